	.target	sm_90

	.elftype	@"ET_EXEC"


//--------------------- .note.nv.tkinfo           --------------------------
	.section	.note.nv.tkinfo,"",@"SHT_NOTE"
	.sectionflags	@"SHF_NOTE_NV_TKINFO"
	.tkinfo
        /*0018*/ 	.word	0x00000002
        /*0030*/ 	.string	""
        /*0030*/ 	.string	"ptxas"
        /*0030*/ 	.string	"Cuda compilation tools, release 13.0, V13.0.88"
        /*0030*/ 	.string	"Build cuda_13.0.r13.0/compiler.36424714_0"
        /*0030*/ 	.string	"-arch sm_90 -m 64 "



//--------------------- .note.nv.cuinfo           --------------------------
	.section	.note.nv.cuinfo,"",@"SHT_NOTE"
	.sectionflags	@"SHF_NOTE_NV_CUINFO"
        /*0018*/ 	.short	0x0002
        /*001a*/ 	.short	0x005a
        /*001c*/ 	.short	0x0082
	.zero		2


//--------------------- .nv.info                  --------------------------
	.section	.nv.info,"",@"SHT_CUDA_INFO"
	.align	4


	//----- nvinfo : EIATTR_REGCOUNT
	.align		4
        /*0000*/ 	.byte	0x04, 0x2f
        /*0002*/ 	.short	(.L_41 - .L_40)
	.align		4
.L_40:
        /*0004*/ 	.word	index@(_Z30group_norm_nhwc_bwd_sum_kernelI11Fp16IOFp16WLi160EEv26Group_norm_nhwc_bwd_params)
        /*0008*/ 	.word	0x00000025


	//----- nvinfo : EIATTR_FRAME_SIZE
	.align		4
.L_41:
        /*000c*/ 	.byte	0x04, 0x11
        /*000e*/ 	.short	(.L_43 - .L_42)
	.align		4
.L_42:
        /*0010*/ 	.word	index@(_Z30group_norm_nhwc_bwd_sum_kernelI11Fp16IOFp16WLi160EEv26Group_norm_nhwc_bwd_params)
        /*0014*/ 	.word	0x00000000


	//----- nvinfo : EIATTR_REGCOUNT
	.align		4
.L_43:
        /*0018*/ 	.byte	0x04, 0x2f
        /*001a*/ 	.short	(.L_45 - .L_44)
	.align		4
.L_44:
        /*001c*/ 	.word	index@(_Z30group_norm_nhwc_bwd_sum_kernelI11Fp16IOFp16WLi140EEv26Group_norm_nhwc_bwd_params)
        /*0020*/ 	.word	0x00000027


	//----- nvinfo : EIATTR_FRAME_SIZE
	.align		4
.L_45:
        /*0024*/ 	.byte	0x04, 0x11
        /*0026*/ 	.short	(.L_47 - .L_46)
	.align		4
.L_46:
        /*0028*/ 	.word	index@(_Z30group_norm_nhwc_bwd_sum_kernelI11Fp16IOFp16WLi140EEv26Group_norm_nhwc_bwd_params)
        /*002c*/ 	.word	0x00000000


	//----- nvinfo : EIATTR_REGCOUNT
	.align		4
.L_47:
        /*0030*/ 	.byte	0x04, 0x2f
        /*0032*/ 	.short	(.L_49 - .L_48)
	.align		4
.L_48:
        /*0034*/ 	.word	index@(_Z30group_norm_nhwc_bwd_sum_kernelI11Fp16IOFp16WLi120EEv26Group_norm_nhwc_bwd_params)
        /*0038*/ 	.word	0x00000025


	//----- nvinfo : EIATTR_FRAME_SIZE
	.align		4
.L_49:
        /*003c*/ 	.byte	0x04, 0x11
        /*003e*/ 	.short	(.L_51 - .L_50)
	.align		4
.L_50:
        /*0040*/ 	.word	index@(_Z30group_norm_nhwc_bwd_sum_kernelI11Fp16IOFp16WLi120EEv26Group_norm_nhwc_bwd_params)
        /*0044*/ 	.word	0x00000000


	//----- nvinfo : EIATTR_REGCOUNT
	.align		4
.L_51:
        /*0048*/ 	.byte	0x04, 0x2f
        /*004a*/ 	.short	(.L_53 - .L_52)
	.align		4
.L_52:
        /*004c*/ 	.word	index@(_Z30group_norm_nhwc_bwd_sum_kernelI11Fp16IOFp16WLi256EEv26Group_norm_nhwc_bwd_params)
        /*0050*/ 	.word	0x0000002f


	//----- nvinfo : EIATTR_FRAME_SIZE
	.align		4
.L_53:
        /*0054*/ 	.byte	0x04, 0x11
        /*0056*/ 	.short	(.L_55 - .L_54)
	.align		4
.L_54:
        /*0058*/ 	.word	index@(_Z30group_norm_nhwc_bwd_sum_kernelI11Fp16IOFp16WLi256EEv26Group_norm_nhwc_bwd_params)
        /*005c*/ 	.word	0x00000000


	//----- nvinfo : EIATTR_REGCOUNT
	.align		4
.L_55:
        /*0060*/ 	.byte	0x04, 0x2f
        /*0062*/ 	.short	(.L_57 - .L_56)
	.align		4
.L_56:
        /*0064*/ 	.word	index@(_Z30group_norm_nhwc_bwd_sum_kernelI11Fp16IOFp16WLi448EEv26Group_norm_nhwc_bwd_params)
        /*0068*/ 	.word	0x00000047


	//----- nvinfo : EIATTR_FRAME_SIZE
	.align		4
.L_57:
        /*006c*/ 	.byte	0x04, 0x11
        /*006e*/ 	.short	(.L_59 - .L_58)
	.align		4
.L_58:
        /*0070*/ 	.word	index@(_Z30group_norm_nhwc_bwd_sum_kernelI11Fp16IOFp16WLi448EEv26Group_norm_nhwc_bwd_params)
        /*0074*/ 	.word	0x00000000


	//----- nvinfo : EIATTR_REGCOUNT
	.align		4
.L_59:
        /*0078*/ 	.byte	0x04, 0x2f
        /*007a*/ 	.short	(.L_61 - .L_60)
	.align		4
.L_60:
        /*007c*/ 	.word	index@(_Z30group_norm_nhwc_bwd_sum_kernelI11Fp16IOFp16WLi192EEv26Group_norm_nhwc_bwd_params)
        /*0080*/ 	.word	0x00000028


	//----- nvinfo : EIATTR_FRAME_SIZE
	.align		4
.L_61:
        /*0084*/ 	.byte	0x04, 0x11
        /*0086*/ 	.short	(.L_63 - .L_62)
	.align		4
.L_62:
        /*0088*/ 	.word	index@(_Z30group_norm_nhwc_bwd_sum_kernelI11Fp16IOFp16WLi192EEv26Group_norm_nhwc_bwd_params)
        /*008c*/ 	.word	0x00000000


	//----- nvinfo : EIATTR_REGCOUNT
	.align		4
.L_63:
        /*0090*/ 	.byte	0x04, 0x2f
        /*0092*/ 	.short	(.L_65 - .L_64)
	.align		4
.L_64:
        /*0094*/ 	.word	index@(_Z30group_norm_nhwc_bwd_sum_kernelI11Fp16IOFp16WLi128EEv26Group_norm_nhwc_bwd_params)
        /*0098*/ 	.word	0x00000028


	//----- nvinfo : EIATTR_FRAME_SIZE
	.align		4
.L_65:
        /*009c*/ 	.byte	0x04, 0x11
        /*009e*/ 	.short	(.L_67 - .L_66)
	.align		4
.L_66:
        /*00a0*/ 	.word	index@(_Z30group_norm_nhwc_bwd_sum_kernelI11Fp16IOFp16WLi128EEv26Group_norm_nhwc_bwd_params)
        /*00a4*/ 	.word	0x00000000


	//----- nvinfo : EIATTR_REGCOUNT
	.align		4
.L_67:
        /*00a8*/ 	.byte	0x04, 0x2f
        /*00aa*/ 	.short	(.L_69 - .L_68)
	.align		4
.L_68:
        /*00ac*/ 	.word	index@(_Z30group_norm_nhwc_bwd_sum_kernelI11Fp16IOFp16WLi64EEv26Group_norm_nhwc_bwd_params)
        /*00b0*/ 	.word	0x00000020


	//----- nvinfo : EIATTR_FRAME_SIZE
	.align		4
.L_69:
        /*00b4*/ 	.byte	0x04, 0x11
        /*00b6*/ 	.short	(.L_71 - .L_70)
	.align		4
.L_70:
        /*00b8*/ 	.word	index@(_Z30group_norm_nhwc_bwd_sum_kernelI11Fp16IOFp16WLi64EEv26Group_norm_nhwc_bwd_params)
        /*00bc*/ 	.word	0x00000000


	//----- nvinfo : EIATTR_REGCOUNT
	.align		4
.L_71:
        /*00c0*/ 	.byte	0x04, 0x2f
        /*00c2*/ 	.short	(.L_73 - .L_72)
	.align		4
.L_72:
        /*00c4*/ 	.word	index@(_Z30group_norm_nhwc_bwd_sum_kernelI11Fp16IOFp16WLi168EEv26Group_norm_nhwc_bwd_params)
        /*00c8*/ 	.word	0x00000024


	//----- nvinfo : EIATTR_FRAME_SIZE
	.align		4
.L_73:
        /*00cc*/ 	.byte	0x04, 0x11
        /*00ce*/ 	.short	(.L_75 - .L_74)
	.align		4
.L_74:
        /*00d0*/ 	.word	index@(_Z30group_norm_nhwc_bwd_sum_kernelI11Fp16IOFp16WLi168EEv26Group_norm_nhwc_bwd_params)
        /*00d4*/ 	.word	0x00000000


	//----- nvinfo : EIATTR_REGCOUNT
	.align		4
.L_75:
        /*00d8*/ 	.byte	0x04, 0x2f
        /*00da*/ 	.short	(.L_77 - .L_76)
	.align		4
.L_76:
        /*00dc*/ 	.word	index@(_Z30group_norm_nhwc_bwd_sum_kernelI11Fp16IOFp16WLi196EEv26Group_norm_nhwc_bwd_params)
        /*00e0*/ 	.word	0x00000020


	//----- nvinfo : EIATTR_FRAME_SIZE
	.align		4
.L_77:
        /*00e4*/ 	.byte	0x04, 0x11
        /*00e6*/ 	.short	(.L_79 - .L_78)
	.align		4
.L_78:
        /*00e8*/ 	.word	index@(_Z30group_norm_nhwc_bwd_sum_kernelI11Fp16IOFp16WLi196EEv26Group_norm_nhwc_bwd_params)
        /*00ec*/ 	.word	0x00000000


	//----- nvinfo : EIATTR_REGCOUNT
	.align		4
.L_79:
        /*00f0*/ 	.byte	0x04, 0x2f
        /*00f2*/ 	.short	(.L_81 - .L_80)
	.align		4
.L_80:
        /*00f4*/ 	.word	index@(_Z30group_norm_nhwc_bwd_sum_kernelI11Fp16IOBf16WLi160EEv26Group_norm_nhwc_bwd_params)
        /*00f8*/ 	.word	0x00000025


	//----- nvinfo : EIATTR_FRAME_SIZE
	.align		4
.L_81:
        /*00fc*/ 	.byte	0x04, 0x11
        /*00fe*/ 	.short	(.L_83 - .L_82)
	.align		4
.L_82:
        /*0100*/ 	.word	index@(_Z30group_norm_nhwc_bwd_sum_kernelI11Fp16IOBf16WLi160EEv26Group_norm_nhwc_bwd_params)
        /*0104*/ 	.word	0x00000000


	//----- nvinfo : EIATTR_REGCOUNT
	.align		4
.L_83:
        /*0108*/ 	.byte	0x04, 0x2f
        /*010a*/ 	.short	(.L_85 - .L_84)
	.align		4
.L_84:
        /*010c*/ 	.word	index@(_Z30group_norm_nhwc_bwd_sum_kernelI11Fp16IOBf16WLi140EEv26Group_norm_nhwc_bwd_params)
        /*0110*/ 	.word	0x00000027


	//----- nvinfo : EIATTR_FRAME_SIZE
	.align		4
.L_85:
        /*0114*/ 	.byte	0x04, 0x11
        /*0116*/ 	.short	(.L_87 - .L_86)
	.align		4
.L_86:
        /*0118*/ 	.word	index@(_Z30group_norm_nhwc_bwd_sum_kernelI11Fp16IOBf16WLi140EEv26Group_norm_nhwc_bwd_params)
        /*011c*/ 	.word	0x00000000


	//----- nvinfo : EIATTR_REGCOUNT
	.align		4
.L_87:
        /*0120*/ 	.byte	0x04, 0x2f
        /*0122*/ 	.short	(.L_89 - .L_88)
	.align		4
.L_88:
        /*0124*/ 	.word	index@(_Z30group_norm_nhwc_bwd_sum_kernelI11Fp16IOBf16WLi120EEv26Group_norm_nhwc_bwd_params)
        /*0128*/ 	.word	0x00000025


	//----- nvinfo : EIATTR_FRAME_SIZE
	.align		4
.L_89:
        /*012c*/ 	.byte	0x04, 0x11
        /*012e*/ 	.short	(.L_91 - .L_90)
	.align		4
.L_90:
        /*0130*/ 	.word	index@(_Z30group_norm_nhwc_bwd_sum_kernelI11Fp16IOBf16WLi120EEv26Group_norm_nhwc_bwd_params)
        /*0134*/ 	.word	0x00000000


	//----- nvinfo : EIATTR_REGCOUNT
	.align		4
.L_91:
        /*0138*/ 	.byte	0x04, 0x2f
        /*013a*/ 	.short	(.L_93 - .L_92)
	.align		4
.L_92:
        /*013c*/ 	.word	index@(_Z30group_norm_nhwc_bwd_sum_kernelI11Fp16IOBf16WLi256EEv26Group_norm_nhwc_bwd_params)
        /*0140*/ 	.word	0x0000002f


	//----- nvinfo : EIATTR_FRAME_SIZE
	.align		4
.L_93:
        /*0144*/ 	.byte	0x04, 0x11
        /*0146*/ 	.short	(.L_95 - .L_94)
	.align		4
.L_94:
        /*0148*/ 	.word	index@(_Z30group_norm_nhwc_bwd_sum_kernelI11Fp16IOBf16WLi256EEv26Group_norm_nhwc_bwd_params)
        /*014c*/ 	.word	0x00000000


	//----- nvinfo : EIATTR_REGCOUNT
	.align		4
.L_95:
        /*0150*/ 	.byte	0x04, 0x2f
        /*0152*/ 	.short	(.L_97 - .L_96)
	.align		4
.L_96:
        /*0154*/ 	.word	index@(_Z30group_norm_nhwc_bwd_sum_kernelI11Fp16IOBf16WLi448EEv26Group_norm_nhwc_bwd_params)
        /*0158*/ 	.word	0x00000047


	//----- nvinfo : EIATTR_FRAME_SIZE
	.align		4
.L_97:
        /*015c*/ 	.byte	0x04, 0x11
        /*015e*/ 	.short	(.L_99 - .L_98)
	.align		4
.L_98:
        /*0160*/ 	.word	index@(_Z30group_norm_nhwc_bwd_sum_kernelI11Fp16IOBf16WLi448EEv26Group_norm_nhwc_bwd_params)
        /*0164*/ 	.word	0x00000000


	//----- nvinfo : EIATTR_REGCOUNT
	.align		4
.L_99:
        /*0168*/ 	.byte	0x04, 0x2f
        /*016a*/ 	.short	(.L_101 - .L_100)
	.align		4
.L_100:
        /*016c*/ 	.word	index@(_Z30group_norm_nhwc_bwd_sum_kernelI11Fp16IOBf16WLi192EEv26Group_norm_nhwc_bwd_params)
        /*0170*/ 	.word	0x00000028


	//----- nvinfo : EIATTR_FRAME_SIZE
	.align		4
.L_101:
        /*0174*/ 	.byte	0x04, 0x11
        /*0176*/ 	.short	(.L_103 - .L_102)
	.align		4
.L_102:
        /*0178*/ 	.word	index@(_Z30group_norm_nhwc_bwd_sum_kernelI11Fp16IOBf16WLi192EEv26Group_norm_nhwc_bwd_params)
        /*017c*/ 	.word	0x00000000


	//----- nvinfo : EIATTR_REGCOUNT
	.align		4
.L_103:
        /*0180*/ 	.byte	0x04, 0x2f
        /*0182*/ 	.short	(.L_105 - .L_104)
	.align		4
.L_104:
        /*0184*/ 	.word	index@(_Z30group_norm_nhwc_bwd_sum_kernelI11Fp16IOBf16WLi128EEv26Group_norm_nhwc_bwd_params)
        /*0188*/ 	.word	0x00000028


	//----- nvinfo : EIATTR_FRAME_SIZE
	.align		4
.L_105:
        /*018c*/ 	.byte	0x04, 0x11
        /*018e*/ 	.short	(.L_107 - .L_106)
	.align		4
.L_106:
        /*0190*/ 	.word	index@(_Z30group_norm_nhwc_bwd_sum_kernelI11Fp16IOBf16WLi128EEv26Group_norm_nhwc_bwd_params)
        /*0194*/ 	.word	0x00000000


	//----- nvinfo : EIATTR_REGCOUNT
	.align		4
.L_107:
        /*0198*/ 	.byte	0x04, 0x2f
        /*019a*/ 	.short	(.L_109 - .L_108)
	.align		4
.L_108:
        /*019c*/ 	.word	index@(_Z30group_norm_nhwc_bwd_sum_kernelI11Fp16IOBf16WLi64EEv26Group_norm_nhwc_bwd_params)
        /*01a0*/ 	.word	0x00000020


	//----- nvinfo : EIATTR_FRAME_SIZE
	.align		4
.L_109:
        /*01a4*/ 	.byte	0x04, 0x11
        /*01a6*/ 	.short	(.L_111 - .L_110)
	.align		4
.L_110:
        /*01a8*/ 	.word	index@(_Z30group_norm_nhwc_bwd_sum_kernelI11Fp16IOBf16WLi64EEv26Group_norm_nhwc_bwd_params)
        /*01ac*/ 	.word	0x00000000


	//----- nvinfo : EIATTR_REGCOUNT
	.align		4
.L_111:
        /*01b0*/ 	.byte	0x04, 0x2f
        /*01b2*/ 	.short	(.L_113 - .L_112)
	.align		4
.L_112:
        /*01b4*/ 	.word	index@(_Z30group_norm_nhwc_bwd_sum_kernelI11Fp16IOBf16WLi168EEv26Group_norm_nhwc_bwd_params)
        /*01b8*/ 	.word	0x00000024


	//----- nvinfo : EIATTR_FRAME_SIZE
	.align		4
.L_113:
        /*01bc*/ 	.byte	0x04, 0x11
        /*01be*/ 	.short	(.L_115 - .L_114)
	.align		4
.L_114:
        /*01c0*/ 	.word	index@(_Z30group_norm_nhwc_bwd_sum_kernelI11Fp16IOBf16WLi168EEv26Group_norm_nhwc_bwd_params)
        /*01c4*/ 	.word	0x00000000


	//----- nvinfo : EIATTR_REGCOUNT
	.align		4
.L_115:
        /*01c8*/ 	.byte	0x04, 0x2f
        /*01ca*/ 	.short	(.L_117 - .L_116)
	.align		4
.L_116:
        /*01cc*/ 	.word	index@(_Z30group_norm_nhwc_bwd_sum_kernelI11Fp16IOBf16WLi196EEv26Group_norm_nhwc_bwd_params)
        /*01d0*/ 	.word	0x00000020


	//----- nvinfo : EIATTR_FRAME_SIZE
	.align		4
.L_117:
        /*01d4*/ 	.byte	0x04, 0x11
        /*01d6*/ 	.short	(.L_119 - .L_118)
	.align		4
.L_118:
        /*01d8*/ 	.word	index@(_Z30group_norm_nhwc_bwd_sum_kernelI11Fp16IOBf16WLi196EEv26Group_norm_nhwc_bwd_params)
        /*01dc*/ 	.word	0x00000000


	//----- nvinfo : EIATTR_REGCOUNT
	.align		4
.L_119:
        /*01e0*/ 	.byte	0x04, 0x2f
        /*01e2*/ 	.short	(.L_121 - .L_120)
	.align		4
.L_120:
        /*01e4*/ 	.word	index@(_Z30group_norm_nhwc_bwd_sum_kernelI11Fp16IOFp32WLi160EEv26Group_norm_nhwc_bwd_params)
        /*01e8*/ 	.word	0x00000023


	//----- nvinfo : EIATTR_FRAME_SIZE
	.align		4
.L_121:
        /*01ec*/ 	.byte	0x04, 0x11
        /*01ee*/ 	.short	(.L_123 - .L_122)
	.align		4
.L_122:
        /*01f0*/ 	.word	index@(_Z30group_norm_nhwc_bwd_sum_kernelI11Fp16IOFp32WLi160EEv26Group_norm_nhwc_bwd_params)
        /*01f4*/ 	.word	0x00000000


	//----- nvinfo : EIATTR_REGCOUNT
	.align		4
.L_123:
        /*01f8*/ 	.byte	0x04, 0x2f
        /*01fa*/ 	.short	(.L_125 - .L_124)
	.align		4
.L_124:
        /*01fc*/ 	.word	index@(_Z30group_norm_nhwc_bwd_sum_kernelI11Fp16IOFp32WLi140EEv26Group_norm_nhwc_bwd_params)
        /*0200*/ 	.word	0x00000025


	//----- nvinfo : EIATTR_FRAME_SIZE
	.align		4
.L_125:
        /*0204*/ 	.byte	0x04, 0x11
        /*0206*/ 	.short	(.L_127 - .L_126)
	.align		4
.L_126:
        /*0208*/ 	.word	index@(_Z30group_norm_nhwc_bwd_sum_kernelI11Fp16IOFp32WLi140EEv26Group_norm_nhwc_bwd_params)
        /*020c*/ 	.word	0x00000000


	//----- nvinfo : EIATTR_REGCOUNT
	.align		4
.L_127:
        /*0210*/ 	.byte	0x04, 0x2f
        /*0212*/ 	.short	(.L_129 - .L_128)
	.align		4
.L_128:
        /*0214*/ 	.word	index@(_Z30group_norm_nhwc_bwd_sum_kernelI11Fp16IOFp32WLi120EEv26Group_norm_nhwc_bwd_params)
        /*0218*/ 	.word	0x00000025


	//----- nvinfo : EIATTR_FRAME_SIZE
	.align		4
.L_129:
        /*021c*/ 	.byte	0x04, 0x11
        /*021e*/ 	.short	(.L_131 - .L_130)
	.align		4
.L_130:
        /*0220*/ 	.word	index@(_Z30group_norm_nhwc_bwd_sum_kernelI11Fp16IOFp32WLi120EEv26Group_norm_nhwc_bwd_params)
        /*0224*/ 	.word	0x00000000


	//----- nvinfo : EIATTR_REGCOUNT
	.align		4
.L_131:
        /*0228*/ 	.byte	0x04, 0x2f
        /*022a*/ 	.short	(.L_133 - .L_132)
	.align		4
.L_132:
        /*022c*/ 	.word	index@(_Z30group_norm_nhwc_bwd_sum_kernelI11Fp16IOFp32WLi256EEv26Group_norm_nhwc_bwd_params)
        /*0230*/ 	.word	0x0000002f


	//----- nvinfo : EIATTR_FRAME_SIZE
	.align		4
.L_133:
        /*0234*/ 	.byte	0x04, 0x11
        /*0236*/ 	.short	(.L_135 - .L_134)
	.align		4
.L_134:
        /*0238*/ 	.word	index@(_Z30group_norm_nhwc_bwd_sum_kernelI11Fp16IOFp32WLi256EEv26Group_norm_nhwc_bwd_params)
        /*023c*/ 	.word	0x00000000


	//----- nvinfo : EIATTR_REGCOUNT
	.align		4
.L_135:
        /*0240*/ 	.byte	0x04, 0x2f
        /*0242*/ 	.short	(.L_137 - .L_136)
	.align		4
.L_136:
        /*0244*/ 	.word	index@(_Z30group_norm_nhwc_bwd_sum_kernelI11Fp16IOFp32WLi448EEv26Group_norm_nhwc_bwd_params)
        /*0248*/ 	.word	0x00000047


	//----- nvinfo : EIATTR_FRAME_SIZE
	.align		4
.L_137:
        /*024c*/ 	.byte	0x04, 0x11
        /*024e*/ 	.short	(.L_139 - .L_138)
	.align		4
.L_138:
        /*0250*/ 	.word	index@(_Z30group_norm_nhwc_bwd_sum_kernelI11Fp16IOFp32WLi448EEv26Group_norm_nhwc_bwd_params)
        /*0254*/ 	.word	0x00000000


	//----- nvinfo : EIATTR_REGCOUNT
	.align		4
.L_139:
        /*0258*/ 	.byte	0x04, 0x2f
        /*025a*/ 	.short	(.L_141 - .L_140)
	.align		4
.L_140:
        /*025c*/ 	.word	index@(_Z30group_norm_nhwc_bwd_sum_kernelI11Fp16IOFp32WLi192EEv26Group_norm_nhwc_bwd_params)
        /*0260*/ 	.word	0x00000028


	//----- nvinfo : EIATTR_FRAME_SIZE
	.align		4
.L_141:
        /*0264*/ 	.byte	0x04, 0x11
        /*0266*/ 	.short	(.L_143 - .L_142)
	.align		4
.L_142:
        /*0268*/ 	.word	index@(_Z30group_norm_nhwc_bwd_sum_kernelI11Fp16IOFp32WLi192EEv26Group_norm_nhwc_bwd_params)
        /*026c*/ 	.word	0x00000000


	//----- nvinfo : EIATTR_REGCOUNT
	.align		4
.L_143:
        /*0270*/ 	.byte	0x04, 0x2f
        /*0272*/ 	.short	(.L_145 - .L_144)
	.align		4
.L_144:
        /*0274*/ 	.word	index@(_Z30group_norm_nhwc_bwd_sum_kernelI11Fp16IOFp32WLi128EEv26Group_norm_nhwc_bwd_params)
        /*0278*/ 	.word	0x00000028


	//----- nvinfo : EIATTR_FRAME_SIZE
	.align		4
.L_145:
        /*027c*/ 	.byte	0x04, 0x11
        /*027e*/ 	.short	(.L_147 - .L_146)
	.align		4
.L_146:
        /*0280*/ 	.word	index@(_Z30group_norm_nhwc_bwd_sum_kernelI11Fp16IOFp32WLi128EEv26Group_norm_nhwc_bwd_params)
        /*0284*/ 	.word	0x00000000


	//----- nvinfo : EIATTR_REGCOUNT
	.align		4
.L_147:
        /*0288*/ 	.byte	0x04, 0x2f
        /*028a*/ 	.short	(.L_149 - .L_148)
	.align		4
.L_148:
        /*028c*/ 	.word	index@(_Z30group_norm_nhwc_bwd_sum_kernelI11Fp16IOFp32WLi64EEv26Group_norm_nhwc_bwd_params)
        /*0290*/ 	.word	0x00000020


	//----- nvinfo : EIATTR_FRAME_SIZE
	.align		4
.L_149:
        /*0294*/ 	.byte	0x04, 0x11
        /*0296*/ 	.short	(.L_151 - .L_150)
	.align		4
.L_150:
        /*0298*/ 	.word	index@(_Z30group_norm_nhwc_bwd_sum_kernelI11Fp16IOFp32WLi64EEv26Group_norm_nhwc_bwd_params)
        /*029c*/ 	.word	0x00000000


	//----- nvinfo : EIATTR_REGCOUNT
	.align		4
.L_151:
        /*02a0*/ 	.byte	0x04, 0x2f
        /*02a2*/ 	.short	(.L_153 - .L_152)
	.align		4
.L_152:
        /*02a4*/ 	.word	index@(_Z30group_norm_nhwc_bwd_sum_kernelI11Fp16IOFp32WLi168EEv26Group_norm_nhwc_bwd_params)
        /*02a8*/ 	.word	0x00000025


	//----- nvinfo : EIATTR_FRAME_SIZE
	.align		4
.L_153:
        /*02ac*/ 	.byte	0x04, 0x11
        /*02ae*/ 	.short	(.L_155 - .L_154)
	.align		4
.L_154:
        /*02b0*/ 	.word	index@(_Z30group_norm_nhwc_bwd_sum_kernelI11Fp16IOFp32WLi168EEv26Group_norm_nhwc_bwd_params)
        /*02b4*/ 	.word	0x00000000


	//----- nvinfo : EIATTR_REGCOUNT
	.align		4
.L_155:
        /*02b8*/ 	.byte	0x04, 0x2f
        /*02ba*/ 	.short	(.L_157 - .L_156)
	.align		4
.L_156:
        /*02bc*/ 	.word	index@(_Z30group_norm_nhwc_bwd_sum_kernelI11Fp16IOFp32WLi196EEv26Group_norm_nhwc_bwd_params)
        /*02c0*/ 	.word	0x00000020


	//----- nvinfo : EIATTR_FRAME_SIZE
	.align		4
.L_157:
        /*02c4*/ 	.byte	0x04, 0x11
        /*02c6*/ 	.short	(.L_159 - .L_158)
	.align		4
.L_158:
        /*02c8*/ 	.word	index@(_Z30group_norm_nhwc_bwd_sum_kernelI11Fp16IOFp32WLi196EEv26Group_norm_nhwc_bwd_params)
        /*02cc*/ 	.word	0x00000000


	//----- nvinfo : EIATTR_REGCOUNT
	.align		4
.L_159:
        /*02d0*/ 	.byte	0x04, 0x2f
        /*02d2*/ 	.short	(.L_161 - .L_160)
	.align		4
.L_160:
        /*02d4*/ 	.word	index@(_Z30group_norm_nhwc_bwd_sum_kernelI11Bf16IOFp16WLi160EEv26Group_norm_nhwc_bwd_params)
        /*02d8*/ 	.word	0x00000023


	//----- nvinfo : EIATTR_FRAME_SIZE
	.align		4
.L_161:
        /*02dc*/ 	.byte	0x04, 0x11
        /*02de*/ 	.short	(.L_163 - .L_162)
	.align		4
.L_162:
        /*02e0*/ 	.word	index@(_Z30group_norm_nhwc_bwd_sum_kernelI11Bf16IOFp16WLi160EEv26Group_norm_nhwc_bwd_params)
        /*02e4*/ 	.word	0x00000000


	//----- nvinfo : EIATTR_REGCOUNT
	.align		4
.L_163:
        /*02e8*/ 	.byte	0x04, 0x2f
        /*02ea*/ 	.short	(.L_165 - .L_164)
	.align		4
.L_164:
        /*02ec*/ 	.word	index@(_Z30group_norm_nhwc_bwd_sum_kernelI11Bf16IOFp16WLi140EEv26Group_norm_nhwc_bwd_params)
        /*02f0*/ 	.word	0x00000024


	//----- nvinfo : EIATTR_FRAME_SIZE
	.align		4
.L_165:
        /*02f4*/ 	.byte	0x04, 0x11
        /*02f6*/ 	.short	(.L_167 - .L_166)
	.align		4
.L_166:
        /*02f8*/ 	.word	index@(_Z30group_norm_nhwc_bwd_sum_kernelI11Bf16IOFp16WLi140EEv26Group_norm_nhwc_bwd_params)
        /*02fc*/ 	.word	0x00000000


	//----- nvinfo : EIATTR_REGCOUNT
	.align		4
.L_167:
        /*0300*/ 	.byte	0x04, 0x2f
        /*0302*/ 	.short	(.L_169 - .L_168)
	.align		4
.L_168:
        /*0304*/ 	.word	index@(_Z30group_norm_nhwc_bwd_sum_kernelI11Bf16IOFp16WLi120EEv26Group_norm_nhwc_bwd_params)
        /*0308*/ 	.word	0x00000024


	//----- nvinfo : EIATTR_FRAME_SIZE
	.align		4
.L_169:
        /*030c*/ 	.byte	0x04, 0x11
        /*030e*/ 	.short	(.L_171 - .L_170)
	.align		4
.L_170:
        /*0310*/ 	.word	index@(_Z30group_norm_nhwc_bwd_sum_kernelI11Bf16IOFp16WLi120EEv26Group_norm_nhwc_bwd_params)
        /*0314*/ 	.word	0x00000000


	//----- nvinfo : EIATTR_REGCOUNT
	.align		4
.L_171:
        /*0318*/ 	.byte	0x04, 0x2f
        /*031a*/ 	.short	(.L_173 - .L_172)
	.align		4
.L_172:
        /*031c*/ 	.word	index@(_Z30group_norm_nhwc_bwd_sum_kernelI11Bf16IOFp16WLi256EEv26Group_norm_nhwc_bwd_params)
        /*0320*/ 	.word	0x0000002f


	//----- nvinfo : EIATTR_FRAME_SIZE
	.align		4
.L_173:
        /*0324*/ 	.byte	0x04, 0x11
        /*0326*/ 	.short	(.L_175 - .L_174)
	.align		4
.L_174:
        /*0328*/ 	.word	index@(_Z30group_norm_nhwc_bwd_sum_kernelI11Bf16IOFp16WLi256EEv26Group_norm_nhwc_bwd_params)
        /*032c*/ 	.word	0x00000000


	//----- nvinfo : EIATTR_REGCOUNT
	.align		4
.L_175:
        /*0330*/ 	.byte	0x04, 0x2f
        /*0332*/ 	.short	(.L_177 - .L_176)
	.align		4
.L_176:
        /*0334*/ 	.word	index@(_Z30group_norm_nhwc_bwd_sum_kernelI11Bf16IOFp16WLi448EEv26Group_norm_nhwc_bwd_params)
        /*0338*/ 	.word	0x00000047


	//----- nvinfo : EIATTR_FRAME_SIZE
	.align		4
.L_177:
        /*033c*/ 	.byte	0x04, 0x11
        /*033e*/ 	.short	(.L_179 - .L_178)
	.align		4
.L_178:
        /*0340*/ 	.word	index@(_Z30group_norm_nhwc_bwd_sum_kernelI11Bf16IOFp16WLi448EEv26Group_norm_nhwc_bwd_params)
        /*0344*/ 	.word	0x00000000


	//----- nvinfo : EIATTR_REGCOUNT
	.align		4
.L_179:
        /*0348*/ 	.byte	0x04, 0x2f
        /*034a*/ 	.short	(.L_181 - .L_180)
	.align		4
.L_180:
        /*034c*/ 	.word	index@(_Z30group_norm_nhwc_bwd_sum_kernelI11Bf16IOFp16WLi192EEv26Group_norm_nhwc_bwd_params)
        /*0350*/ 	.word	0x0000002a


	//----- nvinfo : EIATTR_FRAME_SIZE
	.align		4
.L_181:
        /*0354*/ 	.byte	0x04, 0x11
        /*0356*/ 	.short	(.L_183 - .L_182)
	.align		4
.L_182:
        /*0358*/ 	.word	index@(_Z30group_norm_nhwc_bwd_sum_kernelI11Bf16IOFp16WLi192EEv26Group_norm_nhwc_bwd_params)
        /*035c*/ 	.word	0x00000000


	//----- nvinfo : EIATTR_REGCOUNT
	.align		4
.L_183:
        /*0360*/ 	.byte	0x04, 0x2f
        /*0362*/ 	.short	(.L_185 - .L_184)
	.align		4
.L_184:
        /*0364*/ 	.word	index@(_Z30group_norm_nhwc_bwd_sum_kernelI11Bf16IOFp16WLi128EEv26Group_norm_nhwc_bwd_params)
        /*0368*/ 	.word	0x0000002a


	//----- nvinfo : EIATTR_FRAME_SIZE
	.align		4
.L_185:
        /*036c*/ 	.byte	0x04, 0x11
        /*036e*/ 	.short	(.L_187 - .L_186)
	.align		4
.L_186:
        /*0370*/ 	.word	index@(_Z30group_norm_nhwc_bwd_sum_kernelI11Bf16IOFp16WLi128EEv26Group_norm_nhwc_bwd_params)
        /*0374*/ 	.word	0x00000000


	//----- nvinfo : EIATTR_REGCOUNT
	.align		4
.L_187:
        /*0378*/ 	.byte	0x04, 0x2f
        /*037a*/ 	.short	(.L_189 - .L_188)
	.align		4
.L_188:
        /*037c*/ 	.word	index@(_Z30group_norm_nhwc_bwd_sum_kernelI11Bf16IOFp16WLi64EEv26Group_norm_nhwc_bwd_params)
        /*0380*/ 	.word	0x00000020


	//----- nvinfo : EIATTR_FRAME_SIZE
	.align		4
.L_189:
        /*0384*/ 	.byte	0x04, 0x11
        /*0386*/ 	.short	(.L_191 - .L_190)
	.align		4
.L_190:
        /*0388*/ 	.word	index@(_Z30group_norm_nhwc_bwd_sum_kernelI11Bf16IOFp16WLi64EEv26Group_norm_nhwc_bwd_params)
        /*038c*/ 	.word	0x00000000


	//----- nvinfo : EIATTR_REGCOUNT
	.align		4
.L_191:
        /*0390*/ 	.byte	0x04, 0x2f
        /*0392*/ 	.short	(.L_193 - .L_192)
	.align		4
.L_192:
        /*0394*/ 	.word	index@(_Z30group_norm_nhwc_bwd_sum_kernelI11Bf16IOFp16WLi168EEv26Group_norm_nhwc_bwd_params)
        /*0398*/ 	.word	0x00000024


	//----- nvinfo : EIATTR_FRAME_SIZE
	.align		4
.L_193:
        /*039c*/ 	.byte	0x04, 0x11
        /*039e*/ 	.short	(.L_195 - .L_194)
	.align		4
.L_194:
        /*03a0*/ 	.word	index@(_Z30group_norm_nhwc_bwd_sum_kernelI11Bf16IOFp16WLi168EEv26Group_norm_nhwc_bwd_params)
        /*03a4*/ 	.word	0x00000000


	//----- nvinfo : EIATTR_REGCOUNT
	.align		4
.L_195:
        /*03a8*/ 	.byte	0x04, 0x2f
        /*03aa*/ 	.short	(.L_197 - .L_196)
	.align		4
.L_196:
        /*03ac*/ 	.word	index@(_Z30group_norm_nhwc_bwd_sum_kernelI11Bf16IOFp16WLi196EEv26Group_norm_nhwc_bwd_params)
        /*03b0*/ 	.word	0x00000020


	//----- nvinfo : EIATTR_FRAME_SIZE
	.align		4
.L_197:
        /*03b4*/ 	.byte	0x04, 0x11
        /*03b6*/ 	.short	(.L_199 - .L_198)
	.align		4
.L_198:
        /*03b8*/ 	.word	index@(_Z30group_norm_nhwc_bwd_sum_kernelI11Bf16IOFp16WLi196EEv26Group_norm_nhwc_bwd_params)
        /*03bc*/ 	.word	0x00000000


	//----- nvinfo : EIATTR_REGCOUNT
	.align		4
.L_199:
        /*03c0*/ 	.byte	0x04, 0x2f
        /*03c2*/ 	.short	(.L_201 - .L_200)
	.align		4
.L_200:
        /*03c4*/ 	.word	index@(_Z30group_norm_nhwc_bwd_sum_kernelI11Bf16IOBf16WLi160EEv26Group_norm_nhwc_bwd_params)
        /*03c8*/ 	.word	0x00000023


	//----- nvinfo : EIATTR_FRAME_SIZE
	.align		4
.L_201:
        /*03cc*/ 	.byte	0x04, 0x11
        /*03ce*/ 	.short	(.L_203 - .L_202)
	.align		4
.L_202:
        /*03d0*/ 	.word	index@(_Z30group_norm_nhwc_bwd_sum_kernelI11Bf16IOBf16WLi160EEv26Group_norm_nhwc_bwd_params)
        /*03d4*/ 	.word	0x00000000


	//----- nvinfo : EIATTR_REGCOUNT
	.align		4
.L_203:
        /*03d8*/ 	.byte	0x04, 0x2f
        /*03da*/ 	.short	(.L_205 - .L_204)
	.align		4
.L_204:
        /*03dc*/ 	.word	index@(_Z30group_norm_nhwc_bwd_sum_kernelI11Bf16IOBf16WLi140EEv26Group_norm_nhwc_bwd_params)
        /*03e0*/ 	.word	0x00000024


	//----- nvinfo : EIATTR_FRAME_SIZE
	.align		4
.L_205:
        /*03e4*/ 	.byte	0x04, 0x11
        /*03e6*/ 	.short	(.L_207 - .L_206)
	.align		4
.L_206:
        /*03e8*/ 	.word	index@(_Z30group_norm_nhwc_bwd_sum_kernelI11Bf16IOBf16WLi140EEv26Group_norm_nhwc_bwd_params)
        /*03ec*/ 	.word	0x00000000


	//----- nvinfo : EIATTR_REGCOUNT
	.align		4
.L_207:
        /*03f0*/ 	.byte	0x04, 0x2f
        /*03f2*/ 	.short	(.L_209 - .L_208)
	.align		4
.L_208:
        /*03f4*/ 	.word	index@(_Z30group_norm_nhwc_bwd_sum_kernelI11Bf16IOBf16WLi120EEv26Group_norm_nhwc_bwd_params)
        /*03f8*/ 	.word	0x00000024


	//----- nvinfo : EIATTR_FRAME_SIZE
	.align		4
.L_209:
        /*03fc*/ 	.byte	0x04, 0x11
        /*03fe*/ 	.short	(.L_211 - .L_210)
	.align		4
.L_210:
        /*0400*/ 	.word	index@(_Z30group_norm_nhwc_bwd_sum_kernelI11Bf16IOBf16WLi120EEv26Group_norm_nhwc_bwd_params)
        /*0404*/ 	.word	0x00000000


	//----- nvinfo : EIATTR_REGCOUNT
	.align		4
.L_211:
        /*0408*/ 	.byte	0x04, 0x2f
        /*040a*/ 	.short	(.L_213 - .L_212)
	.align		4
.L_212:
        /*040c*/ 	.word	index@(_Z30group_norm_nhwc_bwd_sum_kernelI11Bf16IOBf16WLi256EEv26Group_norm_nhwc_bwd_params)
        /*0410*/ 	.word	0x0000002f


	//----- nvinfo : EIATTR_FRAME_SIZE
	.align		4
.L_213:
        /*0414*/ 	.byte	0x04, 0x11
        /*0416*/ 	.short	(.L_215 - .L_214)
	.align		4
.L_214:
        /*0418*/ 	.word	index@(_Z30group_norm_nhwc_bwd_sum_kernelI11Bf16IOBf16WLi256EEv26Group_norm_nhwc_bwd_params)
        /*041c*/ 	.word	0x00000000


	//----- nvinfo : EIATTR_REGCOUNT
	.align		4
.L_215:
        /*0420*/ 	.byte	0x04, 0x2f
        /*0422*/ 	.short	(.L_217 - .L_216)
	.align		4
.L_216:
        /*0424*/ 	.word	index@(_Z30group_norm_nhwc_bwd_sum_kernelI11Bf16IOBf16WLi448EEv26Group_norm_nhwc_bwd_params)
        /*0428*/ 	.word	0x00000047


	//----- nvinfo : EIATTR_FRAME_SIZE
	.align		4
.L_217:
        /*042c*/ 	.byte	0x04, 0x11
        /*042e*/ 	.short	(.L_219 - .L_218)
	.align		4
.L_218:
        /*0430*/ 	.word	index@(_Z30group_norm_nhwc_bwd_sum_kernelI11Bf16IOBf16WLi448EEv26Group_norm_nhwc_bwd_params)
        /*0434*/ 	.word	0x00000000


	//----- nvinfo : EIATTR_REGCOUNT
	.align		4
.L_219:
        /*0438*/ 	.byte	0x04, 0x2f
        /*043a*/ 	.short	(.L_221 - .L_220)
	.align		4
.L_220:
        /*043c*/ 	.word	index@(_Z30group_norm_nhwc_bwd_sum_kernelI11Bf16IOBf16WLi192EEv26Group_norm_nhwc_bwd_params)
        /*0440*/ 	.word	0x0000002a


	//----- nvinfo : EIATTR_FRAME_SIZE
	.align		4
.L_221:
        /*0444*/ 	.byte	0x04, 0x11
        /*0446*/ 	.short	(.L_223 - .L_222)
	.align		4
.L_222:
        /*0448*/ 	.word	index@(_Z30group_norm_nhwc_bwd_sum_kernelI11Bf16IOBf16WLi192EEv26Group_norm_nhwc_bwd_params)
        /*044c*/ 	.word	0x00000000


	//----- nvinfo : EIATTR_REGCOUNT
	.align		4
.L_223:
        /*0450*/ 	.byte	0x04, 0x2f
        /*0452*/ 	.short	(.L_225 - .L_224)
	.align		4
.L_224:
        /*0454*/ 	.word	index@(_Z30group_norm_nhwc_bwd_sum_kernelI11Bf16IOBf16WLi128EEv26Group_norm_nhwc_bwd_params)
        /*0458*/ 	.word	0x0000002a


	//----- nvinfo : EIATTR_FRAME_SIZE
	.align		4
.L_225:
        /*045c*/ 	.byte	0x04, 0x11
        /*045e*/ 	.short	(.L_227 - .L_226)
	.align		4
.L_226:
        /*0460*/ 	.word	index@(_Z30group_norm_nhwc_bwd_sum_kernelI11Bf16IOBf16WLi128EEv26Group_norm_nhwc_bwd_params)
        /*0464*/ 	.word	0x00000000


	//----- nvinfo : EIATTR_REGCOUNT
	.align		4
.L_227:
        /*0468*/ 	.byte	0x04, 0x2f
        /*046a*/ 	.short	(.L_229 - .L_228)
	.align		4
.L_228:
        /*046c*/ 	.word	index@(_Z30group_norm_nhwc_bwd_sum_kernelI11Bf16IOBf16WLi64EEv26Group_norm_nhwc_bwd_params)
        /*0470*/ 	.word	0x00000020


	//----- nvinfo : EIATTR_FRAME_SIZE
	.align		4
.L_229:
        /*0474*/ 	.byte	0x04, 0x11
        /*0476*/ 	.short	(.L_231 - .L_230)
	.align		4
.L_230:
        /*0478*/ 	.word	index@(_Z30group_norm_nhwc_bwd_sum_kernelI11Bf16IOBf16WLi64EEv26Group_norm_nhwc_bwd_params)
        /*047c*/ 	.word	0x00000000


	//----- nvinfo : EIATTR_REGCOUNT
	.align		4
.L_231:
        /*0480*/ 	.byte	0x04, 0x2f
        /*0482*/ 	.short	(.L_233 - .L_232)
	.align		4
.L_232:
        /*0484*/ 	.word	index@(_Z30group_norm_nhwc_bwd_sum_kernelI11Bf16IOBf16WLi168EEv26Group_norm_nhwc_bwd_params)
        /*0488*/ 	.word	0x00000024


	//----- nvinfo : EIATTR_FRAME_SIZE
	.align		4
.L_233:
        /*048c*/ 	.byte	0x04, 0x11
        /*048e*/ 	.short	(.L_235 - .L_234)
	.align		4
.L_234:
        /*0490*/ 	.word	index@(_Z30group_norm_nhwc_bwd_sum_kernelI11Bf16IOBf16WLi168EEv26Group_norm_nhwc_bwd_params)
        /*0494*/ 	.word	0x00000000


	//----- nvinfo : EIATTR_REGCOUNT
	.align		4
.L_235:
        /*0498*/ 	.byte	0x04, 0x2f
        /*049a*/ 	.short	(.L_237 - .L_236)
	.align		4
.L_236:
        /*049c*/ 	.word	index@(_Z30group_norm_nhwc_bwd_sum_kernelI11Bf16IOBf16WLi196EEv26Group_norm_nhwc_bwd_params)
        /*04a0*/ 	.word	0x00000020


	//----- nvinfo : EIATTR_FRAME_SIZE
	.align		4
.L_237:
        /*04a4*/ 	.byte	0x04, 0x11
        /*04a6*/ 	.short	(.L_239 - .L_238)
	.align		4
.L_238:
        /*04a8*/ 	.word	index@(_Z30group_norm_nhwc_bwd_sum_kernelI11Bf16IOBf16WLi196EEv26Group_norm_nhwc_bwd_params)
        /*04ac*/ 	.word	0x00000000


	//----- nvinfo : EIATTR_REGCOUNT
	.align		4
.L_239:
        /*04b0*/ 	.byte	0x04, 0x2f
        /*04b2*/ 	.short	(.L_241 - .L_240)
	.align		4
.L_240:
        /*04b4*/ 	.word	index@(_Z30group_norm_nhwc_bwd_sum_kernelI11Bf16IOFp32WLi160EEv26Group_norm_nhwc_bwd_params)
        /*04b8*/ 	.word	0x00000023


	//----- nvinfo : EIATTR_FRAME_SIZE
	.align		4
.L_241:
        /*04bc*/ 	.byte	0x04, 0x11
        /*04be*/ 	.short	(.L_243 - .L_242)
	.align		4
.L_242:
        /*04c0*/ 	.word	index@(_Z30group_norm_nhwc_bwd_sum_kernelI11Bf16IOFp32WLi160EEv26Group_norm_nhwc_bwd_params)
        /*04c4*/ 	.word	0x00000000


	//----- nvinfo : EIATTR_REGCOUNT
	.align		4
.L_243:
        /*04c8*/ 	.byte	0x04, 0x2f
        /*04ca*/ 	.short	(.L_245 - .L_244)
	.align		4
.L_244:
        /*04cc*/ 	.word	index@(_Z30group_norm_nhwc_bwd_sum_kernelI11Bf16IOFp32WLi140EEv26Group_norm_nhwc_bwd_params)
        /*04d0*/ 	.word	0x00000024


	//----- nvinfo : EIATTR_FRAME_SIZE
	.align		4
.L_245:
        /*04d4*/ 	.byte	0x04, 0x11
        /*04d6*/ 	.short	(.L_247 - .L_246)
	.align		4
.L_246:
        /*04d8*/ 	.word	index@(_Z30group_norm_nhwc_bwd_sum_kernelI11Bf16IOFp32WLi140EEv26Group_norm_nhwc_bwd_params)
        /*04dc*/ 	.word	0x00000000


	//----- nvinfo : EIATTR_REGCOUNT
	.align		4
.L_247:
        /*04e0*/ 	.byte	0x04, 0x2f
        /*04e2*/ 	.short	(.L_249 - .L_248)
	.align		4
.L_248:
        /*04e4*/ 	.word	index@(_Z30group_norm_nhwc_bwd_sum_kernelI11Bf16IOFp32WLi120EEv26Group_norm_nhwc_bwd_params)
        /*04e8*/ 	.word	0x00000024


	//----- nvinfo : EIATTR_FRAME_SIZE
	.align		4
.L_249:
        /*04ec*/ 	.byte	0x04, 0x11
        /*04ee*/ 	.short	(.L_251 - .L_250)
	.align		4
.L_250:
        /*04f0*/ 	.word	index@(_Z30group_norm_nhwc_bwd_sum_kernelI11Bf16IOFp32WLi120EEv26Group_norm_nhwc_bwd_params)
        /*04f4*/ 	.word	0x00000000


	//----- nvinfo : EIATTR_REGCOUNT
	.align		4
.L_251:
        /*04f8*/ 	.byte	0x04, 0x2f
        /*04fa*/ 	.short	(.L_253 - .L_252)
	.align		4
.L_252:
        /*04fc*/ 	.word	index@(_Z30group_norm_nhwc_bwd_sum_kernelI11Bf16IOFp32WLi256EEv26Group_norm_nhwc_bwd_params)
        /*0500*/ 	.word	0x0000002f


	//----- nvinfo : EIATTR_FRAME_SIZE
	.align		4
.L_253:
        /*0504*/ 	.byte	0x04, 0x11
        /*0506*/ 	.short	(.L_255 - .L_254)
	.align		4
.L_254:
        /*0508*/ 	.word	index@(_Z30group_norm_nhwc_bwd_sum_kernelI11Bf16IOFp32WLi256EEv26Group_norm_nhwc_bwd_params)
        /*050c*/ 	.word	0x00000000


	//----- nvinfo : EIATTR_REGCOUNT
	.align		4
.L_255:
        /*0510*/ 	.byte	0x04, 0x2f
        /*0512*/ 	.short	(.L_257 - .L_256)
	.align		4
.L_256:
        /*0514*/ 	.word	index@(_Z30group_norm_nhwc_bwd_sum_kernelI11Bf16IOFp32WLi448EEv26Group_norm_nhwc_bwd_params)
        /*0518*/ 	.word	0x00000047


	//----- nvinfo : EIATTR_FRAME_SIZE
	.align		4
.L_257:
        /*051c*/ 	.byte	0x04, 0x11
        /*051e*/ 	.short	(.L_259 - .L_258)
	.align		4
.L_258:
        /*0520*/ 	.word	index@(_Z30group_norm_nhwc_bwd_sum_kernelI11Bf16IOFp32WLi448EEv26Group_norm_nhwc_bwd_params)
        /*0524*/ 	.word	0x00000000


	//----- nvinfo : EIATTR_REGCOUNT
	.align		4
.L_259:
        /*0528*/ 	.byte	0x04, 0x2f
        /*052a*/ 	.short	(.L_261 - .L_260)
	.align		4
.L_260:
        /*052c*/ 	.word	index@(_Z30group_norm_nhwc_bwd_sum_kernelI11Bf16IOFp32WLi192EEv26Group_norm_nhwc_bwd_params)
        /*0530*/ 	.word	0x0000002a


	//----- nvinfo : EIATTR_FRAME_SIZE
	.align		4
.L_261:
        /*0534*/ 	.byte	0x04, 0x11
        /*0536*/ 	.short	(.L_263 - .L_262)
	.align		4
.L_262:
        /*0538*/ 	.word	index@(_Z30group_norm_nhwc_bwd_sum_kernelI11Bf16IOFp32WLi192EEv26Group_norm_nhwc_bwd_params)
        /*053c*/ 	.word	0x00000000


	//----- nvinfo : EIATTR_REGCOUNT
	.align		4
.L_263:
        /*0540*/ 	.byte	0x04, 0x2f
        /*0542*/ 	.short	(.L_265 - .L_264)
	.align		4
.L_264:
        /*0544*/ 	.word	index@(_Z30group_norm_nhwc_bwd_sum_kernelI11Bf16IOFp32WLi128EEv26Group_norm_nhwc_bwd_params)
        /*0548*/ 	.word	0x0000002a


	//----- nvinfo : EIATTR_FRAME_SIZE
	.align		4
.L_265:
        /*054c*/ 	.byte	0x04, 0x11
        /*054e*/ 	.short	(.L_267 - .L_266)
	.align		4
.L_266:
        /*0550*/ 	.word	index@(_Z30group_norm_nhwc_bwd_sum_kernelI11Bf16IOFp32WLi128EEv26Group_norm_nhwc_bwd_params)
        /*0554*/ 	.word	0x00000000


	//----- nvinfo : EIATTR_REGCOUNT
	.align		4
.L_267:
        /*0558*/ 	.byte	0x04, 0x2f
        /*055a*/ 	.short	(.L_269 - .L_268)
	.align		4
.L_268:
        /*055c*/ 	.word	index@(_Z30group_norm_nhwc_bwd_sum_kernelI11Bf16IOFp32WLi64EEv26Group_norm_nhwc_bwd_params)
        /*0560*/ 	.word	0x00000020


	//----- nvinfo : EIATTR_FRAME_SIZE
	.align		4
.L_269:
        /*0564*/ 	.byte	0x04, 0x11
        /*0566*/ 	.short	(.L_271 - .L_270)
	.align		4
.L_270:
        /*0568*/ 	.word	index@(_Z30group_norm_nhwc_bwd_sum_kernelI11Bf16IOFp32WLi64EEv26Group_norm_nhwc_bwd_params)
        /*056c*/ 	.word	0x00000000


	//----- nvinfo : EIATTR_REGCOUNT
	.align		4
.L_271:
        /*0570*/ 	.byte	0x04, 0x2f
        /*0572*/ 	.short	(.L_273 - .L_272)
	.align		4
.L_272:
        /*0574*/ 	.word	index@(_Z30group_norm_nhwc_bwd_sum_kernelI11Bf16IOFp32WLi168EEv26Group_norm_nhwc_bwd_params)
        /*0578*/ 	.word	0x00000024


	//----- nvinfo : EIATTR_FRAME_SIZE
	.align		4
.L_273:
        /*057c*/ 	.byte	0x04, 0x11
        /*057e*/ 	.short	(.L_275 - .L_274)
	.align		4
.L_274:
        /*0580*/ 	.word	index@(_Z30group_norm_nhwc_bwd_sum_kernelI11Bf16IOFp32WLi168EEv26Group_norm_nhwc_bwd_params)
        /*0584*/ 	.word	0x00000000


	//----- nvinfo : EIATTR_REGCOUNT
	.align		4
.L_275:
        /*0588*/ 	.byte	0x04, 0x2f
        /*058a*/ 	.short	(.L_277 - .L_276)
	.align		4
.L_276:
        /*058c*/ 	.word	index@(_Z30group_norm_nhwc_bwd_sum_kernelI11Bf16IOFp32WLi196EEv26Group_norm_nhwc_bwd_params)
        /*0590*/ 	.word	0x00000020


	//----- nvinfo : EIATTR_FRAME_SIZE
	.align		4
.L_277:
        /*0594*/ 	.byte	0x04, 0x11
        /*0596*/ 	.short	(.L_279 - .L_278)
	.align		4
.L_278:
        /*0598*/ 	.word	index@(_Z30group_norm_nhwc_bwd_sum_kernelI11Bf16IOFp32WLi196EEv26Group_norm_nhwc_bwd_params)
        /*059c*/ 	.word	0x00000000


	//----- nvinfo : EIATTR_REGCOUNT
	.align		4
.L_279:
        /*05a0*/ 	.byte	0x04, 0x2f
        /*05a2*/ 	.short	(.L_281 - .L_280)
	.align		4
.L_280:
        /*05a4*/ 	.word	index@(_Z30group_norm_nhwc_bwd_sum_kernelI11Fp32IOFp16WLi160EEv26Group_norm_nhwc_bwd_params)
        /*05a8*/ 	.word	0x00000028


	//----- nvinfo : EIATTR_FRAME_SIZE
	.align		4
.L_281:
        /*05ac*/ 	.byte	0x04, 0x11
        /*05ae*/ 	.short	(.L_283 - .L_282)
	.align		4
.L_282:
        /*05b0*/ 	.word	index@(_Z30group_norm_nhwc_bwd_sum_kernelI11Fp32IOFp16WLi160EEv26Group_norm_nhwc_bwd_params)
        /*05b4*/ 	.word	0x00000000


	//----- nvinfo : EIATTR_REGCOUNT
	.align		4
.L_283:
        /*05b8*/ 	.byte	0x04, 0x2f
        /*05ba*/ 	.short	(.L_285 - .L_284)
	.align		4
.L_284:
        /*05bc*/ 	.word	index@(_Z30group_norm_nhwc_bwd_sum_kernelI11Fp32IOFp16WLi140EEv26Group_norm_nhwc_bwd_params)
        /*05c0*/ 	.word	0x00000028


	//----- nvinfo : EIATTR_FRAME_SIZE
	.align		4
.L_285:
        /*05c4*/ 	.byte	0x04, 0x11
        /*05c6*/ 	.short	(.L_287 - .L_286)
	.align		4
.L_286:
        /*05c8*/ 	.word	index@(_Z30group_norm_nhwc_bwd_sum_kernelI11Fp32IOFp16WLi140EEv26Group_norm_nhwc_bwd_params)
        /*05cc*/ 	.word	0x00000000


	//----- nvinfo : EIATTR_REGCOUNT
	.align		4
.L_287:
        /*05d0*/ 	.byte	0x04, 0x2f
        /*05d2*/ 	.short	(.L_289 - .L_288)
	.align		4
.L_288:
        /*05d4*/ 	.word	index@(_Z30group_norm_nhwc_bwd_sum_kernelI11Fp32IOFp16WLi120EEv26Group_norm_nhwc_bwd_params)
        /*05d8*/ 	.word	0x00000028


	//----- nvinfo : EIATTR_FRAME_SIZE
	.align		4
.L_289:
        /*05dc*/ 	.byte	0x04, 0x11
        /*05de*/ 	.short	(.L_291 - .L_290)
	.align		4
.L_290:
        /*05e0*/ 	.word	index@(_Z30group_norm_nhwc_bwd_sum_kernelI11Fp32IOFp16WLi120EEv26Group_norm_nhwc_bwd_params)
        /*05e4*/ 	.word	0x00000000


	//----- nvinfo : EIATTR_REGCOUNT
	.align		4
.L_291:
        /*05e8*/ 	.byte	0x04, 0x2f
        /*05ea*/ 	.short	(.L_293 - .L_292)
	.align		4
.L_292:
        /*05ec*/ 	.word	index@(_Z30group_norm_nhwc_bwd_sum_kernelI11Fp32IOFp16WLi256EEv26Group_norm_nhwc_bwd_params)
        /*05f0*/ 	.word	0x0000002f


	//----- nvinfo : EIATTR_FRAME_SIZE
	.align		4
.L_293:
        /*05f4*/ 	.byte	0x04, 0x11
        /*05f6*/ 	.short	(.L_295 - .L_294)
	.align		4
.L_294:
        /*05f8*/ 	.word	index@(_Z30group_norm_nhwc_bwd_sum_kernelI11Fp32IOFp16WLi256EEv26Group_norm_nhwc_bwd_params)
        /*05fc*/ 	.word	0x00000000


	//----- nvinfo : EIATTR_REGCOUNT
	.align		4
.L_295:
        /*0600*/ 	.byte	0x04, 0x2f
        /*0602*/ 	.short	(.L_297 - .L_296)
	.align		4
.L_296:
        /*0604*/ 	.word	index@(_Z30group_norm_nhwc_bwd_sum_kernelI11Fp32IOFp16WLi448EEv26Group_norm_nhwc_bwd_params)
        /*0608*/ 	.word	0x00000047


	//----- nvinfo : EIATTR_FRAME_SIZE
	.align		4
.L_297:
        /*060c*/ 	.byte	0x04, 0x11
        /*060e*/ 	.short	(.L_299 - .L_298)
	.align		4
.L_298:
        /*0610*/ 	.word	index@(_Z30group_norm_nhwc_bwd_sum_kernelI11Fp32IOFp16WLi448EEv26Group_norm_nhwc_bwd_params)
        /*0614*/ 	.word	0x00000000


	//----- nvinfo : EIATTR_REGCOUNT
	.align		4
.L_299:
        /*0618*/ 	.byte	0x04, 0x2f
        /*061a*/ 	.short	(.L_301 - .L_300)
	.align		4
.L_300:
        /*061c*/ 	.word	index@(_Z30group_norm_nhwc_bwd_sum_kernelI11Fp32IOFp16WLi192EEv26Group_norm_nhwc_bwd_params)
        /*0620*/ 	.word	0x00000028


	//----- nvinfo : EIATTR_FRAME_SIZE
	.align		4
.L_301:
        /*0624*/ 	.byte	0x04, 0x11
        /*0626*/ 	.short	(.L_303 - .L_302)
	.align		4
.L_302:
        /*0628*/ 	.word	index@(_Z30group_norm_nhwc_bwd_sum_kernelI11Fp32IOFp16WLi192EEv26Group_norm_nhwc_bwd_params)
        /*062c*/ 	.word	0x00000000


	//----- nvinfo : EIATTR_REGCOUNT
	.align		4
.L_303:
        /*0630*/ 	.byte	0x04, 0x2f
        /*0632*/ 	.short	(.L_305 - .L_304)
	.align		4
.L_304:
        /*0634*/ 	.word	index@(_Z30group_norm_nhwc_bwd_sum_kernelI11Fp32IOFp16WLi128EEv26Group_norm_nhwc_bwd_params)
        /*0638*/ 	.word	0x00000028


	//----- nvinfo : EIATTR_FRAME_SIZE
	.align		4
.L_305:
        /*063c*/ 	.byte	0x04, 0x11
        /*063e*/ 	.short	(.L_307 - .L_306)
	.align		4
.L_306:
        /*0640*/ 	.word	index@(_Z30group_norm_nhwc_bwd_sum_kernelI11Fp32IOFp16WLi128EEv26Group_norm_nhwc_bwd_params)
        /*0644*/ 	.word	0x00000000


	//----- nvinfo : EIATTR_REGCOUNT
	.align		4
.L_307:
        /*0648*/ 	.byte	0x04, 0x2f
        /*064a*/ 	.short	(.L_309 - .L_308)
	.align		4
.L_308:
        /*064c*/ 	.word	index@(_Z30group_norm_nhwc_bwd_sum_kernelI11Fp32IOFp16WLi64EEv26Group_norm_nhwc_bwd_params)
        /*0650*/ 	.word	0x00000028


	//----- nvinfo : EIATTR_FRAME_SIZE
	.align		4
.L_309:
        /*0654*/ 	.byte	0x04, 0x11
        /*0656*/ 	.short	(.L_311 - .L_310)
	.align		4
.L_310:
        /*0658*/ 	.word	index@(_Z30group_norm_nhwc_bwd_sum_kernelI11Fp32IOFp16WLi64EEv26Group_norm_nhwc_bwd_params)
        /*065c*/ 	.word	0x00000000


	//----- nvinfo : EIATTR_REGCOUNT
	.align		4
.L_311:
        /*0660*/ 	.byte	0x04, 0x2f
        /*0662*/ 	.short	(.L_313 - .L_312)
	.align		4
.L_312:
        /*0664*/ 	.word	index@(_Z30group_norm_nhwc_bwd_sum_kernelI11Fp32IOFp16WLi168EEv26Group_norm_nhwc_bwd_params)
        /*0668*/ 	.word	0x00000028


	//----- nvinfo : EIATTR_FRAME_SIZE
	.align		4
.L_313:
        /*066c*/ 	.byte	0x04, 0x11
        /*066e*/ 	.short	(.L_315 - .L_314)
	.align		4
.L_314:
        /*0670*/ 	.word	index@(_Z30group_norm_nhwc_bwd_sum_kernelI11Fp32IOFp16WLi168EEv26Group_norm_nhwc_bwd_params)
        /*0674*/ 	.word	0x00000000


	//----- nvinfo : EIATTR_REGCOUNT
	.align		4
.L_315:
        /*0678*/ 	.byte	0x04, 0x2f
        /*067a*/ 	.short	(.L_317 - .L_316)
	.align		4
.L_316:
        /*067c*/ 	.word	index@(_Z30group_norm_nhwc_bwd_sum_kernelI11Fp32IOFp16WLi196EEv26Group_norm_nhwc_bwd_params)
        /*0680*/ 	.word	0x00000028


	//----- nvinfo : EIATTR_FRAME_SIZE
	.align		4
.L_317:
        /*0684*/ 	.byte	0x04, 0x11
        /*0686*/ 	.short	(.L_319 - .L_318)
	.align		4
.L_318:
        /*0688*/ 	.word	index@(_Z30group_norm_nhwc_bwd_sum_kernelI11Fp32IOFp16WLi196EEv26Group_norm_nhwc_bwd_params)
        /*068c*/ 	.word	0x00000000


	//----- nvinfo : EIATTR_REGCOUNT
	.align		4
.L_319:
        /*0690*/ 	.byte	0x04, 0x2f
        /*0692*/ 	.short	(.L_321 - .L_320)
	.align		4
.L_320:
        /*0694*/ 	.word	index@(_Z30group_norm_nhwc_bwd_sum_kernelI11Fp32IOBf16WLi160EEv26Group_norm_nhwc_bwd_params)
        /*0698*/ 	.word	0x00000028


	//----- nvinfo : EIATTR_FRAME_SIZE
	.align		4
.L_321:
        /*069c*/ 	.byte	0x04, 0x11
        /*069e*/ 	.short	(.L_323 - .L_322)
	.align		4
.L_322:
        /*06a0*/ 	.word	index@(_Z30group_norm_nhwc_bwd_sum_kernelI11Fp32IOBf16WLi160EEv26Group_norm_nhwc_bwd_params)
        /*06a4*/ 	.word	0x00000000


	//----- nvinfo : EIATTR_REGCOUNT
	.align		4
.L_323:
        /*06a8*/ 	.byte	0x04, 0x2f
        /*06aa*/ 	.short	(.L_325 - .L_324)
	.align		4
.L_324:
        /*06ac*/ 	.word	index@(_Z30group_norm_nhwc_bwd_sum_kernelI11Fp32IOBf16WLi140EEv26Group_norm_nhwc_bwd_params)
        /*06b0*/ 	.word	0x00000028


	//----- nvinfo : EIATTR_FRAME_SIZE
	.align		4
.L_325:
        /*06b4*/ 	.byte	0x04, 0x11
        /*06b6*/ 	.short	(.L_327 - .L_326)
	.align		4
.L_326:
        /*06b8*/ 	.word	index@(_Z30group_norm_nhwc_bwd_sum_kernelI11Fp32IOBf16WLi140EEv26Group_norm_nhwc_bwd_params)
        /*06bc*/ 	.word	0x00000000


	//----- nvinfo : EIATTR_REGCOUNT
	.align		4
.L_327:
        /*06c0*/ 	.byte	0x04, 0x2f
        /*06c2*/ 	.short	(.L_329 - .L_328)
	.align		4
.L_328:
        /*06c4*/ 	.word	index@(_Z30group_norm_nhwc_bwd_sum_kernelI11Fp32IOBf16WLi120EEv26Group_norm_nhwc_bwd_params)
        /*06c8*/ 	.word	0x00000028


	//----- nvinfo : EIATTR_FRAME_SIZE
	.align		4
.L_329:
        /*06cc*/ 	.byte	0x04, 0x11
        /*06ce*/ 	.short	(.L_331 - .L_330)
	.align		4
.L_330:
        /*06d0*/ 	.word	index@(_Z30group_norm_nhwc_bwd_sum_kernelI11Fp32IOBf16WLi120EEv26Group_norm_nhwc_bwd_params)
        /*06d4*/ 	.word	0x00000000


	//----- nvinfo : EIATTR_REGCOUNT
	.align		4
.L_331:
        /*06d8*/ 	.byte	0x04, 0x2f
        /*06da*/ 	.short	(.L_333 - .L_332)
	.align		4
.L_332:
        /*06dc*/ 	.word	index@(_Z30group_norm_nhwc_bwd_sum_kernelI11Fp32IOBf16WLi256EEv26Group_norm_nhwc_bwd_params)
        /*06e0*/ 	.word	0x0000002f


	//----- nvinfo : EIATTR_FRAME_SIZE
	.align		4
.L_333:
        /*06e4*/ 	.byte	0x04, 0x11
        /*06e6*/ 	.short	(.L_335 - .L_334)
	.align		4
.L_334:
        /*06e8*/ 	.word	index@(_Z30group_norm_nhwc_bwd_sum_kernelI11Fp32IOBf16WLi256EEv26Group_norm_nhwc_bwd_params)
        /*06ec*/ 	.word	0x00000000


	//----- nvinfo : EIATTR_REGCOUNT
	.align		4
.L_335:
        /*06f0*/ 	.byte	0x04, 0x2f
        /*06f2*/ 	.short	(.L_337 - .L_336)
	.align		4
.L_336:
        /*06f4*/ 	.word	index@(_Z30group_norm_nhwc_bwd_sum_kernelI11Fp32IOBf16WLi448EEv26Group_norm_nhwc_bwd_params)
        /*06f8*/ 	.word	0x00000047


	//----- nvinfo : EIATTR_FRAME_SIZE
	.align		4
.L_337:
        /*06fc*/ 	.byte	0x04, 0x11
        /*06fe*/ 	.short	(.L_339 - .L_338)
	.align		4
.L_338:
        /*0700*/ 	.word	index@(_Z30group_norm_nhwc_bwd_sum_kernelI11Fp32IOBf16WLi448EEv26Group_norm_nhwc_bwd_params)
        /*0704*/ 	.word	0x00000000


	//----- nvinfo : EIATTR_REGCOUNT
	.align		4
.L_339:
        /*0708*/ 	.byte	0x04, 0x2f
        /*070a*/ 	.short	(.L_341 - .L_340)
	.align		4
.L_340:
        /*070c*/ 	.word	index@(_Z30group_norm_nhwc_bwd_sum_kernelI11Fp32IOBf16WLi192EEv26Group_norm_nhwc_bwd_params)
        /*0710*/ 	.word	0x00000028


	//----- nvinfo : EIATTR_FRAME_SIZE
	.align		4
.L_341:
        /*0714*/ 	.byte	0x04, 0x11
        /*0716*/ 	.short	(.L_343 - .L_342)
	.align		4
.L_342:
        /*0718*/ 	.word	index@(_Z30group_norm_nhwc_bwd_sum_kernelI11Fp32IOBf16WLi192EEv26Group_norm_nhwc_bwd_params)
        /*071c*/ 	.word	0x00000000


	//----- nvinfo : EIATTR_REGCOUNT
	.align		4
.L_343:
        /*0720*/ 	.byte	0x04, 0x2f
        /*0722*/ 	.short	(.L_345 - .L_344)
	.align		4
.L_344:
        /*0724*/ 	.word	index@(_Z30group_norm_nhwc_bwd_sum_kernelI11Fp32IOBf16WLi128EEv26Group_norm_nhwc_bwd_params)
        /*0728*/ 	.word	0x00000028


	//----- nvinfo : EIATTR_FRAME_SIZE
	.align		4
.L_345:
        /*072c*/ 	.byte	0x04, 0x11
        /*072e*/ 	.short	(.L_347 - .L_346)
	.align		4
.L_346:
        /*0730*/ 	.word	index@(_Z30group_norm_nhwc_bwd_sum_kernelI11Fp32IOBf16WLi128EEv26Group_norm_nhwc_bwd_params)
        /*0734*/ 	.word	0x00000000


	//----- nvinfo : EIATTR_REGCOUNT
	.align		4
.L_347:
        /*0738*/ 	.byte	0x04, 0x2f
        /*073a*/ 	.short	(.L_349 - .L_348)
	.align		4
.L_348:
        /*073c*/ 	.word	index@(_Z30group_norm_nhwc_bwd_sum_kernelI11Fp32IOBf16WLi64EEv26Group_norm_nhwc_bwd_params)
        /*0740*/ 	.word	0x00000028


	//----- nvinfo : EIATTR_FRAME_SIZE
	.align		4
.L_349:
        /*0744*/ 	.byte	0x04, 0x11
        /*0746*/ 	.short	(.L_351 - .L_350)
	.align		4
.L_350:
        /*0748*/ 	.word	index@(_Z30group_norm_nhwc_bwd_sum_kernelI11Fp32IOBf16WLi64EEv26Group_norm_nhwc_bwd_params)
        /*074c*/ 	.word	0x00000000


	//----- nvinfo : EIATTR_REGCOUNT
	.align		4
.L_351:
        /*0750*/ 	.byte	0x04, 0x2f
        /*0752*/ 	.short	(.L_353 - .L_352)
	.align		4
.L_352:
        /*0754*/ 	.word	index@(_Z30group_norm_nhwc_bwd_sum_kernelI11Fp32IOBf16WLi168EEv26Group_norm_nhwc_bwd_params)
        /*0758*/ 	.word	0x00000028


	//----- nvinfo : EIATTR_FRAME_SIZE
	.align		4
.L_353:
        /*075c*/ 	.byte	0x04, 0x11
        /*075e*/ 	.short	(.L_355 - .L_354)
	.align		4
.L_354:
        /*0760*/ 	.word	index@(_Z30group_norm_nhwc_bwd_sum_kernelI11Fp32IOBf16WLi168EEv26Group_norm_nhwc_bwd_params)
        /*0764*/ 	.word	0x00000000


	//----- nvinfo : EIATTR_REGCOUNT
	.align		4
.L_355:
        /*0768*/ 	.byte	0x04, 0x2f
        /*076a*/ 	.short	(.L_357 - .L_356)
	.align		4
.L_356:
        /*076c*/ 	.word	index@(_Z30group_norm_nhwc_bwd_sum_kernelI11Fp32IOBf16WLi196EEv26Group_norm_nhwc_bwd_params)
        /*0770*/ 	.word	0x00000028


	//----- nvinfo : EIATTR_FRAME_SIZE
	.align		4
.L_357:
        /*0774*/ 	.byte	0x04, 0x11
        /*0776*/ 	.short	(.L_359 - .L_358)
	.align		4
.L_358:
        /*0778*/ 	.word	index@(_Z30group_norm_nhwc_bwd_sum_kernelI11Fp32IOBf16WLi196EEv26Group_norm_nhwc_bwd_params)
        /*077c*/ 	.word	0x00000000


	//----- nvinfo : EIATTR_REGCOUNT
	.align		4
.L_359:
        /*0780*/ 	.byte	0x04, 0x2f
        /*0782*/ 	.short	(.L_361 - .L_360)
	.align		4
.L_360:
        /*0784*/ 	.word	index@(_Z30group_norm_nhwc_bwd_sum_kernelI11Fp32IOFp32WLi160EEv26Group_norm_nhwc_bwd_params)
        /*0788*/ 	.word	0x00000025


	//----- nvinfo : EIATTR_FRAME_SIZE
	.align		4
.L_361:
        /*078c*/ 	.byte	0x04, 0x11
        /*078e*/ 	.short	(.L_363 - .L_362)
	.align		4
.L_362:
        /*0790*/ 	.word	index@(_Z30group_norm_nhwc_bwd_sum_kernelI11Fp32IOFp32WLi160EEv26Group_norm_nhwc_bwd_params)
        /*0794*/ 	.word	0x00000000


	//----- nvinfo : EIATTR_REGCOUNT
	.align		4
.L_363:
        /*0798*/ 	.byte	0x04, 0x2f
        /*079a*/ 	.short	(.L_365 - .L_364)
	.align		4
.L_364:
        /*079c*/ 	.word	index@(_Z30group_norm_nhwc_bwd_sum_kernelI11Fp32IOFp32WLi140EEv26Group_norm_nhwc_bwd_params)
        /*07a0*/ 	.word	0x00000028


	//----- nvinfo : EIATTR_FRAME_SIZE
	.align		4
.L_365:
        /*07a4*/ 	.byte	0x04, 0x11
        /*07a6*/ 	.short	(.L_367 - .L_366)
	.align		4
.L_366:
        /*07a8*/ 	.word	index@(_Z30group_norm_nhwc_bwd_sum_kernelI11Fp32IOFp32WLi140EEv26Group_norm_nhwc_bwd_params)
        /*07ac*/ 	.word	0x00000000


	//----- nvinfo : EIATTR_REGCOUNT
	.align		4
.L_367:
        /*07b0*/ 	.byte	0x04, 0x2f
        /*07b2*/ 	.short	(.L_369 - .L_368)
	.align		4
.L_368:
        /*07b4*/ 	.word	index@(_Z30group_norm_nhwc_bwd_sum_kernelI11Fp32IOFp32WLi120EEv26Group_norm_nhwc_bwd_params)
        /*07b8*/ 	.word	0x00000028


	//----- nvinfo : EIATTR_FRAME_SIZE
	.align		4
.L_369:
        /*07bc*/ 	.byte	0x04, 0x11
        /*07be*/ 	.short	(.L_371 - .L_370)
	.align		4
.L_370:
        /*07c0*/ 	.word	index@(_Z30group_norm_nhwc_bwd_sum_kernelI11Fp32IOFp32WLi120EEv26Group_norm_nhwc_bwd_params)
        /*07c4*/ 	.word	0x00000000


	//----- nvinfo : EIATTR_REGCOUNT
	.align		4
.L_371:
        /*07c8*/ 	.byte	0x04, 0x2f
        /*07ca*/ 	.short	(.L_373 - .L_372)
	.align		4
.L_372:
        /*07cc*/ 	.word	index@(_Z30group_norm_nhwc_bwd_sum_kernelI11Fp32IOFp32WLi256EEv26Group_norm_nhwc_bwd_params)
        /*07d0*/ 	.word	0x0000002e


	//----- nvinfo : EIATTR_FRAME_SIZE
	.align		4
.L_373:
        /*07d4*/ 	.byte	0x04, 0x11
        /*07d6*/ 	.short	(.L_375 - .L_374)
	.align		4
.L_374:
        /*07d8*/ 	.word	index@(_Z30group_norm_nhwc_bwd_sum_kernelI11Fp32IOFp32WLi256EEv26Group_norm_nhwc_bwd_params)
        /*07dc*/ 	.word	0x00000000


	//----- nvinfo : EIATTR_REGCOUNT
	.align		4
.L_375:
        /*07e0*/ 	.byte	0x04, 0x2f
        /*07e2*/ 	.short	(.L_377 - .L_376)
	.align		4
.L_376:
        /*07e4*/ 	.word	index@(_Z30group_norm_nhwc_bwd_sum_kernelI11Fp32IOFp32WLi448EEv26Group_norm_nhwc_bwd_params)
        /*07e8*/ 	.word	0x00000047


	//----- nvinfo : EIATTR_FRAME_SIZE
	.align		4
.L_377:
        /*07ec*/ 	.byte	0x04, 0x11
        /*07ee*/ 	.short	(.L_379 - .L_378)
	.align		4
.L_378:
        /*07f0*/ 	.word	index@(_Z30group_norm_nhwc_bwd_sum_kernelI11Fp32IOFp32WLi448EEv26Group_norm_nhwc_bwd_params)
        /*07f4*/ 	.word	0x00000000


	//----- nvinfo : EIATTR_REGCOUNT
	.align		4
.L_379:
        /*07f8*/ 	.byte	0x04, 0x2f
        /*07fa*/ 	.short	(.L_381 - .L_380)
	.align		4
.L_380:
        /*07fc*/ 	.word	index@(_Z30group_norm_nhwc_bwd_sum_kernelI11Fp32IOFp32WLi192EEv26Group_norm_nhwc_bwd_params)
        /*0800*/ 	.word	0x00000028


	//----- nvinfo : EIATTR_FRAME_SIZE
	.align		4
.L_381:
        /*0804*/ 	.byte	0x04, 0x11
        /*0806*/ 	.short	(.L_383 - .L_382)
	.align		4
.L_382:
        /*0808*/ 	.word	index@(_Z30group_norm_nhwc_bwd_sum_kernelI11Fp32IOFp32WLi192EEv26Group_norm_nhwc_bwd_params)
        /*080c*/ 	.word	0x00000000


	//----- nvinfo : EIATTR_REGCOUNT
	.align		4
.L_383:
        /*0810*/ 	.byte	0x04, 0x2f
        /*0812*/ 	.short	(.L_385 - .L_384)
	.align		4
.L_384:
        /*0814*/ 	.word	index@(_Z30group_norm_nhwc_bwd_sum_kernelI11Fp32IOFp32WLi128EEv26Group_norm_nhwc_bwd_params)
        /*0818*/ 	.word	0x00000028


	//----- nvinfo : EIATTR_FRAME_SIZE
	.align		4
.L_385:
        /*081c*/ 	.byte	0x04, 0x11
        /*081e*/ 	.short	(.L_387 - .L_386)
	.align		4
.L_386:
        /*0820*/ 	.word	index@(_Z30group_norm_nhwc_bwd_sum_kernelI11Fp32IOFp32WLi128EEv26Group_norm_nhwc_bwd_params)
        /*0824*/ 	.word	0x00000000


	//----- nvinfo : EIATTR_REGCOUNT
	.align		4
.L_387:
        /*0828*/ 	.byte	0x04, 0x2f
        /*082a*/ 	.short	(.L_389 - .L_388)
	.align		4
.L_388:
        /*082c*/ 	.word	index@(_Z30group_norm_nhwc_bwd_sum_kernelI11Fp32IOFp32WLi64EEv26Group_norm_nhwc_bwd_params)
        /*0830*/ 	.word	0x00000028


	//----- nvinfo : EIATTR_FRAME_SIZE
	.align		4
.L_389:
        /*0834*/ 	.byte	0x04, 0x11
        /*0836*/ 	.short	(.L_391 - .L_390)
	.align		4
.L_390:
        /*0838*/ 	.word	index@(_Z30group_norm_nhwc_bwd_sum_kernelI11Fp32IOFp32WLi64EEv26Group_norm_nhwc_bwd_params)
        /*083c*/ 	.word	0x00000000


	//----- nvinfo : EIATTR_REGCOUNT
	.align		4
.L_391:
        /*0840*/ 	.byte	0x04, 0x2f
        /*0842*/ 	.short	(.L_393 - .L_392)
	.align		4
.L_392:
        /*0844*/ 	.word	index@(_Z30group_norm_nhwc_bwd_sum_kernelI11Fp32IOFp32WLi168EEv26Group_norm_nhwc_bwd_params)
        /*0848*/ 	.word	0x00000028


	//----- nvinfo : EIATTR_FRAME_SIZE
	.align		4
.L_393:
        /*084c*/ 	.byte	0x04, 0x11
        /*084e*/ 	.short	(.L_395 - .L_394)
	.align		4
.L_394:
        /*0850*/ 	.word	index@(_Z30group_norm_nhwc_bwd_sum_kernelI11Fp32IOFp32WLi168EEv26Group_norm_nhwc_bwd_params)
        /*0854*/ 	.word	0x00000000


	//----- nvinfo : EIATTR_REGCOUNT
	.align		4
.L_395:
        /*0858*/ 	.byte	0x04, 0x2f
        /*085a*/ 	.short	(.L_397 - .L_396)
	.align		4
.L_396:
        /*085c*/ 	.word	index@(_Z30group_norm_nhwc_bwd_sum_kernelI11Fp32IOFp32WLi196EEv26Group_norm_nhwc_bwd_params)
        /*0860*/ 	.word	0x00000028


	//----- nvinfo : EIATTR_FRAME_SIZE
	.align		4
.L_397:
        /*0864*/ 	.byte	0x04, 0x11
        /*0866*/ 	.short	(.L_399 - .L_398)
	.align		4
.L_398:
        /*0868*/ 	.word	index@(_Z30group_norm_nhwc_bwd_sum_kernelI11Fp32IOFp32WLi196EEv26Group_norm_nhwc_bwd_params)
        /*086c*/ 	.word	0x00000000


	//----- nvinfo : EIATTR_REGCOUNT
	.align		4
.L_399:
        /*0870*/ 	.byte	0x04, 0x2f
        /*0872*/ 	.short	(.L_401 - .L_400)
	.align		4
.L_400:
        /*0874*/ 	.word	index@(_Z32group_norm_nhwc_bwd_scale_kernelI11Fp16IOFp16WLi160EEv26Group_norm_nhwc_bwd_params)
        /*0878*/ 	.word	0x00000020


	//----- nvinfo : EIATTR_FRAME_SIZE
	.align		4
.L_401:
        /*087c*/ 	.byte	0x04, 0x11
        /*087e*/ 	.short	(.L_403 - .L_402)
	.align		4
.L_402:
        /*0880*/ 	.word	index@(_Z32group_norm_nhwc_bwd_scale_kernelI11Fp16IOFp16WLi160EEv26Group_norm_nhwc_bwd_params)
        /*0884*/ 	.word	0x00000000


	//----- nvinfo : EIATTR_REGCOUNT
	.align		4
.L_403:
        /*0888*/ 	.byte	0x04, 0x2f
        /*088a*/ 	.short	(.L_405 - .L_404)
	.align		4
.L_404:
        /*088c*/ 	.word	index@(_Z32group_norm_nhwc_bwd_scale_kernelI11Fp16IOFp16WLi140EEv26Group_norm_nhwc_bwd_params)
        /*0890*/ 	.word	0x00000020


	//----- nvinfo : EIATTR_FRAME_SIZE
	.align		4
.L_405:
        /*0894*/ 	.byte	0x04, 0x11
        /*0896*/ 	.short	(.L_407 - .L_406)
	.align		4
.L_406:
        /*0898*/ 	.word	index@(_Z32group_norm_nhwc_bwd_scale_kernelI11Fp16IOFp16WLi140EEv26Group_norm_nhwc_bwd_params)
        /*089c*/ 	.word	0x00000000


	//----- nvinfo : EIATTR_REGCOUNT
	.align		4
.L_407:
        /*08a0*/ 	.byte	0x04, 0x2f
        /*08a2*/ 	.short	(.L_409 - .L_408)
	.align		4
.L_408:
        /*08a4*/ 	.word	index@(_Z32group_norm_nhwc_bwd_scale_kernelI11Fp16IOFp16WLi120EEv26Group_norm_nhwc_bwd_params)
        /*08a8*/ 	.word	0x00000020


	//----- nvinfo : EIATTR_FRAME_SIZE
	.align		4
.L_409:
        /*08ac*/ 	.byte	0x04, 0x11
        /*08ae*/ 	.short	(.L_411 - .L_410)
	.align		4
.L_410:
        /*08b0*/ 	.word	index@(_Z32group_norm_nhwc_bwd_scale_kernelI11Fp16IOFp16WLi120EEv26Group_norm_nhwc_bwd_params)
        /*08b4*/ 	.word	0x00000000


	//----- nvinfo : EIATTR_REGCOUNT
	.align		4
.L_411:
        /*08b8*/ 	.byte	0x04, 0x2f
        /*08ba*/ 	.short	(.L_413 - .L_412)
	.align		4
.L_412:
        /*08bc*/ 	.word	index@(_Z32group_norm_nhwc_bwd_scale_kernelI11Fp16IOFp16WLi256EEv26Group_norm_nhwc_bwd_params)
        /*08c0*/ 	.word	0x00000020


	//----- nvinfo : EIATTR_FRAME_SIZE
	.align		4
.L_413:
        /*08c4*/ 	.byte	0x04, 0x11
        /*08c6*/ 	.short	(.L_415 - .L_414)
	.align		4
.L_414:
        /*08c8*/ 	.word	index@(_Z32group_norm_nhwc_bwd_scale_kernelI11Fp16IOFp16WLi256EEv26Group_norm_nhwc_bwd_params)
        /*08cc*/ 	.word	0x00000000


	//----- nvinfo : EIATTR_REGCOUNT
	.align		4
.L_415:
        /*08d0*/ 	.byte	0x04, 0x2f
        /*08d2*/ 	.short	(.L_417 - .L_416)
	.align		4
.L_416:
        /*08d4*/ 	.word	index@(_Z32group_norm_nhwc_bwd_scale_kernelI11Fp16IOFp16WLi448EEv26Group_norm_nhwc_bwd_params)
        /*08d8*/ 	.word	0x00000020


	//----- nvinfo : EIATTR_FRAME_SIZE
	.align		4
.L_417:
        /*08dc*/ 	.byte	0x04, 0x11
        /*08de*/ 	.short	(.L_419 - .L_418)
	.align		4
.L_418:
        /*08e0*/ 	.word	index@(_Z32group_norm_nhwc_bwd_scale_kernelI11Fp16IOFp16WLi448EEv26Group_norm_nhwc_bwd_params)
        /*08e4*/ 	.word	0x00000000


	//----- nvinfo : EIATTR_REGCOUNT
	.align		4
.L_419:
        /*08e8*/ 	.byte	0x04, 0x2f
        /*08ea*/ 	.short	(.L_421 - .L_420)
	.align		4
.L_420:
        /*08ec*/ 	.word	index@(_Z32group_norm_nhwc_bwd_scale_kernelI11Fp16IOFp16WLi192EEv26Group_norm_nhwc_bwd_params)
        /*08f0*/ 	.word	0x00000020


	//----- nvinfo : EIATTR_FRAME_SIZE
	.align		4
.L_421:
        /*08f4*/ 	.byte	0x04, 0x11
        /*08f6*/ 	.short	(.L_423 - .L_422)
	.align		4
.L_422:
        /*08f8*/ 	.word	index@(_Z32group_norm_nhwc_bwd_scale_kernelI11Fp16IOFp16WLi192EEv26Group_norm_nhwc_bwd_params)
        /*08fc*/ 	.word	0x00000000


	//----- nvinfo : EIATTR_REGCOUNT
	.align		4
.L_423:
        /*0900*/ 	.byte	0x04, 0x2f
        /*0902*/ 	.short	(.L_425 - .L_424)
	.align		4
.L_424:
        /*0904*/ 	.word	index@(_Z32group_norm_nhwc_bwd_scale_kernelI11Fp16IOFp16WLi128EEv26Group_norm_nhwc_bwd_params)
        /*0908*/ 	.word	0x00000020


	//----- nvinfo : EIATTR_FRAME_SIZE
	.align		4
.L_425:
        /*090c*/ 	.byte	0x04, 0x11
        /*090e*/ 	.short	(.L_427 - .L_426)
	.align		4
.L_426:
        /*0910*/ 	.word	index@(_Z32group_norm_nhwc_bwd_scale_kernelI11Fp16IOFp16WLi128EEv26Group_norm_nhwc_bwd_params)
        /*0914*/ 	.word	0x00000000


	//----- nvinfo : EIATTR_REGCOUNT
	.align		4
.L_427:
        /*0918*/ 	.byte	0x04, 0x2f
        /*091a*/ 	.short	(.L_429 - .L_428)
	.align		4
.L_428:
        /*091c*/ 	.word	index@(_Z32group_norm_nhwc_bwd_scale_kernelI11Fp16IOFp16WLi64EEv26Group_norm_nhwc_bwd_params)
        /*0920*/ 	.word	0x00000020


	//----- nvinfo : EIATTR_FRAME_SIZE
	.align		4
.L_429:
        /*0924*/ 	.byte	0x04, 0x11
        /*0926*/ 	.short	(.L_431 - .L_430)
	.align		4
.L_430:
        /*0928*/ 	.word	index@(_Z32group_norm_nhwc_bwd_scale_kernelI11Fp16IOFp16WLi64EEv26Group_norm_nhwc_bwd_params)
        /*092c*/ 	.word	0x00000000


	//----- nvinfo : EIATTR_REGCOUNT
	.align		4
.L_431:
        /*0930*/ 	.byte	0x04, 0x2f
        /*0932*/ 	.short	(.L_433 - .L_432)
	.align		4
.L_432:
        /*0934*/ 	.word	index@(_Z32group_norm_nhwc_bwd_scale_kernelI11Fp16IOFp16WLi168EEv26Group_norm_nhwc_bwd_params)
        /*0938*/ 	.word	0x00000020


	//----- nvinfo : EIATTR_FRAME_SIZE
	.align		4
.L_433:
        /*093c*/ 	.byte	0x04, 0x11
        /*093e*/ 	.short	(.L_435 - .L_434)
	.align		4
.L_434:
        /*0940*/ 	.word	index@(_Z32group_norm_nhwc_bwd_scale_kernelI11Fp16IOFp16WLi168EEv26Group_norm_nhwc_bwd_params)
        /*0944*/ 	.word	0x00000000


	//----- nvinfo : EIATTR_REGCOUNT
	.align		4
.L_435:
        /*0948*/ 	.byte	0x04, 0x2f
        /*094a*/ 	.short	(.L_437 - .L_436)
	.align		4
.L_436:
        /*094c*/ 	.word	index@(_Z32group_norm_nhwc_bwd_scale_kernelI11Fp16IOFp16WLi196EEv26Group_norm_nhwc_bwd_params)
        /*0950*/ 	.word	0x00000020


	//----- nvinfo : EIATTR_FRAME_SIZE
	.align		4
.L_437:
        /*0954*/ 	.byte	0x04, 0x11
        /*0956*/ 	.short	(.L_439 - .L_438)
	.align		4
.L_438:
        /*0958*/ 	.word	index@(_Z32group_norm_nhwc_bwd_scale_kernelI11Fp16IOFp16WLi196EEv26Group_norm_nhwc_bwd_params)
        /*095c*/ 	.word	0x00000000


	//----- nvinfo : EIATTR_REGCOUNT
	.align		4
.L_439:
        /*0960*/ 	.byte	0x04, 0x2f
        /*0962*/ 	.short	(.L_441 - .L_440)
	.align		4
.L_440:
        /*0964*/ 	.word	index@(_Z32group_norm_nhwc_bwd_scale_kernelI11Fp16IOBf16WLi160EEv26Group_norm_nhwc_bwd_params)
        /*0968*/ 	.word	0x00000020


	//----- nvinfo : EIATTR_FRAME_SIZE
	.align		4
.L_441:
        /*096c*/ 	.byte	0x04, 0x11
        /*096e*/ 	.short	(.L_443 - .L_442)
	.align		4
.L_442:
        /*0970*/ 	.word	index@(_Z32group_norm_nhwc_bwd_scale_kernelI11Fp16IOBf16WLi160EEv26Group_norm_nhwc_bwd_params)
        /*0974*/ 	.word	0x00000000


	//----- nvinfo : EIATTR_REGCOUNT
	.align		4
.L_443:
        /*0978*/ 	.byte	0x04, 0x2f
        /*097a*/ 	.short	(.L_445 - .L_444)
	.align		4
.L_444:
        /*097c*/ 	.word	index@(_Z32group_norm_nhwc_bwd_scale_kernelI11Fp16IOBf16WLi140EEv26Group_norm_nhwc_bwd_params)
        /*0980*/ 	.word	0x00000020


	//----- nvinfo : EIATTR_FRAME_SIZE
	.align		4
.L_445:
        /*0984*/ 	.byte	0x04, 0x11
        /*0986*/ 	.short	(.L_447 - .L_446)
	.align		4
.L_446:
        /*0988*/ 	.word	index@(_Z32group_norm_nhwc_bwd_scale_kernelI11Fp16IOBf16WLi140EEv26Group_norm_nhwc_bwd_params)
        /*098c*/ 	.word	0x00000000


	//----- nvinfo : EIATTR_REGCOUNT
	.align		4
.L_447:
        /*0990*/ 	.byte	0x04, 0x2f
        /*0992*/ 	.short	(.L_449 - .L_448)
	.align		4
.L_448:
        /*0994*/ 	.word	index@(_Z32group_norm_nhwc_bwd_scale_kernelI11Fp16IOBf16WLi120EEv26Group_norm_nhwc_bwd_params)
        /*0998*/ 	.word	0x00000020


	//----- nvinfo : EIATTR_FRAME_SIZE
	.align		4
.L_449:
        /*099c*/ 	.byte	0x04, 0x11
        /*099e*/ 	.short	(.L_451 - .L_450)
	.align		4
.L_450:
        /*09a0*/ 	.word	index@(_Z32group_norm_nhwc_bwd_scale_kernelI11Fp16IOBf16WLi120EEv26Group_norm_nhwc_bwd_params)
        /*09a4*/ 	.word	0x00000000


	//----- nvinfo : EIATTR_REGCOUNT
	.align		4
.L_451:
        /*09a8*/ 	.byte	0x04, 0x2f
        /*09aa*/ 	.short	(.L_453 - .L_452)
	.align		4
.L_452:
        /*09ac*/ 	.word	index@(_Z32group_norm_nhwc_bwd_scale_kernelI11Fp16IOBf16WLi256EEv26Group_norm_nhwc_bwd_params)
        /*09b0*/ 	.word	0x00000020


	//----- nvinfo : EIATTR_FRAME_SIZE
	.align		4
.L_453:
        /*09b4*/ 	.byte	0x04, 0x11
        /*09b6*/ 	.short	(.L_455 - .L_454)
	.align		4
.L_454:
        /*09b8*/ 	.word	index@(_Z32group_norm_nhwc_bwd_scale_kernelI11Fp16IOBf16WLi256EEv26Group_norm_nhwc_bwd_params)
        /*09bc*/ 	.word	0x00000000


	//----- nvinfo : EIATTR_REGCOUNT
	.align		4
.L_455:
        /*09c0*/ 	.byte	0x04, 0x2f
        /*09c2*/ 	.short	(.L_457 - .L_456)
	.align		4
.L_456:
        /*09c4*/ 	.word	index@(_Z32group_norm_nhwc_bwd_scale_kernelI11Fp16IOBf16WLi448EEv26Group_norm_nhwc_bwd_params)
        /*09c8*/ 	.word	0x00000020


	//----- nvinfo : EIATTR_FRAME_SIZE
	.align		4
.L_457:
        /*09cc*/ 	.byte	0x04, 0x11
        /*09ce*/ 	.short	(.L_459 - .L_458)
	.align		4
.L_458:
        /*09d0*/ 	.word	index@(_Z32group_norm_nhwc_bwd_scale_kernelI11Fp16IOBf16WLi448EEv26Group_norm_nhwc_bwd_params)
        /*09d4*/ 	.word	0x00000000


	//----- nvinfo : EIATTR_REGCOUNT
	.align		4
.L_459:
        /*09d8*/ 	.byte	0x04, 0x2f
        /*09da*/ 	.short	(.L_461 - .L_460)
	.align		4
.L_460:
        /*09dc*/ 	.word	index@(_Z32group_norm_nhwc_bwd_scale_kernelI11Fp16IOBf16WLi192EEv26Group_norm_nhwc_bwd_params)
        /*09e0*/ 	.word	0x00000020


	//----- nvinfo : EIATTR_FRAME_SIZE
	.align		4
.L_461:
        /*09e4*/ 	.byte	0x04, 0x11
        /*09e6*/ 	.short	(.L_463 - .L_462)
	.align		4
.L_462:
        /*09e8*/ 	.word	index@(_Z32group_norm_nhwc_bwd_scale_kernelI11Fp16IOBf16WLi192EEv26Group_norm_nhwc_bwd_params)
        /*09ec*/ 	.word	0x00000000


	//----- nvinfo : EIATTR_REGCOUNT
	.align		4
.L_463:
        /*09f0*/ 	.byte	0x04, 0x2f
        /*09f2*/ 	.short	(.L_465 - .L_464)
	.align		4
.L_464:
        /*09f4*/ 	.word	index@(_Z32group_norm_nhwc_bwd_scale_kernelI11Fp16IOBf16WLi128EEv26Group_norm_nhwc_bwd_params)
        /*09f8*/ 	.word	0x00000020


	//----- nvinfo : EIATTR_FRAME_SIZE
	.align		4
.L_465:
        /*09fc*/ 	.byte	0x04, 0x11
        /*09fe*/ 	.short	(.L_467 - .L_466)
	.align		4
.L_466:
        /*0a00*/ 	.word	index@(_Z32group_norm_nhwc_bwd_scale_kernelI11Fp16IOBf16WLi128EEv26Group_norm_nhwc_bwd_params)
        /*0a04*/ 	.word	0x00000000


	//----- nvinfo : EIATTR_REGCOUNT
	.align		4
.L_467:
        /*0a08*/ 	.byte	0x04, 0x2f
        /*0a0a*/ 	.short	(.L_469 - .L_468)
	.align		4
.L_468:
        /*0a0c*/ 	.word	index@(_Z32group_norm_nhwc_bwd_scale_kernelI11Fp16IOBf16WLi64EEv26Group_norm_nhwc_bwd_params)
        /*0a10*/ 	.word	0x00000020


	//----- nvinfo : EIATTR_FRAME_SIZE
	.align		4
.L_469:
        /*0a14*/ 	.byte	0x04, 0x11
        /*0a16*/ 	.short	(.L_471 - .L_470)
	.align		4
.L_470:
        /*0a18*/ 	.word	index@(_Z32group_norm_nhwc_bwd_scale_kernelI11Fp16IOBf16WLi64EEv26Group_norm_nhwc_bwd_params)
        /*0a1c*/ 	.word	0x00000000


	//----- nvinfo : EIATTR_REGCOUNT
	.align		4
.L_471:
        /*0a20*/ 	.byte	0x04, 0x2f
        /*0a22*/ 	.short	(.L_473 - .L_472)
	.align		4
.L_472:
        /*0a24*/ 	.word	index@(_Z32group_norm_nhwc_bwd_scale_kernelI11Fp16IOBf16WLi168EEv26Group_norm_nhwc_bwd_params)
        /*0a28*/ 	.word	0x00000020


	//----- nvinfo : EIATTR_FRAME_SIZE
	.align		4
.L_473:
        /*0a2c*/ 	.byte	0x04, 0x11
        /*0a2e*/ 	.short	(.L_475 - .L_474)
	.align		4
.L_474:
        /*0a30*/ 	.word	index@(_Z32group_norm_nhwc_bwd_scale_kernelI11Fp16IOBf16WLi168EEv26Group_norm_nhwc_bwd_params)
        /*0a34*/ 	.word	0x00000000


	//----- nvinfo : EIATTR_REGCOUNT
	.align		4
.L_475:
        /*0a38*/ 	.byte	0x04, 0x2f
        /*0a3a*/ 	.short	(.L_477 - .L_476)
	.align		4
.L_476:
        /*0a3c*/ 	.word	index@(_Z32group_norm_nhwc_bwd_scale_kernelI11Fp16IOBf16WLi196EEv26Group_norm_nhwc_bwd_params)
        /*0a40*/ 	.word	0x00000020


	//----- nvinfo : EIATTR_FRAME_SIZE
	.align		4
.L_477:
        /*0a44*/ 	.byte	0x04, 0x11
        /*0a46*/ 	.short	(.L_479 - .L_478)
	.align		4
.L_478:
        /*0a48*/ 	.word	index@(_Z32group_norm_nhwc_bwd_scale_kernelI11Fp16IOBf16WLi196EEv26Group_norm_nhwc_bwd_params)
        /*0a4c*/ 	.word	0x00000000


	//----- nvinfo : EIATTR_REGCOUNT
	.align		4
.L_479:
        /*0a50*/ 	.byte	0x04, 0x2f
        /*0a52*/ 	.short	(.L_481 - .L_480)
	.align		4
.L_480:
        /*0a54*/ 	.word	index@(_Z32group_norm_nhwc_bwd_scale_kernelI11Fp16IOFp32WLi160EEv26Group_norm_nhwc_bwd_params)
        /*0a58*/ 	.word	0x00000020


	//----- nvinfo : EIATTR_FRAME_SIZE
	.align		4
.L_481:
        /*0a5c*/ 	.byte	0x04, 0x11
        /*0a5e*/ 	.short	(.L_483 - .L_482)
	.align		4
.L_482:
        /*0a60*/ 	.word	index@(_Z32group_norm_nhwc_bwd_scale_kernelI11Fp16IOFp32WLi160EEv26Group_norm_nhwc_bwd_params)
        /*0a64*/ 	.word	0x00000000


	//----- nvinfo : EIATTR_REGCOUNT
	.align		4
.L_483:
        /*0a68*/ 	.byte	0x04, 0x2f
        /*0a6a*/ 	.short	(.L_485 - .L_484)
	.align		4
.L_484:
        /*0a6c*/ 	.word	index@(_Z32group_norm_nhwc_bwd_scale_kernelI11Fp16IOFp32WLi140EEv26Group_norm_nhwc_bwd_params)
        /*0a70*/ 	.word	0x00000020


	//----- nvinfo : EIATTR_FRAME_SIZE
	.align		4
.L_485:
        /*0a74*/ 	.byte	0x04, 0x11
        /*0a76*/ 	.short	(.L_487 - .L_486)
	.align		4
.L_486:
        /*0a78*/ 	.word	index@(_Z32group_norm_nhwc_bwd_scale_kernelI11Fp16IOFp32WLi140EEv26Group_norm_nhwc_bwd_params)
        /*0a7c*/ 	.word	0x00000000


	//----- nvinfo : EIATTR_REGCOUNT
	.align		4
.L_487:
        /*0a80*/ 	.byte	0x04, 0x2f
        /*0a82*/ 	.short	(.L_489 - .L_488)
	.align		4
.L_488:
        /*0a84*/ 	.word	index@(_Z32group_norm_nhwc_bwd_scale_kernelI11Fp16IOFp32WLi120EEv26Group_norm_nhwc_bwd_params)
        /*0a88*/ 	.word	0x00000020


	//----- nvinfo : EIATTR_FRAME_SIZE
	.align		4
.L_489:
        /*0a8c*/ 	.byte	0x04, 0x11
        /*0a8e*/ 	.short	(.L_491 - .L_490)
	.align		4
.L_490:
        /*0a90*/ 	.word	index@(_Z32group_norm_nhwc_bwd_scale_kernelI11Fp16IOFp32WLi120EEv26Group_norm_nhwc_bwd_params)
        /*0a94*/ 	.word	0x00000000


	//----- nvinfo : EIATTR_REGCOUNT
	.align		4
.L_491:
        /*0a98*/ 	.byte	0x04, 0x2f
        /*0a9a*/ 	.short	(.L_493 - .L_492)
	.align		4
.L_492:
        /*0a9c*/ 	.word	index@(_Z32group_norm_nhwc_bwd_scale_kernelI11Fp16IOFp32WLi256EEv26Group_norm_nhwc_bwd_params)
        /*0aa0*/ 	.word	0x00000020


	//----- nvinfo : EIATTR_FRAME_SIZE
	.align		4
.L_493:
        /*0aa4*/ 	.byte	0x04, 0x11
        /*0aa6*/ 	.short	(.L_495 - .L_494)
	.align		4
.L_494:
        /*0aa8*/ 	.word	index@(_Z32group_norm_nhwc_bwd_scale_kernelI11Fp16IOFp32WLi256EEv26Group_norm_nhwc_bwd_params)
        /*0aac*/ 	.word	0x00000000


	//----- nvinfo : EIATTR_REGCOUNT
	.align		4
.L_495:
        /*0ab0*/ 	.byte	0x04, 0x2f
        /*0ab2*/ 	.short	(.L_497 - .L_496)
	.align		4
.L_496:
        /*0ab4*/ 	.word	index@(_Z32group_norm_nhwc_bwd_scale_kernelI11Fp16IOFp32WLi448EEv26Group_norm_nhwc_bwd_params)
        /*0ab8*/ 	.word	0x00000020


	//----- nvinfo : EIATTR_FRAME_SIZE
	.align		4
.L_497:
        /*0abc*/ 	.byte	0x04, 0x11
        /*0abe*/ 	.short	(.L_499 - .L_498)
	.align		4
.L_498:
        /*0ac0*/ 	.word	index@(_Z32group_norm_nhwc_bwd_scale_kernelI11Fp16IOFp32WLi448EEv26Group_norm_nhwc_bwd_params)
        /*0ac4*/ 	.word	0x00000000


	//----- nvinfo : EIATTR_REGCOUNT
	.align		4
.L_499:
        /*0ac8*/ 	.byte	0x04, 0x2f
        /*0aca*/ 	.short	(.L_501 - .L_500)
	.align		4
.L_500:
        /*0acc*/ 	.word	index@(_Z32group_norm_nhwc_bwd_scale_kernelI11Fp16IOFp32WLi192EEv26Group_norm_nhwc_bwd_params)
        /*0ad0*/ 	.word	0x00000020


	//----- nvinfo : EIATTR_FRAME_SIZE
	.align		4
.L_501:
        /*0ad4*/ 	.byte	0x04, 0x11
        /*0ad6*/ 	.short	(.L_503 - .L_502)
	.align		4
.L_502:
        /*0ad8*/ 	.word	index@(_Z32group_norm_nhwc_bwd_scale_kernelI11Fp16IOFp32WLi192EEv26Group_norm_nhwc_bwd_params)
        /*0adc*/ 	.word	0x00000000


	//----- nvinfo : EIATTR_REGCOUNT
	.align		4
.L_503:
        /*0ae0*/ 	.byte	0x04, 0x2f
        /*0ae2*/ 	.short	(.L_505 - .L_504)
	.align		4
.L_504:
        /*0ae4*/ 	.word	index@(_Z32group_norm_nhwc_bwd_scale_kernelI11Fp16IOFp32WLi128EEv26Group_norm_nhwc_bwd_params)
        /*0ae8*/ 	.word	0x00000020


	//----- nvinfo : EIATTR_FRAME_SIZE
	.align		4
.L_505:
        /*0aec*/ 	.byte	0x04, 0x11
        /*0aee*/ 	.short	(.L_507 - .L_506)
	.align		4
.L_506:
        /*0af0*/ 	.word	index@(_Z32group_norm_nhwc_bwd_scale_kernelI11Fp16IOFp32WLi128EEv26Group_norm_nhwc_bwd_params)
        /*0af4*/ 	.word	0x00000000


	//----- nvinfo : EIATTR_REGCOUNT
	.align		4
.L_507:
        /*0af8*/ 	.byte	0x04, 0x2f
        /*0afa*/ 	.short	(.L_509 - .L_508)
	.align		4
.L_508:
        /*0afc*/ 	.word	index@(_Z32group_norm_nhwc_bwd_scale_kernelI11Fp16IOFp32WLi64EEv26Group_norm_nhwc_bwd_params)
        /*0b00*/ 	.word	0x00000020


	//----- nvinfo : EIATTR_FRAME_SIZE
	.align		4
.L_509:
        /*0b04*/ 	.byte	0x04, 0x11
        /*0b06*/ 	.short	(.L_511 - .L_510)
	.align		4
.L_510:
        /*0b08*/ 	.word	index@(_Z32group_norm_nhwc_bwd_scale_kernelI11Fp16IOFp32WLi64EEv26Group_norm_nhwc_bwd_params)
        /*0b0c*/ 	.word	0x00000000


	//----- nvinfo : EIATTR_REGCOUNT
	.align		4
.L_511:
        /*0b10*/ 	.byte	0x04, 0x2f
        /*0b12*/ 	.short	(.L_513 - .L_512)
	.align		4
.L_512:
        /*0b14*/ 	.word	index@(_Z32group_norm_nhwc_bwd_scale_kernelI11Fp16IOFp32WLi168EEv26Group_norm_nhwc_bwd_params)
        /*0b18*/ 	.word	0x00000020


	//----- nvinfo : EIATTR_FRAME_SIZE
	.align		4
.L_513:
        /*0b1c*/ 	.byte	0x04, 0x11
        /*0b1e*/ 	.short	(.L_515 - .L_514)
	.align		4
.L_514:
        /*0b20*/ 	.word	index@(_Z32group_norm_nhwc_bwd_scale_kernelI11Fp16IOFp32WLi168EEv26Group_norm_nhwc_bwd_params)
        /*0b24*/ 	.word	0x00000000


	//----- nvinfo : EIATTR_REGCOUNT
	.align		4
.L_515:
        /*0b28*/ 	.byte	0x04, 0x2f
        /*0b2a*/ 	.short	(.L_517 - .L_516)
	.align		4
.L_516:
        /*0b2c*/ 	.word	index@(_Z32group_norm_nhwc_bwd_scale_kernelI11Fp16IOFp32WLi196EEv26Group_norm_nhwc_bwd_params)
        /*0b30*/ 	.word	0x00000020


	//----- nvinfo : EIATTR_FRAME_SIZE
	.align		4
.L_517:
        /*0b34*/ 	.byte	0x04, 0x11
        /*0b36*/ 	.short	(.L_519 - .L_518)
	.align		4
.L_518:
        /*0b38*/ 	.word	index@(_Z32group_norm_nhwc_bwd_scale_kernelI11Fp16IOFp32WLi196EEv26Group_norm_nhwc_bwd_params)
        /*0b3c*/ 	.word	0x00000000


	//----- nvinfo : EIATTR_REGCOUNT
	.align		4
.L_519:
        /*0b40*/ 	.byte	0x04, 0x2f
        /*0b42*/ 	.short	(.L_521 - .L_520)
	.align		4
.L_520:
        /*0b44*/ 	.word	index@(_Z32group_norm_nhwc_bwd_scale_kernelI11Bf16IOFp16WLi160EEv26Group_norm_nhwc_bwd_params)
        /*0b48*/ 	.word	0x00000020


	//----- nvinfo : EIATTR_FRAME_SIZE
	.align		4
.L_521:
        /*0b4c*/ 	.byte	0x04, 0x11
        /*0b4e*/ 	.short	(.L_523 - .L_522)
	.align		4
.L_522:
        /*0b50*/ 	.word	index@(_Z32group_norm_nhwc_bwd_scale_kernelI11Bf16IOFp16WLi160EEv26Group_norm_nhwc_bwd_params)
        /*0b54*/ 	.word	0x00000000


	//----- nvinfo : EIATTR_REGCOUNT
	.align		4
.L_523:
        /*0b58*/ 	.byte	0x04, 0x2f
        /*0b5a*/ 	.short	(.L_525 - .L_524)
	.align		4
.L_524:
        /*0b5c*/ 	.word	index@(_Z32group_norm_nhwc_bwd_scale_kernelI11Bf16IOFp16WLi140EEv26Group_norm_nhwc_bwd_params)
        /*0b60*/ 	.word	0x00000020


	//----- nvinfo : EIATTR_FRAME_SIZE
	.align		4
.L_525:
        /*0b64*/ 	.byte	0x04, 0x11
        /*0b66*/ 	.short	(.L_527 - .L_526)
	.align		4
.L_526:
        /*0b68*/ 	.word	index@(_Z32group_norm_nhwc_bwd_scale_kernelI11Bf16IOFp16WLi140EEv26Group_norm_nhwc_bwd_params)
        /*0b6c*/ 	.word	0x00000000


	//----- nvinfo : EIATTR_REGCOUNT
	.align		4
.L_527:
        /*0b70*/ 	.byte	0x04, 0x2f
        /*0b72*/ 	.short	(.L_529 - .L_528)
	.align		4
.L_528:
        /*0b74*/ 	.word	index@(_Z32group_norm_nhwc_bwd_scale_kernelI11Bf16IOFp16WLi120EEv26Group_norm_nhwc_bwd_params)
        /*0b78*/ 	.word	0x00000020


	//----- nvinfo : EIATTR_FRAME_SIZE
	.align		4
.L_529:
        /*0b7c*/ 	.byte	0x04, 0x11
        /*0b7e*/ 	.short	(.L_531 - .L_530)
	.align		4
.L_530:
        /*0b80*/ 	.word	index@(_Z32group_norm_nhwc_bwd_scale_kernelI11Bf16IOFp16WLi120EEv26Group_norm_nhwc_bwd_params)
        /*0b84*/ 	.word	0x00000000


	//----- nvinfo : EIATTR_REGCOUNT
	.align		4
.L_531:
        /*0b88*/ 	.byte	0x04, 0x2f
        /*0b8a*/ 	.short	(.L_533 - .L_532)
	.align		4
.L_532:
        /*0b8c*/ 	.word	index@(_Z32group_norm_nhwc_bwd_scale_kernelI11Bf16IOFp16WLi256EEv26Group_norm_nhwc_bwd_params)
        /*0b90*/ 	.word	0x00000020


	//----- nvinfo : EIATTR_FRAME_SIZE
	.align		4
.L_533:
        /*0b94*/ 	.byte	0x04, 0x11
        /*0b96*/ 	.short	(.L_535 - .L_534)
	.align		4
.L_534:
        /*0b98*/ 	.word	index@(_Z32group_norm_nhwc_bwd_scale_kernelI11Bf16IOFp16WLi256EEv26Group_norm_nhwc_bwd_params)
        /*0b9c*/ 	.word	0x00000000


	//----- nvinfo : EIATTR_REGCOUNT
	.align		4
.L_535:
        /*0ba0*/ 	.byte	0x04, 0x2f
        /*0ba2*/ 	.short	(.L_537 - .L_536)
	.align		4
.L_536:
        /*0ba4*/ 	.word	index@(_Z32group_norm_nhwc_bwd_scale_kernelI11Bf16IOFp16WLi448EEv26Group_norm_nhwc_bwd_params)
        /*0ba8*/ 	.word	0x00000020


	//----- nvinfo : EIATTR_FRAME_SIZE
	.align		4
.L_537:
        /*0bac*/ 	.byte	0x04, 0x11
        /*0bae*/ 	.short	(.L_539 - .L_538)
	.align		4
.L_538:
        /*0bb0*/ 	.word	index@(_Z32group_norm_nhwc_bwd_scale_kernelI11Bf16IOFp16WLi448EEv26Group_norm_nhwc_bwd_params)
        /*0bb4*/ 	.word	0x00000000


	//----- nvinfo : EIATTR_REGCOUNT
	.align		4
.L_539:
        /*0bb8*/ 	.byte	0x04, 0x2f
        /*0bba*/ 	.short	(.L_541 - .L_540)
	.align		4
.L_540:
        /*0bbc*/ 	.word	index@(_Z32group_norm_nhwc_bwd_scale_kernelI11Bf16IOFp16WLi192EEv26Group_norm_nhwc_bwd_params)
        /*0bc0*/ 	.word	0x00000020


	//----- nvinfo : EIATTR_FRAME_SIZE
	.align		4
.L_541:
        /*0bc4*/ 	.byte	0x04, 0x11
        /*0bc6*/ 	.short	(.L_543 - .L_542)
	.align		4
.L_542:
        /*0bc8*/ 	.word	index@(_Z32group_norm_nhwc_bwd_scale_kernelI11Bf16IOFp16WLi192EEv26Group_norm_nhwc_bwd_params)
        /*0bcc*/ 	.word	0x00000000


	//----- nvinfo : EIATTR_REGCOUNT
	.align		4
.L_543:
        /*0bd0*/ 	.byte	0x04, 0x2f
        /*0bd2*/ 	.short	(.L_545 - .L_544)
	.align		4
.L_544:
        /*0bd4*/ 	.word	index@(_Z32group_norm_nhwc_bwd_scale_kernelI11Bf16IOFp16WLi128EEv26Group_norm_nhwc_bwd_params)
        /*0bd8*/ 	.word	0x00000020


	//----- nvinfo : EIATTR_FRAME_SIZE
	.align		4
.L_545:
        /*0bdc*/ 	.byte	0x04, 0x11
        /*0bde*/ 	.short	(.L_547 - .L_546)
	.align		4
.L_546:
        /*0be0*/ 	.word	index@(_Z32group_norm_nhwc_bwd_scale_kernelI11Bf16IOFp16WLi128EEv26Group_norm_nhwc_bwd_params)
        /*0be4*/ 	.word	0x00000000


	//----- nvinfo : EIATTR_REGCOUNT
	.align		4
.L_547:
        /*0be8*/ 	.byte	0x04, 0x2f
        /*0bea*/ 	.short	(.L_549 - .L_548)
	.align		4
.L_548:
        /*0bec*/ 	.word	index@(_Z32group_norm_nhwc_bwd_scale_kernelI11Bf16IOFp16WLi64EEv26Group_norm_nhwc_bwd_params)
        /*0bf0*/ 	.word	0x00000020


	//----- nvinfo : EIATTR_FRAME_SIZE
	.align		4
.L_549:
        /*0bf4*/ 	.byte	0x04, 0x11
        /*0bf6*/ 	.short	(.L_551 - .L_550)
	.align		4
.L_550:
        /*0bf8*/ 	.word	index@(_Z32group_norm_nhwc_bwd_scale_kernelI11Bf16IOFp16WLi64EEv26Group_norm_nhwc_bwd_params)
        /*0bfc*/ 	.word	0x00000000


	//----- nvinfo : EIATTR_REGCOUNT
	.align		4
.L_551:
        /*0c00*/ 	.byte	0x04, 0x2f
        /*0c02*/ 	.short	(.L_553 - .L_552)
	.align		4
.L_552:
        /*0c04*/ 	.word	index@(_Z32group_norm_nhwc_bwd_scale_kernelI11Bf16IOFp16WLi168EEv26Group_norm_nhwc_bwd_params)
        /*0c08*/ 	.word	0x00000020


	//----- nvinfo : EIATTR_FRAME_SIZE
	.align		4
.L_553:
        /*0c0c*/ 	.byte	0x04, 0x11
        /*0c0e*/ 	.short	(.L_555 - .L_554)
	.align		4
.L_554:
        /*0c10*/ 	.word	index@(_Z32group_norm_nhwc_bwd_scale_kernelI11Bf16IOFp16WLi168EEv26Group_norm_nhwc_bwd_params)
        /*0c14*/ 	.word	0x00000000


	//----- nvinfo : EIATTR_REGCOUNT
	.align		4
.L_555:
        /*0c18*/ 	.byte	0x04, 0x2f
        /*0c1a*/ 	.short	(.L_557 - .L_556)
	.align		4
.L_556:
        /*0c1c*/ 	.word	index@(_Z32group_norm_nhwc_bwd_scale_kernelI11Bf16IOFp16WLi196EEv26Group_norm_nhwc_bwd_params)
        /*0c20*/ 	.word	0x00000020


	//----- nvinfo : EIATTR_FRAME_SIZE
	.align		4
.L_557:
        /*0c24*/ 	.byte	0x04, 0x11
        /*0c26*/ 	.short	(.L_559 - .L_558)
	.align		4
.L_558:
        /*0c28*/ 	.word	index@(_Z32group_norm_nhwc_bwd_scale_kernelI11Bf16IOFp16WLi196EEv26Group_norm_nhwc_bwd_params)
        /*0c2c*/ 	.word	0x00000000


	//----- nvinfo : EIATTR_REGCOUNT
	.align		4
.L_559:
        /*0c30*/ 	.byte	0x04, 0x2f
        /*0c32*/ 	.short	(.L_561 - .L_560)
	.align		4
.L_560:
        /*0c34*/ 	.word	index@(_Z32group_norm_nhwc_bwd_scale_kernelI11Bf16IOBf16WLi160EEv26Group_norm_nhwc_bwd_params)
        /*0c38*/ 	.word	0x00000020


	//----- nvinfo : EIATTR_FRAME_SIZE
	.align		4
.L_561:
        /*0c3c*/ 	.byte	0x04, 0x11
        /*0c3e*/ 	.short	(.L_563 - .L_562)
	.align		4
.L_562:
        /*0c40*/ 	.word	index@(_Z32group_norm_nhwc_bwd_scale_kernelI11Bf16IOBf16WLi160EEv26Group_norm_nhwc_bwd_params)
        /*0c44*/ 	.word	0x00000000


	//----- nvinfo : EIATTR_REGCOUNT
	.align		4
.L_563:
        /*0c48*/ 	.byte	0x04, 0x2f
        /*0c4a*/ 	.short	(.L_565 - .L_564)
	.align		4
.L_564:
        /*0c4c*/ 	.word	index@(_Z32group_norm_nhwc_bwd_scale_kernelI11Bf16IOBf16WLi140EEv26Group_norm_nhwc_bwd_params)
        /*0c50*/ 	.word	0x00000020


	//----- nvinfo : EIATTR_FRAME_SIZE
	.align		4
.L_565:
        /*0c54*/ 	.byte	0x04, 0x11
        /*0c56*/ 	.short	(.L_567 - .L_566)
	.align		4
.L_566:
        /*0c58*/ 	.word	index@(_Z32group_norm_nhwc_bwd_scale_kernelI11Bf16IOBf16WLi140EEv26Group_norm_nhwc_bwd_params)
        /*0c5c*/ 	.word	0x00000000


	//----- nvinfo : EIATTR_REGCOUNT
	.align		4
.L_567:
        /*0c60*/ 	.byte	0x04, 0x2f
        /*0c62*/ 	.short	(.L_569 - .L_568)
	.align		4
.L_568:
        /*0c64*/ 	.word	index@(_Z32group_norm_nhwc_bwd_scale_kernelI11Bf16IOBf16WLi120EEv26Group_norm_nhwc_bwd_params)
        /*0c68*/ 	.word	0x00000020


	//----- nvinfo : EIATTR_FRAME_SIZE
	.align		4
.L_569:
        /*0c6c*/ 	.byte	0x04, 0x11
        /*0c6e*/ 	.short	(.L_571 - .L_570)
	.align		4
.L_570:
        /*0c70*/ 	.word	index@(_Z32group_norm_nhwc_bwd_scale_kernelI11Bf16IOBf16WLi120EEv26Group_norm_nhwc_bwd_params)
        /*0c74*/ 	.word	0x00000000


	//----- nvinfo : EIATTR_REGCOUNT
	.align		4
.L_571:
        /*0c78*/ 	.byte	0x04, 0x2f
        /*0c7a*/ 	.short	(.L_573 - .L_572)
	.align		4
.L_572:
        /*0c7c*/ 	.word	index@(_Z32group_norm_nhwc_bwd_scale_kernelI11Bf16IOBf16WLi256EEv26Group_norm_nhwc_bwd_params)
        /*0c80*/ 	.word	0x00000020


	//----- nvinfo : EIATTR_FRAME_SIZE
	.align		4
.L_573:
        /*0c84*/ 	.byte	0x04, 0x11
        /*0c86*/ 	.short	(.L_575 - .L_574)
	.align		4
.L_574:
        /*0c88*/ 	.word	index@(_Z32group_norm_nhwc_bwd_scale_kernelI11Bf16IOBf16WLi256EEv26Group_norm_nhwc_bwd_params)
        /*0c8c*/ 	.word	0x00000000


	//----- nvinfo : EIATTR_REGCOUNT
	.align		4
.L_575:
        /*0c90*/ 	.byte	0x04, 0x2f
        /*0c92*/ 	.short	(.L_577 - .L_576)
	.align		4
.L_576:
        /*0c94*/ 	.word	index@(_Z32group_norm_nhwc_bwd_scale_kernelI11Bf16IOBf16WLi448EEv26Group_norm_nhwc_bwd_params)
        /*0c98*/ 	.word	0x00000020


	//----- nvinfo : EIATTR_FRAME_SIZE
	.align		4
.L_577:
        /*0c9c*/ 	.byte	0x04, 0x11
        /*0c9e*/ 	.short	(.L_579 - .L_578)
	.align		4
.L_578:
        /*0ca0*/ 	.word	index@(_Z32group_norm_nhwc_bwd_scale_kernelI11Bf16IOBf16WLi448EEv26Group_norm_nhwc_bwd_params)
        /*0ca4*/ 	.word	0x00000000


	//----- nvinfo : EIATTR_REGCOUNT
	.align		4
.L_579:
        /*0ca8*/ 	.byte	0x04, 0x2f
        /*0caa*/ 	.short	(.L_581 - .L_580)
	.align		4
.L_580:
        /*0cac*/ 	.word	index@(_Z32group_norm_nhwc_bwd_scale_kernelI11Bf16IOBf16WLi192EEv26Group_norm_nhwc_bwd_params)
        /*0cb0*/ 	.word	0x00000020


	//----- nvinfo : EIATTR_FRAME_SIZE
	.align		4
.L_581:
        /*0cb4*/ 	.byte	0x04, 0x11
        /*0cb6*/ 	.short	(.L_583 - .L_582)
	.align		4
.L_582:
        /*0cb8*/ 	.word	index@(_Z32group_norm_nhwc_bwd_scale_kernelI11Bf16IOBf16WLi192EEv26Group_norm_nhwc_bwd_params)
        /*0cbc*/ 	.word	0x00000000


	//----- nvinfo : EIATTR_REGCOUNT
	.align		4
.L_583:
        /*0cc0*/ 	.byte	0x04, 0x2f
        /*0cc2*/ 	.short	(.L_585 - .L_584)
	.align		4
.L_584:
        /*0cc4*/ 	.word	index@(_Z32group_norm_nhwc_bwd_scale_kernelI11Bf16IOBf16WLi128EEv26Group_norm_nhwc_bwd_params)
        /*0cc8*/ 	.word	0x00000020


	//----- nvinfo : EIATTR_FRAME_SIZE
	.align		4
.L_585:
        /*0ccc*/ 	.byte	0x04, 0x11
        /*0cce*/ 	.short	(.L_587 - .L_586)
	.align		4
.L_586:
        /*0cd0*/ 	.word	index@(_Z32group_norm_nhwc_bwd_scale_kernelI11Bf16IOBf16WLi128EEv26Group_norm_nhwc_bwd_params)
        /*0cd4*/ 	.word	0x00000000


	//----- nvinfo : EIATTR_REGCOUNT
	.align		4
.L_587:
        /*0cd8*/ 	.byte	0x04, 0x2f
        /*0cda*/ 	.short	(.L_589 - .L_588)
	.align		4
.L_588:
        /*0cdc*/ 	.word	index@(_Z32group_norm_nhwc_bwd_scale_kernelI11Bf16IOBf16WLi64EEv26Group_norm_nhwc_bwd_params)
        /*0ce0*/ 	.word	0x00000020


	//----- nvinfo : EIATTR_FRAME_SIZE
	.align		4
.L_589:
        /*0ce4*/ 	.byte	0x04, 0x11
        /*0ce6*/ 	.short	(.L_591 - .L_590)
	.align		4
.L_590:
        /*0ce8*/ 	.word	index@(_Z32group_norm_nhwc_bwd_scale_kernelI11Bf16IOBf16WLi64EEv26Group_norm_nhwc_bwd_params)
        /*0cec*/ 	.word	0x00000000


	//----- nvinfo : EIATTR_REGCOUNT
	.align		4
.L_591:
        /*0cf0*/ 	.byte	0x04, 0x2f
        /*0cf2*/ 	.short	(.L_593 - .L_592)
	.align		4
.L_592:
        /*0cf4*/ 	.word	index@(_Z32group_norm_nhwc_bwd_scale_kernelI11Bf16IOBf16WLi168EEv26Group_norm_nhwc_bwd_params)
        /*0cf8*/ 	.word	0x00000020


	//----- nvinfo : EIATTR_FRAME_SIZE
	.align		4
.L_593:
        /*0cfc*/ 	.byte	0x04, 0x11
        /*0cfe*/ 	.short	(.L_595 - .L_594)
	.align		4
.L_594:
        /*0d00*/ 	.word	index@(_Z32group_norm_nhwc_bwd_scale_kernelI11Bf16IOBf16WLi168EEv26Group_norm_nhwc_bwd_params)
        /*0d04*/ 	.word	0x00000000


	//----- nvinfo : EIATTR_REGCOUNT
	.align		4
.L_595:
        /*0d08*/ 	.byte	0x04, 0x2f
        /*0d0a*/ 	.short	(.L_597 - .L_596)
	.align		4
.L_596:
        /*0d0c*/ 	.word	index@(_Z32group_norm_nhwc_bwd_scale_kernelI11Bf16IOBf16WLi196EEv26Group_norm_nhwc_bwd_params)
        /*0d10*/ 	.word	0x00000020


	//----- nvinfo : EIATTR_FRAME_SIZE
	.align		4
.L_597:
        /*0d14*/ 	.byte	0x04, 0x11
        /*0d16*/ 	.short	(.L_599 - .L_598)
	.align		4
.L_598:
        /*0d18*/ 	.word	index@(_Z32group_norm_nhwc_bwd_scale_kernelI11Bf16IOBf16WLi196EEv26Group_norm_nhwc_bwd_params)
        /*0d1c*/ 	.word	0x00000000


	//----- nvinfo : EIATTR_REGCOUNT
	.align		4
.L_599:
        /*0d20*/ 	.byte	0x04, 0x2f
        /*0d22*/ 	.short	(.L_601 - .L_600)
	.align		4
.L_600:
        /*0d24*/ 	.word	index@(_Z32group_norm_nhwc_bwd_scale_kernelI11Bf16IOFp32WLi160EEv26Group_norm_nhwc_bwd_params)
        /*0d28*/ 	.word	0x00000020


	//----- nvinfo : EIATTR_FRAME_SIZE
	.align		4
.L_601:
        /*0d2c*/ 	.byte	0x04, 0x11
        /*0d2e*/ 	.short	(.L_603 - .L_602)
	.align		4
.L_602:
        /*0d30*/ 	.word	index@(_Z32group_norm_nhwc_bwd_scale_kernelI11Bf16IOFp32WLi160EEv26Group_norm_nhwc_bwd_params)
        /*0d34*/ 	.word	0x00000000


	//----- nvinfo : EIATTR_REGCOUNT
	.align		4
.L_603:
        /*0d38*/ 	.byte	0x04, 0x2f
        /*0d3a*/ 	.short	(.L_605 - .L_604)
	.align		4
.L_604:
        /*0d3c*/ 	.word	index@(_Z32group_norm_nhwc_bwd_scale_kernelI11Bf16IOFp32WLi140EEv26Group_norm_nhwc_bwd_params)
        /*0d40*/ 	.word	0x00000020


	//----- nvinfo : EIATTR_FRAME_SIZE
	.align		4
.L_605:
        /*0d44*/ 	.byte	0x04, 0x11
        /*0d46*/ 	.short	(.L_607 - .L_606)
	.align		4
.L_606:
        /*0d48*/ 	.word	index@(_Z32group_norm_nhwc_bwd_scale_kernelI11Bf16IOFp32WLi140EEv26Group_norm_nhwc_bwd_params)
        /*0d4c*/ 	.word	0x00000000


	//----- nvinfo : EIATTR_REGCOUNT
	.align		4
.L_607:
        /*0d50*/ 	.byte	0x04, 0x2f
        /*0d52*/ 	.short	(.L_609 - .L_608)
	.align		4
.L_608:
        /*0d54*/ 	.word	index@(_Z32group_norm_nhwc_bwd_scale_kernelI11Bf16IOFp32WLi120EEv26Group_norm_nhwc_bwd_params)
        /*0d58*/ 	.word	0x00000020


	//----- nvinfo : EIATTR_FRAME_SIZE
	.align		4
.L_609:
        /*0d5c*/ 	.byte	0x04, 0x11
        /*0d5e*/ 	.short	(.L_611 - .L_610)
	.align		4
.L_610:
        /*0d60*/ 	.word	index@(_Z32group_norm_nhwc_bwd_scale_kernelI11Bf16IOFp32WLi120EEv26Group_norm_nhwc_bwd_params)
        /*0d64*/ 	.word	0x00000000


	//----- nvinfo : EIATTR_REGCOUNT
	.align		4
.L_611:
        /*0d68*/ 	.byte	0x04, 0x2f
        /*0d6a*/ 	.short	(.L_613 - .L_612)
	.align		4
.L_612:
        /*0d6c*/ 	.word	index@(_Z32group_norm_nhwc_bwd_scale_kernelI11Bf16IOFp32WLi256EEv26Group_norm_nhwc_bwd_params)
        /*0d70*/ 	.word	0x00000020


	//----- nvinfo : EIATTR_FRAME_SIZE
	.align		4
.L_613:
        /*0d74*/ 	.byte	0x04, 0x11
        /*0d76*/ 	.short	(.L_615 - .L_614)
	.align		4
.L_614:
        /*0d78*/ 	.word	index@(_Z32group_norm_nhwc_bwd_scale_kernelI11Bf16IOFp32WLi256EEv26Group_norm_nhwc_bwd_params)
        /*0d7c*/ 	.word	0x00000000


	//----- nvinfo : EIATTR_REGCOUNT
	.align		4
.L_615:
        /*0d80*/ 	.byte	0x04, 0x2f
        /*0d82*/ 	.short	(.L_617 - .L_616)
	.align		4
.L_616:
        /*0d84*/ 	.word	index@(_Z32group_norm_nhwc_bwd_scale_kernelI11Bf16IOFp32WLi448EEv26Group_norm_nhwc_bwd_params)
        /*0d88*/ 	.word	0x00000020


	//----- nvinfo : EIATTR_FRAME_SIZE
	.align		4
.L_617:
        /*0d8c*/ 	.byte	0x04, 0x11
        /*0d8e*/ 	.short	(.L_619 - .L_618)
	.align		4
.L_618:
        /*0d90*/ 	.word	index@(_Z32group_norm_nhwc_bwd_scale_kernelI11Bf16IOFp32WLi448EEv26Group_norm_nhwc_bwd_params)
        /*0d94*/ 	.word	0x00000000


	//----- nvinfo : EIATTR_REGCOUNT
	.align		4
.L_619:
        /*0d98*/ 	.byte	0x04, 0x2f
        /*0d9a*/ 	.short	(.L_621 - .L_620)
	.align		4
.L_620:
        /*0d9c*/ 	.word	index@(_Z32group_norm_nhwc_bwd_scale_kernelI11Bf16IOFp32WLi192EEv26Group_norm_nhwc_bwd_params)
        /*0da0*/ 	.word	0x00000020


	//----- nvinfo : EIATTR_FRAME_SIZE
	.align		4
.L_621:
        /*0da4*/ 	.byte	0x04, 0x11
        /*0da6*/ 	.short	(.L_623 - .L_622)
	.align		4
.L_622:
        /*0da8*/ 	.word	index@(_Z32group_norm_nhwc_bwd_scale_kernelI11Bf16IOFp32WLi192EEv26Group_norm_nhwc_bwd_params)
        /*0dac*/ 	.word	0x00000000


	//----- nvinfo : EIATTR_REGCOUNT
	.align		4
.L_623:
        /*0db0*/ 	.byte	0x04, 0x2f
        /*0db2*/ 	.short	(.L_625 - .L_624)
	.align		4
.L_624:
        /*0db4*/ 	.word	index@(_Z32group_norm_nhwc_bwd_scale_kernelI11Bf16IOFp32WLi128EEv26Group_norm_nhwc_bwd_params)
        /*0db8*/ 	.word	0x00000020


	//----- nvinfo : EIATTR_FRAME_SIZE
	.align		4
.L_625:
        /*0dbc*/ 	.byte	0x04, 0x11
        /*0dbe*/ 	.short	(.L_627 - .L_626)
	.align		4
.L_626:
        /*0dc0*/ 	.word	index@(_Z32group_norm_nhwc_bwd_scale_kernelI11Bf16IOFp32WLi128EEv26Group_norm_nhwc_bwd_params)
        /*0dc4*/ 	.word	0x00000000


	//----- nvinfo : EIATTR_REGCOUNT
	.align		4
.L_627:
        /*0dc8*/ 	.byte	0x04, 0x2f
        /*0dca*/ 	.short	(.L_629 - .L_628)
	.align		4
.L_628:
        /*0dcc*/ 	.word	index@(_Z32group_norm_nhwc_bwd_scale_kernelI11Bf16IOFp32WLi64EEv26Group_norm_nhwc_bwd_params)
        /*0dd0*/ 	.word	0x00000020


	//----- nvinfo : EIATTR_FRAME_SIZE
	.align		4
.L_629:
        /*0dd4*/ 	.byte	0x04, 0x11
        /*0dd6*/ 	.short	(.L_631 - .L_630)
	.align		4
.L_630:
        /*0dd8*/ 	.word	index@(_Z32group_norm_nhwc_bwd_scale_kernelI11Bf16IOFp32WLi64EEv26Group_norm_nhwc_bwd_params)
        /*0ddc*/ 	.word	0x00000000


	//----- nvinfo : EIATTR_REGCOUNT
	.align		4
.L_631:
        /*0de0*/ 	.byte	0x04, 0x2f
        /*0de2*/ 	.short	(.L_633 - .L_632)
	.align		4
.L_632:
        /*0de4*/ 	.word	index@(_Z32group_norm_nhwc_bwd_scale_kernelI11Bf16IOFp32WLi168EEv26Group_norm_nhwc_bwd_params)
        /*0de8*/ 	.word	0x00000020


	//----- nvinfo : EIATTR_FRAME_SIZE
	.align		4
.L_633:
        /*0dec*/ 	.byte	0x04, 0x11
        /*0dee*/ 	.short	(.L_635 - .L_634)
	.align		4
.L_634:
        /*0df0*/ 	.word	index@(_Z32group_norm_nhwc_bwd_scale_kernelI11Bf16IOFp32WLi168EEv26Group_norm_nhwc_bwd_params)
        /*0df4*/ 	.word	0x00000000


	//----- nvinfo : EIATTR_REGCOUNT
	.align		4
.L_635:
        /*0df8*/ 	.byte	0x04, 0x2f
        /*0dfa*/ 	.short	(.L_637 - .L_636)
	.align		4
.L_636:
        /*0dfc*/ 	.word	index@(_Z32group_norm_nhwc_bwd_scale_kernelI11Bf16IOFp32WLi196EEv26Group_norm_nhwc_bwd_params)
        /*0e00*/ 	.word	0x00000020


	//----- nvinfo : EIATTR_FRAME_SIZE
	.align		4
.L_637:
        /*0e04*/ 	.byte	0x04, 0x11
        /*0e06*/ 	.short	(.L_639 - .L_638)
	.align		4
.L_638:
        /*0e08*/ 	.word	index@(_Z32group_norm_nhwc_bwd_scale_kernelI11Bf16IOFp32WLi196EEv26Group_norm_nhwc_bwd_params)
        /*0e0c*/ 	.word	0x00000000


	//----- nvinfo : EIATTR_REGCOUNT
	.align		4
.L_639:
        /*0e10*/ 	.byte	0x04, 0x2f
        /*0e12*/ 	.short	(.L_641 - .L_640)
	.align		4
.L_640:
        /*0e14*/ 	.word	index@(_Z32group_norm_nhwc_bwd_scale_kernelI11Fp32IOFp16WLi160EEv26Group_norm_nhwc_bwd_params)
        /*0e18*/ 	.word	0x00000020


	//----- nvinfo : EIATTR_FRAME_SIZE
	.align		4
.L_641:
        /*0e1c*/ 	.byte	0x04, 0x11
        /*0e1e*/ 	.short	(.L_643 - .L_642)
	.align		4
.L_642:
        /*0e20*/ 	.word	index@(_Z32group_norm_nhwc_bwd_scale_kernelI11Fp32IOFp16WLi160EEv26Group_norm_nhwc_bwd_params)
        /*0e24*/ 	.word	0x00000000


	//----- nvinfo : EIATTR_REGCOUNT
	.align		4
.L_643:
        /*0e28*/ 	.byte	0x04, 0x2f
        /*0e2a*/ 	.short	(.L_645 - .L_644)
	.align		4
.L_644:
        /*0e2c*/ 	.word	index@(_Z32group_norm_nhwc_bwd_scale_kernelI11Fp32IOFp16WLi140EEv26Group_norm_nhwc_bwd_params)
        /*0e30*/ 	.word	0x00000020


	//----- nvinfo : EIATTR_FRAME_SIZE
	.align		4
.L_645:
        /*0e34*/ 	.byte	0x04, 0x11
        /*0e36*/ 	.short	(.L_647 - .L_646)
	.align		4
.L_646:
        /*0e38*/ 	.word	index@(_Z32group_norm_nhwc_bwd_scale_kernelI11Fp32IOFp16WLi140EEv26Group_norm_nhwc_bwd_params)
        /*0e3c*/ 	.word	0x00000000


	//----- nvinfo : EIATTR_REGCOUNT
	.align		4
.L_647:
        /*0e40*/ 	.byte	0x04, 0x2f
        /*0e42*/ 	.short	(.L_649 - .L_648)
	.align		4
.L_648:
        /*0e44*/ 	.word	index@(_Z32group_norm_nhwc_bwd_scale_kernelI11Fp32IOFp16WLi120EEv26Group_norm_nhwc_bwd_params)
        /*0e48*/ 	.word	0x00000020


	//----- nvinfo : EIATTR_FRAME_SIZE
	.align		4
.L_649:
        /*0e4c*/ 	.byte	0x04, 0x11
        /*0e4e*/ 	.short	(.L_651 - .L_650)
	.align		4
.L_650:
        /*0e50*/ 	.word	index@(_Z32group_norm_nhwc_bwd_scale_kernelI11Fp32IOFp16WLi120EEv26Group_norm_nhwc_bwd_params)
        /*0e54*/ 	.word	0x00000000


	//----- nvinfo : EIATTR_REGCOUNT
	.align		4
.L_651:
        /*0e58*/ 	.byte	0x04, 0x2f
        /*0e5a*/ 	.short	(.L_653 - .L_652)
	.align		4
.L_652:
        /*0e5c*/ 	.word	index@(_Z32group_norm_nhwc_bwd_scale_kernelI11Fp32IOFp16WLi256EEv26Group_norm_nhwc_bwd_params)
        /*0e60*/ 	.word	0x00000020


	//----- nvinfo : EIATTR_FRAME_SIZE
	.align		4
.L_653:
        /*0e64*/ 	.byte	0x04, 0x11
        /*0e66*/ 	.short	(.L_655 - .L_654)
	.align		4
.L_654:
        /*0e68*/ 	.word	index@(_Z32group_norm_nhwc_bwd_scale_kernelI11Fp32IOFp16WLi256EEv26Group_norm_nhwc_bwd_params)
        /*0e6c*/ 	.word	0x00000000


	//----- nvinfo : EIATTR_REGCOUNT
	.align		4
.L_655:
        /*0e70*/ 	.byte	0x04, 0x2f
        /*0e72*/ 	.short	(.L_657 - .L_656)
	.align		4
.L_656:
        /*0e74*/ 	.word	index@(_Z32group_norm_nhwc_bwd_scale_kernelI11Fp32IOFp16WLi448EEv26Group_norm_nhwc_bwd_params)
        /*0e78*/ 	.word	0x00000020


	//----- nvinfo : EIATTR_FRAME_SIZE
	.align		4
.L_657:
        /*0e7c*/ 	.byte	0x04, 0x11
        /*0e7e*/ 	.short	(.L_659 - .L_658)
	.align		4
.L_658:
        /*0e80*/ 	.word	index@(_Z32group_norm_nhwc_bwd_scale_kernelI11Fp32IOFp16WLi448EEv26Group_norm_nhwc_bwd_params)
        /*0e84*/ 	.word	0x00000000


	//----- nvinfo : EIATTR_REGCOUNT
	.align		4
.L_659:
        /*0e88*/ 	.byte	0x04, 0x2f
        /*0e8a*/ 	.short	(.L_661 - .L_660)
	.align		4
.L_660:
        /*0e8c*/ 	.word	index@(_Z32group_norm_nhwc_bwd_scale_kernelI11Fp32IOFp16WLi192EEv26Group_norm_nhwc_bwd_params)
        /*0e90*/ 	.word	0x00000020


	//----- nvinfo : EIATTR_FRAME_SIZE
	.align		4
.L_661:
        /*0e94*/ 	.byte	0x04, 0x11
        /*0e96*/ 	.short	(.L_663 - .L_662)
	.align		4
.L_662:
        /*0e98*/ 	.word	index@(_Z32group_norm_nhwc_bwd_scale_kernelI11Fp32IOFp16WLi192EEv26Group_norm_nhwc_bwd_params)
        /*0e9c*/ 	.word	0x00000000


	//----- nvinfo : EIATTR_REGCOUNT
	.align		4
.L_663:
        /*0ea0*/ 	.byte	0x04, 0x2f
        /*0ea2*/ 	.short	(.L_665 - .L_664)
	.align		4
.L_664:
        /*0ea4*/ 	.word	index@(_Z32group_norm_nhwc_bwd_scale_kernelI11Fp32IOFp16WLi128EEv26Group_norm_nhwc_bwd_params)
        /*0ea8*/ 	.word	0x00000020


	//----- nvinfo : EIATTR_FRAME_SIZE
	.align		4
.L_665:
        /*0eac*/ 	.byte	0x04, 0x11
        /*0eae*/ 	.short	(.L_667 - .L_666)
	.align		4
.L_666:
        /*0eb0*/ 	.word	index@(_Z32group_norm_nhwc_bwd_scale_kernelI11Fp32IOFp16WLi128EEv26Group_norm_nhwc_bwd_params)
        /*0eb4*/ 	.word	0x00000000


	//----- nvinfo : EIATTR_REGCOUNT
	.align		4
.L_667:
        /*0eb8*/ 	.byte	0x04, 0x2f
        /*0eba*/ 	.short	(.L_669 - .L_668)
	.align		4
.L_668:
        /*0ebc*/ 	.word	index@(_Z32group_norm_nhwc_bwd_scale_kernelI11Fp32IOFp16WLi64EEv26Group_norm_nhwc_bwd_params)
        /*0ec0*/ 	.word	0x00000020


	//----- nvinfo : EIATTR_FRAME_SIZE
	.align		4
.L_669:
        /*0ec4*/ 	.byte	0x04, 0x11
        /*0ec6*/ 	.short	(.L_671 - .L_670)
	.align		4
.L_670:
        /*0ec8*/ 	.word	index@(_Z32group_norm_nhwc_bwd_scale_kernelI11Fp32IOFp16WLi64EEv26Group_norm_nhwc_bwd_params)
        /*0ecc*/ 	.word	0x00000000


	//----- nvinfo : EIATTR_REGCOUNT
	.align		4
.L_671:
        /*0ed0*/ 	.byte	0x04, 0x2f
        /*0ed2*/ 	.short	(.L_673 - .L_672)
	.align		4
.L_672:
        /*0ed4*/ 	.word	index@(_Z32group_norm_nhwc_bwd_scale_kernelI11Fp32IOFp16WLi168EEv26Group_norm_nhwc_bwd_params)
        /*0ed8*/ 	.word	0x00000020


	//----- nvinfo : EIATTR_FRAME_SIZE
	.align		4
.L_673:
        /*0edc*/ 	.byte	0x04, 0x11
        /*0ede*/ 	.short	(.L_675 - .L_674)
	.align		4
.L_674:
        /*0ee0*/ 	.word	index@(_Z32group_norm_nhwc_bwd_scale_kernelI11Fp32IOFp16WLi168EEv26Group_norm_nhwc_bwd_params)
        /*0ee4*/ 	.word	0x00000000


	//----- nvinfo : EIATTR_REGCOUNT
	.align		4
.L_675:
        /*0ee8*/ 	.byte	0x04, 0x2f
        /*0eea*/ 	.short	(.L_677 - .L_676)
	.align		4
.L_676:
        /*0eec*/ 	.word	index@(_Z32group_norm_nhwc_bwd_scale_kernelI11Fp32IOFp16WLi196EEv26Group_norm_nhwc_bwd_params)
        /*0ef0*/ 	.word	0x00000020


	//----- nvinfo : EIATTR_FRAME_SIZE
	.align		4
.L_677:
        /*0ef4*/ 	.byte	0x04, 0x11
        /*0ef6*/ 	.short	(.L_679 - .L_678)
	.align		4
.L_678:
        /*0ef8*/ 	.word	index@(_Z32group_norm_nhwc_bwd_scale_kernelI11Fp32IOFp16WLi196EEv26Group_norm_nhwc_bwd_params)
        /*0efc*/ 	.word	0x00000000


	//----- nvinfo : EIATTR_REGCOUNT
	.align		4
.L_679:
        /*0f00*/ 	.byte	0x04, 0x2f
        /*0f02*/ 	.short	(.L_681 - .L_680)
	.align		4
.L_680:
        /*0f04*/ 	.word	index@(_Z32group_norm_nhwc_bwd_scale_kernelI11Fp32IOBf16WLi160EEv26Group_norm_nhwc_bwd_params)
        /*0f08*/ 	.word	0x00000020


	//----- nvinfo : EIATTR_FRAME_SIZE
	.align		4
.L_681:
        /*0f0c*/ 	.byte	0x04, 0x11
        /*0f0e*/ 	.short	(.L_683 - .L_682)
	.align		4
.L_682:
        /*0f10*/ 	.word	index@(_Z32group_norm_nhwc_bwd_scale_kernelI11Fp32IOBf16WLi160EEv26Group_norm_nhwc_bwd_params)
        /*0f14*/ 	.word	0x00000000


	//----- nvinfo : EIATTR_REGCOUNT
	.align		4
.L_683:
        /*0f18*/ 	.byte	0x04, 0x2f
        /*0f1a*/ 	.short	(.L_685 - .L_684)
	.align		4
.L_684:
        /*0f1c*/ 	.word	index@(_Z32group_norm_nhwc_bwd_scale_kernelI11Fp32IOBf16WLi140EEv26Group_norm_nhwc_bwd_params)
        /*0f20*/ 	.word	0x00000020


	//----- nvinfo : EIATTR_FRAME_SIZE
	.align		4
.L_685:
        /*0f24*/ 	.byte	0x04, 0x11
        /*0f26*/ 	.short	(.L_687 - .L_686)
	.align		4
.L_686:
        /*0f28*/ 	.word	index@(_Z32group_norm_nhwc_bwd_scale_kernelI11Fp32IOBf16WLi140EEv26Group_norm_nhwc_bwd_params)
        /*0f2c*/ 	.word	0x00000000


	//----- nvinfo : EIATTR_REGCOUNT
	.align		4
.L_687:
        /*0f30*/ 	.byte	0x04, 0x2f
        /*0f32*/ 	.short	(.L_689 - .L_688)
	.align		4
.L_688:
        /*0f34*/ 	.word	index@(_Z32group_norm_nhwc_bwd_scale_kernelI11Fp32IOBf16WLi120EEv26Group_norm_nhwc_bwd_params)
        /*0f38*/ 	.word	0x00000020


	//----- nvinfo : EIATTR_FRAME_SIZE
	.align		4
.L_689:
        /*0f3c*/ 	.byte	0x04, 0x11
        /*0f3e*/ 	.short	(.L_691 - .L_690)
	.align		4
.L_690:
        /*0f40*/ 	.word	index@(_Z32group_norm_nhwc_bwd_scale_kernelI11Fp32IOBf16WLi120EEv26Group_norm_nhwc_bwd_params)
        /*0f44*/ 	.word	0x00000000


	//----- nvinfo : EIATTR_REGCOUNT
	.align		4
.L_691:
        /*0f48*/ 	.byte	0x04, 0x2f
        /*0f4a*/ 	.short	(.L_693 - .L_692)
	.align		4
.L_692:
        /*0f4c*/ 	.word	index@(_Z32group_norm_nhwc_bwd_scale_kernelI11Fp32IOBf16WLi256EEv26Group_norm_nhwc_bwd_params)
        /*0f50*/ 	.word	0x00000020


	//----- nvinfo : EIATTR_FRAME_SIZE
	.align		4
.L_693:
        /*0f54*/ 	.byte	0x04, 0x11
        /*0f56*/ 	.short	(.L_695 - .L_694)
	.align		4
.L_694:
        /*0f58*/ 	.word	index@(_Z32group_norm_nhwc_bwd_scale_kernelI11Fp32IOBf16WLi256EEv26Group_norm_nhwc_bwd_params)
        /*0f5c*/ 	.word	0x00000000


	//----- nvinfo : EIATTR_REGCOUNT
	.align		4
.L_695:
        /*0f60*/ 	.byte	0x04, 0x2f
        /*0f62*/ 	.short	(.L_697 - .L_696)
	.align		4
.L_696:
        /*0f64*/ 	.word	index@(_Z32group_norm_nhwc_bwd_scale_kernelI11Fp32IOBf16WLi448EEv26Group_norm_nhwc_bwd_params)
        /*0f68*/ 	.word	0x00000020


	//----- nvinfo : EIATTR_FRAME_SIZE
	.align		4
.L_697:
        /*0f6c*/ 	.byte	0x04, 0x11
        /*0f6e*/ 	.short	(.L_699 - .L_698)
	.align		4
.L_698:
        /*0f70*/ 	.word	index@(_Z32group_norm_nhwc_bwd_scale_kernelI11Fp32IOBf16WLi448EEv26Group_norm_nhwc_bwd_params)
        /*0f74*/ 	.word	0x00000000


	//----- nvinfo : EIATTR_REGCOUNT
	.align		4
.L_699:
        /*0f78*/ 	.byte	0x04, 0x2f
        /*0f7a*/ 	.short	(.L_701 - .L_700)
	.align		4
.L_700:
        /*0f7c*/ 	.word	index@(_Z32group_norm_nhwc_bwd_scale_kernelI11Fp32IOBf16WLi192EEv26Group_norm_nhwc_bwd_params)
        /*0f80*/ 	.word	0x00000020


	//----- nvinfo : EIATTR_FRAME_SIZE
	.align		4
.L_701:
        /*0f84*/ 	.byte	0x04, 0x11
        /*0f86*/ 	.short	(.L_703 - .L_702)
	.align		4
.L_702:
        /*0f88*/ 	.word	index@(_Z32group_norm_nhwc_bwd_scale_kernelI11Fp32IOBf16WLi192EEv26Group_norm_nhwc_bwd_params)
        /*0f8c*/ 	.word	0x00000000


	//----- nvinfo : EIATTR_REGCOUNT
	.align		4
.L_703:
        /*0f90*/ 	.byte	0x04, 0x2f
        /*0f92*/ 	.short	(.L_705 - .L_704)
	.align		4
.L_704:
        /*0f94*/ 	.word	index@(_Z32group_norm_nhwc_bwd_scale_kernelI11Fp32IOBf16WLi128EEv26Group_norm_nhwc_bwd_params)
        /*0f98*/ 	.word	0x00000020


	//----- nvinfo : EIATTR_FRAME_SIZE
	.align		4
.L_705:
        /*0f9c*/ 	.byte	0x04, 0x11
        /*0f9e*/ 	.short	(.L_707 - .L_706)
	.align		4
.L_706:
        /*0fa0*/ 	.word	index@(_Z32group_norm_nhwc_bwd_scale_kernelI11Fp32IOBf16WLi128EEv26Group_norm_nhwc_bwd_params)
        /*0fa4*/ 	.word	0x00000000


	//----- nvinfo : EIATTR_REGCOUNT
	.align		4
.L_707:
        /*0fa8*/ 	.byte	0x04, 0x2f
        /*0faa*/ 	.short	(.L_709 - .L_708)
	.align		4
.L_708:
        /*0fac*/ 	.word	index@(_Z32group_norm_nhwc_bwd_scale_kernelI11Fp32IOBf16WLi64EEv26Group_norm_nhwc_bwd_params)
        /*0fb0*/ 	.word	0x00000020


	//----- nvinfo : EIATTR_FRAME_SIZE
	.align		4
.L_709:
        /*0fb4*/ 	.byte	0x04, 0x11
        /*0fb6*/ 	.short	(.L_711 - .L_710)
	.align		4
.L_710:
        /*0fb8*/ 	.word	index@(_Z32group_norm_nhwc_bwd_scale_kernelI11Fp32IOBf16WLi64EEv26Group_norm_nhwc_bwd_params)
        /*0fbc*/ 	.word	0x00000000


	//----- nvinfo : EIATTR_REGCOUNT
	.align		4
.L_711:
        /*0fc0*/ 	.byte	0x04, 0x2f
        /*0fc2*/ 	.short	(.L_713 - .L_712)
	.align		4
.L_712:
        /*0fc4*/ 	.word	index@(_Z32group_norm_nhwc_bwd_scale_kernelI11Fp32IOBf16WLi168EEv26Group_norm_nhwc_bwd_params)
        /*0fc8*/ 	.word	0x00000020


	//----- nvinfo : EIATTR_FRAME_SIZE
	.align		4
.L_713:
        /*0fcc*/ 	.byte	0x04, 0x11
        /*0fce*/ 	.short	(.L_715 - .L_714)
	.align		4
.L_714:
        /*0fd0*/ 	.word	index@(_Z32group_norm_nhwc_bwd_scale_kernelI11Fp32IOBf16WLi168EEv26Group_norm_nhwc_bwd_params)
        /*0fd4*/ 	.word	0x00000000


	//----- nvinfo : EIATTR_REGCOUNT
	.align		4
.L_715:
        /*0fd8*/ 	.byte	0x04, 0x2f
        /*0fda*/ 	.short	(.L_717 - .L_716)
	.align		4
.L_716:
        /*0fdc*/ 	.word	index@(_Z32group_norm_nhwc_bwd_scale_kernelI11Fp32IOBf16WLi196EEv26Group_norm_nhwc_bwd_params)
        /*0fe0*/ 	.word	0x00000020


	//----- nvinfo : EIATTR_FRAME_SIZE
	.align		4
.L_717:
        /*0fe4*/ 	.byte	0x04, 0x11
        /*0fe6*/ 	.short	(.L_719 - .L_718)
	.align		4
.L_718:
        /*0fe8*/ 	.word	index@(_Z32group_norm_nhwc_bwd_scale_kernelI11Fp32IOBf16WLi196EEv26Group_norm_nhwc_bwd_params)
        /*0fec*/ 	.word	0x00000000


	//----- nvinfo : EIATTR_REGCOUNT
	.align		4
.L_719:
        /*0ff0*/ 	.byte	0x04, 0x2f
        /*0ff2*/ 	.short	(.L_721 - .L_720)
	.align		4
.L_720:
        /*0ff4*/ 	.word	index@(_Z32group_norm_nhwc_bwd_scale_kernelI11Fp32IOFp32WLi160EEv26Group_norm_nhwc_bwd_params)
        /*0ff8*/ 	.word	0x00000020


	//----- nvinfo : EIATTR_FRAME_SIZE
	.align		4
.L_721:
        /*0ffc*/ 	.byte	0x04, 0x11
        /*0ffe*/ 	.short	(.L_723 - .L_722)
	.align		4
.L_722:
        /*1000*/ 	.word	index@(_Z32group_norm_nhwc_bwd_scale_kernelI11Fp32IOFp32WLi160EEv26Group_norm_nhwc_bwd_params)
        /*1004*/ 	.word	0x00000000


	//----- nvinfo : EIATTR_REGCOUNT
	.align		4
.L_723:
        /*1008*/ 	.byte	0x04, 0x2f
        /*100a*/ 	.short	(.L_725 - .L_724)
	.align		4
.L_724:
        /*100c*/ 	.word	index@(_Z32group_norm_nhwc_bwd_scale_kernelI11Fp32IOFp32WLi140EEv26Group_norm_nhwc_bwd_params)
        /*1010*/ 	.word	0x00000020


	//----- nvinfo : EIATTR_FRAME_SIZE
	.align		4
.L_725:
        /*1014*/ 	.byte	0x04, 0x11
        /*1016*/ 	.short	(.L_727 - .L_726)
	.align		4
.L_726:
        /*1018*/ 	.word	index@(_Z32group_norm_nhwc_bwd_scale_kernelI11Fp32IOFp32WLi140EEv26Group_norm_nhwc_bwd_params)
        /*101c*/ 	.word	0x00000000


	//----- nvinfo : EIATTR_REGCOUNT
	.align		4
.L_727:
        /*1020*/ 	.byte	0x04, 0x2f
        /*1022*/ 	.short	(.L_729 - .L_728)
	.align		4
.L_728:
        /*1024*/ 	.word	index@(_Z32group_norm_nhwc_bwd_scale_kernelI11Fp32IOFp32WLi120EEv26Group_norm_nhwc_bwd_params)
        /*1028*/ 	.word	0x00000020


	//----- nvinfo : EIATTR_FRAME_SIZE
	.align		4
.L_729:
        /*102c*/ 	.byte	0x04, 0x11
        /*102e*/ 	.short	(.L_731 - .L_730)
	.align		4
.L_730:
        /*1030*/ 	.word	index@(_Z32group_norm_nhwc_bwd_scale_kernelI11Fp32IOFp32WLi120EEv26Group_norm_nhwc_bwd_params)
        /*1034*/ 	.word	0x00000000


	//----- nvinfo : EIATTR_REGCOUNT
	.align		4
.L_731:
        /*1038*/ 	.byte	0x04, 0x2f
        /*103a*/ 	.short	(.L_733 - .L_732)
	.align		4
.L_732:
        /*103c*/ 	.word	index@(_Z32group_norm_nhwc_bwd_scale_kernelI11Fp32IOFp32WLi256EEv26Group_norm_nhwc_bwd_params)
        /*1040*/ 	.word	0x00000020


	//----- nvinfo : EIATTR_FRAME_SIZE
	.align		4
.L_733:
        /*1044*/ 	.byte	0x04, 0x11
        /*1046*/ 	.short	(.L_735 - .L_734)
	.align		4
.L_734:
        /*1048*/ 	.word	index@(_Z32group_norm_nhwc_bwd_scale_kernelI11Fp32IOFp32WLi256EEv26Group_norm_nhwc_bwd_params)
        /*104c*/ 	.word	0x00000000


	//----- nvinfo : EIATTR_REGCOUNT
	.align		4
.L_735:
        /*1050*/ 	.byte	0x04, 0x2f
        /*1052*/ 	.short	(.L_737 - .L_736)
	.align		4
.L_736:
        /*1054*/ 	.word	index@(_Z32group_norm_nhwc_bwd_scale_kernelI11Fp32IOFp32WLi448EEv26Group_norm_nhwc_bwd_params)
        /*1058*/ 	.word	0x00000020


	//----- nvinfo : EIATTR_FRAME_SIZE
	.align		4
.L_737:
        /*105c*/ 	.byte	0x04, 0x11
        /*105e*/ 	.short	(.L_739 - .L_738)
	.align		4
.L_738:
        /*1060*/ 	.word	index@(_Z32group_norm_nhwc_bwd_scale_kernelI11Fp32IOFp32WLi448EEv26Group_norm_nhwc_bwd_params)
        /*1064*/ 	.word	0x00000000


	//----- nvinfo : EIATTR_REGCOUNT
	.align		4
.L_739:
        /*1068*/ 	.byte	0x04, 0x2f
        /*106a*/ 	.short	(.L_741 - .L_740)
	.align		4
.L_740:
        /*106c*/ 	.word	index@(_Z32group_norm_nhwc_bwd_scale_kernelI11Fp32IOFp32WLi192EEv26Group_norm_nhwc_bwd_params)
        /*1070*/ 	.word	0x00000020


	//----- nvinfo : EIATTR_FRAME_SIZE
	.align		4
.L_741:
        /*1074*/ 	.byte	0x04, 0x11
        /*1076*/ 	.short	(.L_743 - .L_742)
	.align		4
.L_742:
        /*1078*/ 	.word	index@(_Z32group_norm_nhwc_bwd_scale_kernelI11Fp32IOFp32WLi192EEv26Group_norm_nhwc_bwd_params)
        /*107c*/ 	.word	0x00000000


	//----- nvinfo : EIATTR_REGCOUNT
	.align		4
.L_743:
        /*1080*/ 	.byte	0x04, 0x2f
        /*1082*/ 	.short	(.L_745 - .L_744)
	.align		4
.L_744:
        /*1084*/ 	.word	index@(_Z32group_norm_nhwc_bwd_scale_kernelI11Fp32IOFp32WLi128EEv26Group_norm_nhwc_bwd_params)
        /*1088*/ 	.word	0x00000020


	//----- nvinfo : EIATTR_FRAME_SIZE
	.align		4
.L_745:
        /*108c*/ 	.byte	0x04, 0x11
        /*108e*/ 	.short	(.L_747 - .L_746)
	.align		4
.L_746:
        /*1090*/ 	.word	index@(_Z32group_norm_nhwc_bwd_scale_kernelI11Fp32IOFp32WLi128EEv26Group_norm_nhwc_bwd_params)
        /*1094*/ 	.word	0x00000000


	//----- nvinfo : EIATTR_REGCOUNT
	.align		4
.L_747:
        /*1098*/ 	.byte	0x04, 0x2f
        /*109a*/ 	.short	(.L_749 - .L_748)
	.align		4
.L_748:
        /*109c*/ 	.word	index@(_Z32group_norm_nhwc_bwd_scale_kernelI11Fp32IOFp32WLi64EEv26Group_norm_nhwc_bwd_params)
        /*10a0*/ 	.word	0x00000020


	//----- nvinfo : EIATTR_FRAME_SIZE
	.align		4
.L_749:
        /*10a4*/ 	.byte	0x04, 0x11
        /*10a6*/ 	.short	(.L_751 - .L_750)
	.align		4
.L_750:
        /*10a8*/ 	.word	index@(_Z32group_norm_nhwc_bwd_scale_kernelI11Fp32IOFp32WLi64EEv26Group_norm_nhwc_bwd_params)
        /*10ac*/ 	.word	0x00000000


	//----- nvinfo : EIATTR_REGCOUNT
	.align		4
.L_751:
        /*10b0*/ 	.byte	0x04, 0x2f
        /*10b2*/ 	.short	(.L_753 - .L_752)
	.align		4
.L_752:
        /*10b4*/ 	.word	index@(_Z32group_norm_nhwc_bwd_scale_kernelI11Fp32IOFp32WLi168EEv26Group_norm_nhwc_bwd_params)
        /*10b8*/ 	.word	0x00000020


	//----- nvinfo : EIATTR_FRAME_SIZE
	.align		4
.L_753:
        /*10bc*/ 	.byte	0x04, 0x11
        /*10be*/ 	.short	(.L_755 - .L_754)
	.align		4
.L_754:
        /*10c0*/ 	.word	index@(_Z32group_norm_nhwc_bwd_scale_kernelI11Fp32IOFp32WLi168EEv26Group_norm_nhwc_bwd_params)
        /*10c4*/ 	.word	0x00000000


	//----- nvinfo : EIATTR_REGCOUNT
	.align		4
.L_755:
        /*10c8*/ 	.byte	0x04, 0x2f
        /*10ca*/ 	.short	(.L_757 - .L_756)
	.align		4
.L_756:
        /*10cc*/ 	.word	index@(_Z32group_norm_nhwc_bwd_scale_kernelI11Fp32IOFp32WLi196EEv26Group_norm_nhwc_bwd_params)
        /*10d0*/ 	.word	0x00000020


	//----- nvinfo : EIATTR_FRAME_SIZE
	.align		4
.L_757:
        /*10d4*/ 	.byte	0x04, 0x11
        /*10d6*/ 	.short	(.L_759 - .L_758)
	.align		4
.L_758:
        /*10d8*/ 	.word	index@(_Z32group_norm_nhwc_bwd_scale_kernelI11Fp32IOFp32WLi196EEv26Group_norm_nhwc_bwd_params)
        /*10dc*/ 	.word	0x00000000


	//----- nvinfo : EIATTR_REGCOUNT
	.align		4
.L_759:
        /*10e0*/ 	.byte	0x04, 0x2f
        /*10e2*/ 	.short	(.L_761 - .L_760)
	.align		4
.L_760:
        /*10e4*/ 	.word	index@(_ZN3cub17CUB_300001_SM_9006detail11EmptyKernelIvEEvv)
        /*10e8*/ 	.word	0x00000004


	//----- nvinfo : EIATTR_FRAME_SIZE
	.align		4
.L_761:
        /*10ec*/ 	.byte	0x04, 0x11
        /*10ee*/ 	.short	(.L_763 - .L_762)
	.align		4
.L_762:
        /*10f0*/ 	.word	index@(_ZN3cub17CUB_300001_SM_9006detail11EmptyKernelIvEEvv)
        /*10f4*/ 	.word	0x00000000


	//----- nvinfo : EIATTR_MIN_STACK_SIZE
	.align		4
.L_763:
        /*10f8*/ 	.byte	0x04, 0x12
        /*10fa*/ 	.short	(.L_765 - .L_764)
	.align		4
.L_764:
        /*10fc*/ 	.word	index@(_ZN3cub17CUB_300001_SM_9006detail11EmptyKernelIvEEvv)
        /*1100*/ 	.word	0x00000000


	//----- nvinfo : EIATTR_MIN_STACK_SIZE
	.align		4
.L_765:
        /*1104*/ 	.byte	0x04, 0x12
        /*1106*/ 	.short	(.L_767 - .L_766)
	.align		4
.L_766:
        /*1108*/ 	.word	index@(_Z32group_norm_nhwc_bwd_scale_kernelI11Fp32IOFp32WLi196EEv26Group_norm_nhwc_bwd_params)
        /*110c*/ 	.word	0x00000000


	//----- nvinfo : EIATTR_MIN_STACK_SIZE
	.align		4
.L_767:
        /*1110*/ 	.byte	0x04, 0x12
        /*1112*/ 	.short	(.L_769 - .L_768)
	.align		4
.L_768:
        /*1114*/ 	.word	index@(_Z32group_norm_nhwc_bwd_scale_kernelI11Fp32IOFp32WLi168EEv26Group_norm_nhwc_bwd_params)
        /*1118*/ 	.word	0x00000000


	//----- nvinfo : EIATTR_MIN_STACK_SIZE
	.align		4
.L_769:
        /*111c*/ 	.byte	0x04, 0x12
        /*111e*/ 	.short	(.L_771 - .L_770)
	.align		4
.L_770:
        /*1120*/ 	.word	index@(_Z32group_norm_nhwc_bwd_scale_kernelI11Fp32IOFp32WLi64EEv26Group_norm_nhwc_bwd_params)
        /*1124*/ 	.word	0x00000000


	//----- nvinfo : EIATTR_MIN_STACK_SIZE
	.align		4
.L_771:
        /*1128*/ 	.byte	0x04, 0x12
        /*112a*/ 	.short	(.L_773 - .L_772)
	.align		4
.L_772:
        /*112c*/ 	.word	index@(_Z32group_norm_nhwc_bwd_scale_kernelI11Fp32IOFp32WLi128EEv26Group_norm_nhwc_bwd_params)
        /*1130*/ 	.word	0x00000000


	//----- nvinfo : EIATTR_MIN_STACK_SIZE
	.align		4
.L_773:
        /*1134*/ 	.byte	0x04, 0x12
        /*1136*/ 	.short	(.L_775 - .L_774)
	.align		4
.L_774:
        /*1138*/ 	.word	index@(_Z32group_norm_nhwc_bwd_scale_kernelI11Fp32IOFp32WLi192EEv26Group_norm_nhwc_bwd_params)
        /*113c*/ 	.word	0x00000000


	//----- nvinfo : EIATTR_MIN_STACK_SIZE
	.align		4
.L_775:
        /*1140*/ 	.byte	0x04, 0x12
        /*1142*/ 	.short	(.L_777 - .L_776)
	.align		4
.L_776:
        /*1144*/ 	.word	index@(_Z32group_norm_nhwc_bwd_scale_kernelI11Fp32IOFp32WLi448EEv26Group_norm_nhwc_bwd_params)
        /*1148*/ 	.word	0x00000000


	//----- nvinfo : EIATTR_MIN_STACK_SIZE
	.align		4
.L_777:
        /*114c*/ 	.byte	0x04, 0x12
        /*114e*/ 	.short	(.L_779 - .L_778)
	.align		4
.L_778:
        /*1150*/ 	.word	index@(_Z32group_norm_nhwc_bwd_scale_kernelI11Fp32IOFp32WLi256EEv26Group_norm_nhwc_bwd_params)
        /*1154*/ 	.word	0x00000000


	//----- nvinfo : EIATTR_MIN_STACK_SIZE
	.align		4
.L_779:
        /*1158*/ 	.byte	0x04, 0x12
        /*115a*/ 	.short	(.L_781 - .L_780)
	.align		4
.L_780:
        /*115c*/ 	.word	index@(_Z32group_norm_nhwc_bwd_scale_kernelI11Fp32IOFp32WLi120EEv26Group_norm_nhwc_bwd_params)
        /*1160*/ 	.word	0x00000000


	//----- nvinfo : EIATTR_MIN_STACK_SIZE
	.align		4
.L_781:
        /*1164*/ 	.byte	0x04, 0x12
        /*1166*/ 	.short	(.L_783 - .L_782)
	.align		4
.L_782:
        /*1168*/ 	.word	index@(_Z32group_norm_nhwc_bwd_scale_kernelI11Fp32IOFp32WLi140EEv26Group_norm_nhwc_bwd_params)
        /*116c*/ 	.word	0x00000000


	//----- nvinfo : EIATTR_MIN_STACK_SIZE
	.align		4
.L_783:
        /*1170*/ 	.byte	0x04, 0x12
        /*1172*/ 	.short	(.L_785 - .L_784)
	.align		4
.L_784:
        /*1174*/ 	.word	index@(_Z32group_norm_nhwc_bwd_scale_kernelI11Fp32IOFp32WLi160EEv26Group_norm_nhwc_bwd_params)
        /*1178*/ 	.word	0x00000000


	//----- nvinfo : EIATTR_MIN_STACK_SIZE
	.align		4
.L_785:
        /*117c*/ 	.byte	0x04, 0x12
        /*117e*/ 	.short	(.L_787 - .L_786)
	.align		4
.L_786:
        /*1180*/ 	.word	index@(_Z32group_norm_nhwc_bwd_scale_kernelI11Fp32IOBf16WLi196EEv26Group_norm_nhwc_bwd_params)
        /*1184*/ 	.word	0x00000000


	//----- nvinfo : EIATTR_MIN_STACK_SIZE
	.align		4
.L_787:
        /*1188*/ 	.byte	0x04, 0x12
        /*118a*/ 	.short	(.L_789 - .L_788)
	.align		4
.L_788:
        /*118c*/ 	.word	index@(_Z32group_norm_nhwc_bwd_scale_kernelI11Fp32IOBf16WLi168EEv26Group_norm_nhwc_bwd_params)
        /*1190*/ 	.word	0x00000000


	//----- nvinfo : EIATTR_MIN_STACK_SIZE
	.align		4
.L_789:
        /*1194*/ 	.byte	0x04, 0x12
        /*1196*/ 	.short	(.L_791 - .L_790)
	.align		4
.L_790:
        /*1198*/ 	.word	index@(_Z32group_norm_nhwc_bwd_scale_kernelI11Fp32IOBf16WLi64EEv26Group_norm_nhwc_bwd_params)
        /*119c*/ 	.word	0x00000000


	//----- nvinfo : EIATTR_MIN_STACK_SIZE
	.align		4
.L_791:
        /*11a0*/ 	.byte	0x04, 0x12
        /*11a2*/ 	.short	(.L_793 - .L_792)
	.align		4
.L_792:
        /*11a4*/ 	.word	index@(_Z32group_norm_nhwc_bwd_scale_kernelI11Fp32IOBf16WLi128EEv26Group_norm_nhwc_bwd_params)
        /*11a8*/ 	.word	0x00000000


	//----- nvinfo : EIATTR_MIN_STACK_SIZE
	.align		4
.L_793:
        /*11ac*/ 	.byte	0x04, 0x12
        /*11ae*/ 	.short	(.L_795 - .L_794)
	.align		4
.L_794:
        /*11b0*/ 	.word	index@(_Z32group_norm_nhwc_bwd_scale_kernelI11Fp32IOBf16WLi192EEv26Group_norm_nhwc_bwd_params)
        /*11b4*/ 	.word	0x00000000


	//----- nvinfo : EIATTR_MIN_STACK_SIZE
	.align		4
.L_795:
        /*11b8*/ 	.byte	0x04, 0x12
        /*11ba*/ 	.short	(.L_797 - .L_796)
	.align		4
.L_796:
        /*11bc*/ 	.word	index@(_Z32group_norm_nhwc_bwd_scale_kernelI11Fp32IOBf16WLi448EEv26Group_norm_nhwc_bwd_params)
        /*11c0*/ 	.word	0x00000000


	//----- nvinfo : EIATTR_MIN_STACK_SIZE
	.align		4
.L_797:
        /*11c4*/ 	.byte	0x04, 0x12
        /*11c6*/ 	.short	(.L_799 - .L_798)
	.align		4
.L_798:
        /*11c8*/ 	.word	index@(_Z32group_norm_nhwc_bwd_scale_kernelI11Fp32IOBf16WLi256EEv26Group_norm_nhwc_bwd_params)
        /*11cc*/ 	.word	0x00000000


	//----- nvinfo : EIATTR_MIN_STACK_SIZE
	.align		4
.L_799:
        /*11d0*/ 	.byte	0x04, 0x12
        /*11d2*/ 	.short	(.L_801 - .L_800)
	.align		4
.L_800:
        /*11d4*/ 	.word	index@(_Z32group_norm_nhwc_bwd_scale_kernelI11Fp32IOBf16WLi120EEv26Group_norm_nhwc_bwd_params)
        /*11d8*/ 	.word	0x00000000


	//----- nvinfo : EIATTR_MIN_STACK_SIZE
	.align		4
.L_801:
        /*11dc*/ 	.byte	0x04, 0x12
        /*11de*/ 	.short	(.L_803 - .L_802)
	.align		4
.L_802:
        /*11e0*/ 	.word	index@(_Z32group_norm_nhwc_bwd_scale_kernelI11Fp32IOBf16WLi140EEv26Group_norm_nhwc_bwd_params)
        /*11e4*/ 	.word	0x00000000


	//----- nvinfo : EIATTR_MIN_STACK_SIZE
	.align		4
.L_803:
        /*11e8*/ 	.byte	0x04, 0x12
        /*11ea*/ 	.short	(.L_805 - .L_804)
	.align		4
.L_804:
        /*11ec*/ 	.word	index@(_Z32group_norm_nhwc_bwd_scale_kernelI11Fp32IOBf16WLi160EEv26Group_norm_nhwc_bwd_params)
        /*11f0*/ 	.word	0x00000000


	//----- nvinfo : EIATTR_MIN_STACK_SIZE
	.align		4
.L_805:
        /*11f4*/ 	.byte	0x04, 0x12
        /*11f6*/ 	.short	(.L_807 - .L_806)
	.align		4
.L_806:
        /*11f8*/ 	.word	index@(_Z32group_norm_nhwc_bwd_scale_kernelI11Fp32IOFp16WLi196EEv26Group_norm_nhwc_bwd_params)
        /*11fc*/ 	.word	0x00000000


	//----- nvinfo : EIATTR_MIN_STACK_SIZE
	.align		4
.L_807:
        /*1200*/ 	.byte	0x04, 0x12
        /*1202*/ 	.short	(.L_809 - .L_808)
	.align		4
.L_808:
        /*1204*/ 	.word	index@(_Z32group_norm_nhwc_bwd_scale_kernelI11Fp32IOFp16WLi168EEv26Group_norm_nhwc_bwd_params)
        /*1208*/ 	.word	0x00000000


	//----- nvinfo : EIATTR_MIN_STACK_SIZE
	.align		4
.L_809:
        /*120c*/ 	.byte	0x04, 0x12
        /*120e*/ 	.short	(.L_811 - .L_810)
	.align		4
.L_810:
        /*1210*/ 	.word	index@(_Z32group_norm_nhwc_bwd_scale_kernelI11Fp32IOFp16WLi64EEv26Group_norm_nhwc_bwd_params)
        /*1214*/ 	.word	0x00000000


	//----- nvinfo : EIATTR_MIN_STACK_SIZE
	.align		4
.L_811:
        /*1218*/ 	.byte	0x04, 0x12
        /*121a*/ 	.short	(.L_813 - .L_812)
	.align		4
.L_812:
        /*121c*/ 	.word	index@(_Z32group_norm_nhwc_bwd_scale_kernelI11Fp32IOFp16WLi128EEv26Group_norm_nhwc_bwd_params)
        /*1220*/ 	.word	0x00000000


	//----- nvinfo : EIATTR_MIN_STACK_SIZE
	.align		4
.L_813:
        /*1224*/ 	.byte	0x04, 0x12
        /*1226*/ 	.short	(.L_815 - .L_814)
	.align		4
.L_814:
        /*1228*/ 	.word	index@(_Z32group_norm_nhwc_bwd_scale_kernelI11Fp32IOFp16WLi192EEv26Group_norm_nhwc_bwd_params)
        /*122c*/ 	.word	0x00000000


	//----- nvinfo : EIATTR_MIN_STACK_SIZE
	.align		4
.L_815:
        /*1230*/ 	.byte	0x04, 0x12
        /*1232*/ 	.short	(.L_817 - .L_816)
	.align		4
.L_816:
        /*1234*/ 	.word	index@(_Z32group_norm_nhwc_bwd_scale_kernelI11Fp32IOFp16WLi448EEv26Group_norm_nhwc_bwd_params)
        /*1238*/ 	.word	0x00000000


	//----- nvinfo : EIATTR_MIN_STACK_SIZE
	.align		4
.L_817:
        /*123c*/ 	.byte	0x04, 0x12
        /*123e*/ 	.short	(.L_819 - .L_818)
	.align		4
.L_818:
        /*1240*/ 	.word	index@(_Z32group_norm_nhwc_bwd_scale_kernelI11Fp32IOFp16WLi256EEv26Group_norm_nhwc_bwd_params)
        /*1244*/ 	.word	0x00000000


	//----- nvinfo : EIATTR_MIN_STACK_SIZE
	.align		4
.L_819:
        /*1248*/ 	.byte	0x04, 0x12
        /*124a*/ 	.short	(.L_821 - .L_820)
	.align		4
.L_820:
        /*124c*/ 	.word	index@(_Z32group_norm_nhwc_bwd_scale_kernelI11Fp32IOFp16WLi120EEv26Group_norm_nhwc_bwd_params)
        /*1250*/ 	.word	0x00000000


	//----- nvinfo : EIATTR_MIN_STACK_SIZE
	.align		4
.L_821:
        /*1254*/ 	.byte	0x04, 0x12
        /*1256*/ 	.short	(.L_823 - .L_822)
	.align		4
.L_822:
        /*1258*/ 	.word	index@(_Z32group_norm_nhwc_bwd_scale_kernelI11Fp32IOFp16WLi140EEv26Group_norm_nhwc_bwd_params)
        /*125c*/ 	.word	0x00000000


	//----- nvinfo : EIATTR_MIN_STACK_SIZE
	.align		4
.L_823:
        /*1260*/ 	.byte	0x04, 0x12
        /*1262*/ 	.short	(.L_825 - .L_824)
	.align		4
.L_824:
        /*1264*/ 	.word	index@(_Z32group_norm_nhwc_bwd_scale_kernelI11Fp32IOFp16WLi160EEv26Group_norm_nhwc_bwd_params)
        /*1268*/ 	.word	0x00000000


	//----- nvinfo : EIATTR_MIN_STACK_SIZE
	.align		4
.L_825:
        /*126c*/ 	.byte	0x04, 0x12
        /*126e*/ 	.short	(.L_827 - .L_826)
	.align		4
.L_826:
        /*1270*/ 	.word	index@(_Z32group_norm_nhwc_bwd_scale_kernelI11Bf16IOFp32WLi196EEv26Group_norm_nhwc_bwd_params)
        /*1274*/ 	.word	0x00000000


	//----- nvinfo : EIATTR_MIN_STACK_SIZE
	.align		4
.L_827:
        /*1278*/ 	.byte	0x04, 0x12
        /*127a*/ 	.short	(.L_829 - .L_828)
	.align		4
.L_828:
        /*127c*/ 	.word	index@(_Z32group_norm_nhwc_bwd_scale_kernelI11Bf16IOFp32WLi168EEv26Group_norm_nhwc_bwd_params)
        /*1280*/ 	.word	0x00000000


	//----- nvinfo : EIATTR_MIN_STACK_SIZE
	.align		4
.L_829:
        /*1284*/ 	.byte	0x04, 0x12
        /*1286*/ 	.short	(.L_831 - .L_830)
	.align		4
.L_830:
        /*1288*/ 	.word	index@(_Z32group_norm_nhwc_bwd_scale_kernelI11Bf16IOFp32WLi64EEv26Group_norm_nhwc_bwd_params)
        /*128c*/ 	.word	0x00000000


	//----- nvinfo : EIATTR_MIN_STACK_SIZE
	.align		4
.L_831:
        /*1290*/ 	.byte	0x04, 0x12
        /*1292*/ 	.short	(.L_833 - .L_832)
	.align		4
.L_832:
        /*1294*/ 	.word	index@(_Z32group_norm_nhwc_bwd_scale_kernelI11Bf16IOFp32WLi128EEv26Group_norm_nhwc_bwd_params)
        /*1298*/ 	.word	0x00000000


	//----- nvinfo : EIATTR_MIN_STACK_SIZE
	.align		4
.L_833:
        /*129c*/ 	.byte	0x04, 0x12
        /*129e*/ 	.short	(.L_835 - .L_834)
	.align		4
.L_834:
        /*12a0*/ 	.word	index@(_Z32group_norm_nhwc_bwd_scale_kernelI11Bf16IOFp32WLi192EEv26Group_norm_nhwc_bwd_params)
        /*12a4*/ 	.word	0x00000000


	//----- nvinfo : EIATTR_MIN_STACK_SIZE
	.align		4
.L_835:
        /*12a8*/ 	.byte	0x04, 0x12
        /*12aa*/ 	.short	(.L_837 - .L_836)
	.align		4
.L_836:
        /*12ac*/ 	.word	index@(_Z32group_norm_nhwc_bwd_scale_kernelI11Bf16IOFp32WLi448EEv26Group_norm_nhwc_bwd_params)
        /*12b0*/ 	.word	0x00000000


	//----- nvinfo : EIATTR_MIN_STACK_SIZE
	.align		4
.L_837:
        /*12b4*/ 	.byte	0x04, 0x12
        /*12b6*/ 	.short	(.L_839 - .L_838)
	.align		4
.L_838:
        /*12b8*/ 	.word	index@(_Z32group_norm_nhwc_bwd_scale_kernelI11Bf16IOFp32WLi256EEv26Group_norm_nhwc_bwd_params)
        /*12bc*/ 	.word	0x00000000


	//----- nvinfo : EIATTR_MIN_STACK_SIZE
	.align		4
.L_839:
        /*12c0*/ 	.byte	0x04, 0x12
        /*12c2*/ 	.short	(.L_841 - .L_840)
	.align		4
.L_840:
        /*12c4*/ 	.word	index@(_Z32group_norm_nhwc_bwd_scale_kernelI11Bf16IOFp32WLi120EEv26Group_norm_nhwc_bwd_params)
        /*12c8*/ 	.word	0x00000000


	//----- nvinfo : EIATTR_MIN_STACK_SIZE
	.align		4
.L_841:
        /*12cc*/ 	.byte	0x04, 0x12
        /*12ce*/ 	.short	(.L_843 - .L_842)
	.align		4
.L_842:
        /*12d0*/ 	.word	index@(_Z32group_norm_nhwc_bwd_scale_kernelI11Bf16IOFp32WLi140EEv26Group_norm_nhwc_bwd_params)
        /*12d4*/ 	.word	0x00000000


	//----- nvinfo : EIATTR_MIN_STACK_SIZE
	.align		4
.L_843:
        /*12d8*/ 	.byte	0x04, 0x12
        /*12da*/ 	.short	(.L_845 - .L_844)
	.align		4
.L_844:
        /*12dc*/ 	.word	index@(_Z32group_norm_nhwc_bwd_scale_kernelI11Bf16IOFp32WLi160EEv26Group_norm_nhwc_bwd_params)
        /*12e0*/ 	.word	0x00000000


	//----- nvinfo : EIATTR_MIN_STACK_SIZE
	.align		4
.L_845:
        /*12e4*/ 	.byte	0x04, 0x12
        /*12e6*/ 	.short	(.L_847 - .L_846)
	.align		4
.L_846:
        /*12e8*/ 	.word	index@(_Z32group_norm_nhwc_bwd_scale_kernelI11Bf16IOBf16WLi196EEv26Group_norm_nhwc_bwd_params)
        /*12ec*/ 	.word	0x00000000


	//----- nvinfo : EIATTR_MIN_STACK_SIZE
	.align		4
.L_847:
        /*12f0*/ 	.byte	0x04, 0x12
        /*12f2*/ 	.short	(.L_849 - .L_848)
	.align		4
.L_848:
        /*12f4*/ 	.word	index@(_Z32group_norm_nhwc_bwd_scale_kernelI11Bf16IOBf16WLi168EEv26Group_norm_nhwc_bwd_params)
        /*12f8*/ 	.word	0x00000000


	//----- nvinfo : EIATTR_MIN_STACK_SIZE
	.align		4
.L_849:
        /*12fc*/ 	.byte	0x04, 0x12
        /*12fe*/ 	.short	(.L_851 - .L_850)
	.align		4
.L_850:
        /*1300*/ 	.word	index@(_Z32group_norm_nhwc_bwd_scale_kernelI11Bf16IOBf16WLi64EEv26Group_norm_nhwc_bwd_params)
        /*1304*/ 	.word	0x00000000


	//----- nvinfo : EIATTR_MIN_STACK_SIZE
	.align		4
.L_851:
        /*1308*/ 	.byte	0x04, 0x12
        /*130a*/ 	.short	(.L_853 - .L_852)
	.align		4
.L_852:
        /*130c*/ 	.word	index@(_Z32group_norm_nhwc_bwd_scale_kernelI11Bf16IOBf16WLi128EEv26Group_norm_nhwc_bwd_params)
        /*1310*/ 	.word	0x00000000


	//----- nvinfo : EIATTR_MIN_STACK_SIZE
	.align		4
.L_853:
        /*1314*/ 	.byte	0x04, 0x12
        /*1316*/ 	.short	(.L_855 - .L_854)
	.align		4
.L_854:
        /*1318*/ 	.word	index@(_Z32group_norm_nhwc_bwd_scale_kernelI11Bf16IOBf16WLi192EEv26Group_norm_nhwc_bwd_params)
        /*131c*/ 	.word	0x00000000


	//----- nvinfo : EIATTR_MIN_STACK_SIZE
	.align		4
.L_855:
        /*1320*/ 	.byte	0x04, 0x12
        /*1322*/ 	.short	(.L_857 - .L_856)
	.align		4
.L_856:
        /*1324*/ 	.word	index@(_Z32group_norm_nhwc_bwd_scale_kernelI11Bf16IOBf16WLi448EEv26Group_norm_nhwc_bwd_params)
        /*1328*/ 	.word	0x00000000


	//----- nvinfo : EIATTR_MIN_STACK_SIZE
	.align		4
.L_857:
        /*132c*/ 	.byte	0x04, 0x12
        /*132e*/ 	.short	(.L_859 - .L_858)
	.align		4
.L_858:
        /*1330*/ 	.word	index@(_Z32group_norm_nhwc_bwd_scale_kernelI11Bf16IOBf16WLi256EEv26Group_norm_nhwc_bwd_params)
        /*1334*/ 	.word	0x00000000


	//----- nvinfo : EIATTR_MIN_STACK_SIZE
	.align		4
.L_859:
        /*1338*/ 	.byte	0x04, 0x12
        /*133a*/ 	.short	(.L_861 - .L_860)
	.align		4
.L_860:
        /*133c*/ 	.word	index@(_Z32group_norm_nhwc_bwd_scale_kernelI11Bf16IOBf16WLi120EEv26Group_norm_nhwc_bwd_params)
        /*1340*/ 	.word	0x00000000


	//----- nvinfo : EIATTR_MIN_STACK_SIZE
	.align		4
.L_861:
        /*1344*/ 	.byte	0x04, 0x12
        /*1346*/ 	.short	(.L_863 - .L_862)
	.align		4
.L_862:
        /*1348*/ 	.word	index@(_Z32group_norm_nhwc_bwd_scale_kernelI11Bf16IOBf16WLi140EEv26Group_norm_nhwc_bwd_params)
        /*134c*/ 	.word	0x00000000


	//----- nvinfo : EIATTR_MIN_STACK_SIZE
	.align		4
.L_863:
        /*1350*/ 	.byte	0x04, 0x12
        /*1352*/ 	.short	(.L_865 - .L_864)
	.align		4
.L_864:
        /*1354*/ 	.word	index@(_Z32group_norm_nhwc_bwd_scale_kernelI11Bf16IOBf16WLi160EEv26Group_norm_nhwc_bwd_params)
        /*1358*/ 	.word	0x00000000


	//----- nvinfo : EIATTR_MIN_STACK_SIZE
	.align		4
.L_865:
        /*135c*/ 	.byte	0x04, 0x12
        /*135e*/ 	.short	(.L_867 - .L_866)
	.align		4
.L_866:
        /*1360*/ 	.word	index@(_Z32group_norm_nhwc_bwd_scale_kernelI11Bf16IOFp16WLi196EEv26Group_norm_nhwc_bwd_params)
        /*1364*/ 	.word	0x00000000


	//----- nvinfo : EIATTR_MIN_STACK_SIZE
	.align		4
.L_867:
        /*1368*/ 	.byte	0x04, 0x12
        /*136a*/ 	.short	(.L_869 - .L_868)
	.align		4
.L_868:
        /*136c*/ 	.word	index@(_Z32group_norm_nhwc_bwd_scale_kernelI11Bf16IOFp16WLi168EEv26Group_norm_nhwc_bwd_params)
        /*1370*/ 	.word	0x00000000


	//----- nvinfo : EIATTR_MIN_STACK_SIZE
	.align		4
.L_869:
        /*1374*/ 	.byte	0x04, 0x12
        /*1376*/ 	.short	(.L_871 - .L_870)
	.align		4
.L_870:
        /*1378*/ 	.word	index@(_Z32group_norm_nhwc_bwd_scale_kernelI11Bf16IOFp16WLi64EEv26Group_norm_nhwc_bwd_params)
        /*137c*/ 	.word	0x00000000


	//----- nvinfo : EIATTR_MIN_STACK_SIZE
	.align		4
.L_871:
        /*1380*/ 	.byte	0x04, 0x12
        /*1382*/ 	.short	(.L_873 - .L_872)
	.align		4
.L_872:
        /*1384*/ 	.word	index@(_Z32group_norm_nhwc_bwd_scale_kernelI11Bf16IOFp16WLi128EEv26Group_norm_nhwc_bwd_params)
        /*1388*/ 	.word	0x00000000


	//----- nvinfo : EIATTR_MIN_STACK_SIZE
	.align		4
.L_873:
        /*138c*/ 	.byte	0x04, 0x12
        /*138e*/ 	.short	(.L_875 - .L_874)
	.align		4
.L_874:
        /*1390*/ 	.word	index@(_Z32group_norm_nhwc_bwd_scale_kernelI11Bf16IOFp16WLi192EEv26Group_norm_nhwc_bwd_params)
        /*1394*/ 	.word	0x00000000


	//----- nvinfo : EIATTR_MIN_STACK_SIZE
	.align		4
.L_875:
        /*1398*/ 	.byte	0x04, 0x12
        /*139a*/ 	.short	(.L_877 - .L_876)
	.align		4
.L_876:
        /*139c*/ 	.word	index@(_Z32group_norm_nhwc_bwd_scale_kernelI11Bf16IOFp16WLi448EEv26Group_norm_nhwc_bwd_params)
        /*13a0*/ 	.word	0x00000000


	//----- nvinfo : EIATTR_MIN_STACK_SIZE
	.align		4
.L_877:
        /*13a4*/ 	.byte	0x04, 0x12
        /*13a6*/ 	.short	(.L_879 - .L_878)
	.align		4
.L_878:
        /*13a8*/ 	.word	index@(_Z32group_norm_nhwc_bwd_scale_kernelI11Bf16IOFp16WLi256EEv26Group_norm_nhwc_bwd_params)
        /*13ac*/ 	.word	0x00000000


	//----- nvinfo : EIATTR_MIN_STACK_SIZE
	.align		4
.L_879:
        /*13b0*/ 	.byte	0x04, 0x12
        /*13b2*/ 	.short	(.L_881 - .L_880)
	.align		4
.L_880:
        /*13b4*/ 	.word	index@(_Z32group_norm_nhwc_bwd_scale_kernelI11Bf16IOFp16WLi120EEv26Group_norm_nhwc_bwd_params)
        /*13b8*/ 	.word	0x00000000


	//----- nvinfo : EIATTR_MIN_STACK_SIZE
	.align		4
.L_881:
        /*13bc*/ 	.byte	0x04, 0x12
        /*13be*/ 	.short	(.L_883 - .L_882)
	.align		4
.L_882:
        /*13c0*/ 	.word	index@(_Z32group_norm_nhwc_bwd_scale_kernelI11Bf16IOFp16WLi140EEv26Group_norm_nhwc_bwd_params)
        /*13c4*/ 	.word	0x00000000


	//----- nvinfo : EIATTR_MIN_STACK_SIZE
	.align		4
.L_883:
        /*13c8*/ 	.byte	0x04, 0x12
        /*13ca*/ 	.short	(.L_885 - .L_884)
	.align		4
.L_884:
        /*13cc*/ 	.word	index@(_Z32group_norm_nhwc_bwd_scale_kernelI11Bf16IOFp16WLi160EEv26Group_norm_nhwc_bwd_params)
        /*13d0*/ 	.word	0x00000000


	//----- nvinfo : EIATTR_MIN_STACK_SIZE
	.align		4
.L_885:
        /*13d4*/ 	.byte	0x04, 0x12
        /*13d6*/ 	.short	(.L_887 - .L_886)
	.align		4
.L_886:
        /*13d8*/ 	.word	index@(_Z32group_norm_nhwc_bwd_scale_kernelI11Fp16IOFp32WLi196EEv26Group_norm_nhwc_bwd_params)
        /*13dc*/ 	.word	0x00000000


	//----- nvinfo : EIATTR_MIN_STACK_SIZE
	.align		4
.L_887:
        /*13e0*/ 	.byte	0x04, 0x12
        /*13e2*/ 	.short	(.L_889 - .L_888)
	.align		4
.L_888:
        /*13e4*/ 	.word	index@(_Z32group_norm_nhwc_bwd_scale_kernelI11Fp16IOFp32WLi168EEv26Group_norm_nhwc_bwd_params)
        /*13e8*/ 	.word	0x00000000


	//----- nvinfo : EIATTR_MIN_STACK_SIZE
	.align		4
.L_889:
        /*13ec*/ 	.byte	0x04, 0x12
        /*13ee*/ 	.short	(.L_891 - .L_890)
	.align		4
.L_890:
        /*13f0*/ 	.word	index@(_Z32group_norm_nhwc_bwd_scale_kernelI11Fp16IOFp32WLi64EEv26Group_norm_nhwc_bwd_params)
        /*13f4*/ 	.word	0x00000000


	//----- nvinfo : EIATTR_MIN_STACK_SIZE
	.align		4
.L_891:
        /*13f8*/ 	.byte	0x04, 0x12
        /*13fa*/ 	.short	(.L_893 - .L_892)
	.align		4
.L_892:
        /*13fc*/ 	.word	index@(_Z32group_norm_nhwc_bwd_scale_kernelI11Fp16IOFp32WLi128EEv26Group_norm_nhwc_bwd_params)
        /*1400*/ 	.word	0x00000000


	//----- nvinfo : EIATTR_MIN_STACK_SIZE
	.align		4
.L_893:
        /*1404*/ 	.byte	0x04, 0x12
        /*1406*/ 	.short	(.L_895 - .L_894)
	.align		4
.L_894:
        /*1408*/ 	.word	index@(_Z32group_norm_nhwc_bwd_scale_kernelI11Fp16IOFp32WLi192EEv26Group_norm_nhwc_bwd_params)
        /*140c*/ 	.word	0x00000000


	//----- nvinfo : EIATTR_MIN_STACK_SIZE
	.align		4
.L_895:
        /*1410*/ 	.byte	0x04, 0x12
        /*1412*/ 	.short	(.L_897 - .L_896)
	.align		4
.L_896:
        /*1414*/ 	.word	index@(_Z32group_norm_nhwc_bwd_scale_kernelI11Fp16IOFp32WLi448EEv26Group_norm_nhwc_bwd_params)
        /*1418*/ 	.word	0x00000000


	//----- nvinfo : EIATTR_MIN_STACK_SIZE
	.align		4
.L_897:
        /*141c*/ 	.byte	0x04, 0x12
        /*141e*/ 	.short	(.L_899 - .L_898)
	.align		4
.L_898:
        /*1420*/ 	.word	index@(_Z32group_norm_nhwc_bwd_scale_kernelI11Fp16IOFp32WLi256EEv26Group_norm_nhwc_bwd_params)
        /*1424*/ 	.word	0x00000000


	//----- nvinfo : EIATTR_MIN_STACK_SIZE
	.align		4
.L_899:
        /*1428*/ 	.byte	0x04, 0x12
        /*142a*/ 	.short	(.L_901 - .L_900)
	.align		4
.L_900:
        /*142c*/ 	.word	index@(_Z32group_norm_nhwc_bwd_scale_kernelI11Fp16IOFp32WLi120EEv26Group_norm_nhwc_bwd_params)
        /*1430*/ 	.word	0x00000000


	//----- nvinfo : EIATTR_MIN_STACK_SIZE
	.align		4
.L_901:
        /*1434*/ 	.byte	0x04, 0x12
        /*1436*/ 	.short	(.L_903 - .L_902)
	.align		4
.L_902:
        /*1438*/ 	.word	index@(_Z32group_norm_nhwc_bwd_scale_kernelI11Fp16IOFp32WLi140EEv26Group_norm_nhwc_bwd_params)
        /*143c*/ 	.word	0x00000000


	//----- nvinfo : EIATTR_MIN_STACK_SIZE
	.align		4
.L_903:
        /*1440*/ 	.byte	0x04, 0x12
        /*1442*/ 	.short	(.L_905 - .L_904)
	.align		4
.L_904:
        /*1444*/ 	.word	index@(_Z32group_norm_nhwc_bwd_scale_kernelI11Fp16IOFp32WLi160EEv26Group_norm_nhwc_bwd_params)
        /*1448*/ 	.word	0x00000000


	//----- nvinfo : EIATTR_MIN_STACK_SIZE
	.align		4
.L_905:
        /*144c*/ 	.byte	0x04, 0x12
        /*144e*/ 	.short	(.L_907 - .L_906)
	.align		4
.L_906:
        /*1450*/ 	.word	index@(_Z32group_norm_nhwc_bwd_scale_kernelI11Fp16IOBf16WLi196EEv26Group_norm_nhwc_bwd_params)
        /*1454*/ 	.word	0x00000000


	//----- nvinfo : EIATTR_MIN_STACK_SIZE
	.align		4
.L_907:
        /*1458*/ 	.byte	0x04, 0x12
        /*145a*/ 	.short	(.L_909 - .L_908)
	.align		4
.L_908:
        /*145c*/ 	.word	index@(_Z32group_norm_nhwc_bwd_scale_kernelI11Fp16IOBf16WLi168EEv26Group_norm_nhwc_bwd_params)
        /*1460*/ 	.word	0x00000000


	//----- nvinfo : EIATTR_MIN_STACK_SIZE
	.align		4
.L_909:
        /*1464*/ 	.byte	0x04, 0x12
        /*1466*/ 	.short	(.L_911 - .L_910)
	.align		4
.L_910:
        /*1468*/ 	.word	index@(_Z32group_norm_nhwc_bwd_scale_kernelI11Fp16IOBf16WLi64EEv26Group_norm_nhwc_bwd_params)
        /*146c*/ 	.word	0x00000000


	//----- nvinfo : EIATTR_MIN_STACK_SIZE
	.align		4
.L_911:
        /*1470*/ 	.byte	0x04, 0x12
        /*1472*/ 	.short	(.L_913 - .L_912)
	.align		4
.L_912:
        /*1474*/ 	.word	index@(_Z32group_norm_nhwc_bwd_scale_kernelI11Fp16IOBf16WLi128EEv26Group_norm_nhwc_bwd_params)
        /*1478*/ 	.word	0x00000000


	//----- nvinfo : EIATTR_MIN_STACK_SIZE
	.align		4
.L_913:
        /*147c*/ 	.byte	0x04, 0x12
        /*147e*/ 	.short	(.L_915 - .L_914)
	.align		4
.L_914:
        /*1480*/ 	.word	index@(_Z32group_norm_nhwc_bwd_scale_kernelI11Fp16IOBf16WLi192EEv26Group_norm_nhwc_bwd_params)
        /*1484*/ 	.word	0x00000000


	//----- nvinfo : EIATTR_MIN_STACK_SIZE
	.align		4
.L_915:
        /*1488*/ 	.byte	0x04, 0x12
        /*148a*/ 	.short	(.L_917 - .L_916)
	.align		4
.L_916:
        /*148c*/ 	.word	index@(_Z32group_norm_nhwc_bwd_scale_kernelI11Fp16IOBf16WLi448EEv26Group_norm_nhwc_bwd_params)
        /*1490*/ 	.word	0x00000000


	//----- nvinfo : EIATTR_MIN_STACK_SIZE
	.align		4
.L_917:
        /*1494*/ 	.byte	0x04, 0x12
        /*1496*/ 	.short	(.L_919 - .L_918)
	.align		4
.L_918:
        /*1498*/ 	.word	index@(_Z32group_norm_nhwc_bwd_scale_kernelI11Fp16IOBf16WLi256EEv26Group_norm_nhwc_bwd_params)
        /*149c*/ 	.word	0x00000000


	//----- nvinfo : EIATTR_MIN_STACK_SIZE
	.align		4
.L_919:
        /*14a0*/ 	.byte	0x04, 0x12
        /*14a2*/ 	.short	(.L_921 - .L_920)
	.align		4
.L_920:
        /*14a4*/ 	.word	index@(_Z32group_norm_nhwc_bwd_scale_kernelI11Fp16IOBf16WLi120EEv26Group_norm_nhwc_bwd_params)
        /*14a8*/ 	.word	0x00000000


	//----- nvinfo : EIATTR_MIN_STACK_SIZE
	.align		4
.L_921:
        /*14ac*/ 	.byte	0x04, 0x12
        /*14ae*/ 	.short	(.L_923 - .L_922)
	.align		4
.L_922:
        /*14b0*/ 	.word	index@(_Z32group_norm_nhwc_bwd_scale_kernelI11Fp16IOBf16WLi140EEv26Group_norm_nhwc_bwd_params)
        /*14b4*/ 	.word	0x00000000


	//----- nvinfo : EIATTR_MIN_STACK_SIZE
	.align		4
.L_923:
        /*14b8*/ 	.byte	0x04, 0x12
        /*14ba*/ 	.short	(.L_925 - .L_924)
	.align		4
.L_924:
        /*14bc*/ 	.word	index@(_Z32group_norm_nhwc_bwd_scale_kernelI11Fp16IOBf16WLi160EEv26Group_norm_nhwc_bwd_params)
        /*14c0*/ 	.word	0x00000000


	//----- nvinfo : EIATTR_MIN_STACK_SIZE
	.align		4
.L_925:
        /*14c4*/ 	.byte	0x04, 0x12
        /*14c6*/ 	.short	(.L_927 - .L_926)
	.align		4
.L_926:
        /*14c8*/ 	.word	index@(_Z32group_norm_nhwc_bwd_scale_kernelI11Fp16IOFp16WLi196EEv26Group_norm_nhwc_bwd_params)
        /*14cc*/ 	.word	0x00000000


	//----- nvinfo : EIATTR_MIN_STACK_SIZE
	.align		4
.L_927:
        /*14d0*/ 	.byte	0x04, 0x12
        /*14d2*/ 	.short	(.L_929 - .L_928)
	.align		4
.L_928:
        /*14d4*/ 	.word	index@(_Z32group_norm_nhwc_bwd_scale_kernelI11Fp16IOFp16WLi168EEv26Group_norm_nhwc_bwd_params)
        /*14d8*/ 	.word	0x00000000


	//----- nvinfo : EIATTR_MIN_STACK_SIZE
	.align		4
.L_929:
        /*14dc*/ 	.byte	0x04, 0x12
        /*14de*/ 	.short	(.L_931 - .L_930)
	.align		4
.L_930:
        /*14e0*/ 	.word	index@(_Z32group_norm_nhwc_bwd_scale_kernelI11Fp16IOFp16WLi64EEv26Group_norm_nhwc_bwd_params)
        /*14e4*/ 	.word	0x00000000


	//----- nvinfo : EIATTR_MIN_STACK_SIZE
	.align		4
.L_931:
        /*14e8*/ 	.byte	0x04, 0x12
        /*14ea*/ 	.short	(.L_933 - .L_932)
	.align		4
.L_932:
        /*14ec*/ 	.word	index@(_Z32group_norm_nhwc_bwd_scale_kernelI11Fp16IOFp16WLi128EEv26Group_norm_nhwc_bwd_params)
        /*14f0*/ 	.word	0x00000000


	//----- nvinfo : EIATTR_MIN_STACK_SIZE
	.align		4
.L_933:
        /*14f4*/ 	.byte	0x04, 0x12
        /*14f6*/ 	.short	(.L_935 - .L_934)
	.align		4
.L_934:
        /*14f8*/ 	.word	index@(_Z32group_norm_nhwc_bwd_scale_kernelI11Fp16IOFp16WLi192EEv26Group_norm_nhwc_bwd_params)
        /*14fc*/ 	.word	0x00000000


	//----- nvinfo : EIATTR_MIN_STACK_SIZE
	.align		4
.L_935:
        /*1500*/ 	.byte	0x04, 0x12
        /*1502*/ 	.short	(.L_937 - .L_936)
	.align		4
.L_936:
        /*1504*/ 	.word	index@(_Z32group_norm_nhwc_bwd_scale_kernelI11Fp16IOFp16WLi448EEv26Group_norm_nhwc_bwd_params)
        /*1508*/ 	.word	0x00000000


	//----- nvinfo : EIATTR_MIN_STACK_SIZE
	.align		4
.L_937:
        /*150c*/ 	.byte	0x04, 0x12
        /*150e*/ 	.short	(.L_939 - .L_938)
	.align		4
.L_938:
        /*1510*/ 	.word	index@(_Z32group_norm_nhwc_bwd_scale_kernelI11Fp16IOFp16WLi256EEv26Group_norm_nhwc_bwd_params)
        /*1514*/ 	.word	0x00000000


	//----- nvinfo : EIATTR_MIN_STACK_SIZE
	.align		4
.L_939:
        /*1518*/ 	.byte	0x04, 0x12
        /*151a*/ 	.short	(.L_941 - .L_940)
	.align		4
.L_940:
        /*151c*/ 	.word	index@(_Z32group_norm_nhwc_bwd_scale_kernelI11Fp16IOFp16WLi120EEv26Group_norm_nhwc_bwd_params)
        /*1520*/ 	.word	0x00000000


	//----- nvinfo : EIATTR_MIN_STACK_SIZE
	.align		4
.L_941:
        /*1524*/ 	.byte	0x04, 0x12
        /*1526*/ 	.short	(.L_943 - .L_942)
	.align		4
.L_942:
        /*1528*/ 	.word	index@(_Z32group_norm_nhwc_bwd_scale_kernelI11Fp16IOFp16WLi140EEv26Group_norm_nhwc_bwd_params)
        /*152c*/ 	.word	0x00000000


	//----- nvinfo : EIATTR_MIN_STACK_SIZE
	.align		4
.L_943:
        /*1530*/ 	.byte	0x04, 0x12
        /*1532*/ 	.short	(.L_945 - .L_944)
	.align		4
.L_944:
        /*1534*/ 	.word	index@(_Z32group_norm_nhwc_bwd_scale_kernelI11Fp16IOFp16WLi160EEv26Group_norm_nhwc_bwd_params)
        /*1538*/ 	.word	0x00000000


	//----- nvinfo : EIATTR_MIN_STACK_SIZE
	.align		4
.L_945:
        /*153c*/ 	.byte	0x04, 0x12
        /*153e*/ 	.short	(.L_947 - .L_946)
	.align		4
.L_946:
        /*1540*/ 	.word	index@(_Z30group_norm_nhwc_bwd_sum_kernelI11Fp32IOFp32WLi196EEv26Group_norm_nhwc_bwd_params)
        /*1544*/ 	.word	0x00000000


	//----- nvinfo : EIATTR_MIN_STACK_SIZE
	.align		4
.L_947:
        /*1548*/ 	.byte	0x04, 0x12
        /*154a*/ 	.short	(.L_949 - .L_948)
	.align		4
.L_948:
        /*154c*/ 	.word	index@(_Z30group_norm_nhwc_bwd_sum_kernelI11Fp32IOFp32WLi168EEv26Group_norm_nhwc_bwd_params)
        /*1550*/ 	.word	0x00000000


	//----- nvinfo : EIATTR_MIN_STACK_SIZE
	.align		4
.L_949:
        /*1554*/ 	.byte	0x04, 0x12
        /*1556*/ 	.short	(.L_951 - .L_950)
	.align		4
.L_950:
        /*1558*/ 	.word	index@(_Z30group_norm_nhwc_bwd_sum_kernelI11Fp32IOFp32WLi64EEv26Group_norm_nhwc_bwd_params)
        /*155c*/ 	.word	0x00000000


	//----- nvinfo : EIATTR_MIN_STACK_SIZE
	.align		4
.L_951:
        /*1560*/ 	.byte	0x04, 0x12
        /*1562*/ 	.short	(.L_953 - .L_952)
	.align		4
.L_952:
        /*1564*/ 	.word	index@(_Z30group_norm_nhwc_bwd_sum_kernelI11Fp32IOFp32WLi128EEv26Group_norm_nhwc_bwd_params)
        /*1568*/ 	.word	0x00000000


	//----- nvinfo : EIATTR_MIN_STACK_SIZE
	.align		4
.L_953:
        /*156c*/ 	.byte	0x04, 0x12
        /*156e*/ 	.short	(.L_955 - .L_954)
	.align		4
.L_954:
        /*1570*/ 	.word	index@(_Z30group_norm_nhwc_bwd_sum_kernelI11Fp32IOFp32WLi192EEv26Group_norm_nhwc_bwd_params)
        /*1574*/ 	.word	0x00000000


	//----- nvinfo : EIATTR_MIN_STACK_SIZE
	.align		4
.L_955:
        /*1578*/ 	.byte	0x04, 0x12
        /*157a*/ 	.short	(.L_957 - .L_956)
	.align		4
.L_956:
        /*157c*/ 	.word	index@(_Z30group_norm_nhwc_bwd_sum_kernelI11Fp32IOFp32WLi448EEv26Group_norm_nhwc_bwd_params)
        /*1580*/ 	.word	0x00000000


	//----- nvinfo : EIATTR_MIN_STACK_SIZE
	.align		4
.L_957:
        /*1584*/ 	.byte	0x04, 0x12
        /*1586*/ 	.short	(.L_959 - .L_958)
	.align		4
.L_958:
        /*1588*/ 	.word	index@(_Z30group_norm_nhwc_bwd_sum_kernelI11Fp32IOFp32WLi256EEv26Group_norm_nhwc_bwd_params)
        /*158c*/ 	.word	0x00000000


	//----- nvinfo : EIATTR_MIN_STACK_SIZE
	.align		4
.L_959:
        /*1590*/ 	.byte	0x04, 0x12
        /*1592*/ 	.short	(.L_961 - .L_960)
	.align		4
.L_960:
        /*1594*/ 	.word	index@(_Z30group_norm_nhwc_bwd_sum_kernelI11Fp32IOFp32WLi120EEv26Group_norm_nhwc_bwd_params)
        /*1598*/ 	.word	0x00000000


	//----- nvinfo : EIATTR_MIN_STACK_SIZE
	.align		4
.L_961:
        /*159c*/ 	.byte	0x04, 0x12
        /*159e*/ 	.short	(.L_963 - .L_962)
	.align		4
.L_962:
        /*15a0*/ 	.word	index@(_Z30group_norm_nhwc_bwd_sum_kernelI11Fp32IOFp32WLi140EEv26Group_norm_nhwc_bwd_params)
        /*15a4*/ 	.word	0x00000000


	//----- nvinfo : EIATTR_MIN_STACK_SIZE
	.align		4
.L_963:
        /*15a8*/ 	.byte	0x04, 0x12
        /*15aa*/ 	.short	(.L_965 - .L_964)
	.align		4
.L_964:
        /*15ac*/ 	.word	index@(_Z30group_norm_nhwc_bwd_sum_kernelI11Fp32IOFp32WLi160EEv26Group_norm_nhwc_bwd_params)
        /*15b0*/ 	.word	0x00000000


	//----- nvinfo : EIATTR_MIN_STACK_SIZE
	.align		4
.L_965:
        /*15b4*/ 	.byte	0x04, 0x12
        /*15b6*/ 	.short	(.L_967 - .L_966)
	.align		4
.L_966:
        /*15b8*/ 	.word	index@(_Z30group_norm_nhwc_bwd_sum_kernelI11Fp32IOBf16WLi196EEv26Group_norm_nhwc_bwd_params)
        /*15bc*/ 	.word	0x00000000


	//----- nvinfo : EIATTR_MIN_STACK_SIZE
	.align		4
.L_967:
        /*15c0*/ 	.byte	0x04, 0x12
        /*15c2*/ 	.short	(.L_969 - .L_968)
	.align		4
.L_968:
        /*15c4*/ 	.word	index@(_Z30group_norm_nhwc_bwd_sum_kernelI11Fp32IOBf16WLi168EEv26Group_norm_nhwc_bwd_params)
        /*15c8*/ 	.word	0x00000000


	//----- nvinfo : EIATTR_MIN_STACK_SIZE
	.align		4
.L_969:
        /*15cc*/ 	.byte	0x04, 0x12
        /*15ce*/ 	.short	(.L_971 - .L_970)
	.align		4
.L_970:
        /*15d0*/ 	.word	index@(_Z30group_norm_nhwc_bwd_sum_kernelI11Fp32IOBf16WLi64EEv26Group_norm_nhwc_bwd_params)
        /*15d4*/ 	.word	0x00000000


	//----- nvinfo : EIATTR_MIN_STACK_SIZE
	.align		4
.L_971:
        /*15d8*/ 	.byte	0x04, 0x12
        /*15da*/ 	.short	(.L_973 - .L_972)
	.align		4
.L_972:
        /*15dc*/ 	.word	index@(_Z30group_norm_nhwc_bwd_sum_kernelI11Fp32IOBf16WLi128EEv26Group_norm_nhwc_bwd_params)
        /*15e0*/ 	.word	0x00000000


	//----- nvinfo : EIATTR_MIN_STACK_SIZE
	.align		4
.L_973:
        /*15e4*/ 	.byte	0x04, 0x12
        /*15e6*/ 	.short	(.L_975 - .L_974)
	.align		4
.L_974:
        /*15e8*/ 	.word	index@(_Z30group_norm_nhwc_bwd_sum_kernelI11Fp32IOBf16WLi192EEv26Group_norm_nhwc_bwd_params)
        /*15ec*/ 	.word	0x00000000


	//----- nvinfo : EIATTR_MIN_STACK_SIZE
	.align		4
.L_975:
        /*15f0*/ 	.byte	0x04, 0x12
        /*15f2*/ 	.short	(.L_977 - .L_976)
	.align		4
.L_976:
        /*15f4*/ 	.word	index@(_Z30group_norm_nhwc_bwd_sum_kernelI11Fp32IOBf16WLi448EEv26Group_norm_nhwc_bwd_params)
        /*15f8*/ 	.word	0x00000000


	//----- nvinfo : EIATTR_MIN_STACK_SIZE
	.align		4
.L_977:
        /*15fc*/ 	.byte	0x04, 0x12
        /*15fe*/ 	.short	(.L_979 - .L_978)
	.align		4
.L_978:
        /*1600*/ 	.word	index@(_Z30group_norm_nhwc_bwd_sum_kernelI11Fp32IOBf16WLi256EEv26Group_norm_nhwc_bwd_params)
        /*1604*/ 	.word	0x00000000


	//----- nvinfo : EIATTR_MIN_STACK_SIZE
	.align		4
.L_979:
        /*1608*/ 	.byte	0x04, 0x12
        /*160a*/ 	.short	(.L_981 - .L_980)
	.align		4
.L_980:
        /*160c*/ 	.word	index@(_Z30group_norm_nhwc_bwd_sum_kernelI11Fp32IOBf16WLi120EEv26Group_norm_nhwc_bwd_params)
        /*1610*/ 	.word	0x00000000


	//----- nvinfo : EIATTR_MIN_STACK_SIZE
	.align		4
.L_981:
        /*1614*/ 	.byte	0x04, 0x12
        /*1616*/ 	.short	(.L_983 - .L_982)
	.align		4
.L_982:
        /*1618*/ 	.word	index@(_Z30group_norm_nhwc_bwd_sum_kernelI11Fp32IOBf16WLi140EEv26Group_norm_nhwc_bwd_params)
        /*161c*/ 	.word	0x00000000


	//----- nvinfo : EIATTR_MIN_STACK_SIZE
	.align		4
.L_983:
        /*1620*/ 	.byte	0x04, 0x12
        /*1622*/ 	.short	(.L_985 - .L_984)
	.align		4
.L_984:
        /*1624*/ 	.word	index@(_Z30group_norm_nhwc_bwd_sum_kernelI11Fp32IOBf16WLi160EEv26Group_norm_nhwc_bwd_params)
        /*1628*/ 	.word	0x00000000


	//----- nvinfo : EIATTR_MIN_STACK_SIZE
	.align		4
.L_985:
        /*162c*/ 	.byte	0x04, 0x12
        /*162e*/ 	.short	(.L_987 - .L_986)
	.align		4
.L_986:
        /*1630*/ 	.word	index@(_Z30group_norm_nhwc_bwd_sum_kernelI11Fp32IOFp16WLi196EEv26Group_norm_nhwc_bwd_params)
        /*1634*/ 	.word	0x00000000


	//----- nvinfo : EIATTR_MIN_STACK_SIZE
	.align		4
.L_987:
        /*1638*/ 	.byte	0x04, 0x12
        /*163a*/ 	.short	(.L_989 - .L_988)
	.align		4
.L_988:
        /*163c*/ 	.word	index@(_Z30group_norm_nhwc_bwd_sum_kernelI11Fp32IOFp16WLi168EEv26Group_norm_nhwc_bwd_params)
        /*1640*/ 	.word	0x00000000


	//----- nvinfo : EIATTR_MIN_STACK_SIZE
	.align		4
.L_989:
        /*1644*/ 	.byte	0x04, 0x12
        /*1646*/ 	.short	(.L_991 - .L_990)
	.align		4
.L_990:
        /*1648*/ 	.word	index@(_Z30group_norm_nhwc_bwd_sum_kernelI11Fp32IOFp16WLi64EEv26Group_norm_nhwc_bwd_params)
        /*164c*/ 	.word	0x00000000


	//----- nvinfo : EIATTR_MIN_STACK_SIZE
	.align		4
.L_991:
        /*1650*/ 	.byte	0x04, 0x12
        /*1652*/ 	.short	(.L_993 - .L_992)
	.align		4
.L_992:
        /*1654*/ 	.word	index@(_Z30group_norm_nhwc_bwd_sum_kernelI11Fp32IOFp16WLi128EEv26Group_norm_nhwc_bwd_params)
        /*1658*/ 	.word	0x00000000


	//----- nvinfo : EIATTR_MIN_STACK_SIZE
	.align		4
.L_993:
        /*165c*/ 	.byte	0x04, 0x12
        /*165e*/ 	.short	(.L_995 - .L_994)
	.align		4
.L_994:
        /*1660*/ 	.word	index@(_Z30group_norm_nhwc_bwd_sum_kernelI11Fp32IOFp16WLi192EEv26Group_norm_nhwc_bwd_params)
        /*1664*/ 	.word	0x00000000


	//----- nvinfo : EIATTR_MIN_STACK_SIZE
	.align		4
.L_995:
        /*1668*/ 	.byte	0x04, 0x12
        /*166a*/ 	.short	(.L_997 - .L_996)
	.align		4
.L_996:
        /*166c*/ 	.word	index@(_Z30group_norm_nhwc_bwd_sum_kernelI11Fp32IOFp16WLi448EEv26Group_norm_nhwc_bwd_params)
        /*1670*/ 	.word	0x00000000


	//----- nvinfo : EIATTR_MIN_STACK_SIZE
	.align		4
.L_997:
        /*1674*/ 	.byte	0x04, 0x12
        /*1676*/ 	.short	(.L_999 - .L_998)
	.align		4
.L_998:
        /*1678*/ 	.word	index@(_Z30group_norm_nhwc_bwd_sum_kernelI11Fp32IOFp16WLi256EEv26Group_norm_nhwc_bwd_params)
        /*167c*/ 	.word	0x00000000


	//----- nvinfo : EIATTR_MIN_STACK_SIZE
	.align		4
.L_999:
        /*1680*/ 	.byte	0x04, 0x12
        /*1682*/ 	.short	(.L_1001 - .L_1000)
	.align		4
.L_1000:
        /*1684*/ 	.word	index@(_Z30group_norm_nhwc_bwd_sum_kernelI11Fp32IOFp16WLi120EEv26Group_norm_nhwc_bwd_params)
        /*1688*/ 	.word	0x00000000


	//----- nvinfo : EIATTR_MIN_STACK_SIZE
	.align		4
.L_1001:
        /*168c*/ 	.byte	0x04, 0x12
        /*168e*/ 	.short	(.L_1003 - .L_1002)
	.align		4
.L_1002:
        /*1690*/ 	.word	index@(_Z30group_norm_nhwc_bwd_sum_kernelI11Fp32IOFp16WLi140EEv26Group_norm_nhwc_bwd_params)
        /*1694*/ 	.word	0x00000000


	//----- nvinfo : EIATTR_MIN_STACK_SIZE
	.align		4
.L_1003:
        /*1698*/ 	.byte	0x04, 0x12
        /*169a*/ 	.short	(.L_1005 - .L_1004)
	.align		4
.L_1004:
        /*169c*/ 	.word	index@(_Z30group_norm_nhwc_bwd_sum_kernelI11Fp32IOFp16WLi160EEv26Group_norm_nhwc_bwd_params)
        /*16a0*/ 	.word	0x00000000


	//----- nvinfo : EIATTR_MIN_STACK_SIZE
	.align		4
.L_1005:
        /*16a4*/ 	.byte	0x04, 0x12
        /*16a6*/ 	.short	(.L_1007 - .L_1006)
	.align		4
.L_1006:
        /*16a8*/ 	.word	index@(_Z30group_norm_nhwc_bwd_sum_kernelI11Bf16IOFp32WLi196EEv26Group_norm_nhwc_bwd_params)
        /*16ac*/ 	.word	0x00000000


	//----- nvinfo : EIATTR_MIN_STACK_SIZE
	.align		4
.L_1007:
        /*16b0*/ 	.byte	0x04, 0x12
        /*16b2*/ 	.short	(.L_1009 - .L_1008)
	.align		4
.L_1008:
        /*16b4*/ 	.word	index@(_Z30group_norm_nhwc_bwd_sum_kernelI11Bf16IOFp32WLi168EEv26Group_norm_nhwc_bwd_params)
        /*16b8*/ 	.word	0x00000000


	//----- nvinfo : EIATTR_MIN_STACK_SIZE
	.align		4
.L_1009:
        /*16bc*/ 	.byte	0x04, 0x12
        /*16be*/ 	.short	(.L_1011 - .L_1010)
	.align		4
.L_1010:
        /*16c0*/ 	.word	index@(_Z30group_norm_nhwc_bwd_sum_kernelI11Bf16IOFp32WLi64EEv26Group_norm_nhwc_bwd_params)
        /*16c4*/ 	.word	0x00000000


	//----- nvinfo : EIATTR_MIN_STACK_SIZE
	.align		4
.L_1011:
        /*16c8*/ 	.byte	0x04, 0x12
        /*16ca*/ 	.short	(.L_1013 - .L_1012)
	.align		4
.L_1012:
        /*16cc*/ 	.word	index@(_Z30group_norm_nhwc_bwd_sum_kernelI11Bf16IOFp32WLi128EEv26Group_norm_nhwc_bwd_params)
        /*16d0*/ 	.word	0x00000000


	//----- nvinfo : EIATTR_MIN_STACK_SIZE
	.align		4
.L_1013:
        /*16d4*/ 	.byte	0x04, 0x12
        /*16d6*/ 	.short	(.L_1015 - .L_1014)
	.align		4
.L_1014:
        /*16d8*/ 	.word	index@(_Z30group_norm_nhwc_bwd_sum_kernelI11Bf16IOFp32WLi192EEv26Group_norm_nhwc_bwd_params)
        /*16dc*/ 	.word	0x00000000


	//----- nvinfo : EIATTR_MIN_STACK_SIZE
	.align		4
.L_1015:
        /*16e0*/ 	.byte	0x04, 0x12
        /*16e2*/ 	.short	(.L_1017 - .L_1016)
	.align		4
.L_1016:
        /*16e4*/ 	.word	index@(_Z30group_norm_nhwc_bwd_sum_kernelI11Bf16IOFp32WLi448EEv26Group_norm_nhwc_bwd_params)
        /*16e8*/ 	.word	0x00000000


	//----- nvinfo : EIATTR_MIN_STACK_SIZE
	.align		4
.L_1017:
        /*16ec*/ 	.byte	0x04, 0x12
        /*16ee*/ 	.short	(.L_1019 - .L_1018)
	.align		4
.L_1018:
        /*16f0*/ 	.word	index@(_Z30group_norm_nhwc_bwd_sum_kernelI11Bf16IOFp32WLi256EEv26Group_norm_nhwc_bwd_params)
        /*16f4*/ 	.word	0x00000000


	//----- nvinfo : EIATTR_MIN_STACK_SIZE
	.align		4
.L_1019:
        /*16f8*/ 	.byte	0x04, 0x12
        /*16fa*/ 	.short	(.L_1021 - .L_1020)
	.align		4
.L_1020:
        /*16fc*/ 	.word	index@(_Z30group_norm_nhwc_bwd_sum_kernelI11Bf16IOFp32WLi120EEv26Group_norm_nhwc_bwd_params)
        /*1700*/ 	.word	0x00000000


	//----- nvinfo : EIATTR_MIN_STACK_SIZE
	.align		4
.L_1021:
        /*1704*/ 	.byte	0x04, 0x12
        /*1706*/ 	.short	(.L_1023 - .L_1022)
	.align		4
.L_1022:
        /*1708*/ 	.word	index@(_Z30group_norm_nhwc_bwd_sum_kernelI11Bf16IOFp32WLi140EEv26Group_norm_nhwc_bwd_params)
        /*170c*/ 	.word	0x00000000


	//----- nvinfo : EIATTR_MIN_STACK_SIZE
	.align		4
.L_1023:
        /*1710*/ 	.byte	0x04, 0x12
        /*1712*/ 	.short	(.L_1025 - .L_1024)
	.align		4
.L_1024:
        /*1714*/ 	.word	index@(_Z30group_norm_nhwc_bwd_sum_kernelI11Bf16IOFp32WLi160EEv26Group_norm_nhwc_bwd_params)
        /*1718*/ 	.word	0x00000000


	//----- nvinfo : EIATTR_MIN_STACK_SIZE
	.align		4
.L_1025:
        /*171c*/ 	.byte	0x04, 0x12
        /*171e*/ 	.short	(.L_1027 - .L_1026)
	.align		4
.L_1026:
        /*1720*/ 	.word	index@(_Z30group_norm_nhwc_bwd_sum_kernelI11Bf16IOBf16WLi196EEv26Group_norm_nhwc_bwd_params)
        /*1724*/ 	.word	0x00000000


	//----- nvinfo : EIATTR_MIN_STACK_SIZE
	.align		4
.L_1027:
        /*1728*/ 	.byte	0x04, 0x12
        /*172a*/ 	.short	(.L_1029 - .L_1028)
	.align		4
.L_1028:
        /*172c*/ 	.word	index@(_Z30group_norm_nhwc_bwd_sum_kernelI11Bf16IOBf16WLi168EEv26Group_norm_nhwc_bwd_params)
        /*1730*/ 	.word	0x00000000


	//----- nvinfo : EIATTR_MIN_STACK_SIZE
	.align		4
.L_1029:
        /*1734*/ 	.byte	0x04, 0x12
        /*1736*/ 	.short	(.L_1031 - .L_1030)
	.align		4
.L_1030:
        /*1738*/ 	.word	index@(_Z30group_norm_nhwc_bwd_sum_kernelI11Bf16IOBf16WLi64EEv26Group_norm_nhwc_bwd_params)
        /*173c*/ 	.word	0x00000000


	//----- nvinfo : EIATTR_MIN_STACK_SIZE
	.align		4
.L_1031:
        /*1740*/ 	.byte	0x04, 0x12
        /*1742*/ 	.short	(.L_1033 - .L_1032)
	.align		4
.L_1032:
        /*1744*/ 	.word	index@(_Z30group_norm_nhwc_bwd_sum_kernelI11Bf16IOBf16WLi128EEv26Group_norm_nhwc_bwd_params)
        /*1748*/ 	.word	0x00000000


	//----- nvinfo : EIATTR_MIN_STACK_SIZE
	.align		4
.L_1033:
        /*174c*/ 	.byte	0x04, 0x12
        /*174e*/ 	.short	(.L_1035 - .L_1034)
	.align		4
.L_1034:
        /*1750*/ 	.word	index@(_Z30group_norm_nhwc_bwd_sum_kernelI11Bf16IOBf16WLi192EEv26Group_norm_nhwc_bwd_params)
        /*1754*/ 	.word	0x00000000


	//----- nvinfo : EIATTR_MIN_STACK_SIZE
	.align		4
.L_1035:
        /*1758*/ 	.byte	0x04, 0x12
        /*175a*/ 	.short	(.L_1037 - .L_1036)
	.align		4
.L_1036:
        /*175c*/ 	.word	index@(_Z30group_norm_nhwc_bwd_sum_kernelI11Bf16IOBf16WLi448EEv26Group_norm_nhwc_bwd_params)
        /*1760*/ 	.word	0x00000000


	//----- nvinfo : EIATTR_MIN_STACK_SIZE
	.align		4
.L_1037:
        /*1764*/ 	.byte	0x04, 0x12
        /*1766*/ 	.short	(.L_1039 - .L_1038)
	.align		4
.L_1038:
        /*1768*/ 	.word	index@(_Z30group_norm_nhwc_bwd_sum_kernelI11Bf16IOBf16WLi256EEv26Group_norm_nhwc_bwd_params)
        /*176c*/ 	.word	0x00000000


	//----- nvinfo : EIATTR_MIN_STACK_SIZE
	.align		4
.L_1039:
        /*1770*/ 	.byte	0x04, 0x12
        /*1772*/ 	.short	(.L_1041 - .L_1040)
	.align		4
.L_1040:
        /*1774*/ 	.word	index@(_Z30group_norm_nhwc_bwd_sum_kernelI11Bf16IOBf16WLi120EEv26Group_norm_nhwc_bwd_params)
        /*1778*/ 	.word	0x00000000


	//----- nvinfo : EIATTR_MIN_STACK_SIZE
	.align		4
.L_1041:
        /*177c*/ 	.byte	0x04, 0x12
        /*177e*/ 	.short	(.L_1043 - .L_1042)
	.align		4
.L_1042:
        /*1780*/ 	.word	index@(_Z30group_norm_nhwc_bwd_sum_kernelI11Bf16IOBf16WLi140EEv26Group_norm_nhwc_bwd_params)
        /*1784*/ 	.word	0x00000000


	//----- nvinfo : EIATTR_MIN_STACK_SIZE
	.align		4
.L_1043:
        /*1788*/ 	.byte	0x04, 0x12
        /*178a*/ 	.short	(.L_1045 - .L_1044)
	.align		4
.L_1044:
        /*178c*/ 	.word	index@(_Z30group_norm_nhwc_bwd_sum_kernelI11Bf16IOBf16WLi160EEv26Group_norm_nhwc_bwd_params)
        /*1790*/ 	.word	0x00000000


	//----- nvinfo : EIATTR_MIN_STACK_SIZE
	.align		4
.L_1045:
        /*1794*/ 	.byte	0x04, 0x12
        /*1796*/ 	.short	(.L_1047 - .L_1046)
	.align		4
.L_1046:
        /*1798*/ 	.word	index@(_Z30group_norm_nhwc_bwd_sum_kernelI11Bf16IOFp16WLi196EEv26Group_norm_nhwc_bwd_params)
        /*179c*/ 	.word	0x00000000


	//----- nvinfo : EIATTR_MIN_STACK_SIZE
	.align		4
.L_1047:
        /*17a0*/ 	.byte	0x04, 0x12
        /*17a2*/ 	.short	(.L_1049 - .L_1048)
	.align		4
.L_1048:
        /*17a4*/ 	.word	index@(_Z30group_norm_nhwc_bwd_sum_kernelI11Bf16IOFp16WLi168EEv26Group_norm_nhwc_bwd_params)
        /*17a8*/ 	.word	0x00000000


	//----- nvinfo : EIATTR_MIN_STACK_SIZE
	.align		4
.L_1049:
        /*17ac*/ 	.byte	0x04, 0x12
        /*17ae*/ 	.short	(.L_1051 - .L_1050)
	.align		4
.L_1050:
        /*17b0*/ 	.word	index@(_Z30group_norm_nhwc_bwd_sum_kernelI11Bf16IOFp16WLi64EEv26Group_norm_nhwc_bwd_params)
        /*17b4*/ 	.word	0x00000000


	//----- nvinfo : EIATTR_MIN_STACK_SIZE
	.align		4
.L_1051:
        /*17b8*/ 	.byte	0x04, 0x12
        /*17ba*/ 	.short	(.L_1053 - .L_1052)
	.align		4
.L_1052:
        /*17bc*/ 	.word	index@(_Z30group_norm_nhwc_bwd_sum_kernelI11Bf16IOFp16WLi128EEv26Group_norm_nhwc_bwd_params)
        /*17c0*/ 	.word	0x00000000


	//----- nvinfo : EIATTR_MIN_STACK_SIZE
	.align		4
.L_1053:
        /*17c4*/ 	.byte	0x04, 0x12
        /*17c6*/ 	.short	(.L_1055 - .L_1054)
	.align		4
.L_1054:
        /*17c8*/ 	.word	index@(_Z30group_norm_nhwc_bwd_sum_kernelI11Bf16IOFp16WLi192EEv26Group_norm_nhwc_bwd_params)
        /*17cc*/ 	.word	0x00000000


	//----- nvinfo : EIATTR_MIN_STACK_SIZE
	.align		4
.L_1055:
        /*17d0*/ 	.byte	0x04, 0x12
        /*17d2*/ 	.short	(.L_1057 - .L_1056)
	.align		4
.L_1056:
        /*17d4*/ 	.word	index@(_Z30group_norm_nhwc_bwd_sum_kernelI11Bf16IOFp16WLi448EEv26Group_norm_nhwc_bwd_params)
        /*17d8*/ 	.word	0x00000000


	//----- nvinfo : EIATTR_MIN_STACK_SIZE
	.align		4
.L_1057:
        /*17dc*/ 	.byte	0x04, 0x12
        /*17de*/ 	.short	(.L_1059 - .L_1058)
	.align		4
.L_1058:
        /*17e0*/ 	.word	index@(_Z30group_norm_nhwc_bwd_sum_kernelI11Bf16IOFp16WLi256EEv26Group_norm_nhwc_bwd_params)
        /*17e4*/ 	.word	0x00000000


	//----- nvinfo : EIATTR_MIN_STACK_SIZE
	.align		4
.L_1059:
        /*17e8*/ 	.byte	0x04, 0x12
        /*17ea*/ 	.short	(.L_1061 - .L_1060)
	.align		4
.L_1060:
        /*17ec*/ 	.word	index@(_Z30group_norm_nhwc_bwd_sum_kernelI11Bf16IOFp16WLi120EEv26Group_norm_nhwc_bwd_params)
        /*17f0*/ 	.word	0x00000000


	//----- nvinfo : EIATTR_MIN_STACK_SIZE
	.align		4
.L_1061:
        /*17f4*/ 	.byte	0x04, 0x12
        /*17f6*/ 	.short	(.L_1063 - .L_1062)
	.align		4
.L_1062:
        /*17f8*/ 	.word	index@(_Z30group_norm_nhwc_bwd_sum_kernelI11Bf16IOFp16WLi140EEv26Group_norm_nhwc_bwd_params)
        /*17fc*/ 	.word	0x00000000


	//----- nvinfo : EIATTR_MIN_STACK_SIZE
	.align		4
.L_1063:
        /*1800*/ 	.byte	0x04, 0x12
        /*1802*/ 	.short	(.L_1065 - .L_1064)
	.align		4
.L_1064:
        /*1804*/ 	.word	index@(_Z30group_norm_nhwc_bwd_sum_kernelI11Bf16IOFp16WLi160EEv26Group_norm_nhwc_bwd_params)
        /*1808*/ 	.word	0x00000000


	//----- nvinfo : EIATTR_MIN_STACK_SIZE
	.align		4
.L_1065:
        /*180c*/ 	.byte	0x04, 0x12
        /*180e*/ 	.short	(.L_1067 - .L_1066)
	.align		4
.L_1066:
        /*1810*/ 	.word	index@(_Z30group_norm_nhwc_bwd_sum_kernelI11Fp16IOFp32WLi196EEv26Group_norm_nhwc_bwd_params)
        /*1814*/ 	.word	0x00000000


	//----- nvinfo : EIATTR_MIN_STACK_SIZE
	.align		4
.L_1067:
        /*1818*/ 	.byte	0x04, 0x12
        /*181a*/ 	.short	(.L_1069 - .L_1068)
	.align		4
.L_1068:
        /*181c*/ 	.word	index@(_Z30group_norm_nhwc_bwd_sum_kernelI11Fp16IOFp32WLi168EEv26Group_norm_nhwc_bwd_params)
        /*1820*/ 	.word	0x00000000


	//----- nvinfo : EIATTR_MIN_STACK_SIZE
	.align		4
.L_1069:
        /*1824*/ 	.byte	0x04, 0x12
        /*1826*/ 	.short	(.L_1071 - .L_1070)
	.align		4
.L_1070:
        /*1828*/ 	.word	index@(_Z30group_norm_nhwc_bwd_sum_kernelI11Fp16IOFp32WLi64EEv26Group_norm_nhwc_bwd_params)
        /*182c*/ 	.word	0x00000000


	//----- nvinfo : EIATTR_MIN_STACK_SIZE
	.align		4
.L_1071:
        /*1830*/ 	.byte	0x04, 0x12
        /*1832*/ 	.short	(.L_1073 - .L_1072)
	.align		4
.L_1072:
        /*1834*/ 	.word	index@(_Z30group_norm_nhwc_bwd_sum_kernelI11Fp16IOFp32WLi128EEv26Group_norm_nhwc_bwd_params)
        /*1838*/ 	.word	0x00000000


	//----- nvinfo : EIATTR_MIN_STACK_SIZE
	.align		4
.L_1073:
        /*183c*/ 	.byte	0x04, 0x12
        /*183e*/ 	.short	(.L_1075 - .L_1074)
	.align		4
.L_1074:
        /*1840*/ 	.word	index@(_Z30group_norm_nhwc_bwd_sum_kernelI11Fp16IOFp32WLi192EEv26Group_norm_nhwc_bwd_params)
        /*1844*/ 	.word	0x00000000


	//----- nvinfo : EIATTR_MIN_STACK_SIZE
	.align		4
.L_1075:
        /*1848*/ 	.byte	0x04, 0x12
        /*184a*/ 	.short	(.L_1077 - .L_1076)
	.align		4
.L_1076:
        /*184c*/ 	.word	index@(_Z30group_norm_nhwc_bwd_sum_kernelI11Fp16IOFp32WLi448EEv26Group_norm_nhwc_bwd_params)
        /*1850*/ 	.word	0x00000000


	//----- nvinfo : EIATTR_MIN_STACK_SIZE
	.align		4
.L_1077:
        /*1854*/ 	.byte	0x04, 0x12
        /*1856*/ 	.short	(.L_1079 - .L_1078)
	.align		4
.L_1078:
        /*1858*/ 	.word	index@(_Z30group_norm_nhwc_bwd_sum_kernelI11Fp16IOFp32WLi256EEv26Group_norm_nhwc_bwd_params)
        /*185c*/ 	.word	0x00000000


	//----- nvinfo : EIATTR_MIN_STACK_SIZE
	.align		4
.L_1079:
        /*1860*/ 	.byte	0x04, 0x12
        /*1862*/ 	.short	(.L_1081 - .L_1080)
	.align		4
.L_1080:
        /*1864*/ 	.word	index@(_Z30group_norm_nhwc_bwd_sum_kernelI11Fp16IOFp32WLi120EEv26Group_norm_nhwc_bwd_params)
        /*1868*/ 	.word	0x00000000


	//----- nvinfo : EIATTR_MIN_STACK_SIZE
	.align		4
.L_1081:
        /*186c*/ 	.byte	0x04, 0x12
        /*186e*/ 	.short	(.L_1083 - .L_1082)
	.align		4
.L_1082:
        /*1870*/ 	.word	index@(_Z30group_norm_nhwc_bwd_sum_kernelI11Fp16IOFp32WLi140EEv26Group_norm_nhwc_bwd_params)
        /*1874*/ 	.word	0x00000000


	//----- nvinfo : EIATTR_MIN_STACK_SIZE
	.align		4
.L_1083:
        /*1878*/ 	.byte	0x04, 0x12
        /*187a*/ 	.short	(.L_1085 - .L_1084)
	.align		4
.L_1084:
        /*187c*/ 	.word	index@(_Z30group_norm_nhwc_bwd_sum_kernelI11Fp16IOFp32WLi160EEv26Group_norm_nhwc_bwd_params)
        /*1880*/ 	.word	0x00000000


	//----- nvinfo : EIATTR_MIN_STACK_SIZE
	.align		4
.L_1085:
        /*1884*/ 	.byte	0x04, 0x12
        /*1886*/ 	.short	(.L_1087 - .L_1086)
	.align		4
.L_1086:
        /*1888*/ 	.word	index@(_Z30group_norm_nhwc_bwd_sum_kernelI11Fp16IOBf16WLi196EEv26Group_norm_nhwc_bwd_params)
        /*188c*/ 	.word	0x00000000


	//----- nvinfo : EIATTR_MIN_STACK_SIZE
	.align		4
.L_1087:
        /*1890*/ 	.byte	0x04, 0x12
        /*1892*/ 	.short	(.L_1089 - .L_1088)
	.align		4
.L_1088:
        /*1894*/ 	.word	index@(_Z30group_norm_nhwc_bwd_sum_kernelI11Fp16IOBf16WLi168EEv26Group_norm_nhwc_bwd_params)
        /*1898*/ 	.word	0x00000000


	//----- nvinfo : EIATTR_MIN_STACK_SIZE
	.align		4
.L_1089:
        /*189c*/ 	.byte	0x04, 0x12
        /*189e*/ 	.short	(.L_1091 - .L_1090)
	.align		4
.L_1090:
        /*18a0*/ 	.word	index@(_Z30group_norm_nhwc_bwd_sum_kernelI11Fp16IOBf16WLi64EEv26Group_norm_nhwc_bwd_params)
        /*18a4*/ 	.word	0x00000000


	//----- nvinfo : EIATTR_MIN_STACK_SIZE
	.align		4
.L_1091:
        /*18a8*/ 	.byte	0x04, 0x12
        /*18aa*/ 	.short	(.L_1093 - .L_1092)
	.align		4
.L_1092:
        /*18ac*/ 	.word	index@(_Z30group_norm_nhwc_bwd_sum_kernelI11Fp16IOBf16WLi128EEv26Group_norm_nhwc_bwd_params)
        /*18b0*/ 	.word	0x00000000


	//----- nvinfo : EIATTR_MIN_STACK_SIZE
	.align		4
.L_1093:
        /*18b4*/ 	.byte	0x04, 0x12
        /*18b6*/ 	.short	(.L_1095 - .L_1094)
	.align		4
.L_1094:
        /*18b8*/ 	.word	index@(_Z30group_norm_nhwc_bwd_sum_kernelI11Fp16IOBf16WLi192EEv26Group_norm_nhwc_bwd_params)
        /*18bc*/ 	.word	0x00000000


	//----- nvinfo : EIATTR_MIN_STACK_SIZE
	.align		4
.L_1095:
        /*18c0*/ 	.byte	0x04, 0x12
        /*18c2*/ 	.short	(.L_1097 - .L_1096)
	.align		4
.L_1096:
        /*18c4*/ 	.word	index@(_Z30group_norm_nhwc_bwd_sum_kernelI11Fp16IOBf16WLi448EEv26Group_norm_nhwc_bwd_params)
        /*18c8*/ 	.word	0x00000000


	//----- nvinfo : EIATTR_MIN_STACK_SIZE
	.align		4
.L_1097:
        /*18cc*/ 	.byte	0x04, 0x12
        /*18ce*/ 	.short	(.L_1099 - .L_1098)
	.align		4
.L_1098:
        /*18d0*/ 	.word	index@(_Z30group_norm_nhwc_bwd_sum_kernelI11Fp16IOBf16WLi256EEv26Group_norm_nhwc_bwd_params)
        /*18d4*/ 	.word	0x00000000


	//----- nvinfo : EIATTR_MIN_STACK_SIZE
	.align		4
.L_1099:
        /*18d8*/ 	.byte	0x04, 0x12
        /*18da*/ 	.short	(.L_1101 - .L_1100)
	.align		4
.L_1100:
        /*18dc*/ 	.word	index@(_Z30group_norm_nhwc_bwd_sum_kernelI11Fp16IOBf16WLi120EEv26Group_norm_nhwc_bwd_params)
        /*18e0*/ 	.word	0x00000000


	//----- nvinfo : EIATTR_MIN_STACK_SIZE
	.align		4
.L_1101:
        /*18e4*/ 	.byte	0x04, 0x12
        /*18e6*/ 	.short	(.L_1103 - .L_1102)
	.align		4
.L_1102:
        /*18e8*/ 	.word	index@(_Z30group_norm_nhwc_bwd_sum_kernelI11Fp16IOBf16WLi140EEv26Group_norm_nhwc_bwd_params)
        /*18ec*/ 	.word	0x00000000


	//----- nvinfo : EIATTR_MIN_STACK_SIZE
	.align		4
.L_1103:
        /*18f0*/ 	.byte	0x04, 0x12
        /*18f2*/ 	.short	(.L_1105 - .L_1104)
	.align		4
.L_1104:
        /*18f4*/ 	.word	index@(_Z30group_norm_nhwc_bwd_sum_kernelI11Fp16IOBf16WLi160EEv26Group_norm_nhwc_bwd_params)
        /*18f8*/ 	.word	0x00000000


	//----- nvinfo : EIATTR_MIN_STACK_SIZE
	.align		4
.L_1105:
        /*18fc*/ 	.byte	0x04, 0x12
        /*18fe*/ 	.short	(.L_1107 - .L_1106)
	.align		4
.L_1106:
        /*1900*/ 	.word	index@(_Z30group_norm_nhwc_bwd_sum_kernelI11Fp16IOFp16WLi196EEv26Group_norm_nhwc_bwd_params)
        /*1904*/ 	.word	0x00000000


	//----- nvinfo : EIATTR_MIN_STACK_SIZE
	.align		4
.L_1107:
        /*1908*/ 	.byte	0x04, 0x12
        /*190a*/ 	.short	(.L_1109 - .L_1108)
	.align		4
.L_1108:
        /*190c*/ 	.word	index@(_Z30group_norm_nhwc_bwd_sum_kernelI11Fp16IOFp16WLi168EEv26Group_norm_nhwc_bwd_params)
        /*1910*/ 	.word	0x00000000


	//----- nvinfo : EIATTR_MIN_STACK_SIZE
	.align		4
.L_1109:
        /*1914*/ 	.byte	0x04, 0x12
        /*1916*/ 	.short	(.L_1111 - .L_1110)
	.align		4
.L_1110:
        /*1918*/ 	.word	index@(_Z30group_norm_nhwc_bwd_sum_kernelI11Fp16IOFp16WLi64EEv26Group_norm_nhwc_bwd_params)
        /*191c*/ 	.word	0x00000000


	//----- nvinfo : EIATTR_MIN_STACK_SIZE
	.align		4
.L_1111:
        /*1920*/ 	.byte	0x04, 0x12
        /*1922*/ 	.short	(.L_1113 - .L_1112)
	.align		4
.L_1112:
        /*1924*/ 	.word	index@(_Z30group_norm_nhwc_bwd_sum_kernelI11Fp16IOFp16WLi128EEv26Group_norm_nhwc_bwd_params)
        /*1928*/ 	.word	0x00000000


	//----- nvinfo : EIATTR_MIN_STACK_SIZE
	.align		4
.L_1113:
        /*192c*/ 	.byte	0x04, 0x12
        /*192e*/ 	.short	(.L_1115 - .L_1114)
	.align		4
.L_1114:
        /*1930*/ 	.word	index@(_Z30group_norm_nhwc_bwd_sum_kernelI11Fp16IOFp16WLi192EEv26Group_norm_nhwc_bwd_params)
        /*1934*/ 	.word	0x00000000


	//----- nvinfo : EIATTR_MIN_STACK_SIZE
	.align		4
.L_1115:
        /*1938*/ 	.byte	0x04, 0x12
        /*193a*/ 	.short	(.L_1117 - .L_1116)
	.align		4
.L_1116:
        /*193c*/ 	.word	index@(_Z30group_norm_nhwc_bwd_sum_kernelI11Fp16IOFp16WLi448EEv26Group_norm_nhwc_bwd_params)
        /*1940*/ 	.word	0x00000000


	//----- nvinfo : EIATTR_MIN_STACK_SIZE
	.align		4
.L_1117:
        /*1944*/ 	.byte	0x04, 0x12
        /*1946*/ 	.short	(.L_1119 - .L_1118)
	.align		4
.L_1118:
        /*1948*/ 	.word	index@(_Z30group_norm_nhwc_bwd_sum_kernelI11Fp16IOFp16WLi256EEv26Group_norm_nhwc_bwd_params)
        /*194c*/ 	.word	0x00000000


	//----- nvinfo : EIATTR_MIN_STACK_SIZE
	.align		4
.L_1119:
        /*1950*/ 	.byte	0x04, 0x12
        /*1952*/ 	.short	(.L_1121 - .L_1120)
	.align		4
.L_1120:
        /*1954*/ 	.word	index@(_Z30group_norm_nhwc_bwd_sum_kernelI11Fp16IOFp16WLi120EEv26Group_norm_nhwc_bwd_params)
        /*1958*/ 	.word	0x00000000


	//----- nvinfo : EIATTR_MIN_STACK_SIZE
	.align		4
.L_1121:
        /*195c*/ 	.byte	0x04, 0x12
        /*195e*/ 	.short	(.L_1123 - .L_1122)
	.align		4
.L_1122:
        /*1960*/ 	.word	index@(_Z30group_norm_nhwc_bwd_sum_kernelI11Fp16IOFp16WLi140EEv26Group_norm_nhwc_bwd_params)
        /*1964*/ 	.word	0x00000000


	//----- nvinfo : EIATTR_MIN_STACK_SIZE
	.align		4
.L_1123:
        /*1968*/ 	.byte	0x04, 0x12
        /*196a*/ 	.short	(.L_1125 - .L_1124)
	.align		4
.L_1124:
        /*196c*/ 	.word	index@(_Z30group_norm_nhwc_bwd_sum_kernelI11Fp16IOFp16WLi160EEv26Group_norm_nhwc_bwd_params)
        /*1970*/ 	.word	0x00000000
.L_1125:


//--------------------- .nv.compat                --------------------------
	.section	.nv.compat,"",@"SHT_CUDA_COMPAT_INFO"
	.align	4
        /*0000*/ 	.byte	0x02, 0x09, 0x00, 0x00, 0x02, 0x02, 0x01, 0x00, 0x02, 0x05, 0x05, 0x00, 0x03, 0x07, 0x01, 0x01
        /*0010*/ 	.byte	0x02, 0x03, 0x00, 0x00, 0x02, 0x06, 0x01, 0x00, 0x04, 0x0b, 0x08, 0x00, 0x00, 0x00, 0x00, 0x00
        /*0020*/ 	.byte	0x00, 0x00, 0x00, 0x00


//--------------------- .nv.info._ZN3cub17CUB_300001_SM_9006detail11EmptyKernelIvEEvv --------------------------
	.section	.nv.info._ZN3cub17CUB_300001_SM_9006detail11EmptyKernelIvEEvv,"",@"SHT_CUDA_INFO"
	.sectionflags	@""
	.align	4


	//----- nvinfo : EIATTR_CUDA_API_VERSION
	.align		4
        /*0000*/ 	.byte	0x04, 0x37
        /*0002*/ 	.short	(.L_1127 - .L_1126)
.L_1126:
        /*0004*/ 	.word	0x00000082


	//----- nvinfo : EIATTR_SPARSE_MMA_MASK
	.align		4
.L_1127:
        /*0008*/ 	.byte	0x03, 0x50
        /*000a*/ 	.short	0x0000


	//----- nvinfo : EIATTR_MAXREG_COUNT
	.align		4
        /*000c*/ 	.byte	0x03, 0x1b
        /*000e*/ 	.short	0x00ff


	//----- nvinfo : EIATTR_MERCURY_ISA_VERSION
	.align		4
        /*0010*/ 	.byte	0x03, 0x5f
        /*0012*/ 	.short	0x0101


	//----- nvinfo : EIATTR_EXIT_INSTR_OFFSETS
	.align		4
        /*0014*/ 	.byte	0x04, 0x1c
        /*0016*/ 	.short	(.L_1129 - .L_1128)


	//   ....[0]....
.L_1128:
        /*0018*/ 	.word	0x00000010


	//----- nvinfo : EIATTR_SW_WAR
	.align		4
.L_1129:
        /*001c*/ 	.byte	0x04, 0x36
        /*001e*/ 	.short	(.L_1131 - .L_1130)
.L_1130:
        /*0020*/ 	.word	0x00000008
.L_1131:


//--------------------- .nv.info._Z32group_norm_nhwc_bwd_scale_kernelI11Fp32IOFp32WLi196EEv26Group_norm_nhwc_bwd_params --------------------------
	.section	.nv.info._Z32group_norm_nhwc_bwd_scale_kernelI11Fp32IOFp32WLi196EEv26Group_norm_nhwc_bwd_params,"",@"SHT_CUDA_INFO"
	.sectionflags	@""
	.align	4


	//----- nvinfo : EIATTR_CUDA_API_VERSION
	.align		4
        /*0000*/ 	.byte	0x04, 0x37
        /*0002*/ 	.short	(.L_1133 - .L_1132)
.L_1132:
        /*0004*/ 	.word	0x00000082


	//----- nvinfo : EIATTR_KPARAM_INFO
	.align		4
.L_1133:
        /*0008*/ 	.byte	0x04, 0x17
        /*000a*/ 	.short	(.L_1135 - .L_1134)
.L_1134:
        /*000c*/ 	.word	0x00000000
        /*0010*/ 	.short	0x0000
        /*0012*/ 	.short	0x0000
        /*0014*/ 	.byte	0x00, 0xf0, 0xe1, 0x02


	//----- nvinfo : EIATTR_SPARSE_MMA_MASK
	.align		4
.L_1135:
        /*0018*/ 	.byte	0x03, 0x50
        /*001a*/ 	.short	0x0000


	//----- nvinfo : EIATTR_MAXREG_COUNT
	.align		4
        /*001c*/ 	.byte	0x03, 0x1b
        /*001e*/ 	.short	0x00ff


	//----- nvinfo : EIATTR_MERCURY_ISA_VERSION
	.align		4
        /*0020*/ 	.byte	0x03, 0x5f
        /*0022*/ 	.short	0x0101


	//----- nvinfo : EIATTR_EXIT_INSTR_OFFSETS
	.align		4
        /*0024*/ 	.byte	0x04, 0x1c
        /*0026*/ 	.short	(.L_1137 - .L_1136)


	//   ....[0]....
.L_1136:
        /*0028*/ 	.word	0x00001c80


	//   ....[1]....
        /*002c*/ 	.word	0x00001cf0


	//   ....[2]....
        /*0030*/ 	.word	0x00001ef0


	//----- nvinfo : EIATTR_CRS_STACK_SIZE
	.align		4
.L_1137:
        /*0034*/ 	.byte	0x04, 0x1e
        /*0036*/ 	.short	(.L_1139 - .L_1138)
.L_1138:
        /*0038*/ 	.word	0x00000000


	//----- nvinfo : EIATTR_CBANK_PARAM_SIZE
	.align		4
.L_1139:
        /*003c*/ 	.byte	0x03, 0x19
        /*003e*/ 	.short	0x00b8


	//----- nvinfo : EIATTR_PARAM_CBANK
	.align		4
        /*0040*/ 	.byte	0x04, 0x0a
        /*0042*/ 	.short	(.L_1141 - .L_1140)
	.align		4
.L_1140:
        /*0044*/ 	.word	index@(.nv.constant0._Z32group_norm_nhwc_bwd_scale_kernelI11Fp32IOFp32WLi196EEv26Group_norm_nhwc_bwd_params)
        /*0048*/ 	.short	0x0210
        /*004a*/ 	.short	0x00b8


	//----- nvinfo : EIATTR_SW_WAR
	.align		4
.L_1141:
        /*004c*/ 	.byte	0x04, 0x36
        /*004e*/ 	.short	(.L_1143 - .L_1142)
.L_1142:
        /*0050*/ 	.word	0x00000008
.L_1143:


//--------------------- .nv.info._Z32group_norm_nhwc_bwd_scale_kernelI11Fp32IOFp32WLi168EEv26Group_norm_nhwc_bwd_params --------------------------
	.section	.nv.info._Z32group_norm_nhwc_bwd_scale_kernelI11Fp32IOFp32WLi168EEv26Group_norm_nhwc_bwd_params,"",@"SHT_CUDA_INFO"
	.sectionflags	@""
	.align	4


	//----- nvinfo : EIATTR_CUDA_API_VERSION
	.align		4
        /*0000*/ 	.byte	0x04, 0x37
        /*0002*/ 	.short	(.L_1145 - .L_1144)
.L_1144:
        /*0004*/ 	.word	0x00000082


	//----- nvinfo : EIATTR_KPARAM_INFO
	.align		4
.L_1145:
        /*0008*/ 	.byte	0x04, 0x17
        /*000a*/ 	.short	(.L_1147 - .L_1146)
.L_1146:
        /*000c*/ 	.word	0x00000000
        /*0010*/ 	.short	0x0000
        /*0012*/ 	.short	0x0000
        /*0014*/ 	.byte	0x00, 0xf0, 0xe1, 0x02


	//----- nvinfo : EIATTR_SPARSE_MMA_MASK
	.align		4
.L_1147:
        /*0018*/ 	.byte	0x03, 0x50
        /*001a*/ 	.short	0x0000


	//----- nvinfo : EIATTR_MAXREG_COUNT
	.align		4
        /*001c*/ 	.byte	0x03, 0x1b
        /*001e*/ 	.short	0x00ff


	//----- nvinfo : EIATTR_MERCURY_ISA_VERSION
	.align		4
        /*0020*/ 	.byte	0x03, 0x5f
        /*0022*/ 	.short	0x0101


	//----- nvinfo : EIATTR_EXIT_INSTR_OFFSETS
	.align		4
        /*0024*/ 	.byte	0x04, 0x1c
        /*0026*/ 	.short	(.L_1149 - .L_1148)


	//   ....[0]....
.L_1148:
        /*0028*/ 	.word	0x00001c80


	//   ....[1]....
        /*002c*/ 	.word	0x00001cf0


	//   ....[2]....
        /*0030*/ 	.word	0x00001ef0


	//----- nvinfo : EIATTR_CRS_STACK_SIZE
	.align		4
.L_1149:
        /*0034*/ 	.byte	0x04, 0x1e
        /*0036*/ 	.short	(.L_1151 - .L_1150)
.L_1150:
        /*0038*/ 	.word	0x00000000


	//----- nvinfo : EIATTR_CBANK_PARAM_SIZE
	.align		4
.L_1151:
        /*003c*/ 	.byte	0x03, 0x19
        /*003e*/ 	.short	0x00b8


	//----- nvinfo : EIATTR_PARAM_CBANK
	.align		4
        /*0040*/ 	.byte	0x04, 0x0a
        /*0042*/ 	.short	(.L_1153 - .L_1152)
	.align		4
.L_1152:
        /*0044*/ 	.word	index@(.nv.constant0._Z32group_norm_nhwc_bwd_scale_kernelI11Fp32IOFp32WLi168EEv26Group_norm_nhwc_bwd_params)
        /*0048*/ 	.short	0x0210
        /*004a*/ 	.short	0x00b8


	//----- nvinfo : EIATTR_SW_WAR
	.align		4
.L_1153:
        /*004c*/ 	.byte	0x04, 0x36
        /*004e*/ 	.short	(.L_1155 - .L_1154)
.L_1154:
        /*0050*/ 	.word	0x00000008
.L_1155:


//--------------------- .nv.info._Z32group_norm_nhwc_bwd_scale_kernelI11Fp32IOFp32WLi64EEv26Group_norm_nhwc_bwd_params --------------------------
	.section	.nv.info._Z32group_norm_nhwc_bwd_scale_kernelI11Fp32IOFp32WLi64EEv26Group_norm_nhwc_bwd_params,"",@"SHT_CUDA_INFO"
	.sectionflags	@""
	.align	4


	//----- nvinfo : EIATTR_CUDA_API_VERSION
	.align		4
        /*0000*/ 	.byte	0x04, 0x37
        /*0002*/ 	.short	(.L_1157 - .L_1156)
.L_1156:
        /*0004*/ 	.word	0x00000082


	//----- nvinfo : EIATTR_KPARAM_INFO
	.align		4
.L_1157:
        /*0008*/ 	.byte	0x04, 0x17
        /*000a*/ 	.short	(.L_1159 - .L_1158)
.L_1158:
        /*000c*/ 	.word	0x00000000
        /*0010*/ 	.short	0x0000
        /*0012*/ 	.short	0x0000
        /*0014*/ 	.byte	0x00, 0xf0, 0xe1, 0x02


	//----- nvinfo : EIATTR_SPARSE_MMA_MASK
	.align		4
.L_1159:
        /*0018*/ 	.byte	0x03, 0x50
        /*001a*/ 	.short	0x0000


	//----- nvinfo : EIATTR_MAXREG_COUNT
	.align		4
        /*001c*/ 	.byte	0x03, 0x1b
        /*001e*/ 	.short	0x00ff


	//----- nvinfo : EIATTR_MERCURY_ISA_VERSION
	.align		4
        /*0020*/ 	.byte	0x03, 0x5f
        /*0022*/ 	.short	0x0101


	//----- nvinfo : EIATTR_EXIT_INSTR_OFFSETS
	.align		4
        /*0024*/ 	.byte	0x04, 0x1c
        /*0026*/ 	.short	(.L_1161 - .L_1160)


	//   ....[0]....
.L_1160:
        /*0028*/ 	.word	0x00001c80


	//   ....[1]....
        /*002c*/ 	.word	0x00001cf0


	//   ....[2]....
        /*0030*/ 	.word	0x00001ef0


	//----- nvinfo : EIATTR_CRS_STACK_SIZE
	.align		4
.L_1161:
        /*0034*/ 	.byte	0x04, 0x1e
        /*0036*/ 	.short	(.L_1163 - .L_1162)
.L_1162:
        /*0038*/ 	.word	0x00000000


	//----- nvinfo : EIATTR_CBANK_PARAM_SIZE
	.align		4
.L_1163:
        /*003c*/ 	.byte	0x03, 0x19
        /*003e*/ 	.short	0x00b8


	//----- nvinfo : EIATTR_PARAM_CBANK
	.align		4
        /*0040*/ 	.byte	0x04, 0x0a
        /*0042*/ 	.short	(.L_1165 - .L_1164)
	.align		4
.L_1164:
        /*0044*/ 	.word	index@(.nv.constant0._Z32group_norm_nhwc_bwd_scale_kernelI11Fp32IOFp32WLi64EEv26Group_norm_nhwc_bwd_params)
        /*0048*/ 	.short	0x0210
        /*004a*/ 	.short	0x00b8


	//----- nvinfo : EIATTR_SW_WAR
	.align		4
.L_1165:
        /*004c*/ 	.byte	0x04, 0x36
        /*004e*/ 	.short	(.L_1167 - .L_1166)
.L_1166:
        /*0050*/ 	.word	0x00000008
.L_1167:


//--------------------- .nv.info._Z32group_norm_nhwc_bwd_scale_kernelI11Fp32IOFp32WLi128EEv26Group_norm_nhwc_bwd_params --------------------------
	.section	.nv.info._Z32group_norm_nhwc_bwd_scale_kernelI11Fp32IOFp32WLi128EEv26Group_norm_nhwc_bwd_params,"",@"SHT_CUDA_INFO"
	.sectionflags	@""
	.align	4


	//----- nvinfo : EIATTR_CUDA_API_VERSION
	.align		4
        /*0000*/ 	.byte	0x04, 0x37
        /*0002*/ 	.short	(.L_1169 - .L_1168)
.L_1168:
        /*0004*/ 	.word	0x00000082


	//----- nvinfo : EIATTR_KPARAM_INFO
	.align		4
.L_1169:
        /*0008*/ 	.byte	0x04, 0x17
        /*000a*/ 	.short	(.L_1171 - .L_1170)
.L_1170:
        /*000c*/ 	.word	0x00000000
        /*0010*/ 	.short	0x0000
        /*0012*/ 	.short	0x0000
        /*0014*/ 	.byte	0x00, 0xf0, 0xe1, 0x02


	//----- nvinfo : EIATTR_SPARSE_MMA_MASK
	.align		4
.L_1171:
        /*0018*/ 	.byte	0x03, 0x50
        /*001a*/ 	.short	0x0000


	//----- nvinfo : EIATTR_MAXREG_COUNT
	.align		4
        /*001c*/ 	.byte	0x03, 0x1b
        /*001e*/ 	.short	0x00ff


	//----- nvinfo : EIATTR_MERCURY_ISA_VERSION
	.align		4
        /*0020*/ 	.byte	0x03, 0x5f
        /*0022*/ 	.short	0x0101


	//----- nvinfo : EIATTR_EXIT_INSTR_OFFSETS
	.align		4
        /*0024*/ 	.byte	0x04, 0x1c
        /*0026*/ 	.short	(.L_1173 - .L_1172)


	//   ....[0]....
.L_1172:
        /*0028*/ 	.word	0x00001c80


	//   ....[1]....
        /*002c*/ 	.word	0x00001cf0


	//   ....[2]....
        /*0030*/ 	.word	0x00001ef0


	//----- nvinfo : EIATTR_CRS_STACK_SIZE
	.align		4
.L_1173:
        /*0034*/ 	.byte	0x04, 0x1e
        /*0036*/ 	.short	(.L_1175 - .L_1174)
.L_1174:
        /*0038*/ 	.word	0x00000000


	//----- nvinfo : EIATTR_CBANK_PARAM_SIZE
	.align		4
.L_1175:
        /*003c*/ 	.byte	0x03, 0x19
        /*003e*/ 	.short	0x00b8


	//----- nvinfo : EIATTR_PARAM_CBANK
	.align		4
        /*0040*/ 	.byte	0x04, 0x0a
        /*0042*/ 	.short	(.L_1177 - .L_1176)
	.align		4
.L_1176:
        /*0044*/ 	.word	index@(.nv.constant0._Z32group_norm_nhwc_bwd_scale_kernelI11Fp32IOFp32WLi128EEv26Group_norm_nhwc_bwd_params)
        /*0048*/ 	.short	0x0210
        /*004a*/ 	.short	0x00b8


	//----- nvinfo : EIATTR_SW_WAR
	.align		4
.L_1177:
        /*004c*/ 	.byte	0x04, 0x36
        /*004e*/ 	.short	(.L_1179 - .L_1178)
.L_1178:
        /*0050*/ 	.word	0x00000008
.L_1179:


//--------------------- .nv.info._Z32group_norm_nhwc_bwd_scale_kernelI11Fp32IOFp32WLi192EEv26Group_norm_nhwc_bwd_params --------------------------
	.section	.nv.info._Z32group_norm_nhwc_bwd_scale_kernelI11Fp32IOFp32WLi192EEv26Group_norm_nhwc_bwd_params,"",@"SHT_CUDA_INFO"
	.sectionflags	@""
	.align	4


	//----- nvinfo : EIATTR_CUDA_API_VERSION
	.align		4
        /*0000*/ 	.byte	0x04, 0x37
        /*0002*/ 	.short	(.L_1181 - .L_1180)
.L_1180:
        /*0004*/ 	.word	0x00000082


	//----- nvinfo : EIATTR_KPARAM_INFO
	.align		4
.L_1181:
        /*0008*/ 	.byte	0x04, 0x17
        /*000a*/ 	.short	(.L_1183 - .L_1182)
.L_1182:
        /*000c*/ 	.word	0x00000000
        /*0010*/ 	.short	0x0000
        /*0012*/ 	.short	0x0000
        /*0014*/ 	.byte	0x00, 0xf0, 0xe1, 0x02


	//----- nvinfo : EIATTR_SPARSE_MMA_MASK
	.align		4
.L_1183:
        /*0018*/ 	.byte	0x03, 0x50
        /*001a*/ 	.short	0x0000


	//----- nvinfo : EIATTR_MAXREG_COUNT
	.align		4
        /*001c*/ 	.byte	0x03, 0x1b
        /*001e*/ 	.short	0x00ff


	//----- nvinfo : EIATTR_MERCURY_ISA_VERSION
	.align		4
        /*0020*/ 	.byte	0x03, 0x5f
        /*0022*/ 	.short	0x0101


	//----- nvinfo : EIATTR_EXIT_INSTR_OFFSETS
	.align		4
        /*0024*/ 	.byte	0x04, 0x1c
        /*0026*/ 	.short	(.L_1185 - .L_1184)


	//   ....[0]....
.L_1184:
        /*0028*/ 	.word	0x00001c80


	//   ....[1]....
        /*002c*/ 	.word	0x00001cf0


	//   ....[2]....
        /*0030*/ 	.word	0x00001ef0


	//----- nvinfo : EIATTR_CRS_STACK_SIZE
	.align		4
.L_1185:
        /*0034*/ 	.byte	0x04, 0x1e
        /*0036*/ 	.short	(.L_1187 - .L_1186)
.L_1186:
        /*0038*/ 	.word	0x00000000


	//----- nvinfo : EIATTR_CBANK_PARAM_SIZE
	.align		4
.L_1187:
        /*003c*/ 	.byte	0x03, 0x19
        /*003e*/ 	.short	0x00b8


	//----- nvinfo : EIATTR_PARAM_CBANK
	.align		4
        /*0040*/ 	.byte	0x04, 0x0a
        /*0042*/ 	.short	(.L_1189 - .L_1188)
	.align		4
.L_1188:
        /*0044*/ 	.word	index@(.nv.constant0._Z32group_norm_nhwc_bwd_scale_kernelI11Fp32IOFp32WLi192EEv26Group_norm_nhwc_bwd_params)
        /*0048*/ 	.short	0x0210
        /*004a*/ 	.short	0x00b8


	//----- nvinfo : EIATTR_SW_WAR
	.align		4
.L_1189:
        /*004c*/ 	.byte	0x04, 0x36
        /*004e*/ 	.short	(.L_1191 - .L_1190)
.L_1190:
        /*0050*/ 	.word	0x00000008
.L_1191:


//--------------------- .nv.info._Z32group_norm_nhwc_bwd_scale_kernelI11Fp32IOFp32WLi448EEv26Group_norm_nhwc_bwd_params --------------------------
	.section	.nv.info._Z32group_norm_nhwc_bwd_scale_kernelI11Fp32IOFp32WLi448EEv26Group_norm_nhwc_bwd_params,"",@"SHT_CUDA_INFO"
	.sectionflags	@""
	.align	4


	//----- nvinfo : EIATTR_CUDA_API_VERSION
	.align		4
        /*0000*/ 	.byte	0x04, 0x37
        /*0002*/ 	.short	(.L_1193 - .L_1192)
.L_1192:
        /*0004*/ 	.word	0x00000082


	//----- nvinfo : EIATTR_KPARAM_INFO
	.align		4
.L_1193:
        /*0008*/ 	.byte	0x04, 0x17
        /*000a*/ 	.short	(.L_1195 - .L_1194)
.L_1194:
        /*000c*/ 	.word	0x00000000
        /*0010*/ 	.short	0x0000
        /*0012*/ 	.short	0x0000
        /*0014*/ 	.byte	0x00, 0xf0, 0xe1, 0x02


	//----- nvinfo : EIATTR_SPARSE_MMA_MASK
	.align		4
.L_1195:
        /*0018*/ 	.byte	0x03, 0x50
        /*001a*/ 	.short	0x0000


	//----- nvinfo : EIATTR_MAXREG_COUNT
	.align		4
        /*001c*/ 	.byte	0x03, 0x1b
        /*001e*/ 	.short	0x00ff


	//----- nvinfo : EIATTR_MERCURY_ISA_VERSION
	.align		4
        /*0020*/ 	.byte	0x03, 0x5f
        /*0022*/ 	.short	0x0101


	//----- nvinfo : EIATTR_EXIT_INSTR_OFFSETS
	.align		4
        /*0024*/ 	.byte	0x04, 0x1c
        /*0026*/ 	.short	(.L_1197 - .L_1196)


	//   ....[0]....
.L_1196:
        /*0028*/ 	.word	0x00001c80


	//   ....[1]....
        /*002c*/ 	.word	0x00001cf0


	//   ....[2]....
        /*0030*/ 	.word	0x00001ef0


	//----- nvinfo : EIATTR_CRS_STACK_SIZE
	.align		4
.L_1197:
        /*0034*/ 	.byte	0x04, 0x1e
        /*0036*/ 	.short	(.L_1199 - .L_1198)
.L_1198:
        /*0038*/ 	.word	0x00000000


	//----- nvinfo : EIATTR_CBANK_PARAM_SIZE
	.align		4
.L_1199:
        /*003c*/ 	.byte	0x03, 0x19
        /*003e*/ 	.short	0x00b8


	//----- nvinfo : EIATTR_PARAM_CBANK
	.align		4
        /*0040*/ 	.byte	0x04, 0x0a
        /*0042*/ 	.short	(.L_1201 - .L_1200)
	.align		4
.L_1200:
        /*0044*/ 	.word	index@(.nv.constant0._Z32group_norm_nhwc_bwd_scale_kernelI11Fp32IOFp32WLi448EEv26Group_norm_nhwc_bwd_params)
        /*0048*/ 	.short	0x0210
        /*004a*/ 	.short	0x00b8


	//----- nvinfo : EIATTR_SW_WAR
	.align		4
.L_1201:
        /*004c*/ 	.byte	0x04, 0x36
        /*004e*/ 	.short	(.L_1203 - .L_1202)
.L_1202:
        /*0050*/ 	.word	0x00000008
.L_1203:


//--------------------- .nv.info._Z32group_norm_nhwc_bwd_scale_kernelI11Fp32IOFp32WLi256EEv26Group_norm_nhwc_bwd_params --------------------------
	.section	.nv.info._Z32group_norm_nhwc_bwd_scale_kernelI11Fp32IOFp32WLi256EEv26Group_norm_nhwc_bwd_params,"",@"SHT_CUDA_INFO"
	.sectionflags	@""
	.align	4


	//----- nvinfo : EIATTR_CUDA_API_VERSION
	.align		4
        /*0000*/ 	.byte	0x04, 0x37
        /*0002*/ 	.short	(.L_1205 - .L_1204)
.L_1204:
        /*0004*/ 	.word	0x00000082


	//----- nvinfo : EIATTR_KPARAM_INFO
	.align		4
.L_1205:
        /*0008*/ 	.byte	0x04, 0x17
        /*000a*/ 	.short	(.L_1207 - .L_1206)
.L_1206:
        /*000c*/ 	.word	0x00000000
        /*0010*/ 	.short	0x0000
        /*0012*/ 	.short	0x0000
        /*0014*/ 	.byte	0x00, 0xf0, 0xe1, 0x02


	//----- nvinfo : EIATTR_SPARSE_MMA_MASK
	.align		4
.L_1207:
        /*0018*/ 	.byte	0x03, 0x50
        /*001a*/ 	.short	0x0000


	//----- nvinfo : EIATTR_MAXREG_COUNT
	.align		4
        /*001c*/ 	.byte	0x03, 0x1b
        /*001e*/ 	.short	0x00ff


	//----- nvinfo : EIATTR_MERCURY_ISA_VERSION
	.align		4
        /*0020*/ 	.byte	0x03, 0x5f
        /*0022*/ 	.short	0x0101


	//----- nvinfo : EIATTR_EXIT_INSTR_OFFSETS
	.align		4
        /*0024*/ 	.byte	0x04, 0x1c
        /*0026*/ 	.short	(.L_1209 - .L_1208)


	//   ....[0]....
.L_1208:
        /*0028*/ 	.word	0x00001c80


	//   ....[1]....
        /*002c*/ 	.word	0x00001cf0


	//   ....[2]....
        /*0030*/ 	.word	0x00001ef0


	//----- nvinfo : EIATTR_CRS_STACK_SIZE
	.align		4
.L_1209:
        /*0034*/ 	.byte	0x04, 0x1e
        /*0036*/ 	.short	(.L_1211 - .L_1210)
.L_1210:
        /*0038*/ 	.word	0x00000000


	//----- nvinfo : EIATTR_CBANK_PARAM_SIZE
	.align		4
.L_1211:
        /*003c*/ 	.byte	0x03, 0x19
        /*003e*/ 	.short	0x00b8


	//----- nvinfo : EIATTR_PARAM_CBANK
	.align		4
        /*0040*/ 	.byte	0x04, 0x0a
        /*0042*/ 	.short	(.L_1213 - .L_1212)
	.align		4
.L_1212:
        /*0044*/ 	.word	index@(.nv.constant0._Z32group_norm_nhwc_bwd_scale_kernelI11Fp32IOFp32WLi256EEv26Group_norm_nhwc_bwd_params)
        /*0048*/ 	.short	0x0210
        /*004a*/ 	.short	0x00b8


	//----- nvinfo : EIATTR_SW_WAR
	.align		4
.L_1213:
        /*004c*/ 	.byte	0x04, 0x36
        /*004e*/ 	.short	(.L_1215 - .L_1214)
.L_1214:
        /*0050*/ 	.word	0x00000008
.L_1215:


//--------------------- .nv.info._Z32group_norm_nhwc_bwd_scale_kernelI11Fp32IOFp32WLi120EEv26Group_norm_nhwc_bwd_params --------------------------
	.section	.nv.info._Z32group_norm_nhwc_bwd_scale_kernelI11Fp32IOFp32WLi120EEv26Group_norm_nhwc_bwd_params,"",@"SHT_CUDA_INFO"
	.sectionflags	@""
	.align	4


	//----- nvinfo : EIATTR_CUDA_API_VERSION
	.align		4
        /*0000*/ 	.byte	0x04, 0x37
        /*0002*/ 	.short	(.L_1217 - .L_1216)
.L_1216:
        /*0004*/ 	.word	0x00000082


	//----- nvinfo : EIATTR_KPARAM_INFO
	.align		4
.L_1217:
        /*0008*/ 	.byte	0x04, 0x17
        /*000a*/ 	.short	(.L_1219 - .L_1218)
.L_1218:
        /*000c*/ 	.word	0x00000000
        /*0010*/ 	.short	0x0000
        /*0012*/ 	.short	0x0000
        /*0014*/ 	.byte	0x00, 0xf0, 0xe1, 0x02


	//----- nvinfo : EIATTR_SPARSE_MMA_MASK
	.align		4
.L_1219:
        /*0018*/ 	.byte	0x03, 0x50
        /*001a*/ 	.short	0x0000


	//----- nvinfo : EIATTR_MAXREG_COUNT
	.align		4
        /*001c*/ 	.byte	0x03, 0x1b
        /*001e*/ 	.short	0x00ff


	//----- nvinfo : EIATTR_MERCURY_ISA_VERSION
	.align		4
        /*0020*/ 	.byte	0x03, 0x5f
        /*0022*/ 	.short	0x0101


	//----- nvinfo : EIATTR_EXIT_INSTR_OFFSETS
	.align		4
        /*0024*/ 	.byte	0x04, 0x1c
        /*0026*/ 	.short	(.L_1221 - .L_1220)


	//   ....[0]....
.L_1220:
        /*0028*/ 	.word	0x00001c80


	//   ....[1]....
        /*002c*/ 	.word	0x00001cf0


	//   ....[2]....
        /*0030*/ 	.word	0x00001ef0


	//----- nvinfo : EIATTR_CRS_STACK_SIZE
	.align		4
.L_1221:
        /*0034*/ 	.byte	0x04, 0x1e
        /*0036*/ 	.short	(.L_1223 - .L_1222)
.L_1222:
        /*0038*/ 	.word	0x00000000


	//----- nvinfo : EIATTR_CBANK_PARAM_SIZE
	.align		4
.L_1223:
        /*003c*/ 	.byte	0x03, 0x19
        /*003e*/ 	.short	0x00b8


	//----- nvinfo : EIATTR_PARAM_CBANK
	.align		4
        /*0040*/ 	.byte	0x04, 0x0a
        /*0042*/ 	.short	(.L_1225 - .L_1224)
	.align		4
.L_1224:
        /*0044*/ 	.word	index@(.nv.constant0._Z32group_norm_nhwc_bwd_scale_kernelI11Fp32IOFp32WLi120EEv26Group_norm_nhwc_bwd_params)
        /*0048*/ 	.short	0x0210
        /*004a*/ 	.short	0x00b8


	//----- nvinfo : EIATTR_SW_WAR
	.align		4
.L_1225:
        /*004c*/ 	.byte	0x04, 0x36
        /*004e*/ 	.short	(.L_1227 - .L_1226)
.L_1226:
        /*0050*/ 	.word	0x00000008
.L_1227:


//--------------------- .nv.info._Z32group_norm_nhwc_bwd_scale_kernelI11Fp32IOFp32WLi140EEv26Group_norm_nhwc_bwd_params --------------------------
	.section	.nv.info._Z32group_norm_nhwc_bwd_scale_kernelI11Fp32IOFp32WLi140EEv26Group_norm_nhwc_bwd_params,"",@"SHT_CUDA_INFO"
	.sectionflags	@""
	.align	4


	//----- nvinfo : EIATTR_CUDA_API_VERSION
	.align		4
        /*0000*/ 	.byte	0x04, 0x37
        /*0002*/ 	.short	(.L_1229 - .L_1228)
.L_1228:
        /*0004*/ 	.word	0x00000082


	//----- nvinfo : EIATTR_KPARAM_INFO
	.align		4
.L_1229:
        /*0008*/ 	.byte	0x04, 0x17
        /*000a*/ 	.short	(.L_1231 - .L_1230)
.L_1230:
        /*000c*/ 	.word	0x00000000
        /*0010*/ 	.short	0x0000
        /*0012*/ 	.short	0x0000
        /*0014*/ 	.byte	0x00, 0xf0, 0xe1, 0x02


	//----- nvinfo : EIATTR_SPARSE_MMA_MASK
	.align		4
.L_1231:
        /*0018*/ 	.byte	0x03, 0x50
        /*001a*/ 	.short	0x0000


	//----- nvinfo : EIATTR_MAXREG_COUNT
	.align		4
        /*001c*/ 	.byte	0x03, 0x1b
        /*001e*/ 	.short	0x00ff


	//----- nvinfo : EIATTR_MERCURY_ISA_VERSION
	.align		4
        /*0020*/ 	.byte	0x03, 0x5f
        /*0022*/ 	.short	0x0101


	//----- nvinfo : EIATTR_EXIT_INSTR_OFFSETS
	.align		4
        /*0024*/ 	.byte	0x04, 0x1c
        /*0026*/ 	.short	(.L_1233 - .L_1232)


	//   ....[0]....
.L_1232:
        /*0028*/ 	.word	0x00001c80


	//   ....[1]....
        /*002c*/ 	.word	0x00001cf0


	//   ....[2]....
        /*0030*/ 	.word	0x00001ef0


	//----- nvinfo : EIATTR_CRS_STACK_SIZE
	.align		4
.L_1233:
        /*0034*/ 	.byte	0x04, 0x1e
        /*0036*/ 	.short	(.L_1235 - .L_1234)
.L_1234:
        /*0038*/ 	.word	0x00000000


	//----- nvinfo : EIATTR_CBANK_PARAM_SIZE
	.align		4
.L_1235:
        /*003c*/ 	.byte	0x03, 0x19
        /*003e*/ 	.short	0x00b8


	//----- nvinfo : EIATTR_PARAM_CBANK
	.align		4
        /*0040*/ 	.byte	0x04, 0x0a
        /*0042*/ 	.short	(.L_1237 - .L_1236)
	.align		4
.L_1236:
        /*0044*/ 	.word	index@(.nv.constant0._Z32group_norm_nhwc_bwd_scale_kernelI11Fp32IOFp32WLi140EEv26Group_norm_nhwc_bwd_params)
        /*0048*/ 	.short	0x0210
        /*004a*/ 	.short	0x00b8


	//----- nvinfo : EIATTR_SW_WAR
	.align		4
.L_1237:
        /*004c*/ 	.byte	0x04, 0x36
        /*004e*/ 	.short	(.L_1239 - .L_1238)
.L_1238:
        /*0050*/ 	.word	0x00000008
.L_1239:


//--------------------- .nv.info._Z32group_norm_nhwc_bwd_scale_kernelI11Fp32IOFp32WLi160EEv26Group_norm_nhwc_bwd_params --------------------------
	.section	.nv.info._Z32group_norm_nhwc_bwd_scale_kernelI11Fp32IOFp32WLi160EEv26Group_norm_nhwc_bwd_params,"",@"SHT_CUDA_INFO"
	.sectionflags	@""
	.align	4


	//----- nvinfo : EIATTR_CUDA_API_VERSION
	.align		4
        /*0000*/ 	.byte	0x04, 0x37
        /*0002*/ 	.short	(.L_1241 - .L_1240)
.L_1240:
        /*0004*/ 	.word	0x00000082


	//----- nvinfo : EIATTR_KPARAM_INFO
	.align		4
.L_1241:
        /*0008*/ 	.byte	0x04, 0x17
        /*000a*/ 	.short	(.L_1243 - .L_1242)
.L_1242:
        /*000c*/ 	.word	0x00000000
        /*0010*/ 	.short	0x0000
        /*0012*/ 	.short	0x0000
        /*0014*/ 	.byte	0x00, 0xf0, 0xe1, 0x02


	//----- nvinfo : EIATTR_SPARSE_MMA_MASK
	.align		4
.L_1243:
        /*0018*/ 	.byte	0x03, 0x50
        /*001a*/ 	.short	0x0000


	//----- nvinfo : EIATTR_MAXREG_COUNT
	.align		4
        /*001c*/ 	.byte	0x03, 0x1b
        /*001e*/ 	.short	0x00ff


	//----- nvinfo : EIATTR_MERCURY_ISA_VERSION
	.align		4
        /*0020*/ 	.byte	0x03, 0x5f
        /*0022*/ 	.short	0x0101


	//----- nvinfo : EIATTR_EXIT_INSTR_OFFSETS
	.align		4
        /*0024*/ 	.byte	0x04, 0x1c
        /*0026*/ 	.short	(.L_1245 - .L_1244)


	//   ....[0]....
.L_1244:
        /*0028*/ 	.word	0x00001c80


	//   ....[1]....
        /*002c*/ 	.word	0x00001cf0


	//   ....[2]....
        /*0030*/ 	.word	0x00001ef0


	//----- nvinfo : EIATTR_CRS_STACK_SIZE
	.align		4
.L_1245:
        /*0034*/ 	.byte	0x04, 0x1e
        /*0036*/ 	.short	(.L_1247 - .L_1246)
.L_1246:
        /*0038*/ 	.word	0x00000000


	//----- nvinfo : EIATTR_CBANK_PARAM_SIZE
	.align		4
.L_1247:
        /*003c*/ 	.byte	0x03, 0x19
        /*003e*/ 	.short	0x00b8


	//----- nvinfo : EIATTR_PARAM_CBANK
	.align		4
        /*0040*/ 	.byte	0x04, 0x0a
        /*0042*/ 	.short	(.L_1249 - .L_1248)
	.align		4
.L_1248:
        /*0044*/ 	.word	index@(.nv.constant0._Z32group_norm_nhwc_bwd_scale_kernelI11Fp32IOFp32WLi160EEv26Group_norm_nhwc_bwd_params)
        /*0048*/ 	.short	0x0210
        /*004a*/ 	.short	0x00b8


	//----- nvinfo : EIATTR_SW_WAR
	.align		4
.L_1249:
        /*004c*/ 	.byte	0x04, 0x36
        /*004e*/ 	.short	(.L_1251 - .L_1250)
.L_1250:
        /*0050*/ 	.word	0x00000008
.L_1251:


//--------------------- .nv.info._Z32group_norm_nhwc_bwd_scale_kernelI11Fp32IOBf16WLi196EEv26Group_norm_nhwc_bwd_params --------------------------
	.section	.nv.info._Z32group_norm_nhwc_bwd_scale_kernelI11Fp32IOBf16WLi196EEv26Group_norm_nhwc_bwd_params,"",@"SHT_CUDA_INFO"
	.sectionflags	@""
	.align	4


	//----- nvinfo : EIATTR_CUDA_API_VERSION
	.align		4
        /*0000*/ 	.byte	0x04, 0x37
        /*0002*/ 	.short	(.L_1253 - .L_1252)
.L_1252:
        /*0004*/ 	.word	0x00000082


	//----- nvinfo : EIATTR_KPARAM_INFO
	.align		4
.L_1253:
        /*0008*/ 	.byte	0x04, 0x17
        /*000a*/ 	.short	(.L_1255 - .L_1254)
.L_1254:
        /*000c*/ 	.word	0x00000000
        /*0010*/ 	.short	0x0000
        /*0012*/ 	.short	0x0000
        /*0014*/ 	.byte	0x00, 0xf0, 0xe1, 0x02


	//----- nvinfo : EIATTR_SPARSE_MMA_MASK
	.align		4
.L_1255:
        /*0018*/ 	.byte	0x03, 0x50
        /*001a*/ 	.short	0x0000


	//----- nvinfo : EIATTR_MAXREG_COUNT
	.align		4
        /*001c*/ 	.byte	0x03, 0x1b
        /*001e*/ 	.short	0x00ff


	//----- nvinfo : EIATTR_MERCURY_ISA_VERSION
	.align		4
        /*0020*/ 	.byte	0x03, 0x5f
        /*0022*/ 	.short	0x0101


	//----- nvinfo : EIATTR_EXIT_INSTR_OFFSETS
	.align		4
        /*0024*/ 	.byte	0x04, 0x1c
        /*0026*/ 	.short	(.L_1257 - .L_1256)


	//   ....[0]....
.L_1256:
        /*0028*/ 	.word	0x00001190


	//   ....[1]....
        /*002c*/ 	.word	0x00001200


	//   ....[2]....
        /*0030*/ 	.word	0x00001420


	//----- nvinfo : EIATTR_CRS_STACK_SIZE
	.align		4
.L_1257:
        /*0034*/ 	.byte	0x04, 0x1e
        /*0036*/ 	.short	(.L_1259 - .L_1258)
.L_1258:
        /*0038*/ 	.word	0x00000000


	//----- nvinfo : EIATTR_CBANK_PARAM_SIZE
	.align		4
.L_1259:
        /*003c*/ 	.byte	0x03, 0x19
        /*003e*/ 	.short	0x00b8


	//----- nvinfo : EIATTR_PARAM_CBANK
	.align		4
        /*0040*/ 	.byte	0x04, 0x0a
        /*0042*/ 	.short	(.L_1261 - .L_1260)
	.align		4
.L_1260:
        /*0044*/ 	.word	index@(.nv.constant0._Z32group_norm_nhwc_bwd_scale_kernelI11Fp32IOBf16WLi196EEv26Group_norm_nhwc_bwd_params)
        /*0048*/ 	.short	0x0210
        /*004a*/ 	.short	0x00b8


	//----- nvinfo : EIATTR_SW_WAR
	.align		4
.L_1261:
        /*004c*/ 	.byte	0x04, 0x36
        /*004e*/ 	.short	(.L_1263 - .L_1262)
.L_1262:
        /*0050*/ 	.word	0x00000008
.L_1263:


//--------------------- .nv.info._Z32group_norm_nhwc_bwd_scale_kernelI11Fp32IOBf16WLi168EEv26Group_norm_nhwc_bwd_params --------------------------
	.section	.nv.info._Z32group_norm_nhwc_bwd_scale_kernelI11Fp32IOBf16WLi168EEv26Group_norm_nhwc_bwd_params,"",@"SHT_CUDA_INFO"
	.sectionflags	@""
	.align	4


	//----- nvinfo : EIATTR_CUDA_API_VERSION
	.align		4
        /*0000*/ 	.byte	0x04, 0x37
        /*0002*/ 	.short	(.L_1265 - .L_1264)
.L_1264:
        /*0004*/ 	.word	0x00000082


	//----- nvinfo : EIATTR_KPARAM_INFO
	.align		4
.L_1265:
        /*0008*/ 	.byte	0x04, 0x17
        /*000a*/ 	.short	(.L_1267 - .L_1266)
.L_1266:
        /*000c*/ 	.word	0x00000000
        /*0010*/ 	.short	0x0000
        /*0012*/ 	.short	0x0000
        /*0014*/ 	.byte	0x00, 0xf0, 0xe1, 0x02


	//----- nvinfo : EIATTR_SPARSE_MMA_MASK
	.align		4
.L_1267:
        /*0018*/ 	.byte	0x03, 0x50
        /*001a*/ 	.short	0x0000


	//----- nvinfo : EIATTR_MAXREG_COUNT
	.align		4
        /*001c*/ 	.byte	0x03, 0x1b
        /*001e*/ 	.short	0x00ff


	//----- nvinfo : EIATTR_MERCURY_ISA_VERSION
	.align		4
        /*0020*/ 	.byte	0x03, 0x5f
        /*0022*/ 	.short	0x0101


	//----- nvinfo : EIATTR_EXIT_INSTR_OFFSETS
	.align		4
        /*0024*/ 	.byte	0x04, 0x1c
        /*0026*/ 	.short	(.L_1269 - .L_1268)


	//   ....[0]....
.L_1268:
        /*0028*/ 	.word	0x00001190


	//   ....[1]....
        /*002c*/ 	.word	0x00001200


	//   ....[2]....
        /*0030*/ 	.word	0x00001420


	//----- nvinfo : EIATTR_CRS_STACK_SIZE
	.align		4
.L_1269:
        /*0034*/ 	.byte	0x04, 0x1e
        /*0036*/ 	.short	(.L_1271 - .L_1270)
.L_1270:
        /*0038*/ 	.word	0x00000000


	//----- nvinfo : EIATTR_CBANK_PARAM_SIZE
	.align		4
.L_1271:
        /*003c*/ 	.byte	0x03, 0x19
        /*003e*/ 	.short	0x00b8


	//----- nvinfo : EIATTR_PARAM_CBANK
	.align		4
        /*0040*/ 	.byte	0x04, 0x0a
        /*0042*/ 	.short	(.L_1273 - .L_1272)
	.align		4
.L_1272:
        /*0044*/ 	.word	index@(.nv.constant0._Z32group_norm_nhwc_bwd_scale_kernelI11Fp32IOBf16WLi168EEv26Group_norm_nhwc_bwd_params)
        /*0048*/ 	.short	0x0210
        /*004a*/ 	.short	0x00b8


	//----- nvinfo : EIATTR_SW_WAR
	.align		4
.L_1273:
        /*004c*/ 	.byte	0x04, 0x36
        /*004e*/ 	.short	(.L_1275 - .L_1274)
.L_1274:
        /*0050*/ 	.word	0x00000008
.L_1275:


//--------------------- .nv.info._Z32group_norm_nhwc_bwd_scale_kernelI11Fp32IOBf16WLi64EEv26Group_norm_nhwc_bwd_params --------------------------
	.section	.nv.info._Z32group_norm_nhwc_bwd_scale_kernelI11Fp32IOBf16WLi64EEv26Group_norm_nhwc_bwd_params,"",@"SHT_CUDA_INFO"
	.sectionflags	@""
	.align	4


	//----- nvinfo : EIATTR_CUDA_API_VERSION
	.align		4
        /*0000*/ 	.byte	0x04, 0x37
        /*0002*/ 	.short	(.L_1277 - .L_1276)
.L_1276:
        /*0004*/ 	.word	0x00000082


	//----- nvinfo : EIATTR_KPARAM_INFO
	.align		4
.L_1277:
        /*0008*/ 	.byte	0x04, 0x17
        /*000a*/ 	.short	(.L_1279 - .L_1278)
.L_1278:
        /*000c*/ 	.word	0x00000000
        /*0010*/ 	.short	0x0000
        /*0012*/ 	.short	0x0000
        /*0014*/ 	.byte	0x00, 0xf0, 0xe1, 0x02


	//----- nvinfo : EIATTR_SPARSE_MMA_MASK
	.align		4
.L_1279:
        /*0018*/ 	.byte	0x03, 0x50
        /*001a*/ 	.short	0x0000


	//----- nvinfo : EIATTR_MAXREG_COUNT
	.align		4
        /*001c*/ 	.byte	0x03, 0x1b
        /*001e*/ 	.short	0x00ff


	//----- nvinfo : EIATTR_MERCURY_ISA_VERSION
	.align		4
        /*0020*/ 	.byte	0x03, 0x5f
        /*0022*/ 	.short	0x0101


	//----- nvinfo : EIATTR_EXIT_INSTR_OFFSETS
	.align		4
        /*0024*/ 	.byte	0x04, 0x1c
        /*0026*/ 	.short	(.L_1281 - .L_1280)


	//   ....[0]....
.L_1280:
        /*0028*/ 	.word	0x00001190


	//   ....[1]....
        /*002c*/ 	.word	0x00001200


	//   ....[2]....
        /*0030*/ 	.word	0x00001420


	//----- nvinfo : EIATTR_CRS_STACK_SIZE
	.align		4
.L_1281:
        /*0034*/ 	.byte	0x04, 0x1e
        /*0036*/ 	.short	(.L_1283 - .L_1282)
.L_1282:
        /*0038*/ 	.word	0x00000000


	//----- nvinfo : EIATTR_CBANK_PARAM_SIZE
	.align		4
.L_1283:
        /*003c*/ 	.byte	0x03, 0x19
        /*003e*/ 	.short	0x00b8


	//----- nvinfo : EIATTR_PARAM_CBANK
	.align		4
        /*0040*/ 	.byte	0x04, 0x0a
        /*0042*/ 	.short	(.L_1285 - .L_1284)
	.align		4
.L_1284:
        /*0044*/ 	.word	index@(.nv.constant0._Z32group_norm_nhwc_bwd_scale_kernelI11Fp32IOBf16WLi64EEv26Group_norm_nhwc_bwd_params)
        /*0048*/ 	.short	0x0210
        /*004a*/ 	.short	0x00b8


	//----- nvinfo : EIATTR_SW_WAR
	.align		4
.L_1285:
        /*004c*/ 	.byte	0x04, 0x36
        /*004e*/ 	.short	(.L_1287 - .L_1286)
.L_1286:
        /*0050*/ 	.word	0x00000008
.L_1287:


//--------------------- .nv.info._Z32group_norm_nhwc_bwd_scale_kernelI11Fp32IOBf16WLi128EEv26Group_norm_nhwc_bwd_params --------------------------
	.section	.nv.info._Z32group_norm_nhwc_bwd_scale_kernelI11Fp32IOBf16WLi128EEv26Group_norm_nhwc_bwd_params,"",@"SHT_CUDA_INFO"
	.sectionflags	@""
	.align	4


	//----- nvinfo : EIATTR_CUDA_API_VERSION
	.align		4
        /*0000*/ 	.byte	0x04, 0x37
        /*0002*/ 	.short	(.L_1289 - .L_1288)
.L_1288:
        /*0004*/ 	.word	0x00000082


	//----- nvinfo : EIATTR_KPARAM_INFO
	.align		4
.L_1289:
        /*0008*/ 	.byte	0x04, 0x17
        /*000a*/ 	.short	(.L_1291 - .L_1290)
.L_1290:
        /*000c*/ 	.word	0x00000000
        /*0010*/ 	.short	0x0000
        /*0012*/ 	.short	0x0000
        /*0014*/ 	.byte	0x00, 0xf0, 0xe1, 0x02


	//----- nvinfo : EIATTR_SPARSE_MMA_MASK
	.align		4
.L_1291:
        /*0018*/ 	.byte	0x03, 0x50
        /*001a*/ 	.short	0x0000


	//----- nvinfo : EIATTR_MAXREG_COUNT
	.align		4
        /*001c*/ 	.byte	0x03, 0x1b
        /*001e*/ 	.short	0x00ff


	//----- nvinfo : EIATTR_MERCURY_ISA_VERSION
	.align		4
        /*0020*/ 	.byte	0x03, 0x5f
        /*0022*/ 	.short	0x0101


	//----- nvinfo : EIATTR_EXIT_INSTR_OFFSETS
	.align		4
        /*0024*/ 	.byte	0x04, 0x1c
        /*0026*/ 	.short	(.L_1293 - .L_1292)


	//   ....[0]....
.L_1292:
        /*0028*/ 	.word	0x00001190


	//   ....[1]....
        /*002c*/ 	.word	0x00001200


	//   ....[2]....
        /*0030*/ 	.word	0x00001420


	//----- nvinfo : EIATTR_CRS_STACK_SIZE
	.align		4
.L_1293:
        /*0034*/ 	.byte	0x04, 0x1e
        /*0036*/ 	.short	(.L_1295 - .L_1294)
.L_1294:
        /*0038*/ 	.word	0x00000000


	//----- nvinfo : EIATTR_CBANK_PARAM_SIZE
	.align		4
.L_1295:
        /*003c*/ 	.byte	0x03, 0x19
        /*003e*/ 	.short	0x00b8


	//----- nvinfo : EIATTR_PARAM_CBANK
	.align		4
        /*0040*/ 	.byte	0x04, 0x0a
        /*0042*/ 	.short	(.L_1297 - .L_1296)
	.align		4
.L_1296:
        /*0044*/ 	.word	index@(.nv.constant0._Z32group_norm_nhwc_bwd_scale_kernelI11Fp32IOBf16WLi128EEv26Group_norm_nhwc_bwd_params)
        /*0048*/ 	.short	0x0210
        /*004a*/ 	.short	0x00b8


	//----- nvinfo : EIATTR_SW_WAR
	.align		4
.L_1297:
        /*004c*/ 	.byte	0x04, 0x36
        /*004e*/ 	.short	(.L_1299 - .L_1298)
.L_1298:
        /*0050*/ 	.word	0x00000008
.L_1299:


//--------------------- .nv.info._Z32group_norm_nhwc_bwd_scale_kernelI11Fp32IOBf16WLi192EEv26Group_norm_nhwc_bwd_params --------------------------
	.section	.nv.info._Z32group_norm_nhwc_bwd_scale_kernelI11Fp32IOBf16WLi192EEv26Group_norm_nhwc_bwd_params,"",@"SHT_CUDA_INFO"
	.sectionflags	@""
	.align	4


	//----- nvinfo : EIATTR_CUDA_API_VERSION
	.align		4
        /*0000*/ 	.byte	0x04, 0x37
        /*0002*/ 	.short	(.L_1301 - .L_1300)
.L_1300:
        /*0004*/ 	.word	0x00000082


	//----- nvinfo : EIATTR_KPARAM_INFO
	.align		4
.L_1301:
        /*0008*/ 	.byte	0x04, 0x17
        /*000a*/ 	.short	(.L_1303 - .L_1302)
.L_1302:
        /*000c*/ 	.word	0x00000000
        /*0010*/ 	.short	0x0000
        /*0012*/ 	.short	0x0000
        /*0014*/ 	.byte	0x00, 0xf0, 0xe1, 0x02


	//----- nvinfo : EIATTR_SPARSE_MMA_MASK
	.align		4
.L_1303:
        /*0018*/ 	.byte	0x03, 0x50
        /*001a*/ 	.short	0x0000


	//----- nvinfo : EIATTR_MAXREG_COUNT
	.align		4
        /*001c*/ 	.byte	0x03, 0x1b
        /*001e*/ 	.short	0x00ff


	//----- nvinfo : EIATTR_MERCURY_ISA_VERSION
	.align		4
        /*0020*/ 	.byte	0x03, 0x5f
        /*0022*/ 	.short	0x0101


	//----- nvinfo : EIATTR_EXIT_INSTR_OFFSETS
	.align		4
        /*0024*/ 	.byte	0x04, 0x1c
        /*0026*/ 	.short	(.L_1305 - .L_1304)


	//   ....[0]....
.L_1304:
        /*0028*/ 	.word	0x00001190


	//   ....[1]....
        /*002c*/ 	.word	0x00001200


	//   ....[2]....
        /*0030*/ 	.word	0x00001420


	//----- nvinfo : EIATTR_CRS_STACK_SIZE
	.align		4
.L_1305:
        /*0034*/ 	.byte	0x04, 0x1e
        /*0036*/ 	.short	(.L_1307 - .L_1306)
.L_1306:
        /*0038*/ 	.word	0x00000000


	//----- nvinfo : EIATTR_CBANK_PARAM_SIZE
	.align		4
.L_1307:
        /*003c*/ 	.byte	0x03, 0x19
        /*003e*/ 	.short	0x00b8


	//----- nvinfo : EIATTR_PARAM_CBANK
	.align		4
        /*0040*/ 	.byte	0x04, 0x0a
        /*0042*/ 	.short	(.L_1309 - .L_1308)
	.align		4
.L_1308:
        /*0044*/ 	.word	index@(.nv.constant0._Z32group_norm_nhwc_bwd_scale_kernelI11Fp32IOBf16WLi192EEv26Group_norm_nhwc_bwd_params)
        /*0048*/ 	.short	0x0210
        /*004a*/ 	.short	0x00b8


	//----- nvinfo : EIATTR_SW_WAR
	.align		4
.L_1309:
        /*004c*/ 	.byte	0x04, 0x36
        /*004e*/ 	.short	(.L_1311 - .L_1310)
.L_1310:
        /*0050*/ 	.word	0x00000008
.L_1311:


//--------------------- .nv.info._Z32group_norm_nhwc_bwd_scale_kernelI11Fp32IOBf16WLi448EEv26Group_norm_nhwc_bwd_params --------------------------
	.section	.nv.info._Z32group_norm_nhwc_bwd_scale_kernelI11Fp32IOBf16WLi448EEv26Group_norm_nhwc_bwd_params,"",@"SHT_CUDA_INFO"
	.sectionflags	@""
	.align	4


	//----- nvinfo : EIATTR_CUDA_API_VERSION
	.align		4
        /*0000*/ 	.byte	0x04, 0x37
        /*0002*/ 	.short	(.L_1313 - .L_1312)
.L_1312:
        /*0004*/ 	.word	0x00000082


	//----- nvinfo : EIATTR_KPARAM_INFO
	.align		4
.L_1313:
        /*0008*/ 	.byte	0x04, 0x17
        /*000a*/ 	.short	(.L_1315 - .L_1314)
.L_1314:
        /*000c*/ 	.word	0x00000000
        /*0010*/ 	.short	0x0000
        /*0012*/ 	.short	0x0000
        /*0014*/ 	.byte	0x00, 0xf0, 0xe1, 0x02


	//----- nvinfo : EIATTR_SPARSE_MMA_MASK
	.align		4
.L_1315:
        /*0018*/ 	.byte	0x03, 0x50
        /*001a*/ 	.short	0x0000


	//----- nvinfo : EIATTR_MAXREG_COUNT
	.align		4
        /*001c*/ 	.byte	0x03, 0x1b
        /*001e*/ 	.short	0x00ff


	//----- nvinfo : EIATTR_MERCURY_ISA_VERSION
	.align		4
        /*0020*/ 	.byte	0x03, 0x5f
        /*0022*/ 	.short	0x0101


	//----- nvinfo : EIATTR_EXIT_INSTR_OFFSETS
	.align		4
        /*0024*/ 	.byte	0x04, 0x1c
        /*0026*/ 	.short	(.L_1317 - .L_1316)


	//   ....[0]....
.L_1316:
        /*0028*/ 	.word	0x00001190


	//   ....[1]....
        /*002c*/ 	.word	0x00001200


	//   ....[2]....
        /*0030*/ 	.word	0x00001420


	//----- nvinfo : EIATTR_CRS_STACK_SIZE
	.align		4
.L_1317:
        /*0034*/ 	.byte	0x04, 0x1e
        /*0036*/ 	.short	(.L_1319 - .L_1318)
.L_1318:
        /*0038*/ 	.word	0x00000000


	//----- nvinfo : EIATTR_CBANK_PARAM_SIZE
	.align		4
.L_1319:
        /*003c*/ 	.byte	0x03, 0x19
        /*003e*/ 	.short	0x00b8


	//----- nvinfo : EIATTR_PARAM_CBANK
	.align		4
        /*0040*/ 	.byte	0x04, 0x0a
        /*0042*/ 	.short	(.L_1321 - .L_1320)
	.align		4
.L_1320:
        /*0044*/ 	.word	index@(.nv.constant0._Z32group_norm_nhwc_bwd_scale_kernelI11Fp32IOBf16WLi448EEv26Group_norm_nhwc_bwd_params)
        /*0048*/ 	.short	0x0210
        /*004a*/ 	.short	0x00b8


	//----- nvinfo : EIATTR_SW_WAR
	.align		4
.L_1321:
        /*004c*/ 	.byte	0x04, 0x36
        /*004e*/ 	.short	(.L_1323 - .L_1322)
.L_1322:
        /*0050*/ 	.word	0x00000008
.L_1323:


//--------------------- .nv.info._Z32group_norm_nhwc_bwd_scale_kernelI11Fp32IOBf16WLi256EEv26Group_norm_nhwc_bwd_params --------------------------
	.section	.nv.info._Z32group_norm_nhwc_bwd_scale_kernelI11Fp32IOBf16WLi256EEv26Group_norm_nhwc_bwd_params,"",@"SHT_CUDA_INFO"
	.sectionflags	@""
	.align	4


	//----- nvinfo : EIATTR_CUDA_API_VERSION
	.align		4
        /*0000*/ 	.byte	0x04, 0x37
        /*0002*/ 	.short	(.L_1325 - .L_1324)
.L_1324:
        /*0004*/ 	.word	0x00000082


	//----- nvinfo : EIATTR_KPARAM_INFO
	.align		4
.L_1325:
        /*0008*/ 	.byte	0x04, 0x17
        /*000a*/ 	.short	(.L_1327 - .L_1326)
.L_1326:
        /*000c*/ 	.word	0x00000000
        /*0010*/ 	.short	0x0000
        /*0012*/ 	.short	0x0000
        /*0014*/ 	.byte	0x00, 0xf0, 0xe1, 0x02


	//----- nvinfo : EIATTR_SPARSE_MMA_MASK
	.align		4
.L_1327:
        /*0018*/ 	.byte	0x03, 0x50
        /*001a*/ 	.short	0x0000


	//----- nvinfo : EIATTR_MAXREG_COUNT
	.align		4
        /*001c*/ 	.byte	0x03, 0x1b
        /*001e*/ 	.short	0x00ff


	//----- nvinfo : EIATTR_MERCURY_ISA_VERSION
	.align		4
        /*0020*/ 	.byte	0x03, 0x5f
        /*0022*/ 	.short	0x0101


	//----- nvinfo : EIATTR_EXIT_INSTR_OFFSETS
	.align		4
        /*0024*/ 	.byte	0x04, 0x1c
        /*0026*/ 	.short	(.L_1329 - .L_1328)


	//   ....[0]....
.L_1328:
        /*0028*/ 	.word	0x00001190


	//   ....[1]....
        /*002c*/ 	.word	0x00001200


	//   ....[2]....
        /*0030*/ 	.word	0x00001420


	//----- nvinfo : EIATTR_CRS_STACK_SIZE
	.align		4
.L_1329:
        /*0034*/ 	.byte	0x04, 0x1e
        /*0036*/ 	.short	(.L_1331 - .L_1330)
.L_1330:
        /*0038*/ 	.word	0x00000000


	//----- nvinfo : EIATTR_CBANK_PARAM_SIZE
	.align		4
.L_1331:
        /*003c*/ 	.byte	0x03, 0x19
        /*003e*/ 	.short	0x00b8


	//----- nvinfo : EIATTR_PARAM_CBANK
	.align		4
        /*0040*/ 	.byte	0x04, 0x0a
        /*0042*/ 	.short	(.L_1333 - .L_1332)
	.align		4
.L_1332:
        /*0044*/ 	.word	index@(.nv.constant0._Z32group_norm_nhwc_bwd_scale_kernelI11Fp32IOBf16WLi256EEv26Group_norm_nhwc_bwd_params)
        /*0048*/ 	.short	0x0210
        /*004a*/ 	.short	0x00b8


	//----- nvinfo : EIATTR_SW_WAR
	.align		4
.L_1333:
        /*004c*/ 	.byte	0x04, 0x36
        /*004e*/ 	.short	(.L_1335 - .L_1334)
.L_1334:
        /*0050*/ 	.word	0x00000008
.L_1335:


//--------------------- .nv.info._Z32group_norm_nhwc_bwd_scale_kernelI11Fp32IOBf16WLi120EEv26Group_norm_nhwc_bwd_params --------------------------
	.section	.nv.info._Z32group_norm_nhwc_bwd_scale_kernelI11Fp32IOBf16WLi120EEv26Group_norm_nhwc_bwd_params,"",@"SHT_CUDA_INFO"
	.sectionflags	@""
	.align	4


	//----- nvinfo : EIATTR_CUDA_API_VERSION
	.align		4
        /*0000*/ 	.byte	0x04, 0x37
        /*0002*/ 	.short	(.L_1337 - .L_1336)
.L_1336:
        /*0004*/ 	.word	0x00000082


	//----- nvinfo : EIATTR_KPARAM_INFO
	.align		4
.L_1337:
        /*0008*/ 	.byte	0x04, 0x17
        /*000a*/ 	.short	(.L_1339 - .L_1338)
.L_1338:
        /*000c*/ 	.word	0x00000000
        /*0010*/ 	.short	0x0000
        /*0012*/ 	.short	0x0000
        /*0014*/ 	.byte	0x00, 0xf0, 0xe1, 0x02


	//----- nvinfo : EIATTR_SPARSE_MMA_MASK
	.align		4
.L_1339:
        /*0018*/ 	.byte	0x03, 0x50
        /*001a*/ 	.short	0x0000


	//----- nvinfo : EIATTR_MAXREG_COUNT
	.align		4
        /*001c*/ 	.byte	0x03, 0x1b
        /*001e*/ 	.short	0x00ff


	//----- nvinfo : EIATTR_MERCURY_ISA_VERSION
	.align		4
        /*0020*/ 	.byte	0x03, 0x5f
        /*0022*/ 	.short	0x0101


	//----- nvinfo : EIATTR_EXIT_INSTR_OFFSETS
	.align		4
        /*0024*/ 	.byte	0x04, 0x1c
        /*0026*/ 	.short	(.L_1341 - .L_1340)


	//   ....[0]....
.L_1340:
        /*0028*/ 	.word	0x00001190


	//   ....[1]....
        /*002c*/ 	.word	0x00001200


	//   ....[2]....
        /*0030*/ 	.word	0x00001420


	//----- nvinfo : EIATTR_CRS_STACK_SIZE
	.align		4
.L_1341:
        /*0034*/ 	.byte	0x04, 0x1e
        /*0036*/ 	.short	(.L_1343 - .L_1342)
.L_1342:
        /*0038*/ 	.word	0x00000000


	//----- nvinfo : EIATTR_CBANK_PARAM_SIZE
	.align		4
.L_1343:
        /*003c*/ 	.byte	0x03, 0x19
        /*003e*/ 	.short	0x00b8


	//----- nvinfo : EIATTR_PARAM_CBANK
	.align		4
        /*0040*/ 	.byte	0x04, 0x0a
        /*0042*/ 	.short	(.L_1345 - .L_1344)
	.align		4
.L_1344:
        /*0044*/ 	.word	index@(.nv.constant0._Z32group_norm_nhwc_bwd_scale_kernelI11Fp32IOBf16WLi120EEv26Group_norm_nhwc_bwd_params)
        /*0048*/ 	.short	0x0210
        /*004a*/ 	.short	0x00b8


	//----- nvinfo : EIATTR_SW_WAR
	.align		4
.L_1345:
        /*004c*/ 	.byte	0x04, 0x36
        /*004e*/ 	.short	(.L_1347 - .L_1346)
.L_1346:
        /*0050*/ 	.word	0x00000008
.L_1347:


//--------------------- .nv.info._Z32group_norm_nhwc_bwd_scale_kernelI11Fp32IOBf16WLi140EEv26Group_norm_nhwc_bwd_params --------------------------
	.section	.nv.info._Z32group_norm_nhwc_bwd_scale_kernelI11Fp32IOBf16WLi140EEv26Group_norm_nhwc_bwd_params,"",@"SHT_CUDA_INFO"
	.sectionflags	@""
	.align	4


	//----- nvinfo : EIATTR_CUDA_API_VERSION
	.align		4
        /*0000*/ 	.byte	0x04, 0x37
        /*0002*/ 	.short	(.L_1349 - .L_1348)
.L_1348:
        /*0004*/ 	.word	0x00000082


	//----- nvinfo : EIATTR_KPARAM_INFO
	.align		4
.L_1349:
        /*0008*/ 	.byte	0x04, 0x17
        /*000a*/ 	.short	(.L_1351 - .L_1350)
.L_1350:
        /*000c*/ 	.word	0x00000000
        /*0010*/ 	.short	0x0000
        /*0012*/ 	.short	0x0000
        /*0014*/ 	.byte	0x00, 0xf0, 0xe1, 0x02


	//----- nvinfo : EIATTR_SPARSE_MMA_MASK
	.align		4
.L_1351:
        /*0018*/ 	.byte	0x03, 0x50
        /*001a*/ 	.short	0x0000


	//----- nvinfo : EIATTR_MAXREG_COUNT
	.align		4
        /*001c*/ 	.byte	0x03, 0x1b
        /*001e*/ 	.short	0x00ff


	//----- nvinfo : EIATTR_MERCURY_ISA_VERSION
	.align		4
        /*0020*/ 	.byte	0x03, 0x5f
        /*0022*/ 	.short	0x0101


	//----- nvinfo : EIATTR_EXIT_INSTR_OFFSETS
	.align		4
        /*0024*/ 	.byte	0x04, 0x1c
        /*0026*/ 	.short	(.L_1353 - .L_1352)


	//   ....[0]....
.L_1352:
        /*0028*/ 	.word	0x00001190


	//   ....[1]....
        /*002c*/ 	.word	0x00001200


	//   ....[2]....
        /*0030*/ 	.word	0x00001420


	//----- nvinfo : EIATTR_CRS_STACK_SIZE
	.align		4
.L_1353:
        /*0034*/ 	.byte	0x04, 0x1e
        /*0036*/ 	.short	(.L_1355 - .L_1354)
.L_1354:
        /*0038*/ 	.word	0x00000000


	//----- nvinfo : EIATTR_CBANK_PARAM_SIZE
	.align		4
.L_1355:
        /*003c*/ 	.byte	0x03, 0x19
        /*003e*/ 	.short	0x00b8


	//----- nvinfo : EIATTR_PARAM_CBANK
	.align		4
        /*0040*/ 	.byte	0x04, 0x0a
        /*0042*/ 	.short	(.L_1357 - .L_1356)
	.align		4
.L_1356:
        /*0044*/ 	.word	index@(.nv.constant0._Z32group_norm_nhwc_bwd_scale_kernelI11Fp32IOBf16WLi140EEv26Group_norm_nhwc_bwd_params)
        /*0048*/ 	.short	0x0210
        /*004a*/ 	.short	0x00b8


	//----- nvinfo : EIATTR_SW_WAR
	.align		4
.L_1357:
        /*004c*/ 	.byte	0x04, 0x36
        /*004e*/ 	.short	(.L_1359 - .L_1358)
.L_1358:
        /*0050*/ 	.word	0x00000008
.L_1359:


//--------------------- .nv.info._Z32group_norm_nhwc_bwd_scale_kernelI11Fp32IOBf16WLi160EEv26Group_norm_nhwc_bwd_params --------------------------
	.section	.nv.info._Z32group_norm_nhwc_bwd_scale_kernelI11Fp32IOBf16WLi160EEv26Group_norm_nhwc_bwd_params,"",@"SHT_CUDA_INFO"
	.sectionflags	@""
	.align	4


	//----- nvinfo : EIATTR_CUDA_API_VERSION
	.align		4
        /*0000*/ 	.byte	0x04, 0x37
        /*0002*/ 	.short	(.L_1361 - .L_1360)
.L_1360:
        /*0004*/ 	.word	0x00000082


	//----- nvinfo : EIATTR_KPARAM_INFO
	.align		4
.L_1361:
        /*0008*/ 	.byte	0x04, 0x17
        /*000a*/ 	.short	(.L_1363 - .L_1362)
.L_1362:
        /*000c*/ 	.word	0x00000000
        /*0010*/ 	.short	0x0000
        /*0012*/ 	.short	0x0000
        /*0014*/ 	.byte	0x00, 0xf0, 0xe1, 0x02


	//----- nvinfo : EIATTR_SPARSE_MMA_MASK
	.align		4
.L_1363:
        /*0018*/ 	.byte	0x03, 0x50
        /*001a*/ 	.short	0x0000


	//----- nvinfo : EIATTR_MAXREG_COUNT
	.align		4
        /*001c*/ 	.byte	0x03, 0x1b
        /*001e*/ 	.short	0x00ff


	//----- nvinfo : EIATTR_MERCURY_ISA_VERSION
	.align		4
        /*0020*/ 	.byte	0x03, 0x5f
        /*0022*/ 	.short	0x0101


	//----- nvinfo : EIATTR_EXIT_INSTR_OFFSETS
	.align		4
        /*0024*/ 	.byte	0x04, 0x1c
        /*0026*/ 	.short	(.L_1365 - .L_1364)


	//   ....[0]....
.L_1364:
        /*0028*/ 	.word	0x00001190


	//   ....[1]....
        /*002c*/ 	.word	0x00001200


	//   ....[2]....
        /*0030*/ 	.word	0x00001420


	//----- nvinfo : EIATTR_CRS_STACK_SIZE
	.align		4
.L_1365:
        /*0034*/ 	.byte	0x04, 0x1e
        /*0036*/ 	.short	(.L_1367 - .L_1366)
.L_1366:
        /*0038*/ 	.word	0x00000000


	//----- nvinfo : EIATTR_CBANK_PARAM_SIZE
	.align		4
.L_1367:
        /*003c*/ 	.byte	0x03, 0x19
        /*003e*/ 	.short	0x00b8


	//----- nvinfo : EIATTR_PARAM_CBANK
	.align		4
        /*0040*/ 	.byte	0x04, 0x0a
        /*0042*/ 	.short	(.L_1369 - .L_1368)
	.align		4
.L_1368:
        /*0044*/ 	.word	index@(.nv.constant0._Z32group_norm_nhwc_bwd_scale_kernelI11Fp32IOBf16WLi160EEv26Group_norm_nhwc_bwd_params)
        /*0048*/ 	.short	0x0210
        /*004a*/ 	.short	0x00b8


	//----- nvinfo : EIATTR_SW_WAR
	.align		4
.L_1369:
        /*004c*/ 	.byte	0x04, 0x36
        /*004e*/ 	.short	(.L_1371 - .L_1370)
.L_1370:
        /*0050*/ 	.word	0x00000008
.L_1371:


//--------------------- .nv.info._Z32group_norm_nhwc_bwd_scale_kernelI11Fp32IOFp16WLi196EEv26Group_norm_nhwc_bwd_params --------------------------
	.section	.nv.info._Z32group_norm_nhwc_bwd_scale_kernelI11Fp32IOFp16WLi196EEv26Group_norm_nhwc_bwd_params,"",@"SHT_CUDA_INFO"
	.sectionflags	@""
	.align	4


	//----- nvinfo : EIATTR_CUDA_API_VERSION
	.align		4
        /*0000*/ 	.byte	0x04, 0x37
        /*0002*/ 	.short	(.L_1373 - .L_1372)
.L_1372:
        /*0004*/ 	.word	0x00000082


	//----- nvinfo : EIATTR_KPARAM_INFO
	.align		4
.L_1373:
        /*0008*/ 	.byte	0x04, 0x17
        /*000a*/ 	.short	(.L_1375 - .L_1374)
.L_1374:
        /*000c*/ 	.word	0x00000000
        /*0010*/ 	.short	0x0000
        /*0012*/ 	.short	0x0000
        /*0014*/ 	.byte	0x00, 0xf0, 0xe1, 0x02


	//----- nvinfo : EIATTR_SPARSE_MMA_MASK
	.align		4
.L_1375:
        /*0018*/ 	.byte	0x03, 0x50
        /*001a*/ 	.short	0x0000


	//----- nvinfo : EIATTR_MAXREG_COUNT
	.align		4
        /*001c*/ 	.byte	0x03, 0x1b
        /*001e*/ 	.short	0x00ff


	//----- nvinfo : EIATTR_MERCURY_ISA_VERSION
	.align		4
        /*0020*/ 	.byte	0x03, 0x5f
        /*0022*/ 	.short	0x0101


	//----- nvinfo : EIATTR_EXIT_INSTR_OFFSETS
	.align		4
        /*0024*/ 	.byte	0x04, 0x1c
        /*0026*/ 	.short	(.L_1377 - .L_1376)


	//   ....[0]....
.L_1376:
        /*0028*/ 	.word	0x00001190


	//   ....[1]....
        /*002c*/ 	.word	0x00001200


	//   ....[2]....
        /*0030*/ 	.word	0x00001420


	//----- nvinfo : EIATTR_CRS_STACK_SIZE
	.align		4
.L_1377:
        /*0034*/ 	.byte	0x04, 0x1e
        /*0036*/ 	.short	(.L_1379 - .L_1378)
.L_1378:
        /*0038*/ 	.word	0x00000000


	//----- nvinfo : EIATTR_CBANK_PARAM_SIZE
	.align		4
.L_1379:
        /*003c*/ 	.byte	0x03, 0x19
        /*003e*/ 	.short	0x00b8


	//----- nvinfo : EIATTR_PARAM_CBANK
	.align		4
        /*0040*/ 	.byte	0x04, 0x0a
        /*0042*/ 	.short	(.L_1381 - .L_1380)
	.align		4
.L_1380:
        /*0044*/ 	.word	index@(.nv.constant0._Z32group_norm_nhwc_bwd_scale_kernelI11Fp32IOFp16WLi196EEv26Group_norm_nhwc_bwd_params)
        /*0048*/ 	.short	0x0210
        /*004a*/ 	.short	0x00b8


	//----- nvinfo : EIATTR_SW_WAR
	.align		4
.L_1381:
        /*004c*/ 	.byte	0x04, 0x36
        /*004e*/ 	.short	(.L_1383 - .L_1382)
.L_1382:
        /*0050*/ 	.word	0x00000008
.L_1383:


//--------------------- .nv.info._Z32group_norm_nhwc_bwd_scale_kernelI11Fp32IOFp16WLi168EEv26Group_norm_nhwc_bwd_params --------------------------
	.section	.nv.info._Z32group_norm_nhwc_bwd_scale_kernelI11Fp32IOFp16WLi168EEv26Group_norm_nhwc_bwd_params,"",@"SHT_CUDA_INFO"
	.sectionflags	@""
	.align	4


	//----- nvinfo : EIATTR_CUDA_API_VERSION
	.align		4
        /*0000*/ 	.byte	0x04, 0x37
        /*0002*/ 	.short	(.L_1385 - .L_1384)
.L_1384:
        /*0004*/ 	.word	0x00000082


	//----- nvinfo : EIATTR_KPARAM_INFO
	.align		4
.L_1385:
        /*0008*/ 	.byte	0x04, 0x17
        /*000a*/ 	.short	(.L_1387 - .L_1386)
.L_1386:
        /*000c*/ 	.word	0x00000000
        /*0010*/ 	.short	0x0000
        /*0012*/ 	.short	0x0000
        /*0014*/ 	.byte	0x00, 0xf0, 0xe1, 0x02


	//----- nvinfo : EIATTR_SPARSE_MMA_MASK
	.align		4
.L_1387:
        /*0018*/ 	.byte	0x03, 0x50
        /*001a*/ 	.short	0x0000


	//----- nvinfo : EIATTR_MAXREG_COUNT
	.align		4
        /*001c*/ 	.byte	0x03, 0x1b
        /*001e*/ 	.short	0x00ff


	//----- nvinfo : EIATTR_MERCURY_ISA_VERSION
	.align		4
        /*0020*/ 	.byte	0x03, 0x5f
        /*0022*/ 	.short	0x0101


	//----- nvinfo : EIATTR_EXIT_INSTR_OFFSETS
	.align		4
        /*0024*/ 	.byte	0x04, 0x1c
        /*0026*/ 	.short	(.L_1389 - .L_1388)


	//   ....[0]....
.L_1388:
        /*0028*/ 	.word	0x00001190


	//   ....[1]....
        /*002c*/ 	.word	0x00001200


	//   ....[2]....
        /*0030*/ 	.word	0x00001420


	//----- nvinfo : EIATTR_CRS_STACK_SIZE
	.align		4
.L_1389:
        /*0034*/ 	.byte	0x04, 0x1e
        /*0036*/ 	.short	(.L_1391 - .L_1390)
.L_1390:
        /*0038*/ 	.word	0x00000000


	//----- nvinfo : EIATTR_CBANK_PARAM_SIZE
	.align		4
.L_1391:
        /*003c*/ 	.byte	0x03, 0x19
        /*003e*/ 	.short	0x00b8


	//----- nvinfo : EIATTR_PARAM_CBANK
	.align		4
        /*0040*/ 	.byte	0x04, 0x0a
        /*0042*/ 	.short	(.L_1393 - .L_1392)
	.align		4
.L_1392:
        /*0044*/ 	.word	index@(.nv.constant0._Z32group_norm_nhwc_bwd_scale_kernelI11Fp32IOFp16WLi168EEv26Group_norm_nhwc_bwd_params)
        /*0048*/ 	.short	0x0210
        /*004a*/ 	.short	0x00b8


	//----- nvinfo : EIATTR_SW_WAR
	.align		4
.L_1393:
        /*004c*/ 	.byte	0x04, 0x36
        /*004e*/ 	.short	(.L_1395 - .L_1394)
.L_1394:
        /*0050*/ 	.word	0x00000008
.L_1395:


//--------------------- .nv.info._Z32group_norm_nhwc_bwd_scale_kernelI11Fp32IOFp16WLi64EEv26Group_norm_nhwc_bwd_params --------------------------
	.section	.nv.info._Z32group_norm_nhwc_bwd_scale_kernelI11Fp32IOFp16WLi64EEv26Group_norm_nhwc_bwd_params,"",@"SHT_CUDA_INFO"
	.sectionflags	@""
	.align	4


	//----- nvinfo : EIATTR_CUDA_API_VERSION
	.align		4
        /*0000*/ 	.byte	0x04, 0x37
        /*0002*/ 	.short	(.L_1397 - .L_1396)
.L_1396:
        /*0004*/ 	.word	0x00000082


	//----- nvinfo : EIATTR_KPARAM_INFO
	.align		4
.L_1397:
        /*0008*/ 	.byte	0x04, 0x17
        /*000a*/ 	.short	(.L_1399 - .L_1398)
.L_1398:
        /*000c*/ 	.word	0x00000000
        /*0010*/ 	.short	0x0000
        /*0012*/ 	.short	0x0000
        /*0014*/ 	.byte	0x00, 0xf0, 0xe1, 0x02


	//----- nvinfo : EIATTR_SPARSE_MMA_MASK
	.align		4
.L_1399:
        /*0018*/ 	.byte	0x03, 0x50
        /*001a*/ 	.short	0x0000


	//----- nvinfo : EIATTR_MAXREG_COUNT
	.align		4
        /*001c*/ 	.byte	0x03, 0x1b
        /*001e*/ 	.short	0x00ff


	//----- nvinfo : EIATTR_MERCURY_ISA_VERSION
	.align		4
        /*0020*/ 	.byte	0x03, 0x5f
        /*0022*/ 	.short	0x0101


	//----- nvinfo : EIATTR_EXIT_INSTR_OFFSETS
	.align		4
        /*0024*/ 	.byte	0x04, 0x1c
        /*0026*/ 	.short	(.L_1401 - .L_1400)


	//   ....[0]....
.L_1400:
        /*0028*/ 	.word	0x00001190


	//   ....[1]....
        /*002c*/ 	.word	0x00001200


	//   ....[2]....
        /*0030*/ 	.word	0x00001420


	//----- nvinfo : EIATTR_CRS_STACK_SIZE
	.align		4
.L_1401:
        /*0034*/ 	.byte	0x04, 0x1e
        /*0036*/ 	.short	(.L_1403 - .L_1402)
.L_1402:
        /*0038*/ 	.word	0x00000000


	//----- nvinfo : EIATTR_CBANK_PARAM_SIZE
	.align		4
.L_1403:
        /*003c*/ 	.byte	0x03, 0x19
        /*003e*/ 	.short	0x00b8


	//----- nvinfo : EIATTR_PARAM_CBANK
	.align		4
        /*0040*/ 	.byte	0x04, 0x0a
        /*0042*/ 	.short	(.L_1405 - .L_1404)
	.align		4
.L_1404:
        /*0044*/ 	.word	index@(.nv.constant0._Z32group_norm_nhwc_bwd_scale_kernelI11Fp32IOFp16WLi64EEv26Group_norm_nhwc_bwd_params)
        /*0048*/ 	.short	0x0210
        /*004a*/ 	.short	0x00b8


	//----- nvinfo : EIATTR_SW_WAR
	.align		4
.L_1405:
        /*004c*/ 	.byte	0x04, 0x36
        /*004e*/ 	.short	(.L_1407 - .L_1406)
.L_1406:
        /*0050*/ 	.word	0x00000008
.L_1407:


//--------------------- .nv.info._Z32group_norm_nhwc_bwd_scale_kernelI11Fp32IOFp16WLi128EEv26Group_norm_nhwc_bwd_params --------------------------
	.section	.nv.info._Z32group_norm_nhwc_bwd_scale_kernelI11Fp32IOFp16WLi128EEv26Group_norm_nhwc_bwd_params,"",@"SHT_CUDA_INFO"
	.sectionflags	@""
	.align	4


	//----- nvinfo : EIATTR_CUDA_API_VERSION
	.align		4
        /*0000*/ 	.byte	0x04, 0x37
        /*0002*/ 	.short	(.L_1409 - .L_1408)
.L_1408:
        /*0004*/ 	.word	0x00000082


	//----- nvinfo : EIATTR_KPARAM_INFO
	.align		4
.L_1409:
        /*0008*/ 	.byte	0x04, 0x17
        /*000a*/ 	.short	(.L_1411 - .L_1410)
.L_1410:
        /*000c*/ 	.word	0x00000000
        /*0010*/ 	.short	0x0000
        /*0012*/ 	.short	0x0000
        /*0014*/ 	.byte	0x00, 0xf0, 0xe1, 0x02


	//----- nvinfo : EIATTR_SPARSE_MMA_MASK
	.align		4
.L_1411:
        /*0018*/ 	.byte	0x03, 0x50
        /*001a*/ 	.short	0x0000


	//----- nvinfo : EIATTR_MAXREG_COUNT
	.align		4
        /*001c*/ 	.byte	0x03, 0x1b
        /*001e*/ 	.short	0x00ff


	//----- nvinfo : EIATTR_MERCURY_ISA_VERSION
	.align		4
        /*0020*/ 	.byte	0x03, 0x5f
        /*0022*/ 	.short	0x0101


	//----- nvinfo : EIATTR_EXIT_INSTR_OFFSETS
	.align		4
        /*0024*/ 	.byte	0x04, 0x1c
        /*0026*/ 	.short	(.L_1413 - .L_1412)


	//   ....[0]....
.L_1412:
        /*0028*/ 	.word	0x00001190


	//   ....[1]....
        /*002c*/ 	.word	0x00001200


	//   ....[2]....
        /*0030*/ 	.word	0x00001420


	//----- nvinfo : EIATTR_CRS_STACK_SIZE
	.align		4
.L_1413:
        /*0034*/ 	.byte	0x04, 0x1e
        /*0036*/ 	.short	(.L_1415 - .L_1414)
.L_1414:
        /*0038*/ 	.word	0x00000000


	//----- nvinfo : EIATTR_CBANK_PARAM_SIZE
	.align		4
.L_1415:
        /*003c*/ 	.byte	0x03, 0x19
        /*003e*/ 	.short	0x00b8


	//----- nvinfo : EIATTR_PARAM_CBANK
	.align		4
        /*0040*/ 	.byte	0x04, 0x0a
        /*0042*/ 	.short	(.L_1417 - .L_1416)
	.align		4
.L_1416:
        /*0044*/ 	.word	index@(.nv.constant0._Z32group_norm_nhwc_bwd_scale_kernelI11Fp32IOFp16WLi128EEv26Group_norm_nhwc_bwd_params)
        /*0048*/ 	.short	0x0210
        /*004a*/ 	.short	0x00b8


	//----- nvinfo : EIATTR_SW_WAR
	.align		4
.L_1417:
        /*004c*/ 	.byte	0x04, 0x36
        /*004e*/ 	.short	(.L_1419 - .L_1418)
.L_1418:
        /*0050*/ 	.word	0x00000008
.L_1419:


//--------------------- .nv.info._Z32group_norm_nhwc_bwd_scale_kernelI11Fp32IOFp16WLi192EEv26Group_norm_nhwc_bwd_params --------------------------
	.section	.nv.info._Z32group_norm_nhwc_bwd_scale_kernelI11Fp32IOFp16WLi192EEv26Group_norm_nhwc_bwd_params,"",@"SHT_CUDA_INFO"
	.sectionflags	@""
	.align	4


	//----- nvinfo : EIATTR_CUDA_API_VERSION
	.align		4
        /*0000*/ 	.byte	0x04, 0x37
        /*0002*/ 	.short	(.L_1421 - .L_1420)
.L_1420:
        /*0004*/ 	.word	0x00000082


	//----- nvinfo : EIATTR_KPARAM_INFO
	.align		4
.L_1421:
        /*0008*/ 	.byte	0x04, 0x17
        /*000a*/ 	.short	(.L_1423 - .L_1422)
.L_1422:
        /*000c*/ 	.word	0x00000000
        /*0010*/ 	.short	0x0000
        /*0012*/ 	.short	0x0000
        /*0014*/ 	.byte	0x00, 0xf0, 0xe1, 0x02


	//----- nvinfo : EIATTR_SPARSE_MMA_MASK
	.align		4
.L_1423:
        /*0018*/ 	.byte	0x03, 0x50
        /*001a*/ 	.short	0x0000


	//----- nvinfo : EIATTR_MAXREG_COUNT
	.align		4
        /*001c*/ 	.byte	0x03, 0x1b
        /*001e*/ 	.short	0x00ff


	//----- nvinfo : EIATTR_MERCURY_ISA_VERSION
	.align		4
        /*0020*/ 	.byte	0x03, 0x5f
        /*0022*/ 	.short	0x0101


	//----- nvinfo : EIATTR_EXIT_INSTR_OFFSETS
	.align		4
        /*0024*/ 	.byte	0x04, 0x1c
        /*0026*/ 	.short	(.L_1425 - .L_1424)


	//   ....[0]....
.L_1424:
        /*0028*/ 	.word	0x00001190


	//   ....[1]....
        /*002c*/ 	.word	0x00001200


	//   ....[2]....
        /*0030*/ 	.word	0x00001420


	//----- nvinfo : EIATTR_CRS_STACK_SIZE
	.align		4
.L_1425:
        /*0034*/ 	.byte	0x04, 0x1e
        /*0036*/ 	.short	(.L_1427 - .L_1426)
.L_1426:
        /*0038*/ 	.word	0x00000000


	//----- nvinfo : EIATTR_CBANK_PARAM_SIZE
	.align		4
.L_1427:
        /*003c*/ 	.byte	0x03, 0x19
        /*003e*/ 	.short	0x00b8


	//----- nvinfo : EIATTR_PARAM_CBANK
	.align		4
        /*0040*/ 	.byte	0x04, 0x0a
        /*0042*/ 	.short	(.L_1429 - .L_1428)
	.align		4
.L_1428:
        /*0044*/ 	.word	index@(.nv.constant0._Z32group_norm_nhwc_bwd_scale_kernelI11Fp32IOFp16WLi192EEv26Group_norm_nhwc_bwd_params)
        /*0048*/ 	.short	0x0210
        /*004a*/ 	.short	0x00b8


	//----- nvinfo : EIATTR_SW_WAR
	.align		4
.L_1429:
        /*004c*/ 	.byte	0x04, 0x36
        /*004e*/ 	.short	(.L_1431 - .L_1430)
.L_1430:
        /*0050*/ 	.word	0x00000008
.L_1431:


//--------------------- .nv.info._Z32group_norm_nhwc_bwd_scale_kernelI11Fp32IOFp16WLi448EEv26Group_norm_nhwc_bwd_params --------------------------
	.section	.nv.info._Z32group_norm_nhwc_bwd_scale_kernelI11Fp32IOFp16WLi448EEv26Group_norm_nhwc_bwd_params,"",@"SHT_CUDA_INFO"
	.sectionflags	@""
	.align	4


	//----- nvinfo : EIATTR_CUDA_API_VERSION
	.align		4
        /*0000*/ 	.byte	0x04, 0x37
        /*0002*/ 	.short	(.L_1433 - .L_1432)
.L_1432:
        /*0004*/ 	.word	0x00000082


	//----- nvinfo : EIATTR_KPARAM_INFO
	.align		4
.L_1433:
        /*0008*/ 	.byte	0x04, 0x17
        /*000a*/ 	.short	(.L_1435 - .L_1434)
.L_1434:
        /*000c*/ 	.word	0x00000000
        /*0010*/ 	.short	0x0000
        /*0012*/ 	.short	0x0000
        /*0014*/ 	.byte	0x00, 0xf0, 0xe1, 0x02


	//----- nvinfo : EIATTR_SPARSE_MMA_MASK
	.align		4
.L_1435:
        /*0018*/ 	.byte	0x03, 0x50
        /*001a*/ 	.short	0x0000


	//----- nvinfo : EIATTR_MAXREG_COUNT
	.align		4
        /*001c*/ 	.byte	0x03, 0x1b
        /*001e*/ 	.short	0x00ff


	//----- nvinfo : EIATTR_MERCURY_ISA_VERSION
	.align		4
        /*0020*/ 	.byte	0x03, 0x5f
        /*0022*/ 	.short	0x0101


	//----- nvinfo : EIATTR_EXIT_INSTR_OFFSETS
	.align		4
        /*0024*/ 	.byte	0x04, 0x1c
        /*0026*/ 	.short	(.L_1437 - .L_1436)


	//   ....[0]....
.L_1436:
        /*0028*/ 	.word	0x00001190


	//   ....[1]....
        /*002c*/ 	.word	0x00001200


	//   ....[2]....
        /*0030*/ 	.word	0x00001420


	//----- nvinfo : EIATTR_CRS_STACK_SIZE
	.align		4
.L_1437:
        /*0034*/ 	.byte	0x04, 0x1e
        /*0036*/ 	.short	(.L_1439 - .L_1438)
.L_1438:
        /*0038*/ 	.word	0x00000000


	//----- nvinfo : EIATTR_CBANK_PARAM_SIZE
	.align		4
.L_1439:
        /*003c*/ 	.byte	0x03, 0x19
        /*003e*/ 	.short	0x00b8


	//----- nvinfo : EIATTR_PARAM_CBANK
	.align		4
        /*0040*/ 	.byte	0x04, 0x0a
        /*0042*/ 	.short	(.L_1441 - .L_1440)
	.align		4
.L_1440:
        /*0044*/ 	.word	index@(.nv.constant0._Z32group_norm_nhwc_bwd_scale_kernelI11Fp32IOFp16WLi448EEv26Group_norm_nhwc_bwd_params)
        /*0048*/ 	.short	0x0210
        /*004a*/ 	.short	0x00b8


	//----- nvinfo : EIATTR_SW_WAR
	.align		4
.L_1441:
        /*004c*/ 	.byte	0x04, 0x36
        /*004e*/ 	.short	(.L_1443 - .L_1442)
.L_1442:
        /*0050*/ 	.word	0x00000008
.L_1443:


//--------------------- .nv.info._Z32group_norm_nhwc_bwd_scale_kernelI11Fp32IOFp16WLi256EEv26Group_norm_nhwc_bwd_params --------------------------
	.section	.nv.info._Z32group_norm_nhwc_bwd_scale_kernelI11Fp32IOFp16WLi256EEv26Group_norm_nhwc_bwd_params,"",@"SHT_CUDA_INFO"
	.sectionflags	@""
	.align	4


	//----- nvinfo : EIATTR_CUDA_API_VERSION
	.align		4
        /*0000*/ 	.byte	0x04, 0x37
        /*0002*/ 	.short	(.L_1445 - .L_1444)
.L_1444:
        /*0004*/ 	.word	0x00000082


	//----- nvinfo : EIATTR_KPARAM_INFO
	.align		4
.L_1445:
        /*0008*/ 	.byte	0x04, 0x17
        /*000a*/ 	.short	(.L_1447 - .L_1446)
.L_1446:
        /*000c*/ 	.word	0x00000000
        /*0010*/ 	.short	0x0000
        /*0012*/ 	.short	0x0000
        /*0014*/ 	.byte	0x00, 0xf0, 0xe1, 0x02


	//----- nvinfo : EIATTR_SPARSE_MMA_MASK
	.align		4
.L_1447:
        /*0018*/ 	.byte	0x03, 0x50
        /*001a*/ 	.short	0x0000


	//----- nvinfo : EIATTR_MAXREG_COUNT
	.align		4
        /*001c*/ 	.byte	0x03, 0x1b
        /*001e*/ 	.short	0x00ff


	//----- nvinfo : EIATTR_MERCURY_ISA_VERSION
	.align		4
        /*0020*/ 	.byte	0x03, 0x5f
        /*0022*/ 	.short	0x0101


	//----- nvinfo : EIATTR_EXIT_INSTR_OFFSETS
	.align		4
        /*0024*/ 	.byte	0x04, 0x1c
        /*0026*/ 	.short	(.L_1449 - .L_1448)


	//   ....[0]....
.L_1448:
        /*0028*/ 	.word	0x00001190


	//   ....[1]....
        /*002c*/ 	.word	0x00001200


	//   ....[2]....
        /*0030*/ 	.word	0x00001420


	//----- nvinfo : EIATTR_CRS_STACK_SIZE
	.align		4
.L_1449:
        /*0034*/ 	.byte	0x04, 0x1e
        /*0036*/ 	.short	(.L_1451 - .L_1450)
.L_1450:
        /*0038*/ 	.word	0x00000000


	//----- nvinfo : EIATTR_CBANK_PARAM_SIZE
	.align		4
.L_1451:
        /*003c*/ 	.byte	0x03, 0x19
        /*003e*/ 	.short	0x00b8


	//----- nvinfo : EIATTR_PARAM_CBANK
	.align		4
        /*0040*/ 	.byte	0x04, 0x0a
        /*0042*/ 	.short	(.L_1453 - .L_1452)
	.align		4
.L_1452:
        /*0044*/ 	.word	index@(.nv.constant0._Z32group_norm_nhwc_bwd_scale_kernelI11Fp32IOFp16WLi256EEv26Group_norm_nhwc_bwd_params)
        /*0048*/ 	.short	0x0210
        /*004a*/ 	.short	0x00b8


	//----- nvinfo : EIATTR_SW_WAR
	.align		4
.L_1453:
        /*004c*/ 	.byte	0x04, 0x36
        /*004e*/ 	.short	(.L_1455 - .L_1454)
.L_1454:
        /*0050*/ 	.word	0x00000008
.L_1455:


//--------------------- .nv.info._Z32group_norm_nhwc_bwd_scale_kernelI11Fp32IOFp16WLi120EEv26Group_norm_nhwc_bwd_params --------------------------
	.section	.nv.info._Z32group_norm_nhwc_bwd_scale_kernelI11Fp32IOFp16WLi120EEv26Group_norm_nhwc_bwd_params,"",@"SHT_CUDA_INFO"
	.sectionflags	@""
	.align	4


	//----- nvinfo : EIATTR_CUDA_API_VERSION
	.align		4
        /*0000*/ 	.byte	0x04, 0x37
        /*0002*/ 	.short	(.L_1457 - .L_1456)
.L_1456:
        /*0004*/ 	.word	0x00000082


	//----- nvinfo : EIATTR_KPARAM_INFO
	.align		4
.L_1457:
        /*0008*/ 	.byte	0x04, 0x17
        /*000a*/ 	.short	(.L_1459 - .L_1458)
.L_1458:
        /*000c*/ 	.word	0x00000000
        /*0010*/ 	.short	0x0000
        /*0012*/ 	.short	0x0000
        /*0014*/ 	.byte	0x00, 0xf0, 0xe1, 0x02


	//----- nvinfo : EIATTR_SPARSE_MMA_MASK
	.align		4
.L_1459:
        /*0018*/ 	.byte	0x03, 0x50
        /*001a*/ 	.short	0x0000


	//----- nvinfo : EIATTR_MAXREG_COUNT
	.align		4
        /*001c*/ 	.byte	0x03, 0x1b
        /*001e*/ 	.short	0x00ff


	//----- nvinfo : EIATTR_MERCURY_ISA_VERSION
	.align		4
        /*0020*/ 	.byte	0x03, 0x5f
        /*0022*/ 	.short	0x0101


	//----- nvinfo : EIATTR_EXIT_INSTR_OFFSETS
	.align		4
        /*0024*/ 	.byte	0x04, 0x1c
        /*0026*/ 	.short	(.L_1461 - .L_1460)


	//   ....[0]....
.L_1460:
        /*0028*/ 	.word	0x00001190


	//   ....[1]....
        /*002c*/ 	.word	0x00001200


	//   ....[2]....
        /*0030*/ 	.word	0x00001420


	//----- nvinfo : EIATTR_CRS_STACK_SIZE
	.align		4
.L_1461:
        /*0034*/ 	.byte	0x04, 0x1e
        /*0036*/ 	.short	(.L_1463 - .L_1462)
.L_1462:
        /*0038*/ 	.word	0x00000000


	//----- nvinfo : EIATTR_CBANK_PARAM_SIZE
	.align		4
.L_1463:
        /*003c*/ 	.byte	0x03, 0x19
        /*003e*/ 	.short	0x00b8


	//----- nvinfo : EIATTR_PARAM_CBANK
	.align		4
        /*0040*/ 	.byte	0x04, 0x0a
        /*0042*/ 	.short	(.L_1465 - .L_1464)
	.align		4
.L_1464:
        /*0044*/ 	.word	index@(.nv.constant0._Z32group_norm_nhwc_bwd_scale_kernelI11Fp32IOFp16WLi120EEv26Group_norm_nhwc_bwd_params)
        /*0048*/ 	.short	0x0210
        /*004a*/ 	.short	0x00b8


	//----- nvinfo : EIATTR_SW_WAR
	.align		4
.L_1465:
        /*004c*/ 	.byte	0x04, 0x36
        /*004e*/ 	.short	(.L_1467 - .L_1466)
.L_1466:
        /*0050*/ 	.word	0x00000008
.L_1467:


//--------------------- .nv.info._Z32group_norm_nhwc_bwd_scale_kernelI11Fp32IOFp16WLi140EEv26Group_norm_nhwc_bwd_params --------------------------
	.section	.nv.info._Z32group_norm_nhwc_bwd_scale_kernelI11Fp32IOFp16WLi140EEv26Group_norm_nhwc_bwd_params,"",@"SHT_CUDA_INFO"
	.sectionflags	@""
	.align	4


	//----- nvinfo : EIATTR_CUDA_API_VERSION
	.align		4
        /*0000*/ 	.byte	0x04, 0x37
        /*0002*/ 	.short	(.L_1469 - .L_1468)
.L_1468:
        /*0004*/ 	.word	0x00000082


	//----- nvinfo : EIATTR_KPARAM_INFO
	.align		4
.L_1469:
        /*0008*/ 	.byte	0x04, 0x17
        /*000a*/ 	.short	(.L_1471 - .L_1470)
.L_1470:
        /*000c*/ 	.word	0x00000000
        /*0010*/ 	.short	0x0000
        /*0012*/ 	.short	0x0000
        /*0014*/ 	.byte	0x00, 0xf0, 0xe1, 0x02


	//----- nvinfo : EIATTR_SPARSE_MMA_MASK
	.align		4
.L_1471:
        /*0018*/ 	.byte	0x03, 0x50
        /*001a*/ 	.short	0x0000


	//----- nvinfo : EIATTR_MAXREG_COUNT
	.align		4
        /*001c*/ 	.byte	0x03, 0x1b
        /*001e*/ 	.short	0x00ff


	//----- nvinfo : EIATTR_MERCURY_ISA_VERSION
	.align		4
        /*0020*/ 	.byte	0x03, 0x5f
        /*0022*/ 	.short	0x0101


	//----- nvinfo : EIATTR_EXIT_INSTR_OFFSETS
	.align		4
        /*0024*/ 	.byte	0x04, 0x1c
        /*0026*/ 	.short	(.L_1473 - .L_1472)


	//   ....[0]....
.L_1472:
        /*0028*/ 	.word	0x00001190


	//   ....[1]....
        /*002c*/ 	.word	0x00001200


	//   ....[2]....
        /*0030*/ 	.word	0x00001420


	//----- nvinfo : EIATTR_CRS_STACK_SIZE
	.align		4
.L_1473:
        /*0034*/ 	.byte	0x04, 0x1e
        /*0036*/ 	.short	(.L_1475 - .L_1474)
.L_1474:
        /*0038*/ 	.word	0x00000000


	//----- nvinfo : EIATTR_CBANK_PARAM_SIZE
	.align		4
.L_1475:
        /*003c*/ 	.byte	0x03, 0x19
        /*003e*/ 	.short	0x00b8


	//----- nvinfo : EIATTR_PARAM_CBANK
	.align		4
        /*0040*/ 	.byte	0x04, 0x0a
        /*0042*/ 	.short	(.L_1477 - .L_1476)
	.align		4
.L_1476:
        /*0044*/ 	.word	index@(.nv.constant0._Z32group_norm_nhwc_bwd_scale_kernelI11Fp32IOFp16WLi140EEv26Group_norm_nhwc_bwd_params)
        /*0048*/ 	.short	0x0210
        /*004a*/ 	.short	0x00b8


	//----- nvinfo : EIATTR_SW_WAR
	.align		4
.L_1477:
        /*004c*/ 	.byte	0x04, 0x36
        /*004e*/ 	.short	(.L_1479 - .L_1478)
.L_1478:
        /*0050*/ 	.word	0x00000008
.L_1479:


//--------------------- .nv.info._Z32group_norm_nhwc_bwd_scale_kernelI11Fp32IOFp16WLi160EEv26Group_norm_nhwc_bwd_params --------------------------
	.section	.nv.info._Z32group_norm_nhwc_bwd_scale_kernelI11Fp32IOFp16WLi160EEv26Group_norm_nhwc_bwd_params,"",@"SHT_CUDA_INFO"
	.sectionflags	@""
	.align	4


	//----- nvinfo : EIATTR_CUDA_API_VERSION
	.align		4
        /*0000*/ 	.byte	0x04, 0x37
        /*0002*/ 	.short	(.L_1481 - .L_1480)
.L_1480:
        /*0004*/ 	.word	0x00000082


	//----- nvinfo : EIATTR_KPARAM_INFO
	.align		4
.L_1481:
        /*0008*/ 	.byte	0x04, 0x17
        /*000a*/ 	.short	(.L_1483 - .L_1482)
.L_1482:
        /*000c*/ 	.word	0x00000000
        /*0010*/ 	.short	0x0000
        /*0012*/ 	.short	0x0000
        /*0014*/ 	.byte	0x00, 0xf0, 0xe1, 0x02


	//----- nvinfo : EIATTR_SPARSE_MMA_MASK
	.align		4
.L_1483:
        /*0018*/ 	.byte	0x03, 0x50
        /*001a*/ 	.short	0x0000


	//----- nvinfo : EIATTR_MAXREG_COUNT
	.align		4
        /*001c*/ 	.byte	0x03, 0x1b
        /*001e*/ 	.short	0x00ff


	//----- nvinfo : EIATTR_MERCURY_ISA_VERSION
	.align		4
        /*0020*/ 	.byte	0x03, 0x5f
        /*0022*/ 	.short	0x0101


	//----- nvinfo : EIATTR_EXIT_INSTR_OFFSETS
	.align		4
        /*0024*/ 	.byte	0x04, 0x1c
        /*0026*/ 	.short	(.L_1485 - .L_1484)


	//   ....[0]....
.L_1484:
        /*0028*/ 	.word	0x00001190


	//   ....[1]....
        /*002c*/ 	.word	0x00001200


	//   ....[2]....
        /*0030*/ 	.word	0x00001420


	//----- nvinfo : EIATTR_CRS_STACK_SIZE
	.align		4
.L_1485:
        /*0034*/ 	.byte	0x04, 0x1e
        /*0036*/ 	.short	(.L_1487 - .L_1486)
.L_1486:
        /*0038*/ 	.word	0x00000000


	//----- nvinfo : EIATTR_CBANK_PARAM_SIZE
	.align		4
.L_1487:
        /*003c*/ 	.byte	0x03, 0x19
        /*003e*/ 	.short	0x00b8


	//----- nvinfo : EIATTR_PARAM_CBANK
	.align		4
        /*0040*/ 	.byte	0x04, 0x0a
        /*0042*/ 	.short	(.L_1489 - .L_1488)
	.align		4
.L_1488:
        /*0044*/ 	.word	index@(.nv.constant0._Z32group_norm_nhwc_bwd_scale_kernelI11Fp32IOFp16WLi160EEv26Group_norm_nhwc_bwd_params)
        /*0048*/ 	.short	0x0210
        /*004a*/ 	.short	0x00b8


	//----- nvinfo : EIATTR_SW_WAR
	.align		4
.L_1489:
        /*004c*/ 	.byte	0x04, 0x36
        /*004e*/ 	.short	(.L_1491 - .L_1490)
.L_1490:
        /*0050*/ 	.word	0x00000008
.L_1491:


//--------------------- .nv.info._Z32group_norm_nhwc_bwd_scale_kernelI11Bf16IOFp32WLi196EEv26Group_norm_nhwc_bwd_params --------------------------
	.section	.nv.info._Z32group_norm_nhwc_bwd_scale_kernelI11Bf16IOFp32WLi196EEv26Group_norm_nhwc_bwd_params,"",@"SHT_CUDA_INFO"
	.sectionflags	@""
	.align	4


	//----- nvinfo : EIATTR_CUDA_API_VERSION
	.align		4
        /*0000*/ 	.byte	0x04, 0x37
        /*0002*/ 	.short	(.L_1493 - .L_1492)
.L_1492:
        /*0004*/ 	.word	0x00000082


	//----- nvinfo : EIATTR_KPARAM_INFO
	.align		4
.L_1493:
        /*0008*/ 	.byte	0x04, 0x17
        /*000a*/ 	.short	(.L_1495 - .L_1494)
.L_1494:
        /*000c*/ 	.word	0x00000000
        /*0010*/ 	.short	0x0000
        /*0012*/ 	.short	0x0000
        /*0014*/ 	.byte	0x00, 0xf0, 0xe1, 0x02


	//----- nvinfo : EIATTR_SPARSE_MMA_MASK
	.align		4
.L_1495:
        /*0018*/ 	.byte	0x03, 0x50
        /*001a*/ 	.short	0x0000


	//----- nvinfo : EIATTR_MAXREG_COUNT
	.align		4
        /*001c*/ 	.byte	0x03, 0x1b
        /*001e*/ 	.short	0x00ff


	//----- nvinfo : EIATTR_MERCURY_ISA_VERSION
	.align		4
        /*0020*/ 	.byte	0x03, 0x5f
        /*0022*/ 	.short	0x0101


	//----- nvinfo : EIATTR_EXIT_INSTR_OFFSETS
	.align		4
        /*0024*/ 	.byte	0x04, 0x1c
        /*0026*/ 	.short	(.L_1497 - .L_1496)


	//   ....[0]....
.L_1496:
        /*0028*/ 	.word	0x00001370


	//   ....[1]....
        /*002c*/ 	.word	0x000013e0


	//   ....[2]....
        /*0030*/ 	.word	0x000015e0


	//----- nvinfo : EIATTR_CRS_STACK_SIZE
	.align		4
.L_1497:
        /*0034*/ 	.byte	0x04, 0x1e
        /*0036*/ 	.short	(.L_1499 - .L_1498)
.L_1498:
        /*0038*/ 	.word	0x00000000


	//----- nvinfo : EIATTR_CBANK_PARAM_SIZE
	.align		4
.L_1499:
        /*003c*/ 	.byte	0x03, 0x19
        /*003e*/ 	.short	0x00b8


	//----- nvinfo : EIATTR_PARAM_CBANK
	.align		4
        /*0040*/ 	.byte	0x04, 0x0a
        /*0042*/ 	.short	(.L_1501 - .L_1500)
	.align		4
.L_1500:
        /*0044*/ 	.word	index@(.nv.constant0._Z32group_norm_nhwc_bwd_scale_kernelI11Bf16IOFp32WLi196EEv26Group_norm_nhwc_bwd_params)
        /*0048*/ 	.short	0x0210
        /*004a*/ 	.short	0x00b8


	//----- nvinfo : EIATTR_SW_WAR
	.align		4
.L_1501:
        /*004c*/ 	.byte	0x04, 0x36
        /*004e*/ 	.short	(.L_1503 - .L_1502)
.L_1502:
        /*0050*/ 	.word	0x00000008
.L_1503:


//--------------------- .nv.info._Z32group_norm_nhwc_bwd_scale_kernelI11Bf16IOFp32WLi168EEv26Group_norm_nhwc_bwd_params --------------------------
	.section	.nv.info._Z32group_norm_nhwc_bwd_scale_kernelI11Bf16IOFp32WLi168EEv26Group_norm_nhwc_bwd_params,"",@"SHT_CUDA_INFO"
	.sectionflags	@""
	.align	4


	//----- nvinfo : EIATTR_CUDA_API_VERSION
	.align		4
        /*0000*/ 	.byte	0x04, 0x37
        /*0002*/ 	.short	(.L_1505 - .L_1504)
.L_1504:
        /*0004*/ 	.word	0x00000082


	//----- nvinfo : EIATTR_KPARAM_INFO
	.align		4
.L_1505:
        /*0008*/ 	.byte	0x04, 0x17
        /*000a*/ 	.short	(.L_1507 - .L_1506)
.L_1506:
        /*000c*/ 	.word	0x00000000
        /*0010*/ 	.short	0x0000
        /*0012*/ 	.short	0x0000
        /*0014*/ 	.byte	0x00, 0xf0, 0xe1, 0x02


	//----- nvinfo : EIATTR_SPARSE_MMA_MASK
	.align		4
.L_1507:
        /*0018*/ 	.byte	0x03, 0x50
        /*001a*/ 	.short	0x0000


	//----- nvinfo : EIATTR_MAXREG_COUNT
	.align		4
        /*001c*/ 	.byte	0x03, 0x1b
        /*001e*/ 	.short	0x00ff


	//----- nvinfo : EIATTR_MERCURY_ISA_VERSION
	.align		4
        /*0020*/ 	.byte	0x03, 0x5f
        /*0022*/ 	.short	0x0101


	//----- nvinfo : EIATTR_EXIT_INSTR_OFFSETS
	.align		4
        /*0024*/ 	.byte	0x04, 0x1c
        /*0026*/ 	.short	(.L_1509 - .L_1508)


	//   ....[0]....
.L_1508:
        /*0028*/ 	.word	0x00001370


	//   ....[1]....
        /*002c*/ 	.word	0x000013e0


	//   ....[2]....
        /*0030*/ 	.word	0x000015e0


	//----- nvinfo : EIATTR_CRS_STACK_SIZE
	.align		4
.L_1509:
        /*0034*/ 	.byte	0x04, 0x1e
        /*0036*/ 	.short	(.L_1511 - .L_1510)
.L_1510:
        /*0038*/ 	.word	0x00000000


	//----- nvinfo : EIATTR_CBANK_PARAM_SIZE
	.align		4
.L_1511:
        /*003c*/ 	.byte	0x03, 0x19
        /*003e*/ 	.short	0x00b8


	//----- nvinfo : EIATTR_PARAM_CBANK
	.align		4
        /*0040*/ 	.byte	0x04, 0x0a
        /*0042*/ 	.short	(.L_1513 - .L_1512)
	.align		4
.L_1512:
        /*0044*/ 	.word	index@(.nv.constant0._Z32group_norm_nhwc_bwd_scale_kernelI11Bf16IOFp32WLi168EEv26Group_norm_nhwc_bwd_params)
        /*0048*/ 	.short	0x0210
        /*004a*/ 	.short	0x00b8


	//----- nvinfo : EIATTR_SW_WAR
	.align		4
.L_1513:
        /*004c*/ 	.byte	0x04, 0x36
        /*004e*/ 	.short	(.L_1515 - .L_1514)
.L_1514:
        /*0050*/ 	.word	0x00000008
.L_1515:


//--------------------- .nv.info._Z32group_norm_nhwc_bwd_scale_kernelI11Bf16IOFp32WLi64EEv26Group_norm_nhwc_bwd_params --------------------------
	.section	.nv.info._Z32group_norm_nhwc_bwd_scale_kernelI11Bf16IOFp32WLi64EEv26Group_norm_nhwc_bwd_params,"",@"SHT_CUDA_INFO"
	.sectionflags	@""
	.align	4


	//----- nvinfo : EIATTR_CUDA_API_VERSION
	.align		4
        /*0000*/ 	.byte	0x04, 0x37
        /*0002*/ 	.short	(.L_1517 - .L_1516)
.L_1516:
        /*0004*/ 	.word	0x00000082


	//----- nvinfo : EIATTR_KPARAM_INFO
	.align		4
.L_1517:
        /*0008*/ 	.byte	0x04, 0x17
        /*000a*/ 	.short	(.L_1519 - .L_1518)
.L_1518:
        /*000c*/ 	.word	0x00000000
        /*0010*/ 	.short	0x0000
        /*0012*/ 	.short	0x0000
        /*0014*/ 	.byte	0x00, 0xf0, 0xe1, 0x02


	//----- nvinfo : EIATTR_SPARSE_MMA_MASK
	.align		4
.L_1519:
        /*0018*/ 	.byte	0x03, 0x50
        /*001a*/ 	.short	0x0000


	//----- nvinfo : EIATTR_MAXREG_COUNT
	.align		4
        /*001c*/ 	.byte	0x03, 0x1b
        /*001e*/ 	.short	0x00ff


	//----- nvinfo : EIATTR_MERCURY_ISA_VERSION
	.align		4
        /*0020*/ 	.byte	0x03, 0x5f
        /*0022*/ 	.short	0x0101


	//----- nvinfo : EIATTR_EXIT_INSTR_OFFSETS
	.align		4
        /*0024*/ 	.byte	0x04, 0x1c
        /*0026*/ 	.short	(.L_1521 - .L_1520)


	//   ....[0]....
.L_1520:
        /*0028*/ 	.word	0x00001370


	//   ....[1]....
        /*002c*/ 	.word	0x000013e0


	//   ....[2]....
        /*0030*/ 	.word	0x000015e0


	//----- nvinfo : EIATTR_CRS_STACK_SIZE
	.align		4
.L_1521:
        /*0034*/ 	.byte	0x04, 0x1e
        /*0036*/ 	.short	(.L_1523 - .L_1522)
.L_1522:
        /*0038*/ 	.word	0x00000000


	//----- nvinfo : EIATTR_CBANK_PARAM_SIZE
	.align		4
.L_1523:
        /*003c*/ 	.byte	0x03, 0x19
        /*003e*/ 	.short	0x00b8


	//----- nvinfo : EIATTR_PARAM_CBANK
	.align		4
        /*0040*/ 	.byte	0x04, 0x0a
        /*0042*/ 	.short	(.L_1525 - .L_1524)
	.align		4
.L_1524:
        /*0044*/ 	.word	index@(.nv.constant0._Z32group_norm_nhwc_bwd_scale_kernelI11Bf16IOFp32WLi64EEv26Group_norm_nhwc_bwd_params)
        /*0048*/ 	.short	0x0210
        /*004a*/ 	.short	0x00b8


	//----- nvinfo : EIATTR_SW_WAR
	.align		4
.L_1525:
        /*004c*/ 	.byte	0x04, 0x36
        /*004e*/ 	.short	(.L_1527 - .L_1526)
.L_1526:
        /*0050*/ 	.word	0x00000008
.L_1527:


//--------------------- .nv.info._Z32group_norm_nhwc_bwd_scale_kernelI11Bf16IOFp32WLi128EEv26Group_norm_nhwc_bwd_params --------------------------
	.section	.nv.info._Z32group_norm_nhwc_bwd_scale_kernelI11Bf16IOFp32WLi128EEv26Group_norm_nhwc_bwd_params,"",@"SHT_CUDA_INFO"
	.sectionflags	@""
	.align	4


	//----- nvinfo : EIATTR_CUDA_API_VERSION
	.align		4
        /*0000*/ 	.byte	0x04, 0x37
        /*0002*/ 	.short	(.L_1529 - .L_1528)
.L_1528:
        /*0004*/ 	.word	0x00000082


	//----- nvinfo : EIATTR_KPARAM_INFO
	.align		4
.L_1529:
        /*0008*/ 	.byte	0x04, 0x17
        /*000a*/ 	.short	(.L_1531 - .L_1530)
.L_1530:
        /*000c*/ 	.word	0x00000000
        /*0010*/ 	.short	0x0000
        /*0012*/ 	.short	0x0000
        /*0014*/ 	.byte	0x00, 0xf0, 0xe1, 0x02


	//----- nvinfo : EIATTR_SPARSE_MMA_MASK
	.align		4
.L_1531:
        /*0018*/ 	.byte	0x03, 0x50
        /*001a*/ 	.short	0x0000


	//----- nvinfo : EIATTR_MAXREG_COUNT
	.align		4
        /*001c*/ 	.byte	0x03, 0x1b
        /*001e*/ 	.short	0x00ff


	//----- nvinfo : EIATTR_MERCURY_ISA_VERSION
	.align		4
        /*0020*/ 	.byte	0x03, 0x5f
        /*0022*/ 	.short	0x0101


	//----- nvinfo : EIATTR_EXIT_INSTR_OFFSETS
	.align		4
        /*0024*/ 	.byte	0x04, 0x1c
        /*0026*/ 	.short	(.L_1533 - .L_1532)


	//   ....[0]....
.L_1532:
        /*0028*/ 	.word	0x00001370


	//   ....[1]....
        /*002c*/ 	.word	0x000013e0


	//   ....[2]....
        /*0030*/ 	.word	0x000015e0


	//----- nvinfo : EIATTR_CRS_STACK_SIZE
	.align		4
.L_1533:
        /*0034*/ 	.byte	0x04, 0x1e
        /*0036*/ 	.short	(.L_1535 - .L_1534)
.L_1534:
        /*0038*/ 	.word	0x00000000


	//----- nvinfo : EIATTR_CBANK_PARAM_SIZE
	.align		4
.L_1535:
        /*003c*/ 	.byte	0x03, 0x19
        /*003e*/ 	.short	0x00b8


	//----- nvinfo : EIATTR_PARAM_CBANK
	.align		4
        /*0040*/ 	.byte	0x04, 0x0a
        /*0042*/ 	.short	(.L_1537 - .L_1536)
	.align		4
.L_1536:
        /*0044*/ 	.word	index@(.nv.constant0._Z32group_norm_nhwc_bwd_scale_kernelI11Bf16IOFp32WLi128EEv26Group_norm_nhwc_bwd_params)
        /*0048*/ 	.short	0x0210
        /*004a*/ 	.short	0x00b8


	//----- nvinfo : EIATTR_SW_WAR
	.align		4
.L_1537:
        /*004c*/ 	.byte	0x04, 0x36
        /*004e*/ 	.short	(.L_1539 - .L_1538)
.L_1538:
        /*0050*/ 	.word	0x00000008
.L_1539:


//--------------------- .nv.info._Z32group_norm_nhwc_bwd_scale_kernelI11Bf16IOFp32WLi192EEv26Group_norm_nhwc_bwd_params --------------------------
	.section	.nv.info._Z32group_norm_nhwc_bwd_scale_kernelI11Bf16IOFp32WLi192EEv26Group_norm_nhwc_bwd_params,"",@"SHT_CUDA_INFO"
	.sectionflags	@""
	.align	4


	//----- nvinfo : EIATTR_CUDA_API_VERSION
	.align		4
        /*0000*/ 	.byte	0x04, 0x37
        /*0002*/ 	.short	(.L_1541 - .L_1540)
.L_1540:
        /*0004*/ 	.word	0x00000082


	//----- nvinfo : EIATTR_KPARAM_INFO
	.align		4
.L_1541:
        /*0008*/ 	.byte	0x04, 0x17
        /*000a*/ 	.short	(.L_1543 - .L_1542)
.L_1542:
        /*000c*/ 	.word	0x00000000
        /*0010*/ 	.short	0x0000
        /*0012*/ 	.short	0x0000
        /*0014*/ 	.byte	0x00, 0xf0, 0xe1, 0x02


	//----- nvinfo : EIATTR_SPARSE_MMA_MASK
	.align		4
.L_1543:
        /*0018*/ 	.byte	0x03, 0x50
        /*001a*/ 	.short	0x0000


	//----- nvinfo : EIATTR_MAXREG_COUNT
	.align		4
        /*001c*/ 	.byte	0x03, 0x1b
        /*001e*/ 	.short	0x00ff


	//----- nvinfo : EIATTR_MERCURY_ISA_VERSION
	.align		4
        /*0020*/ 	.byte	0x03, 0x5f
        /*0022*/ 	.short	0x0101


	//----- nvinfo : EIATTR_EXIT_INSTR_OFFSETS
	.align		4
        /*0024*/ 	.byte	0x04, 0x1c
        /*0026*/ 	.short	(.L_1545 - .L_1544)


	//   ....[0]....
.L_1544:
        /*0028*/ 	.word	0x00001370


	//   ....[1]....
        /*002c*/ 	.word	0x000013e0


	//   ....[2]....
        /*0030*/ 	.word	0x000015e0


	//----- nvinfo : EIATTR_CRS_STACK_SIZE
	.align		4
.L_1545:
        /*0034*/ 	.byte	0x04, 0x1e
        /*0036*/ 	.short	(.L_1547 - .L_1546)
.L_1546:
        /*0038*/ 	.word	0x00000000


	//----- nvinfo : EIATTR_CBANK_PARAM_SIZE
	.align		4
.L_1547:
        /*003c*/ 	.byte	0x03, 0x19
        /*003e*/ 	.short	0x00b8


	//----- nvinfo : EIATTR_PARAM_CBANK
	.align		4
        /*0040*/ 	.byte	0x04, 0x0a
        /*0042*/ 	.short	(.L_1549 - .L_1548)
	.align		4
.L_1548:
        /*0044*/ 	.word	index@(.nv.constant0._Z32group_norm_nhwc_bwd_scale_kernelI11Bf16IOFp32WLi192EEv26Group_norm_nhwc_bwd_params)
        /*0048*/ 	.short	0x0210
        /*004a*/ 	.short	0x00b8


	//----- nvinfo : EIATTR_SW_WAR
	.align		4
.L_1549:
        /*004c*/ 	.byte	0x04, 0x36
        /*004e*/ 	.short	(.L_1551 - .L_1550)
.L_1550:
        /*0050*/ 	.word	0x00000008
.L_1551:


//--------------------- .nv.info._Z32group_norm_nhwc_bwd_scale_kernelI11Bf16IOFp32WLi448EEv26Group_norm_nhwc_bwd_params --------------------------
	.section	.nv.info._Z32group_norm_nhwc_bwd_scale_kernelI11Bf16IOFp32WLi448EEv26Group_norm_nhwc_bwd_params,"",@"SHT_CUDA_INFO"
	.sectionflags	@""
	.align	4


	//----- nvinfo : EIATTR_CUDA_API_VERSION
	.align		4
        /*0000*/ 	.byte	0x04, 0x37
        /*0002*/ 	.short	(.L_1553 - .L_1552)
.L_1552:
        /*0004*/ 	.word	0x00000082


	//----- nvinfo : EIATTR_KPARAM_INFO
	.align		4
.L_1553:
        /*0008*/ 	.byte	0x04, 0x17
        /*000a*/ 	.short	(.L_1555 - .L_1554)
.L_1554:
        /*000c*/ 	.word	0x00000000
        /*0010*/ 	.short	0x0000
        /*0012*/ 	.short	0x0000
        /*0014*/ 	.byte	0x00, 0xf0, 0xe1, 0x02


	//----- nvinfo : EIATTR_SPARSE_MMA_MASK
	.align		4
.L_1555:
        /*0018*/ 	.byte	0x03, 0x50
        /*001a*/ 	.short	0x0000


	//----- nvinfo : EIATTR_MAXREG_COUNT
	.align		4
        /*001c*/ 	.byte	0x03, 0x1b
        /*001e*/ 	.short	0x00ff


	//----- nvinfo : EIATTR_MERCURY_ISA_VERSION
	.align		4
        /*0020*/ 	.byte	0x03, 0x5f
        /*0022*/ 	.short	0x0101


	//----- nvinfo : EIATTR_EXIT_INSTR_OFFSETS
	.align		4
        /*0024*/ 	.byte	0x04, 0x1c
        /*0026*/ 	.short	(.L_1557 - .L_1556)


	//   ....[0]....
.L_1556:
        /*0028*/ 	.word	0x00001370


	//   ....[1]....
        /*002c*/ 	.word	0x000013e0


	//   ....[2]....
        /*0030*/ 	.word	0x000015e0


	//----- nvinfo : EIATTR_CRS_STACK_SIZE
	.align		4
.L_1557:
        /*0034*/ 	.byte	0x04, 0x1e
        /*0036*/ 	.short	(.L_1559 - .L_1558)
.L_1558:
        /*0038*/ 	.word	0x00000000


	//----- nvinfo : EIATTR_CBANK_PARAM_SIZE
	.align		4
.L_1559:
        /*003c*/ 	.byte	0x03, 0x19
        /*003e*/ 	.short	0x00b8


	//----- nvinfo : EIATTR_PARAM_CBANK
	.align		4
        /*0040*/ 	.byte	0x04, 0x0a
        /*0042*/ 	.short	(.L_1561 - .L_1560)
	.align		4
.L_1560:
        /*0044*/ 	.word	index@(.nv.constant0._Z32group_norm_nhwc_bwd_scale_kernelI11Bf16IOFp32WLi448EEv26Group_norm_nhwc_bwd_params)
        /*0048*/ 	.short	0x0210
        /*004a*/ 	.short	0x00b8


	//----- nvinfo : EIATTR_SW_WAR
	.align		4
.L_1561:
        /*004c*/ 	.byte	0x04, 0x36
        /*004e*/ 	.short	(.L_1563 - .L_1562)
.L_1562:
        /*0050*/ 	.word	0x00000008
.L_1563:


//--------------------- .nv.info._Z32group_norm_nhwc_bwd_scale_kernelI11Bf16IOFp32WLi256EEv26Group_norm_nhwc_bwd_params --------------------------
	.section	.nv.info._Z32group_norm_nhwc_bwd_scale_kernelI11Bf16IOFp32WLi256EEv26Group_norm_nhwc_bwd_params,"",@"SHT_CUDA_INFO"
	.sectionflags	@""
	.align	4


	//----- nvinfo : EIATTR_CUDA_API_VERSION
	.align		4
        /*0000*/ 	.byte	0x04, 0x37
        /*0002*/ 	.short	(.L_1565 - .L_1564)
.L_1564:
        /*0004*/ 	.word	0x00000082


	//----- nvinfo : EIATTR_KPARAM_INFO
	.align		4
.L_1565:
        /*0008*/ 	.byte	0x04, 0x17
        /*000a*/ 	.short	(.L_1567 - .L_1566)
.L_1566:
        /*000c*/ 	.word	0x00000000
        /*0010*/ 	.short	0x0000
        /*0012*/ 	.short	0x0000
        /*0014*/ 	.byte	0x00, 0xf0, 0xe1, 0x02


	//----- nvinfo : EIATTR_SPARSE_MMA_MASK
	.align		4
.L_1567:
        /*0018*/ 	.byte	0x03, 0x50
        /*001a*/ 	.short	0x0000


	//----- nvinfo : EIATTR_MAXREG_COUNT
	.align		4
        /*001c*/ 	.byte	0x03, 0x1b
        /*001e*/ 	.short	0x00ff


	//----- nvinfo : EIATTR_MERCURY_ISA_VERSION
	.align		4
        /*0020*/ 	.byte	0x03, 0x5f
        /*0022*/ 	.short	0x0101


	//----- nvinfo : EIATTR_EXIT_INSTR_OFFSETS
	.align		4
        /*0024*/ 	.byte	0x04, 0x1c
        /*0026*/ 	.short	(.L_1569 - .L_1568)


	//   ....[0]....
.L_1568:
        /*0028*/ 	.word	0x00001370


	//   ....[1]....
        /*002c*/ 	.word	0x000013e0


	//   ....[2]....
        /*0030*/ 	.word	0x000015e0


	//----- nvinfo : EIATTR_CRS_STACK_SIZE
	.align		4
.L_1569:
        /*0034*/ 	.byte	0x04, 0x1e
        /*0036*/ 	.short	(.L_1571 - .L_1570)
.L_1570:
        /*0038*/ 	.word	0x00000000


	//----- nvinfo : EIATTR_CBANK_PARAM_SIZE
	.align		4
.L_1571:
        /*003c*/ 	.byte	0x03, 0x19
        /*003e*/ 	.short	0x00b8


	//----- nvinfo : EIATTR_PARAM_CBANK
	.align		4
        /*0040*/ 	.byte	0x04, 0x0a
        /*0042*/ 	.short	(.L_1573 - .L_1572)
	.align		4
.L_1572:
        /*0044*/ 	.word	index@(.nv.constant0._Z32group_norm_nhwc_bwd_scale_kernelI11Bf16IOFp32WLi256EEv26Group_norm_nhwc_bwd_params)
        /*0048*/ 	.short	0x0210
        /*004a*/ 	.short	0x00b8


	//----- nvinfo : EIATTR_SW_WAR
	.align		4
.L_1573:
        /*004c*/ 	.byte	0x04, 0x36
        /*004e*/ 	.short	(.L_1575 - .L_1574)
.L_1574:
        /*0050*/ 	.word	0x00000008
.L_1575:


//--------------------- .nv.info._Z32group_norm_nhwc_bwd_scale_kernelI11Bf16IOFp32WLi120EEv26Group_norm_nhwc_bwd_params --------------------------
	.section	.nv.info._Z32group_norm_nhwc_bwd_scale_kernelI11Bf16IOFp32WLi120EEv26Group_norm_nhwc_bwd_params,"",@"SHT_CUDA_INFO"
	.sectionflags	@""
	.align	4


	//----- nvinfo : EIATTR_CUDA_API_VERSION
	.align		4
        /*0000*/ 	.byte	0x04, 0x37
        /*0002*/ 	.short	(.L_1577 - .L_1576)
.L_1576:
        /*0004*/ 	.word	0x00000082


	//----- nvinfo : EIATTR_KPARAM_INFO
	.align		4
.L_1577:
        /*0008*/ 	.byte	0x04, 0x17
        /*000a*/ 	.short	(.L_1579 - .L_1578)
.L_1578:
        /*000c*/ 	.word	0x00000000
        /*0010*/ 	.short	0x0000
        /*0012*/ 	.short	0x0000
        /*0014*/ 	.byte	0x00, 0xf0, 0xe1, 0x02


	//----- nvinfo : EIATTR_SPARSE_MMA_MASK
	.align		4
.L_1579:
        /*0018*/ 	.byte	0x03, 0x50
        /*001a*/ 	.short	0x0000


	//----- nvinfo : EIATTR_MAXREG_COUNT
	.align		4
        /*001c*/ 	.byte	0x03, 0x1b
        /*001e*/ 	.short	0x00ff


	//----- nvinfo : EIATTR_MERCURY_ISA_VERSION
	.align		4
        /*0020*/ 	.byte	0x03, 0x5f
        /*0022*/ 	.short	0x0101


	//----- nvinfo : EIATTR_EXIT_INSTR_OFFSETS
	.align		4
        /*0024*/ 	.byte	0x04, 0x1c
        /*0026*/ 	.short	(.L_1581 - .L_1580)


	//   ....[0]....
.L_1580:
        /*0028*/ 	.word	0x00001370


	//   ....[1]....
        /*002c*/ 	.word	0x000013e0


	//   ....[2]....
        /*0030*/ 	.word	0x000015e0


	//----- nvinfo : EIATTR_CRS_STACK_SIZE
	.align		4
.L_1581:
        /*0034*/ 	.byte	0x04, 0x1e
        /*0036*/ 	.short	(.L_1583 - .L_1582)
.L_1582:
        /*0038*/ 	.word	0x00000000


	//----- nvinfo : EIATTR_CBANK_PARAM_SIZE
	.align		4
.L_1583:
        /*003c*/ 	.byte	0x03, 0x19
        /*003e*/ 	.short	0x00b8


	//----- nvinfo : EIATTR_PARAM_CBANK
	.align		4
        /*0040*/ 	.byte	0x04, 0x0a
        /*0042*/ 	.short	(.L_1585 - .L_1584)
	.align		4
.L_1584:
        /*0044*/ 	.word	index@(.nv.constant0._Z32group_norm_nhwc_bwd_scale_kernelI11Bf16IOFp32WLi120EEv26Group_norm_nhwc_bwd_params)
        /*0048*/ 	.short	0x0210
        /*004a*/ 	.short	0x00b8


	//----- nvinfo : EIATTR_SW_WAR
	.align		4
.L_1585:
        /*004c*/ 	.byte	0x04, 0x36
        /*004e*/ 	.short	(.L_1587 - .L_1586)
.L_1586:
        /*0050*/ 	.word	0x00000008
.L_1587:


//--------------------- .nv.info._Z32group_norm_nhwc_bwd_scale_kernelI11Bf16IOFp32WLi140EEv26Group_norm_nhwc_bwd_params --------------------------
	.section	.nv.info._Z32group_norm_nhwc_bwd_scale_kernelI11Bf16IOFp32WLi140EEv26Group_norm_nhwc_bwd_params,"",@"SHT_CUDA_INFO"
	.sectionflags	@""
	.align	4


	//----- nvinfo : EIATTR_CUDA_API_VERSION
	.align		4
        /*0000*/ 	.byte	0x04, 0x37
        /*0002*/ 	.short	(.L_1589 - .L_1588)
.L_1588:
        /*0004*/ 	.word	0x00000082


	//----- nvinfo : EIATTR_KPARAM_INFO
	.align		4
.L_1589:
        /*0008*/ 	.byte	0x04, 0x17
        /*000a*/ 	.short	(.L_1591 - .L_1590)
.L_1590:
        /*000c*/ 	.word	0x00000000
        /*0010*/ 	.short	0x0000
        /*0012*/ 	.short	0x0000
        /*0014*/ 	.byte	0x00, 0xf0, 0xe1, 0x02


	//----- nvinfo : EIATTR_SPARSE_MMA_MASK
	.align		4
.L_1591:
        /*0018*/ 	.byte	0x03, 0x50
        /*001a*/ 	.short	0x0000


	//----- nvinfo : EIATTR_MAXREG_COUNT
	.align		4
        /*001c*/ 	.byte	0x03, 0x1b
        /*001e*/ 	.short	0x00ff


	//----- nvinfo : EIATTR_MERCURY_ISA_VERSION
	.align		4
        /*0020*/ 	.byte	0x03, 0x5f
        /*0022*/ 	.short	0x0101


	//----- nvinfo : EIATTR_EXIT_INSTR_OFFSETS
	.align		4
        /*0024*/ 	.byte	0x04, 0x1c
        /*0026*/ 	.short	(.L_1593 - .L_1592)


	//   ....[0]....
.L_1592:
        /*0028*/ 	.word	0x00001370


	//   ....[1]....
        /*002c*/ 	.word	0x000013e0


	//   ....[2]....
        /*0030*/ 	.word	0x000015e0


	//----- nvinfo : EIATTR_CRS_STACK_SIZE
	.align		4
.L_1593:
        /*0034*/ 	.byte	0x04, 0x1e
        /*0036*/ 	.short	(.L_1595 - .L_1594)
.L_1594:
        /*0038*/ 	.word	0x00000000


	//----- nvinfo : EIATTR_CBANK_PARAM_SIZE
	.align		4
.L_1595:
        /*003c*/ 	.byte	0x03, 0x19
        /*003e*/ 	.short	0x00b8


	//----- nvinfo : EIATTR_PARAM_CBANK
	.align		4
        /*0040*/ 	.byte	0x04, 0x0a
        /*0042*/ 	.short	(.L_1597 - .L_1596)
	.align		4
.L_1596:
        /*0044*/ 	.word	index@(.nv.constant0._Z32group_norm_nhwc_bwd_scale_kernelI11Bf16IOFp32WLi140EEv26Group_norm_nhwc_bwd_params)
        /*0048*/ 	.short	0x0210
        /*004a*/ 	.short	0x00b8


	//----- nvinfo : EIATTR_SW_WAR
	.align		4
.L_1597:
        /*004c*/ 	.byte	0x04, 0x36
        /*004e*/ 	.short	(.L_1599 - .L_1598)
.L_1598:
        /*0050*/ 	.word	0x00000008
.L_1599:


//--------------------- .nv.info._Z32group_norm_nhwc_bwd_scale_kernelI11Bf16IOFp32WLi160EEv26Group_norm_nhwc_bwd_params --------------------------
	.section	.nv.info._Z32group_norm_nhwc_bwd_scale_kernelI11Bf16IOFp32WLi160EEv26Group_norm_nhwc_bwd_params,"",@"SHT_CUDA_INFO"
	.sectionflags	@""
	.align	4


	//----- nvinfo : EIATTR_CUDA_API_VERSION
	.align		4
        /*0000*/ 	.byte	0x04, 0x37
        /*0002*/ 	.short	(.L_1601 - .L_1600)
.L_1600:
        /*0004*/ 	.word	0x00000082


	//----- nvinfo : EIATTR_KPARAM_INFO
	.align		4
.L_1601:
        /*0008*/ 	.byte	0x04, 0x17
        /*000a*/ 	.short	(.L_1603 - .L_1602)
.L_1602:
        /*000c*/ 	.word	0x00000000
        /*0010*/ 	.short	0x0000
        /*0012*/ 	.short	0x0000
        /*0014*/ 	.byte	0x00, 0xf0, 0xe1, 0x02


	//----- nvinfo : EIATTR_SPARSE_MMA_MASK
	.align		4
.L_1603:
        /*0018*/ 	.byte	0x03, 0x50
        /*001a*/ 	.short	0x0000


	//----- nvinfo : EIATTR_MAXREG_COUNT
	.align		4
        /*001c*/ 	.byte	0x03, 0x1b
        /*001e*/ 	.short	0x00ff


	//----- nvinfo : EIATTR_MERCURY_ISA_VERSION
	.align		4
        /*0020*/ 	.byte	0x03, 0x5f
        /*0022*/ 	.short	0x0101


	//----- nvinfo : EIATTR_EXIT_INSTR_OFFSETS
	.align		4
        /*0024*/ 	.byte	0x04, 0x1c
        /*0026*/ 	.short	(.L_1605 - .L_1604)


	//   ....[0]....
.L_1604:
        /*0028*/ 	.word	0x00001370


	//   ....[1]....
        /*002c*/ 	.word	0x000013e0


	//   ....[2]....
        /*0030*/ 	.word	0x000015e0


	//----- nvinfo : EIATTR_CRS_STACK_SIZE
	.align		4
.L_1605:
        /*0034*/ 	.byte	0x04, 0x1e
        /*0036*/ 	.short	(.L_1607 - .L_1606)
.L_1606:
        /*0038*/ 	.word	0x00000000


	//----- nvinfo : EIATTR_CBANK_PARAM_SIZE
	.align		4
.L_1607:
        /*003c*/ 	.byte	0x03, 0x19
        /*003e*/ 	.short	0x00b8


	//----- nvinfo : EIATTR_PARAM_CBANK
	.align		4
        /*0040*/ 	.byte	0x04, 0x0a
        /*0042*/ 	.short	(.L_1609 - .L_1608)
	.align		4
.L_1608:
        /*0044*/ 	.word	index@(.nv.constant0._Z32group_norm_nhwc_bwd_scale_kernelI11Bf16IOFp32WLi160EEv26Group_norm_nhwc_bwd_params)
        /*0048*/ 	.short	0x0210
        /*004a*/ 	.short	0x00b8


	//----- nvinfo : EIATTR_SW_WAR
	.align		4
.L_1609:
        /*004c*/ 	.byte	0x04, 0x36
        /*004e*/ 	.short	(.L_1611 - .L_1610)
.L_1610:
        /*0050*/ 	.word	0x00000008
.L_1611:


//--------------------- .nv.info._Z32group_norm_nhwc_bwd_scale_kernelI11Bf16IOBf16WLi196EEv26Group_norm_nhwc_bwd_params --------------------------
	.section	.nv.info._Z32group_norm_nhwc_bwd_scale_kernelI11Bf16IOBf16WLi196EEv26Group_norm_nhwc_bwd_params,"",@"SHT_CUDA_INFO"
	.sectionflags	@""
	.align	4


	//----- nvinfo : EIATTR_CUDA_API_VERSION
	.align		4
        /*0000*/ 	.byte	0x04, 0x37
        /*0002*/ 	.short	(.L_1613 - .L_1612)
.L_1612:
        /*0004*/ 	.word	0x00000082


	//----- nvinfo : EIATTR_KPARAM_INFO
	.align		4
.L_1613:
        /*0008*/ 	.byte	0x04, 0x17
        /*000a*/ 	.short	(.L_1615 - .L_1614)
.L_1614:
        /*000c*/ 	.word	0x00000000
        /*0010*/ 	.short	0x0000
        /*0012*/ 	.short	0x0000
        /*0014*/ 	.byte	0x00, 0xf0, 0xe1, 0x02


	//----- nvinfo : EIATTR_SPARSE_MMA_MASK
	.align		4
.L_1615:
        /*0018*/ 	.byte	0x03, 0x50
        /*001a*/ 	.short	0x0000


	//----- nvinfo : EIATTR_MAXREG_COUNT
	.align		4
        /*001c*/ 	.byte	0x03, 0x1b
        /*001e*/ 	.short	0x00ff


	//----- nvinfo : EIATTR_MERCURY_ISA_VERSION
	.align		4
        /*0020*/ 	.byte	0x03, 0x5f
        /*0022*/ 	.short	0x0101


	//----- nvinfo : EIATTR_EXIT_INSTR_OFFSETS
	.align		4
        /*0024*/ 	.byte	0x04, 0x1c
        /*0026*/ 	.short	(.L_1617 - .L_1616)


	//   ....[0]....
.L_1616:
        /*0028*/ 	.word	0x000013c0


	//   ....[1]....
        /*002c*/ 	.word	0x00001430


	//   ....[2]....
        /*0030*/ 	.word	0x00001650


	//----- nvinfo : EIATTR_CRS_STACK_SIZE
	.align		4
.L_1617:
        /*0034*/ 	.byte	0x04, 0x1e
        /*0036*/ 	.short	(.L_1619 - .L_1618)
.L_1618:
        /*0038*/ 	.word	0x00000000


	//----- nvinfo : EIATTR_CBANK_PARAM_SIZE
	.align		4
.L_1619:
        /*003c*/ 	.byte	0x03, 0x19
        /*003e*/ 	.short	0x00b8


	//----- nvinfo : EIATTR_PARAM_CBANK
	.align		4
        /*0040*/ 	.byte	0x04, 0x0a
        /*0042*/ 	.short	(.L_1621 - .L_1620)
	.align		4
.L_1620:
        /*0044*/ 	.word	index@(.nv.constant0._Z32group_norm_nhwc_bwd_scale_kernelI11Bf16IOBf16WLi196EEv26Group_norm_nhwc_bwd_params)
        /*0048*/ 	.short	0x0210
        /*004a*/ 	.short	0x00b8


	//----- nvinfo : EIATTR_SW_WAR
	.align		4
.L_1621:
        /*004c*/ 	.byte	0x04, 0x36
        /*004e*/ 	.short	(.L_1623 - .L_1622)
.L_1622:
        /*0050*/ 	.word	0x00000008
.L_1623:


//--------------------- .nv.info._Z32group_norm_nhwc_bwd_scale_kernelI11Bf16IOBf16WLi168EEv26Group_norm_nhwc_bwd_params --------------------------
	.section	.nv.info._Z32group_norm_nhwc_bwd_scale_kernelI11Bf16IOBf16WLi168EEv26Group_norm_nhwc_bwd_params,"",@"SHT_CUDA_INFO"
	.sectionflags	@""
	.align	4


	//----- nvinfo : EIATTR_CUDA_API_VERSION
	.align		4
        /*0000*/ 	.byte	0x04, 0x37
        /*0002*/ 	.short	(.L_1625 - .L_1624)
.L_1624:
        /*0004*/ 	.word	0x00000082


	//----- nvinfo : EIATTR_KPARAM_INFO
	.align		4
.L_1625:
        /*0008*/ 	.byte	0x04, 0x17
        /*000a*/ 	.short	(.L_1627 - .L_1626)
.L_1626:
        /*000c*/ 	.word	0x00000000
        /*0010*/ 	.short	0x0000
        /*0012*/ 	.short	0x0000
        /*0014*/ 	.byte	0x00, 0xf0, 0xe1, 0x02


	//----- nvinfo : EIATTR_SPARSE_MMA_MASK
	.align		4
.L_1627:
        /*0018*/ 	.byte	0x03, 0x50
        /*001a*/ 	.short	0x0000


	//----- nvinfo : EIATTR_MAXREG_COUNT
	.align		4
        /*001c*/ 	.byte	0x03, 0x1b
        /*001e*/ 	.short	0x00ff


	//----- nvinfo : EIATTR_MERCURY_ISA_VERSION
	.align		4
        /*0020*/ 	.byte	0x03, 0x5f
        /*0022*/ 	.short	0x0101


	//----- nvinfo : EIATTR_EXIT_INSTR_OFFSETS
	.align		4
        /*0024*/ 	.byte	0x04, 0x1c
        /*0026*/ 	.short	(.L_1629 - .L_1628)


	//   ....[0]....
.L_1628:
        /*0028*/ 	.word	0x000013c0


	//   ....[1]....
        /*002c*/ 	.word	0x00001430


	//   ....[2]....
        /*0030*/ 	.word	0x00001650


	//----- nvinfo : EIATTR_CRS_STACK_SIZE
	.align		4
.L_1629:
        /*0034*/ 	.byte	0x04, 0x1e
        /*0036*/ 	.short	(.L_1631 - .L_1630)
.L_1630:
        /*0038*/ 	.word	0x00000000


	//----- nvinfo : EIATTR_CBANK_PARAM_SIZE
	.align		4
.L_1631:
        /*003c*/ 	.byte	0x03, 0x19
        /*003e*/ 	.short	0x00b8


	//----- nvinfo : EIATTR_PARAM_CBANK
	.align		4
        /*0040*/ 	.byte	0x04, 0x0a
        /*0042*/ 	.short	(.L_1633 - .L_1632)
	.align		4
.L_1632:
        /*0044*/ 	.word	index@(.nv.constant0._Z32group_norm_nhwc_bwd_scale_kernelI11Bf16IOBf16WLi168EEv26Group_norm_nhwc_bwd_params)
        /*0048*/ 	.short	0x0210
        /*004a*/ 	.short	0x00b8


	//----- nvinfo : EIATTR_SW_WAR
	.align		4
.L_1633:
        /*004c*/ 	.byte	0x04, 0x36
        /*004e*/ 	.short	(.L_1635 - .L_1634)
.L_1634:
        /*0050*/ 	.word	0x00000008
.L_1635:


//--------------------- .nv.info._Z32group_norm_nhwc_bwd_scale_kernelI11Bf16IOBf16WLi64EEv26Group_norm_nhwc_bwd_params --------------------------
	.section	.nv.info._Z32group_norm_nhwc_bwd_scale_kernelI11Bf16IOBf16WLi64EEv26Group_norm_nhwc_bwd_params,"",@"SHT_CUDA_INFO"
	.sectionflags	@""
	.align	4


	//----- nvinfo : EIATTR_CUDA_API_VERSION
	.align		4
        /*0000*/ 	.byte	0x04, 0x37
        /*0002*/ 	.short	(.L_1637 - .L_1636)
.L_1636:
        /*0004*/ 	.word	0x00000082


	//----- nvinfo : EIATTR_KPARAM_INFO
	.align		4
.L_1637:
        /*0008*/ 	.byte	0x04, 0x17
        /*000a*/ 	.short	(.L_1639 - .L_1638)
.L_1638:
        /*000c*/ 	.word	0x00000000
        /*0010*/ 	.short	0x0000
        /*0012*/ 	.short	0x0000
        /*0014*/ 	.byte	0x00, 0xf0, 0xe1, 0x02


	//----- nvinfo : EIATTR_SPARSE_MMA_MASK
	.align		4
.L_1639:
        /*0018*/ 	.byte	0x03, 0x50
        /*001a*/ 	.short	0x0000


	//----- nvinfo : EIATTR_MAXREG_COUNT
	.align		4
        /*001c*/ 	.byte	0x03, 0x1b
        /*001e*/ 	.short	0x00ff


	//----- nvinfo : EIATTR_MERCURY_ISA_VERSION
	.align		4
        /*0020*/ 	.byte	0x03, 0x5f
        /*0022*/ 	.short	0x0101


	//----- nvinfo : EIATTR_EXIT_INSTR_OFFSETS
	.align		4
        /*0024*/ 	.byte	0x04, 0x1c
        /*0026*/ 	.short	(.L_1641 - .L_1640)


	//   ....[0]....
.L_1640:
        /*0028*/ 	.word	0x000013c0


	//   ....[1]....
        /*002c*/ 	.word	0x00001430


	//   ....[2]....
        /*0030*/ 	.word	0x00001650


	//----- nvinfo : EIATTR_CRS_STACK_SIZE
	.align		4
.L_1641:
        /*0034*/ 	.byte	0x04, 0x1e
        /*0036*/ 	.short	(.L_1643 - .L_1642)
.L_1642:
        /*0038*/ 	.word	0x00000000


	//----- nvinfo : EIATTR_CBANK_PARAM_SIZE
	.align		4
.L_1643:
        /*003c*/ 	.byte	0x03, 0x19
        /*003e*/ 	.short	0x00b8


	//----- nvinfo : EIATTR_PARAM_CBANK
	.align		4
        /*0040*/ 	.byte	0x04, 0x0a
        /*0042*/ 	.short	(.L_1645 - .L_1644)
	.align		4
.L_1644:
        /*0044*/ 	.word	index@(.nv.constant0._Z32group_norm_nhwc_bwd_scale_kernelI11Bf16IOBf16WLi64EEv26Group_norm_nhwc_bwd_params)
        /*0048*/ 	.short	0x0210
        /*004a*/ 	.short	0x00b8


	//----- nvinfo : EIATTR_SW_WAR
	.align		4
.L_1645:
        /*004c*/ 	.byte	0x04, 0x36
        /*004e*/ 	.short	(.L_1647 - .L_1646)
.L_1646:
        /*0050*/ 	.word	0x00000008
.L_1647:


//--------------------- .nv.info._Z32group_norm_nhwc_bwd_scale_kernelI11Bf16IOBf16WLi128EEv26Group_norm_nhwc_bwd_params --------------------------
	.section	.nv.info._Z32group_norm_nhwc_bwd_scale_kernelI11Bf16IOBf16WLi128EEv26Group_norm_nhwc_bwd_params,"",@"SHT_CUDA_INFO"
	.sectionflags	@""
	.align	4


	//----- nvinfo : EIATTR_CUDA_API_VERSION
	.align		4
        /*0000*/ 	.byte	0x04, 0x37
        /*0002*/ 	.short	(.L_1649 - .L_1648)
.L_1648:
        /*0004*/ 	.word	0x00000082


	//----- nvinfo : EIATTR_KPARAM_INFO
	.align		4
.L_1649:
        /*0008*/ 	.byte	0x04, 0x17
        /*000a*/ 	.short	(.L_1651 - .L_1650)
.L_1650:
        /*000c*/ 	.word	0x00000000
        /*0010*/ 	.short	0x0000
        /*0012*/ 	.short	0x0000
        /*0014*/ 	.byte	0x00, 0xf0, 0xe1, 0x02


	//----- nvinfo : EIATTR_SPARSE_MMA_MASK
	.align		4
.L_1651:
        /*0018*/ 	.byte	0x03, 0x50
        /*001a*/ 	.short	0x0000


	//----- nvinfo : EIATTR_MAXREG_COUNT
	.align		4
        /*001c*/ 	.byte	0x03, 0x1b
        /*001e*/ 	.short	0x00ff


	//----- nvinfo : EIATTR_MERCURY_ISA_VERSION
	.align		4
        /*0020*/ 	.byte	0x03, 0x5f
        /*0022*/ 	.short	0x0101


	//----- nvinfo : EIATTR_EXIT_INSTR_OFFSETS
	.align		4
        /*0024*/ 	.byte	0x04, 0x1c
        /*0026*/ 	.short	(.L_1653 - .L_1652)


	//   ....[0]....
.L_1652:
        /*0028*/ 	.word	0x000013c0


	//   ....[1]....
        /*002c*/ 	.word	0x00001430


	//   ....[2]....
        /*0030*/ 	.word	0x00001650


	//----- nvinfo : EIATTR_CRS_STACK_SIZE
	.align		4
.L_1653:
        /*0034*/ 	.byte	0x04, 0x1e
        /*0036*/ 	.short	(.L_1655 - .L_1654)
.L_1654:
        /*0038*/ 	.word	0x00000000


	//----- nvinfo : EIATTR_CBANK_PARAM_SIZE
	.align		4
.L_1655:
        /*003c*/ 	.byte	0x03, 0x19
        /*003e*/ 	.short	0x00b8


	//----- nvinfo : EIATTR_PARAM_CBANK
	.align		4
        /*0040*/ 	.byte	0x04, 0x0a
        /*0042*/ 	.short	(.L_1657 - .L_1656)
	.align		4
.L_1656:
        /*0044*/ 	.word	index@(.nv.constant0._Z32group_norm_nhwc_bwd_scale_kernelI11Bf16IOBf16WLi128EEv26Group_norm_nhwc_bwd_params)
        /*0048*/ 	.short	0x0210
        /*004a*/ 	.short	0x00b8


	//----- nvinfo : EIATTR_SW_WAR
	.align		4
.L_1657:
        /*004c*/ 	.byte	0x04, 0x36
        /*004e*/ 	.short	(.L_1659 - .L_1658)
.L_1658:
        /*0050*/ 	.word	0x00000008
.L_1659:


//--------------------- .nv.info._Z32group_norm_nhwc_bwd_scale_kernelI11Bf16IOBf16WLi192EEv26Group_norm_nhwc_bwd_params --------------------------
	.section	.nv.info._Z32group_norm_nhwc_bwd_scale_kernelI11Bf16IOBf16WLi192EEv26Group_norm_nhwc_bwd_params,"",@"SHT_CUDA_INFO"
	.sectionflags	@""
	.align	4


	//----- nvinfo : EIATTR_CUDA_API_VERSION
	.align		4
        /*0000*/ 	.byte	0x04, 0x37
        /*0002*/ 	.short	(.L_1661 - .L_1660)
.L_1660:
        /*0004*/ 	.word	0x00000082


	//----- nvinfo : EIATTR_KPARAM_INFO
	.align		4
.L_1661:
        /*0008*/ 	.byte	0x04, 0x17
        /*000a*/ 	.short	(.L_1663 - .L_1662)
.L_1662:
        /*000c*/ 	.word	0x00000000
        /*0010*/ 	.short	0x0000
        /*0012*/ 	.short	0x0000
        /*0014*/ 	.byte	0x00, 0xf0, 0xe1, 0x02


	//----- nvinfo : EIATTR_SPARSE_MMA_MASK
	.align		4
.L_1663:
        /*0018*/ 	.byte	0x03, 0x50
        /*001a*/ 	.short	0x0000


	//----- nvinfo : EIATTR_MAXREG_COUNT
	.align		4
        /*001c*/ 	.byte	0x03, 0x1b
        /*001e*/ 	.short	0x00ff


	//----- nvinfo : EIATTR_MERCURY_ISA_VERSION
	.align		4
        /*0020*/ 	.byte	0x03, 0x5f
        /*0022*/ 	.short	0x0101


	//----- nvinfo : EIATTR_EXIT_INSTR_OFFSETS
	.align		4
        /*0024*/ 	.byte	0x04, 0x1c
        /*0026*/ 	.short	(.L_1665 - .L_1664)


	//   ....[0]....
.L_1664:
        /*0028*/ 	.word	0x000013c0


	//   ....[1]....
        /*002c*/ 	.word	0x00001430


	//   ....[2]....
        /*0030*/ 	.word	0x00001650


	//----- nvinfo : EIATTR_CRS_STACK_SIZE
	.align		4
.L_1665:
        /*0034*/ 	.byte	0x04, 0x1e
        /*0036*/ 	.short	(.L_1667 - .L_1666)
.L_1666:
        /*0038*/ 	.word	0x00000000


	//----- nvinfo : EIATTR_CBANK_PARAM_SIZE
	.align		4
.L_1667:
        /*003c*/ 	.byte	0x03, 0x19
        /*003e*/ 	.short	0x00b8


	//----- nvinfo : EIATTR_PARAM_CBANK
	.align		4
        /*0040*/ 	.byte	0x04, 0x0a
        /*0042*/ 	.short	(.L_1669 - .L_1668)
	.align		4
.L_1668:
        /*0044*/ 	.word	index@(.nv.constant0._Z32group_norm_nhwc_bwd_scale_kernelI11Bf16IOBf16WLi192EEv26Group_norm_nhwc_bwd_params)
        /*0048*/ 	.short	0x0210
        /*004a*/ 	.short	0x00b8


	//----- nvinfo : EIATTR_SW_WAR
	.align		4
.L_1669:
        /*004c*/ 	.byte	0x04, 0x36
        /*004e*/ 	.short	(.L_1671 - .L_1670)
.L_1670:
        /*0050*/ 	.word	0x00000008
.L_1671:


//--------------------- .nv.info._Z32group_norm_nhwc_bwd_scale_kernelI11Bf16IOBf16WLi448EEv26Group_norm_nhwc_bwd_params --------------------------
	.section	.nv.info._Z32group_norm_nhwc_bwd_scale_kernelI11Bf16IOBf16WLi448EEv26Group_norm_nhwc_bwd_params,"",@"SHT_CUDA_INFO"
	.sectionflags	@""
	.align	4


	//----- nvinfo : EIATTR_CUDA_API_VERSION
	.align		4
        /*0000*/ 	.byte	0x04, 0x37
        /*0002*/ 	.short	(.L_1673 - .L_1672)
.L_1672:
        /*0004*/ 	.word	0x00000082


	//----- nvinfo : EIATTR_KPARAM_INFO
	.align		4
.L_1673:
        /*0008*/ 	.byte	0x04, 0x17
        /*000a*/ 	.short	(.L_1675 - .L_1674)
.L_1674:
        /*000c*/ 	.word	0x00000000
        /*0010*/ 	.short	0x0000
        /*0012*/ 	.short	0x0000
        /*0014*/ 	.byte	0x00, 0xf0, 0xe1, 0x02


	//----- nvinfo : EIATTR_SPARSE_MMA_MASK
	.align		4
.L_1675:
        /*0018*/ 	.byte	0x03, 0x50
        /*001a*/ 	.short	0x0000


	//----- nvinfo : EIATTR_MAXREG_COUNT
	.align		4
        /*001c*/ 	.byte	0x03, 0x1b
        /*001e*/ 	.short	0x00ff


	//----- nvinfo : EIATTR_MERCURY_ISA_VERSION
	.align		4
        /*0020*/ 	.byte	0x03, 0x5f
        /*0022*/ 	.short	0x0101


	//----- nvinfo : EIATTR_EXIT_INSTR_OFFSETS
	.align		4
        /*0024*/ 	.byte	0x04, 0x1c
        /*0026*/ 	.short	(.L_1677 - .L_1676)


	//   ....[0]....
.L_1676:
        /*0028*/ 	.word	0x000013c0


	//   ....[1]....
        /*002c*/ 	.word	0x00001430


	//   ....[2]....
        /*0030*/ 	.word	0x00001650


	//----- nvinfo : EIATTR_CRS_STACK_SIZE
	.align		4
.L_1677:
        /*0034*/ 	.byte	0x04, 0x1e
        /*0036*/ 	.short	(.L_1679 - .L_1678)
.L_1678:
        /*0038*/ 	.word	0x00000000


	//----- nvinfo : EIATTR_CBANK_PARAM_SIZE
	.align		4
.L_1679:
        /*003c*/ 	.byte	0x03, 0x19
        /*003e*/ 	.short	0x00b8


	//----- nvinfo : EIATTR_PARAM_CBANK
	.align		4
        /*0040*/ 	.byte	0x04, 0x0a
        /*0042*/ 	.short	(.L_1681 - .L_1680)
	.align		4
.L_1680:
        /*0044*/ 	.word	index@(.nv.constant0._Z32group_norm_nhwc_bwd_scale_kernelI11Bf16IOBf16WLi448EEv26Group_norm_nhwc_bwd_params)
        /*0048*/ 	.short	0x0210
        /*004a*/ 	.short	0x00b8


	//----- nvinfo : EIATTR_SW_WAR
	.align		4
.L_1681:
        /*004c*/ 	.byte	0x04, 0x36
        /*004e*/ 	.short	(.L_1683 - .L_1682)
.L_1682:
        /*0050*/ 	.word	0x00000008
.L_1683:


//--------------------- .nv.info._Z32group_norm_nhwc_bwd_scale_kernelI11Bf16IOBf16WLi256EEv26Group_norm_nhwc_bwd_params --------------------------
	.section	.nv.info._Z32group_norm_nhwc_bwd_scale_kernelI11Bf16IOBf16WLi256EEv26Group_norm_nhwc_bwd_params,"",@"SHT_CUDA_INFO"
	.sectionflags	@""
	.align	4


	//----- nvinfo : EIATTR_CUDA_API_VERSION
	.align		4
        /*0000*/ 	.byte	0x04, 0x37
        /*0002*/ 	.short	(.L_1685 - .L_1684)
.L_1684:
        /*0004*/ 	.word	0x00000082


	//----- nvinfo : EIATTR_KPARAM_INFO
	.align		4
.L_1685:
        /*0008*/ 	.byte	0x04, 0x17
        /*000a*/ 	.short	(.L_1687 - .L_1686)
.L_1686:
        /*000c*/ 	.word	0x00000000
        /*0010*/ 	.short	0x0000
        /*0012*/ 	.short	0x0000
        /*0014*/ 	.byte	0x00, 0xf0, 0xe1, 0x02


	//----- nvinfo : EIATTR_SPARSE_MMA_MASK
	.align		4
.L_1687:
        /*0018*/ 	.byte	0x03, 0x50
        /*001a*/ 	.short	0x0000


	//----- nvinfo : EIATTR_MAXREG_COUNT
	.align		4
        /*001c*/ 	.byte	0x03, 0x1b
        /*001e*/ 	.short	0x00ff


	//----- nvinfo : EIATTR_MERCURY_ISA_VERSION
	.align		4
        /*0020*/ 	.byte	0x03, 0x5f
        /*0022*/ 	.short	0x0101


	//----- nvinfo : EIATTR_EXIT_INSTR_OFFSETS
	.align		4
        /*0024*/ 	.byte	0x04, 0x1c
        /*0026*/ 	.short	(.L_1689 - .L_1688)


	//   ....[0]....
.L_1688:
        /*0028*/ 	.word	0x000013c0


	//   ....[1]....
        /*002c*/ 	.word	0x00001430


	//   ....[2]....
        /*0030*/ 	.word	0x00001650


	//----- nvinfo : EIATTR_CRS_STACK_SIZE
	.align		4
.L_1689:
        /*0034*/ 	.byte	0x04, 0x1e
        /*0036*/ 	.short	(.L_1691 - .L_1690)
.L_1690:
        /*0038*/ 	.word	0x00000000


	//----- nvinfo : EIATTR_CBANK_PARAM_SIZE
	.align		4
.L_1691:
        /*003c*/ 	.byte	0x03, 0x19
        /*003e*/ 	.short	0x00b8


	//----- nvinfo : EIATTR_PARAM_CBANK
	.align		4
        /*0040*/ 	.byte	0x04, 0x0a
        /*0042*/ 	.short	(.L_1693 - .L_1692)
	.align		4
.L_1692:
        /*0044*/ 	.word	index@(.nv.constant0._Z32group_norm_nhwc_bwd_scale_kernelI11Bf16IOBf16WLi256EEv26Group_norm_nhwc_bwd_params)
        /*0048*/ 	.short	0x0210
        /*004a*/ 	.short	0x00b8


	//----- nvinfo : EIATTR_SW_WAR
	.align		4
.L_1693:
        /*004c*/ 	.byte	0x04, 0x36
        /*004e*/ 	.short	(.L_1695 - .L_1694)
.L_1694:
        /*0050*/ 	.word	0x00000008
.L_1695:


//--------------------- .nv.info._Z32group_norm_nhwc_bwd_scale_kernelI11Bf16IOBf16WLi120EEv26Group_norm_nhwc_bwd_params --------------------------
	.section	.nv.info._Z32group_norm_nhwc_bwd_scale_kernelI11Bf16IOBf16WLi120EEv26Group_norm_nhwc_bwd_params,"",@"SHT_CUDA_INFO"
	.sectionflags	@""
	.align	4


	//----- nvinfo : EIATTR_CUDA_API_VERSION
	.align		4
        /*0000*/ 	.byte	0x04, 0x37
        /*0002*/ 	.short	(.L_1697 - .L_1696)
.L_1696:
        /*0004*/ 	.word	0x00000082


	//----- nvinfo : EIATTR_KPARAM_INFO
	.align		4
.L_1697:
        /*0008*/ 	.byte	0x04, 0x17
        /*000a*/ 	.short	(.L_1699 - .L_1698)
.L_1698:
        /*000c*/ 	.word	0x00000000
        /*0010*/ 	.short	0x0000
        /*0012*/ 	.short	0x0000
        /*0014*/ 	.byte	0x00, 0xf0, 0xe1, 0x02


	//----- nvinfo : EIATTR_SPARSE_MMA_MASK
	.align		4
.L_1699:
        /*0018*/ 	.byte	0x03, 0x50
        /*001a*/ 	.short	0x0000


	//----- nvinfo : EIATTR_MAXREG_COUNT
	.align		4
        /*001c*/ 	.byte	0x03, 0x1b
        /*001e*/ 	.short	0x00ff


	//----- nvinfo : EIATTR_MERCURY_ISA_VERSION
	.align		4
        /*0020*/ 	.byte	0x03, 0x5f
        /*0022*/ 	.short	0x0101


	//----- nvinfo : EIATTR_EXIT_INSTR_OFFSETS
	.align		4
        /*0024*/ 	.byte	0x04, 0x1c
        /*0026*/ 	.short	(.L_1701 - .L_1700)


	//   ....[0]....
.L_1700:
        /*0028*/ 	.word	0x000013c0


	//   ....[1]....
        /*002c*/ 	.word	0x00001430


	//   ....[2]....
        /*0030*/ 	.word	0x00001650


	//----- nvinfo : EIATTR_CRS_STACK_SIZE
	.align		4
.L_1701:
        /*0034*/ 	.byte	0x04, 0x1e
        /*0036*/ 	.short	(.L_1703 - .L_1702)
.L_1702:
        /*0038*/ 	.word	0x00000000


	//----- nvinfo : EIATTR_CBANK_PARAM_SIZE
	.align		4
.L_1703:
        /*003c*/ 	.byte	0x03, 0x19
        /*003e*/ 	.short	0x00b8


	//----- nvinfo : EIATTR_PARAM_CBANK
	.align		4
        /*0040*/ 	.byte	0x04, 0x0a
        /*0042*/ 	.short	(.L_1705 - .L_1704)
	.align		4
.L_1704:
        /*0044*/ 	.word	index@(.nv.constant0._Z32group_norm_nhwc_bwd_scale_kernelI11Bf16IOBf16WLi120EEv26Group_norm_nhwc_bwd_params)
        /*0048*/ 	.short	0x0210
        /*004a*/ 	.short	0x00b8


	//----- nvinfo : EIATTR_SW_WAR
	.align		4
.L_1705:
        /*004c*/ 	.byte	0x04, 0x36
        /*004e*/ 	.short	(.L_1707 - .L_1706)
.L_1706:
        /*0050*/ 	.word	0x00000008
.L_1707:


//--------------------- .nv.info._Z32group_norm_nhwc_bwd_scale_kernelI11Bf16IOBf16WLi140EEv26Group_norm_nhwc_bwd_params --------------------------
	.section	.nv.info._Z32group_norm_nhwc_bwd_scale_kernelI11Bf16IOBf16WLi140EEv26Group_norm_nhwc_bwd_params,"",@"SHT_CUDA_INFO"
	.sectionflags	@""
	.align	4


	//----- nvinfo : EIATTR_CUDA_API_VERSION
	.align		4
        /*0000*/ 	.byte	0x04, 0x37
        /*0002*/ 	.short	(.L_1709 - .L_1708)
.L_1708:
        /*0004*/ 	.word	0x00000082


	//----- nvinfo : EIATTR_KPARAM_INFO
	.align		4
.L_1709:
        /*0008*/ 	.byte	0x04, 0x17
        /*000a*/ 	.short	(.L_1711 - .L_1710)
.L_1710:
        /*000c*/ 	.word	0x00000000
        /*0010*/ 	.short	0x0000
        /*0012*/ 	.short	0x0000
        /*0014*/ 	.byte	0x00, 0xf0, 0xe1, 0x02


	//----- nvinfo : EIATTR_SPARSE_MMA_MASK
	.align		4
.L_1711:
        /*0018*/ 	.byte	0x03, 0x50
        /*001a*/ 	.short	0x0000


	//----- nvinfo : EIATTR_MAXREG_COUNT
	.align		4
        /*001c*/ 	.byte	0x03, 0x1b
        /*001e*/ 	.short	0x00ff


	//----- nvinfo : EIATTR_MERCURY_ISA_VERSION
	.align		4
        /*0020*/ 	.byte	0x03, 0x5f
        /*0022*/ 	.short	0x0101


	//----- nvinfo : EIATTR_EXIT_INSTR_OFFSETS
	.align		4
        /*0024*/ 	.byte	0x04, 0x1c
        /*0026*/ 	.short	(.L_1713 - .L_1712)


	//   ....[0]....
.L_1712:
        /*0028*/ 	.word	0x000013c0


	//   ....[1]....
        /*002c*/ 	.word	0x00001430


	//   ....[2]....
        /*0030*/ 	.word	0x00001650


	//----- nvinfo : EIATTR_CRS_STACK_SIZE
	.align		4
.L_1713:
        /*0034*/ 	.byte	0x04, 0x1e
        /*0036*/ 	.short	(.L_1715 - .L_1714)
.L_1714:
        /*0038*/ 	.word	0x00000000


	//----- nvinfo : EIATTR_CBANK_PARAM_SIZE
	.align		4
.L_1715:
        /*003c*/ 	.byte	0x03, 0x19
        /*003e*/ 	.short	0x00b8


	//----- nvinfo : EIATTR_PARAM_CBANK
	.align		4
        /*0040*/ 	.byte	0x04, 0x0a
        /*0042*/ 	.short	(.L_1717 - .L_1716)
	.align		4
.L_1716:
        /*0044*/ 	.word	index@(.nv.constant0._Z32group_norm_nhwc_bwd_scale_kernelI11Bf16IOBf16WLi140EEv26Group_norm_nhwc_bwd_params)
        /*0048*/ 	.short	0x0210
        /*004a*/ 	.short	0x00b8


	//----- nvinfo : EIATTR_SW_WAR
	.align		4
.L_1717:
        /*004c*/ 	.byte	0x04, 0x36
        /*004e*/ 	.short	(.L_1719 - .L_1718)
.L_1718:
        /*0050*/ 	.word	0x00000008
.L_1719:


//--------------------- .nv.info._Z32group_norm_nhwc_bwd_scale_kernelI11Bf16IOBf16WLi160EEv26Group_norm_nhwc_bwd_params --------------------------
	.section	.nv.info._Z32group_norm_nhwc_bwd_scale_kernelI11Bf16IOBf16WLi160EEv26Group_norm_nhwc_bwd_params,"",@"SHT_CUDA_INFO"
	.sectionflags	@""
	.align	4


	//----- nvinfo : EIATTR_CUDA_API_VERSION
	.align		4
        /*0000*/ 	.byte	0x04, 0x37
        /*0002*/ 	.short	(.L_1721 - .L_1720)
.L_1720:
        /*0004*/ 	.word	0x00000082


	//----- nvinfo : EIATTR_KPARAM_INFO
	.align		4
.L_1721:
        /*0008*/ 	.byte	0x04, 0x17
        /*000a*/ 	.short	(.L_1723 - .L_1722)
.L_1722:
        /*000c*/ 	.word	0x00000000
        /*0010*/ 	.short	0x0000
        /*0012*/ 	.short	0x0000
        /*0014*/ 	.byte	0x00, 0xf0, 0xe1, 0x02


	//----- nvinfo : EIATTR_SPARSE_MMA_MASK
	.align		4
.L_1723:
        /*0018*/ 	.byte	0x03, 0x50
        /*001a*/ 	.short	0x0000


	//----- nvinfo : EIATTR_MAXREG_COUNT
	.align		4
        /*001c*/ 	.byte	0x03, 0x1b
        /*001e*/ 	.short	0x00ff


	//----- nvinfo : EIATTR_MERCURY_ISA_VERSION
	.align		4
        /*0020*/ 	.byte	0x03, 0x5f
        /*0022*/ 	.short	0x0101


	//----- nvinfo : EIATTR_EXIT_INSTR_OFFSETS
	.align		4
        /*0024*/ 	.byte	0x04, 0x1c
        /*0026*/ 	.short	(.L_1725 - .L_1724)


	//   ....[0]....
.L_1724:
        /*0028*/ 	.word	0x000013c0


	//   ....[1]....
        /*002c*/ 	.word	0x00001430


	//   ....[2]....
        /*0030*/ 	.word	0x00001650


	//----- nvinfo : EIATTR_CRS_STACK_SIZE
	.align		4
.L_1725:
        /*0034*/ 	.byte	0x04, 0x1e
        /*0036*/ 	.short	(.L_1727 - .L_1726)
.L_1726:
        /*0038*/ 	.word	0x00000000


	//----- nvinfo : EIATTR_CBANK_PARAM_SIZE
	.align		4
.L_1727:
        /*003c*/ 	.byte	0x03, 0x19
        /*003e*/ 	.short	0x00b8


	//----- nvinfo : EIATTR_PARAM_CBANK
	.align		4
        /*0040*/ 	.byte	0x04, 0x0a
        /*0042*/ 	.short	(.L_1729 - .L_1728)
	.align		4
.L_1728:
        /*0044*/ 	.word	index@(.nv.constant0._Z32group_norm_nhwc_bwd_scale_kernelI11Bf16IOBf16WLi160EEv26Group_norm_nhwc_bwd_params)
        /*0048*/ 	.short	0x0210
        /*004a*/ 	.short	0x00b8


	//----- nvinfo : EIATTR_SW_WAR
	.align		4
.L_1729:
        /*004c*/ 	.byte	0x04, 0x36
        /*004e*/ 	.short	(.L_1731 - .L_1730)
.L_1730:
        /*0050*/ 	.word	0x00000008
.L_1731:


//--------------------- .nv.info._Z32group_norm_nhwc_bwd_scale_kernelI11Bf16IOFp16WLi196EEv26Group_norm_nhwc_bwd_params --------------------------
	.section	.nv.info._Z32group_norm_nhwc_bwd_scale_kernelI11Bf16IOFp16WLi196EEv26Group_norm_nhwc_bwd_params,"",@"SHT_CUDA_INFO"
	.sectionflags	@""
	.align	4


	//----- nvinfo : EIATTR_CUDA_API_VERSION
	.align		4
        /*0000*/ 	.byte	0x04, 0x37
        /*0002*/ 	.short	(.L_1733 - .L_1732)
.L_1732:
        /*0004*/ 	.word	0x00000082


	//----- nvinfo : EIATTR_KPARAM_INFO
	.align		4
.L_1733:
        /*0008*/ 	.byte	0x04, 0x17
        /*000a*/ 	.short	(.L_1735 - .L_1734)
.L_1734:
        /*000c*/ 	.word	0x00000000
        /*0010*/ 	.short	0x0000
        /*0012*/ 	.short	0x0000
        /*0014*/ 	.byte	0x00, 0xf0, 0xe1, 0x02


	//----- nvinfo : EIATTR_SPARSE_MMA_MASK
	.align		4
.L_1735:
        /*0018*/ 	.byte	0x03, 0x50
        /*001a*/ 	.short	0x0000


	//----- nvinfo : EIATTR_MAXREG_COUNT
	.align		4
        /*001c*/ 	.byte	0x03, 0x1b
        /*001e*/ 	.short	0x00ff


	//----- nvinfo : EIATTR_MERCURY_ISA_VERSION
	.align		4
        /*0020*/ 	.byte	0x03, 0x5f
        /*0022*/ 	.short	0x0101


	//----- nvinfo : EIATTR_EXIT_INSTR_OFFSETS
	.align		4
        /*0024*/ 	.byte	0x04, 0x1c
        /*0026*/ 	.short	(.L_1737 - .L_1736)


	//   ....[0]....
.L_1736:
        /*0028*/ 	.word	0x000013c0


	//   ....[1]....
        /*002c*/ 	.word	0x00001430


	//   ....[2]....
        /*0030*/ 	.word	0x00001650


	//----- nvinfo : EIATTR_CRS_STACK_SIZE
	.align		4
.L_1737:
        /*0034*/ 	.byte	0x04, 0x1e
        /*0036*/ 	.short	(.L_1739 - .L_1738)
.L_1738:
        /*0038*/ 	.word	0x00000000


	//----- nvinfo : EIATTR_CBANK_PARAM_SIZE
	.align		4
.L_1739:
        /*003c*/ 	.byte	0x03, 0x19
        /*003e*/ 	.short	0x00b8


	//----- nvinfo : EIATTR_PARAM_CBANK
	.align		4
        /*0040*/ 	.byte	0x04, 0x0a
        /*0042*/ 	.short	(.L_1741 - .L_1740)
	.align		4
.L_1740:
        /*0044*/ 	.word	index@(.nv.constant0._Z32group_norm_nhwc_bwd_scale_kernelI11Bf16IOFp16WLi196EEv26Group_norm_nhwc_bwd_params)
        /*0048*/ 	.short	0x0210
        /*004a*/ 	.short	0x00b8


	//----- nvinfo : EIATTR_SW_WAR
	.align		4
.L_1741:
        /*004c*/ 	.byte	0x04, 0x36
        /*004e*/ 	.short	(.L_1743 - .L_1742)
.L_1742:
        /*0050*/ 	.word	0x00000008
.L_1743:


//--------------------- .nv.info._Z32group_norm_nhwc_bwd_scale_kernelI11Bf16IOFp16WLi168EEv26Group_norm_nhwc_bwd_params --------------------------
	.section	.nv.info._Z32group_norm_nhwc_bwd_scale_kernelI11Bf16IOFp16WLi168EEv26Group_norm_nhwc_bwd_params,"",@"SHT_CUDA_INFO"
	.sectionflags	@""
	.align	4


	//----- nvinfo : EIATTR_CUDA_API_VERSION
	.align		4
        /*0000*/ 	.byte	0x04, 0x37
        /*0002*/ 	.short	(.L_1745 - .L_1744)
.L_1744:
        /*0004*/ 	.word	0x00000082


	//----- nvinfo : EIATTR_KPARAM_INFO
	.align		4
.L_1745:
        /*0008*/ 	.byte	0x04, 0x17
        /*000a*/ 	.short	(.L_1747 - .L_1746)
.L_1746:
        /*000c*/ 	.word	0x00000000
        /*0010*/ 	.short	0x0000
        /*0012*/ 	.short	0x0000
        /*0014*/ 	.byte	0x00, 0xf0, 0xe1, 0x02


	//----- nvinfo : EIATTR_SPARSE_MMA_MASK
	.align		4
.L_1747:
        /*0018*/ 	.byte	0x03, 0x50
        /*001a*/ 	.short	0x0000


	//----- nvinfo : EIATTR_MAXREG_COUNT
	.align		4
        /*001c*/ 	.byte	0x03, 0x1b
        /*001e*/ 	.short	0x00ff


	//----- nvinfo : EIATTR_MERCURY_ISA_VERSION
	.align		4
        /*0020*/ 	.byte	0x03, 0x5f
        /*0022*/ 	.short	0x0101


	//----- nvinfo : EIATTR_EXIT_INSTR_OFFSETS
	.align		4
        /*0024*/ 	.byte	0x04, 0x1c
        /*0026*/ 	.short	(.L_1749 - .L_1748)


	//   ....[0]....
.L_1748:
        /*0028*/ 	.word	0x000013c0


	//   ....[1]....
        /*002c*/ 	.word	0x00001430


	//   ....[2]....
        /*0030*/ 	.word	0x00001650


	//----- nvinfo : EIATTR_CRS_STACK_SIZE
	.align		4
.L_1749:
        /*0034*/ 	.byte	0x04, 0x1e
        /*0036*/ 	.short	(.L_1751 - .L_1750)
.L_1750:
        /*0038*/ 	.word	0x00000000


	//----- nvinfo : EIATTR_CBANK_PARAM_SIZE
	.align		4
.L_1751:
        /*003c*/ 	.byte	0x03, 0x19
        /*003e*/ 	.short	0x00b8


	//----- nvinfo : EIATTR_PARAM_CBANK
	.align		4
        /*0040*/ 	.byte	0x04, 0x0a
        /*0042*/ 	.short	(.L_1753 - .L_1752)
	.align		4
.L_1752:
        /*0044*/ 	.word	index@(.nv.constant0._Z32group_norm_nhwc_bwd_scale_kernelI11Bf16IOFp16WLi168EEv26Group_norm_nhwc_bwd_params)
        /*0048*/ 	.short	0x0210
        /*004a*/ 	.short	0x00b8


	//----- nvinfo : EIATTR_SW_WAR
	.align		4
.L_1753:
        /*004c*/ 	.byte	0x04, 0x36
        /*004e*/ 	.short	(.L_1755 - .L_1754)
.L_1754:
        /*0050*/ 	.word	0x00000008
.L_1755:


//--------------------- .nv.info._Z32group_norm_nhwc_bwd_scale_kernelI11Bf16IOFp16WLi64EEv26Group_norm_nhwc_bwd_params --------------------------
	.section	.nv.info._Z32group_norm_nhwc_bwd_scale_kernelI11Bf16IOFp16WLi64EEv26Group_norm_nhwc_bwd_params,"",@"SHT_CUDA_INFO"
	.sectionflags	@""
	.align	4


	//----- nvinfo : EIATTR_CUDA_API_VERSION
	.align		4
        /*0000*/ 	.byte	0x04, 0x37
        /*0002*/ 	.short	(.L_1757 - .L_1756)
.L_1756:
        /*0004*/ 	.word	0x00000082


	//----- nvinfo : EIATTR_KPARAM_INFO
	.align		4
.L_1757:
        /*0008*/ 	.byte	0x04, 0x17
        /*000a*/ 	.short	(.L_1759 - .L_1758)
.L_1758:
        /*000c*/ 	.word	0x00000000
        /*0010*/ 	.short	0x0000
        /*0012*/ 	.short	0x0000
        /*0014*/ 	.byte	0x00, 0xf0, 0xe1, 0x02


	//----- nvinfo : EIATTR_SPARSE_MMA_MASK
	.align		4
.L_1759:
        /*0018*/ 	.byte	0x03, 0x50
        /*001a*/ 	.short	0x0000


	//----- nvinfo : EIATTR_MAXREG_COUNT
	.align		4
        /*001c*/ 	.byte	0x03, 0x1b
        /*001e*/ 	.short	0x00ff


	//----- nvinfo : EIATTR_MERCURY_ISA_VERSION
	.align		4
        /*0020*/ 	.byte	0x03, 0x5f
        /*0022*/ 	.short	0x0101


	//----- nvinfo : EIATTR_EXIT_INSTR_OFFSETS
	.align		4
        /*0024*/ 	.byte	0x04, 0x1c
        /*0026*/ 	.short	(.L_1761 - .L_1760)


	//   ....[0]....
.L_1760:
        /*0028*/ 	.word	0x000013c0


	//   ....[1]....
        /*002c*/ 	.word	0x00001430


	//   ....[2]....
        /*0030*/ 	.word	0x00001650


	//----- nvinfo : EIATTR_CRS_STACK_SIZE
	.align		4
.L_1761:
        /*0034*/ 	.byte	0x04, 0x1e
        /*0036*/ 	.short	(.L_1763 - .L_1762)
.L_1762:
        /*0038*/ 	.word	0x00000000


	//----- nvinfo : EIATTR_CBANK_PARAM_SIZE
	.align		4
.L_1763:
        /*003c*/ 	.byte	0x03, 0x19
        /*003e*/ 	.short	0x00b8


	//----- nvinfo : EIATTR_PARAM_CBANK
	.align		4
        /*0040*/ 	.byte	0x04, 0x0a
        /*0042*/ 	.short	(.L_1765 - .L_1764)
	.align		4
.L_1764:
        /*0044*/ 	.word	index@(.nv.constant0._Z32group_norm_nhwc_bwd_scale_kernelI11Bf16IOFp16WLi64EEv26Group_norm_nhwc_bwd_params)
        /*0048*/ 	.short	0x0210
        /*004a*/ 	.short	0x00b8


	//----- nvinfo : EIATTR_SW_WAR
	.align		4
.L_1765:
        /*004c*/ 	.byte	0x04, 0x36
        /*004e*/ 	.short	(.L_1767 - .L_1766)
.L_1766:
        /*0050*/ 	.word	0x00000008
.L_1767:


//--------------------- .nv.info._Z32group_norm_nhwc_bwd_scale_kernelI11Bf16IOFp16WLi128EEv26Group_norm_nhwc_bwd_params --------------------------
	.section	.nv.info._Z32group_norm_nhwc_bwd_scale_kernelI11Bf16IOFp16WLi128EEv26Group_norm_nhwc_bwd_params,"",@"SHT_CUDA_INFO"
	.sectionflags	@""
	.align	4


	//----- nvinfo : EIATTR_CUDA_API_VERSION
	.align		4
        /*0000*/ 	.byte	0x04, 0x37
        /*0002*/ 	.short	(.L_1769 - .L_1768)
.L_1768:
        /*0004*/ 	.word	0x00000082


	//----- nvinfo : EIATTR_KPARAM_INFO
	.align		4
.L_1769:
        /*0008*/ 	.byte	0x04, 0x17
        /*000a*/ 	.short	(.L_1771 - .L_1770)
.L_1770:
        /*000c*/ 	.word	0x00000000
        /*0010*/ 	.short	0x0000
        /*0012*/ 	.short	0x0000
        /*0014*/ 	.byte	0x00, 0xf0, 0xe1, 0x02


	//----- nvinfo : EIATTR_SPARSE_MMA_MASK
	.align		4
.L_1771:
        /*0018*/ 	.byte	0x03, 0x50
        /*001a*/ 	.short	0x0000


	//----- nvinfo : EIATTR_MAXREG_COUNT
	.align		4
        /*001c*/ 	.byte	0x03, 0x1b
        /*001e*/ 	.short	0x00ff


	//----- nvinfo : EIATTR_MERCURY_ISA_VERSION
	.align		4
        /*0020*/ 	.byte	0x03, 0x5f
        /*0022*/ 	.short	0x0101


	//----- nvinfo : EIATTR_EXIT_INSTR_OFFSETS
	.align		4
        /*0024*/ 	.byte	0x04, 0x1c
        /*0026*/ 	.short	(.L_1773 - .L_1772)


	//   ....[0]....
.L_1772:
        /*0028*/ 	.word	0x000013c0


	//   ....[1]....
        /*002c*/ 	.word	0x00001430


	//   ....[2]....
        /*0030*/ 	.word	0x00001650


	//----- nvinfo : EIATTR_CRS_STACK_SIZE
	.align		4
.L_1773:
        /*0034*/ 	.byte	0x04, 0x1e
        /*0036*/ 	.short	(.L_1775 - .L_1774)
.L_1774:
        /*0038*/ 	.word	0x00000000


	//----- nvinfo : EIATTR_CBANK_PARAM_SIZE
	.align		4
.L_1775:
        /*003c*/ 	.byte	0x03, 0x19
        /*003e*/ 	.short	0x00b8


	//----- nvinfo : EIATTR_PARAM_CBANK
	.align		4
        /*0040*/ 	.byte	0x04, 0x0a
        /*0042*/ 	.short	(.L_1777 - .L_1776)
	.align		4
.L_1776:
        /*0044*/ 	.word	index@(.nv.constant0._Z32group_norm_nhwc_bwd_scale_kernelI11Bf16IOFp16WLi128EEv26Group_norm_nhwc_bwd_params)
        /*0048*/ 	.short	0x0210
        /*004a*/ 	.short	0x00b8


	//----- nvinfo : EIATTR_SW_WAR
	.align		4
.L_1777:
        /*004c*/ 	.byte	0x04, 0x36
        /*004e*/ 	.short	(.L_1779 - .L_1778)
.L_1778:
        /*0050*/ 	.word	0x00000008
.L_1779:


//--------------------- .nv.info._Z32group_norm_nhwc_bwd_scale_kernelI11Bf16IOFp16WLi192EEv26Group_norm_nhwc_bwd_params --------------------------
	.section	.nv.info._Z32group_norm_nhwc_bwd_scale_kernelI11Bf16IOFp16WLi192EEv26Group_norm_nhwc_bwd_params,"",@"SHT_CUDA_INFO"
	.sectionflags	@""
	.align	4


	//----- nvinfo : EIATTR_CUDA_API_VERSION
	.align		4
        /*0000*/ 	.byte	0x04, 0x37
        /*0002*/ 	.short	(.L_1781 - .L_1780)
.L_1780:
        /*0004*/ 	.word	0x00000082


	//----- nvinfo : EIATTR_KPARAM_INFO
	.align		4
.L_1781:
        /*0008*/ 	.byte	0x04, 0x17
        /*000a*/ 	.short	(.L_1783 - .L_1782)
.L_1782:
        /*000c*/ 	.word	0x00000000
        /*0010*/ 	.short	0x0000
        /*0012*/ 	.short	0x0000
        /*0014*/ 	.byte	0x00, 0xf0, 0xe1, 0x02


	//----- nvinfo : EIATTR_SPARSE_MMA_MASK
	.align		4
.L_1783:
        /*0018*/ 	.byte	0x03, 0x50
        /*001a*/ 	.short	0x0000


	//----- nvinfo : EIATTR_MAXREG_COUNT
	.align		4
        /*001c*/ 	.byte	0x03, 0x1b
        /*001e*/ 	.short	0x00ff


	//----- nvinfo : EIATTR_MERCURY_ISA_VERSION
	.align		4
        /*0020*/ 	.byte	0x03, 0x5f
        /*0022*/ 	.short	0x0101


	//----- nvinfo : EIATTR_EXIT_INSTR_OFFSETS
	.align		4
        /*0024*/ 	.byte	0x04, 0x1c
        /*0026*/ 	.short	(.L_1785 - .L_1784)


	//   ....[0]....
.L_1784:
        /*0028*/ 	.word	0x000013c0


	//   ....[1]....
        /*002c*/ 	.word	0x00001430


	//   ....[2]....
        /*0030*/ 	.word	0x00001650


	//----- nvinfo : EIATTR_CRS_STACK_SIZE
	.align		4
.L_1785:
        /*0034*/ 	.byte	0x04, 0x1e
        /*0036*/ 	.short	(.L_1787 - .L_1786)
.L_1786:
        /*0038*/ 	.word	0x00000000


	//----- nvinfo : EIATTR_CBANK_PARAM_SIZE
	.align		4
.L_1787:
        /*003c*/ 	.byte	0x03, 0x19
        /*003e*/ 	.short	0x00b8


	//----- nvinfo : EIATTR_PARAM_CBANK
	.align		4
        /*0040*/ 	.byte	0x04, 0x0a
        /*0042*/ 	.short	(.L_1789 - .L_1788)
	.align		4
.L_1788:
        /*0044*/ 	.word	index@(.nv.constant0._Z32group_norm_nhwc_bwd_scale_kernelI11Bf16IOFp16WLi192EEv26Group_norm_nhwc_bwd_params)
        /*0048*/ 	.short	0x0210
        /*004a*/ 	.short	0x00b8


	//----- nvinfo : EIATTR_SW_WAR
	.align		4
.L_1789:
        /*004c*/ 	.byte	0x04, 0x36
        /*004e*/ 	.short	(.L_1791 - .L_1790)
.L_1790:
        /*0050*/ 	.word	0x00000008
.L_1791:


//--------------------- .nv.info._Z32group_norm_nhwc_bwd_scale_kernelI11Bf16IOFp16WLi448EEv26Group_norm_nhwc_bwd_params --------------------------
	.section	.nv.info._Z32group_norm_nhwc_bwd_scale_kernelI11Bf16IOFp16WLi448EEv26Group_norm_nhwc_bwd_params,"",@"SHT_CUDA_INFO"
	.sectionflags	@""
	.align	4


	//----- nvinfo : EIATTR_CUDA_API_VERSION
	.align		4
        /*0000*/ 	.byte	0x04, 0x37
        /*0002*/ 	.short	(.L_1793 - .L_1792)
.L_1792:
        /*0004*/ 	.word	0x00000082


	//----- nvinfo : EIATTR_KPARAM_INFO
	.align		4
.L_1793:
        /*0008*/ 	.byte	0x04, 0x17
        /*000a*/ 	.short	(.L_1795 - .L_1794)
.L_1794:
        /*000c*/ 	.word	0x00000000
        /*0010*/ 	.short	0x0000
        /*0012*/ 	.short	0x0000
        /*0014*/ 	.byte	0x00, 0xf0, 0xe1, 0x02


	//----- nvinfo : EIATTR_SPARSE_MMA_MASK
	.align		4
.L_1795:
        /*0018*/ 	.byte	0x03, 0x50
        /*001a*/ 	.short	0x0000


	//----- nvinfo : EIATTR_MAXREG_COUNT
	.align		4
        /*001c*/ 	.byte	0x03, 0x1b
        /*001e*/ 	.short	0x00ff


	//----- nvinfo : EIATTR_MERCURY_ISA_VERSION
	.align		4
        /*0020*/ 	.byte	0x03, 0x5f
        /*0022*/ 	.short	0x0101


	//----- nvinfo : EIATTR_EXIT_INSTR_OFFSETS
	.align		4
        /*0024*/ 	.byte	0x04, 0x1c
        /*0026*/ 	.short	(.L_1797 - .L_1796)


	//   ....[0]....
.L_1796:
        /*0028*/ 	.word	0x000013c0


	//   ....[1]....
        /*002c*/ 	.word	0x00001430


	//   ....[2]....
        /*0030*/ 	.word	0x00001650


	//----- nvinfo : EIATTR_CRS_STACK_SIZE
	.align		4
.L_1797:
        /*0034*/ 	.byte	0x04, 0x1e
        /*0036*/ 	.short	(.L_1799 - .L_1798)
.L_1798:
        /*0038*/ 	.word	0x00000000


	//----- nvinfo : EIATTR_CBANK_PARAM_SIZE
	.align		4
.L_1799:
        /*003c*/ 	.byte	0x03, 0x19
        /*003e*/ 	.short	0x00b8


	//----- nvinfo : EIATTR_PARAM_CBANK
	.align		4
        /*0040*/ 	.byte	0x04, 0x0a
        /*0042*/ 	.short	(.L_1801 - .L_1800)
	.align		4
.L_1800:
        /*0044*/ 	.word	index@(.nv.constant0._Z32group_norm_nhwc_bwd_scale_kernelI11Bf16IOFp16WLi448EEv26Group_norm_nhwc_bwd_params)
        /*0048*/ 	.short	0x0210
        /*004a*/ 	.short	0x00b8


	//----- nvinfo : EIATTR_SW_WAR
	.align		4
.L_1801:
        /*004c*/ 	.byte	0x04, 0x36
        /*004e*/ 	.short	(.L_1803 - .L_1802)
.L_1802:
        /*0050*/ 	.word	0x00000008
.L_1803:


//--------------------- .nv.info._Z32group_norm_nhwc_bwd_scale_kernelI11Bf16IOFp16WLi256EEv26Group_norm_nhwc_bwd_params --------------------------
	.section	.nv.info._Z32group_norm_nhwc_bwd_scale_kernelI11Bf16IOFp16WLi256EEv26Group_norm_nhwc_bwd_params,"",@"SHT_CUDA_INFO"
	.sectionflags	@""
	.align	4


	//----- nvinfo : EIATTR_CUDA_API_VERSION
	.align		4
        /*0000*/ 	.byte	0x04, 0x37
        /*0002*/ 	.short	(.L_1805 - .L_1804)
.L_1804:
        /*0004*/ 	.word	0x00000082


	//----- nvinfo : EIATTR_KPARAM_INFO
	.align		4
.L_1805:
        /*0008*/ 	.byte	0x04, 0x17
        /*000a*/ 	.short	(.L_1807 - .L_1806)
.L_1806:
        /*000c*/ 	.word	0x00000000
        /*0010*/ 	.short	0x0000
        /*0012*/ 	.short	0x0000
        /*0014*/ 	.byte	0x00, 0xf0, 0xe1, 0x02


	//----- nvinfo : EIATTR_SPARSE_MMA_MASK
	.align		4
.L_1807:
        /*0018*/ 	.byte	0x03, 0x50
        /*001a*/ 	.short	0x0000


	//----- nvinfo : EIATTR_MAXREG_COUNT
	.align		4
        /*001c*/ 	.byte	0x03, 0x1b
        /*001e*/ 	.short	0x00ff


	//----- nvinfo : EIATTR_MERCURY_ISA_VERSION
	.align		4
        /*0020*/ 	.byte	0x03, 0x5f
        /*0022*/ 	.short	0x0101


	//----- nvinfo : EIATTR_EXIT_INSTR_OFFSETS
	.align		4
        /*0024*/ 	.byte	0x04, 0x1c
        /*0026*/ 	.short	(.L_1809 - .L_1808)


	//   ....[0]....
.L_1808:
        /*0028*/ 	.word	0x000013c0


	//   ....[1]....
        /*002c*/ 	.word	0x00001430


	//   ....[2]....
        /*0030*/ 	.word	0x00001650


	//----- nvinfo : EIATTR_CRS_STACK_SIZE
	.align		4
.L_1809:
        /*0034*/ 	.byte	0x04, 0x1e
        /*0036*/ 	.short	(.L_1811 - .L_1810)
.L_1810:
        /*0038*/ 	.word	0x00000000


	//----- nvinfo : EIATTR_CBANK_PARAM_SIZE
	.align		4
.L_1811:
        /*003c*/ 	.byte	0x03, 0x19
        /*003e*/ 	.short	0x00b8


	//----- nvinfo : EIATTR_PARAM_CBANK
	.align		4
        /*0040*/ 	.byte	0x04, 0x0a
        /*0042*/ 	.short	(.L_1813 - .L_1812)
	.align		4
.L_1812:
        /*0044*/ 	.word	index@(.nv.constant0._Z32group_norm_nhwc_bwd_scale_kernelI11Bf16IOFp16WLi256EEv26Group_norm_nhwc_bwd_params)
        /*0048*/ 	.short	0x0210
        /*004a*/ 	.short	0x00b8


	//----- nvinfo : EIATTR_SW_WAR
	.align		4
.L_1813:
        /*004c*/ 	.byte	0x04, 0x36
        /*004e*/ 	.short	(.L_1815 - .L_1814)
.L_1814:
        /*0050*/ 	.word	0x00000008
.L_1815:


//--------------------- .nv.info._Z32group_norm_nhwc_bwd_scale_kernelI11Bf16IOFp16WLi120EEv26Group_norm_nhwc_bwd_params --------------------------
	.section	.nv.info._Z32group_norm_nhwc_bwd_scale_kernelI11Bf16IOFp16WLi120EEv26Group_norm_nhwc_bwd_params,"",@"SHT_CUDA_INFO"
	.sectionflags	@""
	.align	4


	//----- nvinfo : EIATTR_CUDA_API_VERSION
	.align		4
        /*0000*/ 	.byte	0x04, 0x37
        /*0002*/ 	.short	(.L_1817 - .L_1816)
.L_1816:
        /*0004*/ 	.word	0x00000082


	//----- nvinfo : EIATTR_KPARAM_INFO
	.align		4
.L_1817:
        /*0008*/ 	.byte	0x04, 0x17
        /*000a*/ 	.short	(.L_1819 - .L_1818)
.L_1818:
        /*000c*/ 	.word	0x00000000
        /*0010*/ 	.short	0x0000
        /*0012*/ 	.short	0x0000
        /*0014*/ 	.byte	0x00, 0xf0, 0xe1, 0x02


	//----- nvinfo : EIATTR_SPARSE_MMA_MASK
	.align		4
.L_1819:
        /*0018*/ 	.byte	0x03, 0x50
        /*001a*/ 	.short	0x0000


	//----- nvinfo : EIATTR_MAXREG_COUNT
	.align		4
        /*001c*/ 	.byte	0x03, 0x1b
        /*001e*/ 	.short	0x00ff


	//----- nvinfo : EIATTR_MERCURY_ISA_VERSION
	.align		4
        /*0020*/ 	.byte	0x03, 0x5f
        /*0022*/ 	.short	0x0101


	//----- nvinfo : EIATTR_EXIT_INSTR_OFFSETS
	.align		4
        /*0024*/ 	.byte	0x04, 0x1c
        /*0026*/ 	.short	(.L_1821 - .L_1820)


	//   ....[0]....
.L_1820:
        /*0028*/ 	.word	0x000013c0


	//   ....[1]....
        /*002c*/ 	.word	0x00001430


	//   ....[2]....
        /*0030*/ 	.word	0x00001650


	//----- nvinfo : EIATTR_CRS_STACK_SIZE
	.align		4
.L_1821:
        /*0034*/ 	.byte	0x04, 0x1e
        /*0036*/ 	.short	(.L_1823 - .L_1822)
.L_1822:
        /*0038*/ 	.word	0x00000000


	//----- nvinfo : EIATTR_CBANK_PARAM_SIZE
	.align		4
.L_1823:
        /*003c*/ 	.byte	0x03, 0x19
        /*003e*/ 	.short	0x00b8


	//----- nvinfo : EIATTR_PARAM_CBANK
	.align		4
        /*0040*/ 	.byte	0x04, 0x0a
        /*0042*/ 	.short	(.L_1825 - .L_1824)
	.align		4
.L_1824:
        /*0044*/ 	.word	index@(.nv.constant0._Z32group_norm_nhwc_bwd_scale_kernelI11Bf16IOFp16WLi120EEv26Group_norm_nhwc_bwd_params)
        /*0048*/ 	.short	0x0210
        /*004a*/ 	.short	0x00b8


	//----- nvinfo : EIATTR_SW_WAR
	.align		4
.L_1825:
        /*004c*/ 	.byte	0x04, 0x36
        /*004e*/ 	.short	(.L_1827 - .L_1826)
.L_1826:
        /*0050*/ 	.word	0x00000008
.L_1827:


//--------------------- .nv.info._Z32group_norm_nhwc_bwd_scale_kernelI11Bf16IOFp16WLi140EEv26Group_norm_nhwc_bwd_params --------------------------
	.section	.nv.info._Z32group_norm_nhwc_bwd_scale_kernelI11Bf16IOFp16WLi140EEv26Group_norm_nhwc_bwd_params,"",@"SHT_CUDA_INFO"
	.sectionflags	@""
	.align	4


	//----- nvinfo : EIATTR_CUDA_API_VERSION
	.align		4
        /*0000*/ 	.byte	0x04, 0x37
        /*0002*/ 	.short	(.L_1829 - .L_1828)
.L_1828:
        /*0004*/ 	.word	0x00000082


	//----- nvinfo : EIATTR_KPARAM_INFO
	.align		4
.L_1829:
        /*0008*/ 	.byte	0x04, 0x17
        /*000a*/ 	.short	(.L_1831 - .L_1830)
.L_1830:
        /*000c*/ 	.word	0x00000000
        /*0010*/ 	.short	0x0000
        /*0012*/ 	.short	0x0000
        /*0014*/ 	.byte	0x00, 0xf0, 0xe1, 0x02


	//----- nvinfo : EIATTR_SPARSE_MMA_MASK
	.align		4
.L_1831:
        /*0018*/ 	.byte	0x03, 0x50
        /*001a*/ 	.short	0x0000


	//----- nvinfo : EIATTR_MAXREG_COUNT
	.align		4
        /*001c*/ 	.byte	0x03, 0x1b
        /*001e*/ 	.short	0x00ff


	//----- nvinfo : EIATTR_MERCURY_ISA_VERSION
	.align		4
        /*0020*/ 	.byte	0x03, 0x5f
        /*0022*/ 	.short	0x0101


	//----- nvinfo : EIATTR_EXIT_INSTR_OFFSETS
	.align		4
        /*0024*/ 	.byte	0x04, 0x1c
        /*0026*/ 	.short	(.L_1833 - .L_1832)


	//   ....[0]....
.L_1832:
        /*0028*/ 	.word	0x000013c0


	//   ....[1]....
        /*002c*/ 	.word	0x00001430


	//   ....[2]....
        /*0030*/ 	.word	0x00001650


	//----- nvinfo : EIATTR_CRS_STACK_SIZE
	.align		4
.L_1833:
        /*0034*/ 	.byte	0x04, 0x1e
        /*0036*/ 	.short	(.L_1835 - .L_1834)
.L_1834:
        /*0038*/ 	.word	0x00000000


	//----- nvinfo : EIATTR_CBANK_PARAM_SIZE
	.align		4
.L_1835:
        /*003c*/ 	.byte	0x03, 0x19
        /*003e*/ 	.short	0x00b8


	//----- nvinfo : EIATTR_PARAM_CBANK
	.align		4
        /*0040*/ 	.byte	0x04, 0x0a
        /*0042*/ 	.short	(.L_1837 - .L_1836)
	.align		4
.L_1836:
        /*0044*/ 	.word	index@(.nv.constant0._Z32group_norm_nhwc_bwd_scale_kernelI11Bf16IOFp16WLi140EEv26Group_norm_nhwc_bwd_params)
        /*0048*/ 	.short	0x0210
        /*004a*/ 	.short	0x00b8


	//----- nvinfo : EIATTR_SW_WAR
	.align		4
.L_1837:
        /*004c*/ 	.byte	0x04, 0x36
        /*004e*/ 	.short	(.L_1839 - .L_1838)
.L_1838:
        /*0050*/ 	.word	0x00000008
.L_1839:


//--------------------- .nv.info._Z32group_norm_nhwc_bwd_scale_kernelI11Bf16IOFp16WLi160EEv26Group_norm_nhwc_bwd_params --------------------------
	.section	.nv.info._Z32group_norm_nhwc_bwd_scale_kernelI11Bf16IOFp16WLi160EEv26Group_norm_nhwc_bwd_params,"",@"SHT_CUDA_INFO"
	.sectionflags	@""
	.align	4


	//----- nvinfo : EIATTR_CUDA_API_VERSION
	.align		4
        /*0000*/ 	.byte	0x04, 0x37
        /*0002*/ 	.short	(.L_1841 - .L_1840)
.L_1840:
        /*0004*/ 	.word	0x00000082


	//----- nvinfo : EIATTR_KPARAM_INFO
	.align		4
.L_1841:
        /*0008*/ 	.byte	0x04, 0x17
        /*000a*/ 	.short	(.L_1843 - .L_1842)
.L_1842:
        /*000c*/ 	.word	0x00000000
        /*0010*/ 	.short	0x0000
        /*0012*/ 	.short	0x0000
        /*0014*/ 	.byte	0x00, 0xf0, 0xe1, 0x02


	//----- nvinfo : EIATTR_SPARSE_MMA_MASK
	.align		4
.L_1843:
        /*0018*/ 	.byte	0x03, 0x50
        /*001a*/ 	.short	0x0000


	//----- nvinfo : EIATTR_MAXREG_COUNT
	.align		4
        /*001c*/ 	.byte	0x03, 0x1b
        /*001e*/ 	.short	0x00ff


	//----- nvinfo : EIATTR_MERCURY_ISA_VERSION
	.align		4
        /*0020*/ 	.byte	0x03, 0x5f
        /*0022*/ 	.short	0x0101


	//----- nvinfo : EIATTR_EXIT_INSTR_OFFSETS
	.align		4
        /*0024*/ 	.byte	0x04, 0x1c
        /*0026*/ 	.short	(.L_1845 - .L_1844)


	//   ....[0]....
.L_1844:
        /*0028*/ 	.word	0x000013c0


	//   ....[1]....
        /*002c*/ 	.word	0x00001430


	//   ....[2]....
        /*0030*/ 	.word	0x00001650


	//----- nvinfo : EIATTR_CRS_STACK_SIZE
	.align		4
.L_1845:
        /*0034*/ 	.byte	0x04, 0x1e
        /*0036*/ 	.short	(.L_1847 - .L_1846)
.L_1846:
        /*0038*/ 	.word	0x00000000


	//----- nvinfo : EIATTR_CBANK_PARAM_SIZE
	.align		4
.L_1847:
        /*003c*/ 	.byte	0x03, 0x19
        /*003e*/ 	.short	0x00b8


	//----- nvinfo : EIATTR_PARAM_CBANK
	.align		4
        /*0040*/ 	.byte	0x04, 0x0a
        /*0042*/ 	.short	(.L_1849 - .L_1848)
	.align		4
.L_1848:
        /*0044*/ 	.word	index@(.nv.constant0._Z32group_norm_nhwc_bwd_scale_kernelI11Bf16IOFp16WLi160EEv26Group_norm_nhwc_bwd_params)
        /*0048*/ 	.short	0x0210
        /*004a*/ 	.short	0x00b8


	//----- nvinfo : EIATTR_SW_WAR
	.align		4
.L_1849:
        /*004c*/ 	.byte	0x04, 0x36
        /*004e*/ 	.short	(.L_1851 - .L_1850)
.L_1850:
        /*0050*/ 	.word	0x00000008
.L_1851:


//--------------------- .nv.info._Z32group_norm_nhwc_bwd_scale_kernelI11Fp16IOFp32WLi196EEv26Group_norm_nhwc_bwd_params --------------------------
	.section	.nv.info._Z32group_norm_nhwc_bwd_scale_kernelI11Fp16IOFp32WLi196EEv26Group_norm_nhwc_bwd_params,"",@"SHT_CUDA_INFO"
	.sectionflags	@""
	.align	4


	//----- nvinfo : EIATTR_CUDA_API_VERSION
	.align		4
        /*0000*/ 	.byte	0x04, 0x37
        /*0002*/ 	.short	(.L_1853 - .L_1852)
.L_1852:
        /*0004*/ 	.word	0x00000082


	//----- nvinfo : EIATTR_KPARAM_INFO
	.align		4
.L_1853:
        /*0008*/ 	.byte	0x04, 0x17
        /*000a*/ 	.short	(.L_1855 - .L_1854)
.L_1854:
        /*000c*/ 	.word	0x00000000
        /*0010*/ 	.short	0x0000
        /*0012*/ 	.short	0x0000
        /*0014*/ 	.byte	0x00, 0xf0, 0xe1, 0x02


	//----- nvinfo : EIATTR_SPARSE_MMA_MASK
	.align		4
.L_1855:
        /*0018*/ 	.byte	0x03, 0x50
        /*001a*/ 	.short	0x0000


	//----- nvinfo : EIATTR_MAXREG_COUNT
	.align		4
        /*001c*/ 	.byte	0x03, 0x1b
        /*001e*/ 	.short	0x00ff


	//----- nvinfo : EIATTR_MERCURY_ISA_VERSION
	.align		4
        /*0020*/ 	.byte	0x03, 0x5f
        /*0022*/ 	.short	0x0101


	//----- nvinfo : EIATTR_EXIT_INSTR_OFFSETS
	.align		4
        /*0024*/ 	.byte	0x04, 0x1c
        /*0026*/ 	.short	(.L_1857 - .L_1856)


	//   ....[0]....
.L_1856:
        /*0028*/ 	.word	0x00001350


	//   ....[1]....
        /*002c*/ 	.word	0x000013c0


	//   ....[2]....
        /*0030*/ 	.word	0x000015c0


	//----- nvinfo : EIATTR_CRS_STACK_SIZE
	.align		4
.L_1857:
        /*0034*/ 	.byte	0x04, 0x1e
        /*0036*/ 	.short	(.L_1859 - .L_1858)
.L_1858:
        /*0038*/ 	.word	0x00000000


	//----- nvinfo : EIATTR_CBANK_PARAM_SIZE
	.align		4
.L_1859:
        /*003c*/ 	.byte	0x03, 0x19
        /*003e*/ 	.short	0x00b8


	//----- nvinfo : EIATTR_PARAM_CBANK
	.align		4
        /*0040*/ 	.byte	0x04, 0x0a
        /*0042*/ 	.short	(.L_1861 - .L_1860)
	.align		4
.L_1860:
        /*0044*/ 	.word	index@(.nv.constant0._Z32group_norm_nhwc_bwd_scale_kernelI11Fp16IOFp32WLi196EEv26Group_norm_nhwc_bwd_params)
        /*0048*/ 	.short	0x0210
        /*004a*/ 	.short	0x00b8


	//----- nvinfo : EIATTR_SW_WAR
	.align		4
.L_1861:
        /*004c*/ 	.byte	0x04, 0x36
        /*004e*/ 	.short	(.L_1863 - .L_1862)
.L_1862:
        /*0050*/ 	.word	0x00000008
.L_1863:


//--------------------- .nv.info._Z32group_norm_nhwc_bwd_scale_kernelI11Fp16IOFp32WLi168EEv26Group_norm_nhwc_bwd_params --------------------------
	.section	.nv.info._Z32group_norm_nhwc_bwd_scale_kernelI11Fp16IOFp32WLi168EEv26Group_norm_nhwc_bwd_params,"",@"SHT_CUDA_INFO"
	.sectionflags	@""
	.align	4


	//----- nvinfo : EIATTR_CUDA_API_VERSION
	.align		4
        /*0000*/ 	.byte	0x04, 0x37
        /*0002*/ 	.short	(.L_1865 - .L_1864)
.L_1864:
        /*0004*/ 	.word	0x00000082


	//----- nvinfo : EIATTR_KPARAM_INFO
	.align		4
.L_1865:
        /*0008*/ 	.byte	0x04, 0x17
        /*000a*/ 	.short	(.L_1867 - .L_1866)
.L_1866:
        /*000c*/ 	.word	0x00000000
        /*0010*/ 	.short	0x0000
        /*0012*/ 	.short	0x0000
        /*0014*/ 	.byte	0x00, 0xf0, 0xe1, 0x02


	//----- nvinfo : EIATTR_SPARSE_MMA_MASK
	.align		4
.L_1867:
        /*0018*/ 	.byte	0x03, 0x50
        /*001a*/ 	.short	0x0000


	//----- nvinfo : EIATTR_MAXREG_COUNT
	.align		4
        /*001c*/ 	.byte	0x03, 0x1b
        /*001e*/ 	.short	0x00ff


	//----- nvinfo : EIATTR_MERCURY_ISA_VERSION
	.align		4
        /*0020*/ 	.byte	0x03, 0x5f
        /*0022*/ 	.short	0x0101


	//----- nvinfo : EIATTR_EXIT_INSTR_OFFSETS
	.align		4
        /*0024*/ 	.byte	0x04, 0x1c
        /*0026*/ 	.short	(.L_1869 - .L_1868)


	//   ....[0]....
.L_1868:
        /*0028*/ 	.word	0x00001350


	//   ....[1]....
        /*002c*/ 	.word	0x000013c0


	//   ....[2]....
        /*0030*/ 	.word	0x000015c0


	//----- nvinfo : EIATTR_CRS_STACK_SIZE
	.align		4
.L_1869:
        /*0034*/ 	.byte	0x04, 0x1e
        /*0036*/ 	.short	(.L_1871 - .L_1870)
.L_1870:
        /*0038*/ 	.word	0x00000000


	//----- nvinfo : EIATTR_CBANK_PARAM_SIZE
	.align		4
.L_1871:
        /*003c*/ 	.byte	0x03, 0x19
        /*003e*/ 	.short	0x00b8


	//----- nvinfo : EIATTR_PARAM_CBANK
	.align		4
        /*0040*/ 	.byte	0x04, 0x0a
        /*0042*/ 	.short	(.L_1873 - .L_1872)
	.align		4
.L_1872:
        /*0044*/ 	.word	index@(.nv.constant0._Z32group_norm_nhwc_bwd_scale_kernelI11Fp16IOFp32WLi168EEv26Group_norm_nhwc_bwd_params)
        /*0048*/ 	.short	0x0210
        /*004a*/ 	.short	0x00b8


	//----- nvinfo : EIATTR_SW_WAR
	.align		4
.L_1873:
        /*004c*/ 	.byte	0x04, 0x36
        /*004e*/ 	.short	(.L_1875 - .L_1874)
.L_1874:
        /*0050*/ 	.word	0x00000008
.L_1875:


//--------------------- .nv.info._Z32group_norm_nhwc_bwd_scale_kernelI11Fp16IOFp32WLi64EEv26Group_norm_nhwc_bwd_params --------------------------
	.section	.nv.info._Z32group_norm_nhwc_bwd_scale_kernelI11Fp16IOFp32WLi64EEv26Group_norm_nhwc_bwd_params,"",@"SHT_CUDA_INFO"
	.sectionflags	@""
	.align	4


	//----- nvinfo : EIATTR_CUDA_API_VERSION
	.align		4
        /*0000*/ 	.byte	0x04, 0x37
        /*0002*/ 	.short	(.L_1877 - .L_1876)
.L_1876:
        /*0004*/ 	.word	0x00000082


	//----- nvinfo : EIATTR_KPARAM_INFO
	.align		4
.L_1877:
        /*0008*/ 	.byte	0x04, 0x17
        /*000a*/ 	.short	(.L_1879 - .L_1878)
.L_1878:
        /*000c*/ 	.word	0x00000000
        /*0010*/ 	.short	0x0000
        /*0012*/ 	.short	0x0000
        /*0014*/ 	.byte	0x00, 0xf0, 0xe1, 0x02


	//----- nvinfo : EIATTR_SPARSE_MMA_MASK
	.align		4
.L_1879:
        /*0018*/ 	.byte	0x03, 0x50
        /*001a*/ 	.short	0x0000


	//----- nvinfo : EIATTR_MAXREG_COUNT
	.align		4
        /*001c*/ 	.byte	0x03, 0x1b
        /*001e*/ 	.short	0x00ff


	//----- nvinfo : EIATTR_MERCURY_ISA_VERSION
	.align		4
        /*0020*/ 	.byte	0x03, 0x5f
        /*0022*/ 	.short	0x0101


	//----- nvinfo : EIATTR_EXIT_INSTR_OFFSETS
	.align		4
        /*0024*/ 	.byte	0x04, 0x1c
        /*0026*/ 	.short	(.L_1881 - .L_1880)


	//   ....[0]....
.L_1880:
        /*0028*/ 	.word	0x00001350


	//   ....[1]....
        /*002c*/ 	.word	0x000013c0


	//   ....[2]....
        /*0030*/ 	.word	0x000015c0


	//----- nvinfo : EIATTR_CRS_STACK_SIZE
	.align		4
.L_1881:
        /*0034*/ 	.byte	0x04, 0x1e
        /*0036*/ 	.short	(.L_1883 - .L_1882)
.L_1882:
        /*0038*/ 	.word	0x00000000


	//----- nvinfo : EIATTR_CBANK_PARAM_SIZE
	.align		4
.L_1883:
        /*003c*/ 	.byte	0x03, 0x19
        /*003e*/ 	.short	0x00b8


	//----- nvinfo : EIATTR_PARAM_CBANK
	.align		4
        /*0040*/ 	.byte	0x04, 0x0a
        /*0042*/ 	.short	(.L_1885 - .L_1884)
	.align		4
.L_1884:
        /*0044*/ 	.word	index@(.nv.constant0._Z32group_norm_nhwc_bwd_scale_kernelI11Fp16IOFp32WLi64EEv26Group_norm_nhwc_bwd_params)
        /*0048*/ 	.short	0x0210
        /*004a*/ 	.short	0x00b8


	//----- nvinfo : EIATTR_SW_WAR
	.align		4
.L_1885:
        /*004c*/ 	.byte	0x04, 0x36
        /*004e*/ 	.short	(.L_1887 - .L_1886)
.L_1886:
        /*0050*/ 	.word	0x00000008
.L_1887:


//--------------------- .nv.info._Z32group_norm_nhwc_bwd_scale_kernelI11Fp16IOFp32WLi128EEv26Group_norm_nhwc_bwd_params --------------------------
	.section	.nv.info._Z32group_norm_nhwc_bwd_scale_kernelI11Fp16IOFp32WLi128EEv26Group_norm_nhwc_bwd_params,"",@"SHT_CUDA_INFO"
	.sectionflags	@""
	.align	4


	//----- nvinfo : EIATTR_CUDA_API_VERSION
	.align		4
        /*0000*/ 	.byte	0x04, 0x37
        /*0002*/ 	.short	(.L_1889 - .L_1888)
.L_1888:
        /*0004*/ 	.word	0x00000082


	//----- nvinfo : EIATTR_KPARAM_INFO
	.align		4
.L_1889:
        /*0008*/ 	.byte	0x04, 0x17
        /*000a*/ 	.short	(.L_1891 - .L_1890)
.L_1890:
        /*000c*/ 	.word	0x00000000
        /*0010*/ 	.short	0x0000
        /*0012*/ 	.short	0x0000
        /*0014*/ 	.byte	0x00, 0xf0, 0xe1, 0x02


	//----- nvinfo : EIATTR_SPARSE_MMA_MASK
	.align		4
.L_1891:
        /*0018*/ 	.byte	0x03, 0x50
        /*001a*/ 	.short	0x0000


	//----- nvinfo : EIATTR_MAXREG_COUNT
	.align		4
        /*001c*/ 	.byte	0x03, 0x1b
        /*001e*/ 	.short	0x00ff


	//----- nvinfo : EIATTR_MERCURY_ISA_VERSION
	.align		4
        /*0020*/ 	.byte	0x03, 0x5f
        /*0022*/ 	.short	0x0101


	//----- nvinfo : EIATTR_EXIT_INSTR_OFFSETS
	.align		4
        /*0024*/ 	.byte	0x04, 0x1c
        /*0026*/ 	.short	(.L_1893 - .L_1892)


	//   ....[0]....
.L_1892:
        /*0028*/ 	.word	0x00001350


	//   ....[1]....
        /*002c*/ 	.word	0x000013c0


	//   ....[2]....
        /*0030*/ 	.word	0x000015c0


	//----- nvinfo : EIATTR_CRS_STACK_SIZE
	.align		4
.L_1893:
        /*0034*/ 	.byte	0x04, 0x1e
        /*0036*/ 	.short	(.L_1895 - .L_1894)
.L_1894:
        /*0038*/ 	.word	0x00000000


	//----- nvinfo : EIATTR_CBANK_PARAM_SIZE
	.align		4
.L_1895:
        /*003c*/ 	.byte	0x03, 0x19
        /*003e*/ 	.short	0x00b8


	//----- nvinfo : EIATTR_PARAM_CBANK
	.align		4
        /*0040*/ 	.byte	0x04, 0x0a
        /*0042*/ 	.short	(.L_1897 - .L_1896)
	.align		4
.L_1896:
        /*0044*/ 	.word	index@(.nv.constant0._Z32group_norm_nhwc_bwd_scale_kernelI11Fp16IOFp32WLi128EEv26Group_norm_nhwc_bwd_params)
        /*0048*/ 	.short	0x0210
        /*004a*/ 	.short	0x00b8


	//----- nvinfo : EIATTR_SW_WAR
	.align		4
.L_1897:
        /*004c*/ 	.byte	0x04, 0x36
        /*004e*/ 	.short	(.L_1899 - .L_1898)
.L_1898:
        /*0050*/ 	.word	0x00000008
.L_1899:


//--------------------- .nv.info._Z32group_norm_nhwc_bwd_scale_kernelI11Fp16IOFp32WLi192EEv26Group_norm_nhwc_bwd_params --------------------------
	.section	.nv.info._Z32group_norm_nhwc_bwd_scale_kernelI11Fp16IOFp32WLi192EEv26Group_norm_nhwc_bwd_params,"",@"SHT_CUDA_INFO"
	.sectionflags	@""
	.align	4


	//----- nvinfo : EIATTR_CUDA_API_VERSION
	.align		4
        /*0000*/ 	.byte	0x04, 0x37
        /*0002*/ 	.short	(.L_1901 - .L_1900)
.L_1900:
        /*0004*/ 	.word	0x00000082


	//----- nvinfo : EIATTR_KPARAM_INFO
	.align		4
.L_1901:
        /*0008*/ 	.byte	0x04, 0x17
        /*000a*/ 	.short	(.L_1903 - .L_1902)
.L_1902:
        /*000c*/ 	.word	0x00000000
        /*0010*/ 	.short	0x0000
        /*0012*/ 	.short	0x0000
        /*0014*/ 	.byte	0x00, 0xf0, 0xe1, 0x02


	//----- nvinfo : EIATTR_SPARSE_MMA_MASK
	.align		4
.L_1903:
        /*0018*/ 	.byte	0x03, 0x50
        /*001a*/ 	.short	0x0000


	//----- nvinfo : EIATTR_MAXREG_COUNT
	.align		4
        /*001c*/ 	.byte	0x03, 0x1b
        /*001e*/ 	.short	0x00ff


	//----- nvinfo : EIATTR_MERCURY_ISA_VERSION
	.align		4
        /*0020*/ 	.byte	0x03, 0x5f
        /*0022*/ 	.short	0x0101


	//----- nvinfo : EIATTR_EXIT_INSTR_OFFSETS
	.align		4
        /*0024*/ 	.byte	0x04, 0x1c
        /*0026*/ 	.short	(.L_1905 - .L_1904)


	//   ....[0]....
.L_1904:
        /*0028*/ 	.word	0x00001350


	//   ....[1]....
        /*002c*/ 	.word	0x000013c0


	//   ....[2]....
        /*0030*/ 	.word	0x000015c0


	//----- nvinfo : EIATTR_CRS_STACK_SIZE
	.align		4
.L_1905:
        /*0034*/ 	.byte	0x04, 0x1e
        /*0036*/ 	.short	(.L_1907 - .L_1906)
.L_1906:
        /*0038*/ 	.word	0x00000000


	//----- nvinfo : EIATTR_CBANK_PARAM_SIZE
	.align		4
.L_1907:
        /*003c*/ 	.byte	0x03, 0x19
        /*003e*/ 	.short	0x00b8


	//----- nvinfo : EIATTR_PARAM_CBANK
	.align		4
        /*0040*/ 	.byte	0x04, 0x0a
        /*0042*/ 	.short	(.L_1909 - .L_1908)
	.align		4
.L_1908:
        /*0044*/ 	.word	index@(.nv.constant0._Z32group_norm_nhwc_bwd_scale_kernelI11Fp16IOFp32WLi192EEv26Group_norm_nhwc_bwd_params)
        /*0048*/ 	.short	0x0210
        /*004a*/ 	.short	0x00b8


	//----- nvinfo : EIATTR_SW_WAR
	.align		4
.L_1909:
        /*004c*/ 	.byte	0x04, 0x36
        /*004e*/ 	.short	(.L_1911 - .L_1910)
.L_1910:
        /*0050*/ 	.word	0x00000008
.L_1911:


//--------------------- .nv.info._Z32group_norm_nhwc_bwd_scale_kernelI11Fp16IOFp32WLi448EEv26Group_norm_nhwc_bwd_params --------------------------
	.section	.nv.info._Z32group_norm_nhwc_bwd_scale_kernelI11Fp16IOFp32WLi448EEv26Group_norm_nhwc_bwd_params,"",@"SHT_CUDA_INFO"
	.sectionflags	@""
	.align	4


	//----- nvinfo : EIATTR_CUDA_API_VERSION
	.align		4
        /*0000*/ 	.byte	0x04, 0x37
        /*0002*/ 	.short	(.L_1913 - .L_1912)
.L_1912:
        /*0004*/ 	.word	0x00000082


	//----- nvinfo : EIATTR_KPARAM_INFO
	.align		4
.L_1913:
        /*0008*/ 	.byte	0x04, 0x17
        /*000a*/ 	.short	(.L_1915 - .L_1914)
.L_1914:
        /*000c*/ 	.word	0x00000000
        /*0010*/ 	.short	0x0000
        /*0012*/ 	.short	0x0000
        /*0014*/ 	.byte	0x00, 0xf0, 0xe1, 0x02


	//----- nvinfo : EIATTR_SPARSE_MMA_MASK
	.align		4
.L_1915:
        /*0018*/ 	.byte	0x03, 0x50
        /*001a*/ 	.short	0x0000


	//----- nvinfo : EIATTR_MAXREG_COUNT
	.align		4
        /*001c*/ 	.byte	0x03, 0x1b
        /*001e*/ 	.short	0x00ff


	//----- nvinfo : EIATTR_MERCURY_ISA_VERSION
	.align		4
        /*0020*/ 	.byte	0x03, 0x5f
        /*0022*/ 	.short	0x0101


	//----- nvinfo : EIATTR_EXIT_INSTR_OFFSETS
	.align		4
        /*0024*/ 	.byte	0x04, 0x1c
        /*0026*/ 	.short	(.L_1917 - .L_1916)


	//   ....[0]....
.L_1916:
        /*0028*/ 	.word	0x00001350


	//   ....[1]....
        /*002c*/ 	.word	0x000013c0


	//   ....[2]....
        /*0030*/ 	.word	0x000015c0


	//----- nvinfo : EIATTR_CRS_STACK_SIZE
	.align		4
.L_1917:
        /*0034*/ 	.byte	0x04, 0x1e
        /*0036*/ 	.short	(.L_1919 - .L_1918)
.L_1918:
        /*0038*/ 	.word	0x00000000


	//----- nvinfo : EIATTR_CBANK_PARAM_SIZE
	.align		4
.L_1919:
        /*003c*/ 	.byte	0x03, 0x19
        /*003e*/ 	.short	0x00b8


	//----- nvinfo : EIATTR_PARAM_CBANK
	.align		4
        /*0040*/ 	.byte	0x04, 0x0a
        /*0042*/ 	.short	(.L_1921 - .L_1920)
	.align		4
.L_1920:
        /*0044*/ 	.word	index@(.nv.constant0._Z32group_norm_nhwc_bwd_scale_kernelI11Fp16IOFp32WLi448EEv26Group_norm_nhwc_bwd_params)
        /*0048*/ 	.short	0x0210
        /*004a*/ 	.short	0x00b8


	//----- nvinfo : EIATTR_SW_WAR
	.align		4
.L_1921:
        /*004c*/ 	.byte	0x04, 0x36
        /*004e*/ 	.short	(.L_1923 - .L_1922)
.L_1922:
        /*0050*/ 	.word	0x00000008
.L_1923:


//--------------------- .nv.info._Z32group_norm_nhwc_bwd_scale_kernelI11Fp16IOFp32WLi256EEv26Group_norm_nhwc_bwd_params --------------------------
	.section	.nv.info._Z32group_norm_nhwc_bwd_scale_kernelI11Fp16IOFp32WLi256EEv26Group_norm_nhwc_bwd_params,"",@"SHT_CUDA_INFO"
	.sectionflags	@""
	.align	4


	//----- nvinfo : EIATTR_CUDA_API_VERSION
	.align		4
        /*0000*/ 	.byte	0x04, 0x37
        /*0002*/ 	.short	(.L_1925 - .L_1924)
.L_1924:
        /*0004*/ 	.word	0x00000082


	//----- nvinfo : EIATTR_KPARAM_INFO
	.align		4
.L_1925:
        /*0008*/ 	.byte	0x04, 0x17
        /*000a*/ 	.short	(.L_1927 - .L_1926)
.L_1926:
        /*000c*/ 	.word	0x00000000
        /*0010*/ 	.short	0x0000
        /*0012*/ 	.short	0x0000
        /*0014*/ 	.byte	0x00, 0xf0, 0xe1, 0x02


	//----- nvinfo : EIATTR_SPARSE_MMA_MASK
	.align		4
.L_1927:
        /*0018*/ 	.byte	0x03, 0x50
        /*001a*/ 	.short	0x0000


	//----- nvinfo : EIATTR_MAXREG_COUNT
	.align		4
        /*001c*/ 	.byte	0x03, 0x1b
        /*001e*/ 	.short	0x00ff


	//----- nvinfo : EIATTR_MERCURY_ISA_VERSION
	.align		4
        /*0020*/ 	.byte	0x03, 0x5f
        /*0022*/ 	.short	0x0101


	//----- nvinfo : EIATTR_EXIT_INSTR_OFFSETS
	.align		4
        /*0024*/ 	.byte	0x04, 0x1c
        /*0026*/ 	.short	(.L_1929 - .L_1928)


	//   ....[0]....
.L_1928:
        /*0028*/ 	.word	0x00001350


	//   ....[1]....
        /*002c*/ 	.word	0x000013c0


	//   ....[2]....
        /*0030*/ 	.word	0x000015c0


	//----- nvinfo : EIATTR_CRS_STACK_SIZE
	.align		4
.L_1929:
        /*0034*/ 	.byte	0x04, 0x1e
        /*0036*/ 	.short	(.L_1931 - .L_1930)
.L_1930:
        /*0038*/ 	.word	0x00000000


	//----- nvinfo : EIATTR_CBANK_PARAM_SIZE
	.align		4
.L_1931:
        /*003c*/ 	.byte	0x03, 0x19
        /*003e*/ 	.short	0x00b8


	//----- nvinfo : EIATTR_PARAM_CBANK
	.align		4
        /*0040*/ 	.byte	0x04, 0x0a
        /*0042*/ 	.short	(.L_1933 - .L_1932)
	.align		4
.L_1932:
        /*0044*/ 	.word	index@(.nv.constant0._Z32group_norm_nhwc_bwd_scale_kernelI11Fp16IOFp32WLi256EEv26Group_norm_nhwc_bwd_params)
        /*0048*/ 	.short	0x0210
        /*004a*/ 	.short	0x00b8


	//----- nvinfo : EIATTR_SW_WAR
	.align		4
.L_1933:
        /*004c*/ 	.byte	0x04, 0x36
        /*004e*/ 	.short	(.L_1935 - .L_1934)
.L_1934:
        /*0050*/ 	.word	0x00000008
.L_1935:


//--------------------- .nv.info._Z32group_norm_nhwc_bwd_scale_kernelI11Fp16IOFp32WLi120EEv26Group_norm_nhwc_bwd_params --------------------------
	.section	.nv.info._Z32group_norm_nhwc_bwd_scale_kernelI11Fp16IOFp32WLi120EEv26Group_norm_nhwc_bwd_params,"",@"SHT_CUDA_INFO"
	.sectionflags	@""
	.align	4


	//----- nvinfo : EIATTR_CUDA_API_VERSION
	.align		4
        /*0000*/ 	.byte	0x04, 0x37
        /*0002*/ 	.short	(.L_1937 - .L_1936)
.L_1936:
        /*0004*/ 	.word	0x00000082


	//----- nvinfo : EIATTR_KPARAM_INFO
	.align		4
.L_1937:
        /*0008*/ 	.byte	0x04, 0x17
        /*000a*/ 	.short	(.L_1939 - .L_1938)
.L_1938:
        /*000c*/ 	.word	0x00000000
        /*0010*/ 	.short	0x0000
        /*0012*/ 	.short	0x0000
        /*0014*/ 	.byte	0x00, 0xf0, 0xe1, 0x02


	//----- nvinfo : EIATTR_SPARSE_MMA_MASK
	.align		4
.L_1939:
        /*0018*/ 	.byte	0x03, 0x50
        /*001a*/ 	.short	0x0000


	//----- nvinfo : EIATTR_MAXREG_COUNT
	.align		4
        /*001c*/ 	.byte	0x03, 0x1b
        /*001e*/ 	.short	0x00ff


	//----- nvinfo : EIATTR_MERCURY_ISA_VERSION
	.align		4
        /*0020*/ 	.byte	0x03, 0x5f
        /*0022*/ 	.short	0x0101


	//----- nvinfo : EIATTR_EXIT_INSTR_OFFSETS
	.align		4
        /*0024*/ 	.byte	0x04, 0x1c
        /*0026*/ 	.short	(.L_1941 - .L_1940)


	//   ....[0]....
.L_1940:
        /*0028*/ 	.word	0x00001350


	//   ....[1]....
        /*002c*/ 	.word	0x000013c0


	//   ....[2]....
        /*0030*/ 	.word	0x000015c0


	//----- nvinfo : EIATTR_CRS_STACK_SIZE
	.align		4
.L_1941:
        /*0034*/ 	.byte	0x04, 0x1e
        /*0036*/ 	.short	(.L_1943 - .L_1942)
.L_1942:
        /*0038*/ 	.word	0x00000000


	//----- nvinfo : EIATTR_CBANK_PARAM_SIZE
	.align		4
.L_1943:
        /*003c*/ 	.byte	0x03, 0x19
        /*003e*/ 	.short	0x00b8


	//----- nvinfo : EIATTR_PARAM_CBANK
	.align		4
        /*0040*/ 	.byte	0x04, 0x0a
        /*0042*/ 	.short	(.L_1945 - .L_1944)
	.align		4
.L_1944:
        /*0044*/ 	.word	index@(.nv.constant0._Z32group_norm_nhwc_bwd_scale_kernelI11Fp16IOFp32WLi120EEv26Group_norm_nhwc_bwd_params)
        /*0048*/ 	.short	0x0210
        /*004a*/ 	.short	0x00b8


	//----- nvinfo : EIATTR_SW_WAR
	.align		4
.L_1945:
        /*004c*/ 	.byte	0x04, 0x36
        /*004e*/ 	.short	(.L_1947 - .L_1946)
.L_1946:
        /*0050*/ 	.word	0x00000008
.L_1947:


//--------------------- .nv.info._Z32group_norm_nhwc_bwd_scale_kernelI11Fp16IOFp32WLi140EEv26Group_norm_nhwc_bwd_params --------------------------
	.section	.nv.info._Z32group_norm_nhwc_bwd_scale_kernelI11Fp16IOFp32WLi140EEv26Group_norm_nhwc_bwd_params,"",@"SHT_CUDA_INFO"
	.sectionflags	@""
	.align	4


	//----- nvinfo : EIATTR_CUDA_API_VERSION
	.align		4
        /*0000*/ 	.byte	0x04, 0x37
        /*0002*/ 	.short	(.L_1949 - .L_1948)
.L_1948:
        /*0004*/ 	.word	0x00000082


	//----- nvinfo : EIATTR_KPARAM_INFO
	.align		4
.L_1949:
        /*0008*/ 	.byte	0x04, 0x17
        /*000a*/ 	.short	(.L_1951 - .L_1950)
.L_1950:
        /*000c*/ 	.word	0x00000000
        /*0010*/ 	.short	0x0000
        /*0012*/ 	.short	0x0000
        /*0014*/ 	.byte	0x00, 0xf0, 0xe1, 0x02


	//----- nvinfo : EIATTR_SPARSE_MMA_MASK
	.align		4
.L_1951:
        /*0018*/ 	.byte	0x03, 0x50
        /*001a*/ 	.short	0x0000


	//----- nvinfo : EIATTR_MAXREG_COUNT
	.align		4
        /*001c*/ 	.byte	0x03, 0x1b
        /*001e*/ 	.short	0x00ff


	//----- nvinfo : EIATTR_MERCURY_ISA_VERSION
	.align		4
        /*0020*/ 	.byte	0x03, 0x5f
        /*0022*/ 	.short	0x0101


	//----- nvinfo : EIATTR_EXIT_INSTR_OFFSETS
	.align		4
        /*0024*/ 	.byte	0x04, 0x1c
        /*0026*/ 	.short	(.L_1953 - .L_1952)


	//   ....[0]....
.L_1952:
        /*0028*/ 	.word	0x00001350


	//   ....[1]....
        /*002c*/ 	.word	0x000013c0


	//   ....[2]....
        /*0030*/ 	.word	0x000015c0


	//----- nvinfo : EIATTR_CRS_STACK_SIZE
	.align		4
.L_1953:
        /*0034*/ 	.byte	0x04, 0x1e
        /*0036*/ 	.short	(.L_1955 - .L_1954)
.L_1954:
        /*0038*/ 	.word	0x00000000


	//----- nvinfo : EIATTR_CBANK_PARAM_SIZE
	.align		4
.L_1955:
        /*003c*/ 	.byte	0x03, 0x19
        /*003e*/ 	.short	0x00b8


	//----- nvinfo : EIATTR_PARAM_CBANK
	.align		4
        /*0040*/ 	.byte	0x04, 0x0a
        /*0042*/ 	.short	(.L_1957 - .L_1956)
	.align		4
.L_1956:
        /*0044*/ 	.word	index@(.nv.constant0._Z32group_norm_nhwc_bwd_scale_kernelI11Fp16IOFp32WLi140EEv26Group_norm_nhwc_bwd_params)
        /*0048*/ 	.short	0x0210
        /*004a*/ 	.short	0x00b8


	//----- nvinfo : EIATTR_SW_WAR
	.align		4
.L_1957:
        /*004c*/ 	.byte	0x04, 0x36
        /*004e*/ 	.short	(.L_1959 - .L_1958)
.L_1958:
        /*0050*/ 	.word	0x00000008
.L_1959:


//--------------------- .nv.info._Z32group_norm_nhwc_bwd_scale_kernelI11Fp16IOFp32WLi160EEv26Group_norm_nhwc_bwd_params --------------------------
	.section	.nv.info._Z32group_norm_nhwc_bwd_scale_kernelI11Fp16IOFp32WLi160EEv26Group_norm_nhwc_bwd_params,"",@"SHT_CUDA_INFO"
	.sectionflags	@""
	.align	4


	//----- nvinfo : EIATTR_CUDA_API_VERSION
	.align		4
        /*0000*/ 	.byte	0x04, 0x37
        /*0002*/ 	.short	(.L_1961 - .L_1960)
.L_1960:
        /*0004*/ 	.word	0x00000082


	//----- nvinfo : EIATTR_KPARAM_INFO
	.align		4
.L_1961:
        /*0008*/ 	.byte	0x04, 0x17
        /*000a*/ 	.short	(.L_1963 - .L_1962)
.L_1962:
        /*000c*/ 	.word	0x00000000
        /*0010*/ 	.short	0x0000
        /*0012*/ 	.short	0x0000
        /*0014*/ 	.byte	0x00, 0xf0, 0xe1, 0x02


	//----- nvinfo : EIATTR_SPARSE_MMA_MASK
	.align		4
.L_1963:
        /*0018*/ 	.byte	0x03, 0x50
        /*001a*/ 	.short	0x0000


	//----- nvinfo : EIATTR_MAXREG_COUNT
	.align		4
        /*001c*/ 	.byte	0x03, 0x1b
        /*001e*/ 	.short	0x00ff


	//----- nvinfo : EIATTR_MERCURY_ISA_VERSION
	.align		4
        /*0020*/ 	.byte	0x03, 0x5f
        /*0022*/ 	.short	0x0101


	//----- nvinfo : EIATTR_EXIT_INSTR_OFFSETS
	.align		4
        /*0024*/ 	.byte	0x04, 0x1c
        /*0026*/ 	.short	(.L_1965 - .L_1964)


	//   ....[0]....
.L_1964:
        /*0028*/ 	.word	0x00001350


	//   ....[1]....
        /*002c*/ 	.word	0x000013c0


	//   ....[2]....
        /*0030*/ 	.word	0x000015c0


	//----- nvinfo : EIATTR_CRS_STACK_SIZE
	.align		4
.L_1965:
        /*0034*/ 	.byte	0x04, 0x1e
        /*0036*/ 	.short	(.L_1967 - .L_1966)
.L_1966:
        /*0038*/ 	.word	0x00000000


	//----- nvinfo : EIATTR_CBANK_PARAM_SIZE
	.align		4
.L_1967:
        /*003c*/ 	.byte	0x03, 0x19
        /*003e*/ 	.short	0x00b8


	//----- nvinfo : EIATTR_PARAM_CBANK
	.align		4
        /*0040*/ 	.byte	0x04, 0x0a
        /*0042*/ 	.short	(.L_1969 - .L_1968)
	.align		4
.L_1968:
        /*0044*/ 	.word	index@(.nv.constant0._Z32group_norm_nhwc_bwd_scale_kernelI11Fp16IOFp32WLi160EEv26Group_norm_nhwc_bwd_params)
        /*0048*/ 	.short	0x0210
        /*004a*/ 	.short	0x00b8


	//----- nvinfo : EIATTR_SW_WAR
	.align		4
.L_1969:
        /*004c*/ 	.byte	0x04, 0x36
        /*004e*/ 	.short	(.L_1971 - .L_1970)
.L_1970:
        /*0050*/ 	.word	0x00000008
.L_1971:


//--------------------- .nv.info._Z32group_norm_nhwc_bwd_scale_kernelI11Fp16IOBf16WLi196EEv26Group_norm_nhwc_bwd_params --------------------------
	.section	.nv.info._Z32group_norm_nhwc_bwd_scale_kernelI11Fp16IOBf16WLi196EEv26Group_norm_nhwc_bwd_params,"",@"SHT_CUDA_INFO"
	.sectionflags	@""
	.align	4


	//----- nvinfo : EIATTR_CUDA_API_VERSION
	.align		4
        /*0000*/ 	.byte	0x04, 0x37
        /*0002*/ 	.short	(.L_1973 - .L_1972)
.L_1972:
        /*0004*/ 	.word	0x00000082


	//----- nvinfo : EIATTR_KPARAM_INFO
	.align		4
.L_1973:
        /*0008*/ 	.byte	0x04, 0x17
        /*000a*/ 	.short	(.L_1975 - .L_1974)
.L_1974:
        /*000c*/ 	.word	0x00000000
        /*0010*/ 	.short	0x0000
        /*0012*/ 	.short	0x0000
        /*0014*/ 	.byte	0x00, 0xf0, 0xe1, 0x02


	//----- nvinfo : EIATTR_SPARSE_MMA_MASK
	.align		4
.L_1975:
        /*0018*/ 	.byte	0x03, 0x50
        /*001a*/ 	.short	0x0000


	//----- nvinfo : EIATTR_MAXREG_COUNT
	.align		4
        /*001c*/ 	.byte	0x03, 0x1b
        /*001e*/ 	.short	0x00ff


	//----- nvinfo : EIATTR_MERCURY_ISA_VERSION
	.align		4
        /*0020*/ 	.byte	0x03, 0x5f
        /*0022*/ 	.short	0x0101


	//----- nvinfo : EIATTR_EXIT_INSTR_OFFSETS
	.align		4
        /*0024*/ 	.byte	0x04, 0x1c
        /*0026*/ 	.short	(.L_1977 - .L_1976)


	//   ....[0]....
.L_1976:
        /*0028*/ 	.word	0x000013a0


	//   ....[1]....
        /*002c*/ 	.word	0x00001410


	//   ....[2]....
        /*0030*/ 	.word	0x00001630


	//----- nvinfo : EIATTR_CRS_STACK_SIZE
	.align		4
.L_1977:
        /*0034*/ 	.byte	0x04, 0x1e
        /*0036*/ 	.short	(.L_1979 - .L_1978)
.L_1978:
        /*0038*/ 	.word	0x00000000


	//----- nvinfo : EIATTR_CBANK_PARAM_SIZE
	.align		4
.L_1979:
        /*003c*/ 	.byte	0x03, 0x19
        /*003e*/ 	.short	0x00b8


	//----- nvinfo : EIATTR_PARAM_CBANK
	.align		4
        /*0040*/ 	.byte	0x04, 0x0a
        /*0042*/ 	.short	(.L_1981 - .L_1980)
	.align		4
.L_1980:
        /*0044*/ 	.word	index@(.nv.constant0._Z32group_norm_nhwc_bwd_scale_kernelI11Fp16IOBf16WLi196EEv26Group_norm_nhwc_bwd_params)
        /*0048*/ 	.short	0x0210
        /*004a*/ 	.short	0x00b8


	//----- nvinfo : EIATTR_SW_WAR
	.align		4
.L_1981:
        /*004c*/ 	.byte	0x04, 0x36
        /*004e*/ 	.short	(.L_1983 - .L_1982)
.L_1982:
        /*0050*/ 	.word	0x00000008
.L_1983:


//--------------------- .nv.info._Z32group_norm_nhwc_bwd_scale_kernelI11Fp16IOBf16WLi168EEv26Group_norm_nhwc_bwd_params --------------------------
	.section	.nv.info._Z32group_norm_nhwc_bwd_scale_kernelI11Fp16IOBf16WLi168EEv26Group_norm_nhwc_bwd_params,"",@"SHT_CUDA_INFO"
	.sectionflags	@""
	.align	4


	//----- nvinfo : EIATTR_CUDA_API_VERSION
	.align		4
        /*0000*/ 	.byte	0x04, 0x37
        /*0002*/ 	.short	(.L_1985 - .L_1984)
.L_1984:
        /*0004*/ 	.word	0x00000082


	//----- nvinfo : EIATTR_KPARAM_INFO
	.align		4
.L_1985:
        /*0008*/ 	.byte	0x04, 0x17
        /*000a*/ 	.short	(.L_1987 - .L_1986)
.L_1986:
        /*000c*/ 	.word	0x00000000
        /*0010*/ 	.short	0x0000
        /*0012*/ 	.short	0x0000
        /*0014*/ 	.byte	0x00, 0xf0, 0xe1, 0x02


	//----- nvinfo : EIATTR_SPARSE_MMA_MASK
	.align		4
.L_1987:
        /*0018*/ 	.byte	0x03, 0x50
        /*001a*/ 	.short	0x0000


	//----- nvinfo : EIATTR_MAXREG_COUNT
	.align		4
        /*001c*/ 	.byte	0x03, 0x1b
        /*001e*/ 	.short	0x00ff


	//----- nvinfo : EIATTR_MERCURY_ISA_VERSION
	.align		4
        /*0020*/ 	.byte	0x03, 0x5f
        /*0022*/ 	.short	0x0101


	//----- nvinfo : EIATTR_EXIT_INSTR_OFFSETS
	.align		4
        /*0024*/ 	.byte	0x04, 0x1c
        /*0026*/ 	.short	(.L_1989 - .L_1988)


	//   ....[0]....
.L_1988:
        /*0028*/ 	.word	0x000013a0


	//   ....[1]....
        /*002c*/ 	.word	0x00001410


	//   ....[2]....
        /*0030*/ 	.word	0x00001630


	//----- nvinfo : EIATTR_CRS_STACK_SIZE
	.align		4
.L_1989:
        /*0034*/ 	.byte	0x04, 0x1e
        /*0036*/ 	.short	(.L_1991 - .L_1990)
.L_1990:
        /*0038*/ 	.word	0x00000000


	//----- nvinfo : EIATTR_CBANK_PARAM_SIZE
	.align		4
.L_1991:
        /*003c*/ 	.byte	0x03, 0x19
        /*003e*/ 	.short	0x00b8


	//----- nvinfo : EIATTR_PARAM_CBANK
	.align		4
        /*0040*/ 	.byte	0x04, 0x0a
        /*0042*/ 	.short	(.L_1993 - .L_1992)
	.align		4
.L_1992:
        /*0044*/ 	.word	index@(.nv.constant0._Z32group_norm_nhwc_bwd_scale_kernelI11Fp16IOBf16WLi168EEv26Group_norm_nhwc_bwd_params)
        /*0048*/ 	.short	0x0210
        /*004a*/ 	.short	0x00b8


	//----- nvinfo : EIATTR_SW_WAR
	.align		4
.L_1993:
        /*004c*/ 	.byte	0x04, 0x36
        /*004e*/ 	.short	(.L_1995 - .L_1994)
.L_1994:
        /*0050*/ 	.word	0x00000008
.L_1995:


//--------------------- .nv.info._Z32group_norm_nhwc_bwd_scale_kernelI11Fp16IOBf16WLi64EEv26Group_norm_nhwc_bwd_params --------------------------
	.section	.nv.info._Z32group_norm_nhwc_bwd_scale_kernelI11Fp16IOBf16WLi64EEv26Group_norm_nhwc_bwd_params,"",@"SHT_CUDA_INFO"
	.sectionflags	@""
	.align	4


	//----- nvinfo : EIATTR_CUDA_API_VERSION
	.align		4
        /*0000*/ 	.byte	0x04, 0x37
        /*0002*/ 	.short	(.L_1997 - .L_1996)
.L_1996:
        /*0004*/ 	.word	0x00000082


	//----- nvinfo : EIATTR_KPARAM_INFO
	.align		4
.L_1997:
        /*0008*/ 	.byte	0x04, 0x17
        /*000a*/ 	.short	(.L_1999 - .L_1998)
.L_1998:
        /*000c*/ 	.word	0x00000000
        /*0010*/ 	.short	0x0000
        /*0012*/ 	.short	0x0000
        /*0014*/ 	.byte	0x00, 0xf0, 0xe1, 0x02


	//----- nvinfo : EIATTR_SPARSE_MMA_MASK
	.align		4
.L_1999:
        /*0018*/ 	.byte	0x03, 0x50
        /*001a*/ 	.short	0x0000


	//----- nvinfo : EIATTR_MAXREG_COUNT
	.align		4
        /*001c*/ 	.byte	0x03, 0x1b
        /*001e*/ 	.short	0x00ff


	//----- nvinfo : EIATTR_MERCURY_ISA_VERSION
	.align		4
        /*0020*/ 	.byte	0x03, 0x5f
        /*0022*/ 	.short	0x0101


	//----- nvinfo : EIATTR_EXIT_INSTR_OFFSETS
	.align		4
        /*0024*/ 	.byte	0x04, 0x1c
        /*0026*/ 	.short	(.L_2001 - .L_2000)


	//   ....[0]....
.L_2000:
        /*0028*/ 	.word	0x000013a0


	//   ....[1]....
        /*002c*/ 	.word	0x00001410


	//   ....[2]....
        /*0030*/ 	.word	0x00001630


	//----- nvinfo : EIATTR_CRS_STACK_SIZE
	.align		4
.L_2001:
        /*0034*/ 	.byte	0x04, 0x1e
        /*0036*/ 	.short	(.L_2003 - .L_2002)
.L_2002:
        /*0038*/ 	.word	0x00000000


	//----- nvinfo : EIATTR_CBANK_PARAM_SIZE
	.align		4
.L_2003:
        /*003c*/ 	.byte	0x03, 0x19
        /*003e*/ 	.short	0x00b8


	//----- nvinfo : EIATTR_PARAM_CBANK
	.align		4
        /*0040*/ 	.byte	0x04, 0x0a
        /*0042*/ 	.short	(.L_2005 - .L_2004)
	.align		4
.L_2004:
        /*0044*/ 	.word	index@(.nv.constant0._Z32group_norm_nhwc_bwd_scale_kernelI11Fp16IOBf16WLi64EEv26Group_norm_nhwc_bwd_params)
        /*0048*/ 	.short	0x0210
        /*004a*/ 	.short	0x00b8


	//----- nvinfo : EIATTR_SW_WAR
	.align		4
.L_2005:
        /*004c*/ 	.byte	0x04, 0x36
        /*004e*/ 	.short	(.L_2007 - .L_2006)
.L_2006:
        /*0050*/ 	.word	0x00000008
.L_2007:


//--------------------- .nv.info._Z32group_norm_nhwc_bwd_scale_kernelI11Fp16IOBf16WLi128EEv26Group_norm_nhwc_bwd_params --------------------------
	.section	.nv.info._Z32group_norm_nhwc_bwd_scale_kernelI11Fp16IOBf16WLi128EEv26Group_norm_nhwc_bwd_params,"",@"SHT_CUDA_INFO"
	.sectionflags	@""
	.align	4


	//----- nvinfo : EIATTR_CUDA_API_VERSION
	.align		4
        /*0000*/ 	.byte	0x04, 0x37
        /*0002*/ 	.short	(.L_2009 - .L_2008)
.L_2008:
        /*0004*/ 	.word	0x00000082


	//----- nvinfo : EIATTR_KPARAM_INFO
	.align		4
.L_2009:
        /*0008*/ 	.byte	0x04, 0x17
        /*000a*/ 	.short	(.L_2011 - .L_2010)
.L_2010:
        /*000c*/ 	.word	0x00000000
        /*0010*/ 	.short	0x0000
        /*0012*/ 	.short	0x0000
        /*0014*/ 	.byte	0x00, 0xf0, 0xe1, 0x02


	//----- nvinfo : EIATTR_SPARSE_MMA_MASK
	.align		4
.L_2011:
        /*0018*/ 	.byte	0x03, 0x50
        /*001a*/ 	.short	0x0000


	//----- nvinfo : EIATTR_MAXREG_COUNT
	.align		4
        /*001c*/ 	.byte	0x03, 0x1b
        /*001e*/ 	.short	0x00ff


	//----- nvinfo : EIATTR_MERCURY_ISA_VERSION
	.align		4
        /*0020*/ 	.byte	0x03, 0x5f
        /*0022*/ 	.short	0x0101


	//----- nvinfo : EIATTR_EXIT_INSTR_OFFSETS
	.align		4
        /*0024*/ 	.byte	0x04, 0x1c
        /*0026*/ 	.short	(.L_2013 - .L_2012)


	//   ....[0]....
.L_2012:
        /*0028*/ 	.word	0x000013a0


	//   ....[1]....
        /*002c*/ 	.word	0x00001410


	//   ....[2]....
        /*0030*/ 	.word	0x00001630


	//----- nvinfo : EIATTR_CRS_STACK_SIZE
	.align		4
.L_2013:
        /*0034*/ 	.byte	0x04, 0x1e
        /*0036*/ 	.short	(.L_2015 - .L_2014)
.L_2014:
        /*0038*/ 	.word	0x00000000


	//----- nvinfo : EIATTR_CBANK_PARAM_SIZE
	.align		4
.L_2015:
        /*003c*/ 	.byte	0x03, 0x19
        /*003e*/ 	.short	0x00b8


	//----- nvinfo : EIATTR_PARAM_CBANK
	.align		4
        /*0040*/ 	.byte	0x04, 0x0a
        /*0042*/ 	.short	(.L_2017 - .L_2016)
	.align		4
.L_2016:
        /*0044*/ 	.word	index@(.nv.constant0._Z32group_norm_nhwc_bwd_scale_kernelI11Fp16IOBf16WLi128EEv26Group_norm_nhwc_bwd_params)
        /*0048*/ 	.short	0x0210
        /*004a*/ 	.short	0x00b8


	//----- nvinfo : EIATTR_SW_WAR
	.align		4
.L_2017:
        /*004c*/ 	.byte	0x04, 0x36
        /*004e*/ 	.short	(.L_2019 - .L_2018)
.L_2018:
        /*0050*/ 	.word	0x00000008
.L_2019:


//--------------------- .nv.info._Z32group_norm_nhwc_bwd_scale_kernelI11Fp16IOBf16WLi192EEv26Group_norm_nhwc_bwd_params --------------------------
	.section	.nv.info._Z32group_norm_nhwc_bwd_scale_kernelI11Fp16IOBf16WLi192EEv26Group_norm_nhwc_bwd_params,"",@"SHT_CUDA_INFO"
	.sectionflags	@""
	.align	4


	//----- nvinfo : EIATTR_CUDA_API_VERSION
	.align		4
        /*0000*/ 	.byte	0x04, 0x37
        /*0002*/ 	.short	(.L_2021 - .L_2020)
.L_2020:
        /*0004*/ 	.word	0x00000082


	//----- nvinfo : EIATTR_KPARAM_INFO
	.align		4
.L_2021:
        /*0008*/ 	.byte	0x04, 0x17
        /*000a*/ 	.short	(.L_2023 - .L_2022)
.L_2022:
        /*000c*/ 	.word	0x00000000
        /*0010*/ 	.short	0x0000
        /*0012*/ 	.short	0x0000
        /*0014*/ 	.byte	0x00, 0xf0, 0xe1, 0x02


	//----- nvinfo : EIATTR_SPARSE_MMA_MASK
	.align		4
.L_2023:
        /*0018*/ 	.byte	0x03, 0x50
        /*001a*/ 	.short	0x0000


	//----- nvinfo : EIATTR_MAXREG_COUNT
	.align		4
        /*001c*/ 	.byte	0x03, 0x1b
        /*001e*/ 	.short	0x00ff


	//----- nvinfo : EIATTR_MERCURY_ISA_VERSION
	.align		4
        /*0020*/ 	.byte	0x03, 0x5f
        /*0022*/ 	.short	0x0101


	//----- nvinfo : EIATTR_EXIT_INSTR_OFFSETS
	.align		4
        /*0024*/ 	.byte	0x04, 0x1c
        /*0026*/ 	.short	(.L_2025 - .L_2024)


	//   ....[0]....
.L_2024:
        /*0028*/ 	.word	0x000013a0


	//   ....[1]....
        /*002c*/ 	.word	0x00001410


	//   ....[2]....
        /*0030*/ 	.word	0x00001630


	//----- nvinfo : EIATTR_CRS_STACK_SIZE
	.align		4
.L_2025:
        /*0034*/ 	.byte	0x04, 0x1e
        /*0036*/ 	.short	(.L_2027 - .L_2026)
.L_2026:
        /*0038*/ 	.word	0x00000000


	//----- nvinfo : EIATTR_CBANK_PARAM_SIZE
	.align		4
.L_2027:
        /*003c*/ 	.byte	0x03, 0x19
        /*003e*/ 	.short	0x00b8


	//----- nvinfo : EIATTR_PARAM_CBANK
	.align		4
        /*0040*/ 	.byte	0x04, 0x0a
        /*0042*/ 	.short	(.L_2029 - .L_2028)
	.align		4
.L_2028:
        /*0044*/ 	.word	index@(.nv.constant0._Z32group_norm_nhwc_bwd_scale_kernelI11Fp16IOBf16WLi192EEv26Group_norm_nhwc_bwd_params)
        /*0048*/ 	.short	0x0210
        /*004a*/ 	.short	0x00b8


	//----- nvinfo : EIATTR_SW_WAR
	.align		4
.L_2029:
        /*004c*/ 	.byte	0x04, 0x36
        /*004e*/ 	.short	(.L_2031 - .L_2030)
.L_2030:
        /*0050*/ 	.word	0x00000008
.L_2031:


//--------------------- .nv.info._Z32group_norm_nhwc_bwd_scale_kernelI11Fp16IOBf16WLi448EEv26Group_norm_nhwc_bwd_params --------------------------
	.section	.nv.info._Z32group_norm_nhwc_bwd_scale_kernelI11Fp16IOBf16WLi448EEv26Group_norm_nhwc_bwd_params,"",@"SHT_CUDA_INFO"
	.sectionflags	@""
	.align	4


	//----- nvinfo : EIATTR_CUDA_API_VERSION
	.align		4
        /*0000*/ 	.byte	0x04, 0x37
        /*0002*/ 	.short	(.L_2033 - .L_2032)
.L_2032:
        /*0004*/ 	.word	0x00000082


	//----- nvinfo : EIATTR_KPARAM_INFO
	.align		4
.L_2033:
        /*0008*/ 	.byte	0x04, 0x17
        /*000a*/ 	.short	(.L_2035 - .L_2034)
.L_2034:
        /*000c*/ 	.word	0x00000000
        /*0010*/ 	.short	0x0000
        /*0012*/ 	.short	0x0000
        /*0014*/ 	.byte	0x00, 0xf0, 0xe1, 0x02


	//----- nvinfo : EIATTR_SPARSE_MMA_MASK
	.align		4
.L_2035:
        /*0018*/ 	.byte	0x03, 0x50
        /*001a*/ 	.short	0x0000


	//----- nvinfo : EIATTR_MAXREG_COUNT
	.align		4
        /*001c*/ 	.byte	0x03, 0x1b
        /*001e*/ 	.short	0x00ff


	//----- nvinfo : EIATTR_MERCURY_ISA_VERSION
	.align		4
        /*0020*/ 	.byte	0x03, 0x5f
        /*0022*/ 	.short	0x0101


	//----- nvinfo : EIATTR_EXIT_INSTR_OFFSETS
	.align		4
        /*0024*/ 	.byte	0x04, 0x1c
        /*0026*/ 	.short	(.L_2037 - .L_2036)


	//   ....[0]....
.L_2036:
        /*0028*/ 	.word	0x000013a0


	//   ....[1]....
        /*002c*/ 	.word	0x00001410


	//   ....[2]....
        /*0030*/ 	.word	0x00001630


	//----- nvinfo : EIATTR_CRS_STACK_SIZE
	.align		4
.L_2037:
        /*0034*/ 	.byte	0x04, 0x1e
        /*0036*/ 	.short	(.L_2039 - .L_2038)
.L_2038:
        /*0038*/ 	.word	0x00000000


	//----- nvinfo : EIATTR_CBANK_PARAM_SIZE
	.align		4
.L_2039:
        /*003c*/ 	.byte	0x03, 0x19
        /*003e*/ 	.short	0x00b8


	//----- nvinfo : EIATTR_PARAM_CBANK
	.align		4
        /*0040*/ 	.byte	0x04, 0x0a
        /*0042*/ 	.short	(.L_2041 - .L_2040)
	.align		4
.L_2040:
        /*0044*/ 	.word	index@(.nv.constant0._Z32group_norm_nhwc_bwd_scale_kernelI11Fp16IOBf16WLi448EEv26Group_norm_nhwc_bwd_params)
        /*0048*/ 	.short	0x0210
        /*004a*/ 	.short	0x00b8


	//----- nvinfo : EIATTR_SW_WAR
	.align		4
.L_2041:
        /*004c*/ 	.byte	0x04, 0x36
        /*004e*/ 	.short	(.L_2043 - .L_2042)
.L_2042:
        /*0050*/ 	.word	0x00000008
.L_2043:


//--------------------- .nv.info._Z32group_norm_nhwc_bwd_scale_kernelI11Fp16IOBf16WLi256EEv26Group_norm_nhwc_bwd_params --------------------------
	.section	.nv.info._Z32group_norm_nhwc_bwd_scale_kernelI11Fp16IOBf16WLi256EEv26Group_norm_nhwc_bwd_params,"",@"SHT_CUDA_INFO"
	.sectionflags	@""
	.align	4


	//----- nvinfo : EIATTR_CUDA_API_VERSION
	.align		4
        /*0000*/ 	.byte	0x04, 0x37
        /*0002*/ 	.short	(.L_2045 - .L_2044)
.L_2044:
        /*0004*/ 	.word	0x00000082


	//----- nvinfo : EIATTR_KPARAM_INFO
	.align		4
.L_2045:
        /*0008*/ 	.byte	0x04, 0x17
        /*000a*/ 	.short	(.L_2047 - .L_2046)
.L_2046:
        /*000c*/ 	.word	0x00000000
        /*0010*/ 	.short	0x0000
        /*0012*/ 	.short	0x0000
        /*0014*/ 	.byte	0x00, 0xf0, 0xe1, 0x02


	//----- nvinfo : EIATTR_SPARSE_MMA_MASK
	.align		4
.L_2047:
        /*0018*/ 	.byte	0x03, 0x50
        /*001a*/ 	.short	0x0000


	//----- nvinfo : EIATTR_MAXREG_COUNT
	.align		4
        /*001c*/ 	.byte	0x03, 0x1b
        /*001e*/ 	.short	0x00ff


	//----- nvinfo : EIATTR_MERCURY_ISA_VERSION
	.align		4
        /*0020*/ 	.byte	0x03, 0x5f
        /*0022*/ 	.short	0x0101


	//----- nvinfo : EIATTR_EXIT_INSTR_OFFSETS
	.align		4
        /*0024*/ 	.byte	0x04, 0x1c
        /*0026*/ 	.short	(.L_2049 - .L_2048)


	//   ....[0]....
.L_2048:
        /*0028*/ 	.word	0x000013a0


	//   ....[1]....
        /*002c*/ 	.word	0x00001410


	//   ....[2]....
        /*0030*/ 	.word	0x00001630


	//----- nvinfo : EIATTR_CRS_STACK_SIZE
	.align		4
.L_2049:
        /*0034*/ 	.byte	0x04, 0x1e
        /*0036*/ 	.short	(.L_2051 - .L_2050)
.L_2050:
        /*0038*/ 	.word	0x00000000


	//----- nvinfo : EIATTR_CBANK_PARAM_SIZE
	.align		4
.L_2051:
        /*003c*/ 	.byte	0x03, 0x19
        /*003e*/ 	.short	0x00b8


	//----- nvinfo : EIATTR_PARAM_CBANK
	.align		4
        /*0040*/ 	.byte	0x04, 0x0a
        /*0042*/ 	.short	(.L_2053 - .L_2052)
	.align		4
.L_2052:
        /*0044*/ 	.word	index@(.nv.constant0._Z32group_norm_nhwc_bwd_scale_kernelI11Fp16IOBf16WLi256EEv26Group_norm_nhwc_bwd_params)
        /*0048*/ 	.short	0x0210
        /*004a*/ 	.short	0x00b8


	//----- nvinfo : EIATTR_SW_WAR
	.align		4
.L_2053:
        /*004c*/ 	.byte	0x04, 0x36
        /*004e*/ 	.short	(.L_2055 - .L_2054)
.L_2054:
        /*0050*/ 	.word	0x00000008
.L_2055:


//--------------------- .nv.info._Z32group_norm_nhwc_bwd_scale_kernelI11Fp16IOBf16WLi120EEv26Group_norm_nhwc_bwd_params --------------------------
	.section	.nv.info._Z32group_norm_nhwc_bwd_scale_kernelI11Fp16IOBf16WLi120EEv26Group_norm_nhwc_bwd_params,"",@"SHT_CUDA_INFO"
	.sectionflags	@""
	.align	4


	//----- nvinfo : EIATTR_CUDA_API_VERSION
	.align		4
        /*0000*/ 	.byte	0x04, 0x37
        /*0002*/ 	.short	(.L_2057 - .L_2056)
.L_2056:
        /*0004*/ 	.word	0x00000082


	//----- nvinfo : EIATTR_KPARAM_INFO
	.align		4
.L_2057:
        /*0008*/ 	.byte	0x04, 0x17
        /*000a*/ 	.short	(.L_2059 - .L_2058)
.L_2058:
        /*000c*/ 	.word	0x00000000
        /*0010*/ 	.short	0x0000
        /*0012*/ 	.short	0x0000
        /*0014*/ 	.byte	0x00, 0xf0, 0xe1, 0x02


	//----- nvinfo : EIATTR_SPARSE_MMA_MASK
	.align		4
.L_2059:
        /*0018*/ 	.byte	0x03, 0x50
        /*001a*/ 	.short	0x0000


	//----- nvinfo : EIATTR_MAXREG_COUNT
	.align		4
        /*001c*/ 	.byte	0x03, 0x1b
        /*001e*/ 	.short	0x00ff


	//----- nvinfo : EIATTR_MERCURY_ISA_VERSION
	.align		4
        /*0020*/ 	.byte	0x03, 0x5f
        /*0022*/ 	.short	0x0101


	//----- nvinfo : EIATTR_EXIT_INSTR_OFFSETS
	.align		4
        /*0024*/ 	.byte	0x04, 0x1c
        /*0026*/ 	.short	(.L_2061 - .L_2060)


	//   ....[0]....
.L_2060:
        /*0028*/ 	.word	0x000013a0


	//   ....[1]....
        /*002c*/ 	.word	0x00001410


	//   ....[2]....
        /*0030*/ 	.word	0x00001630


	//----- nvinfo : EIATTR_CRS_STACK_SIZE
	.align		4
.L_2061:
        /*0034*/ 	.byte	0x04, 0x1e
        /*0036*/ 	.short	(.L_2063 - .L_2062)
.L_2062:
        /*0038*/ 	.word	0x00000000


	//----- nvinfo : EIATTR_CBANK_PARAM_SIZE
	.align		4
.L_2063:
        /*003c*/ 	.byte	0x03, 0x19
        /*003e*/ 	.short	0x00b8


	//----- nvinfo : EIATTR_PARAM_CBANK
	.align		4
        /*0040*/ 	.byte	0x04, 0x0a
        /*0042*/ 	.short	(.L_2065 - .L_2064)
	.align		4
.L_2064:
        /*0044*/ 	.word	index@(.nv.constant0._Z32group_norm_nhwc_bwd_scale_kernelI11Fp16IOBf16WLi120EEv26Group_norm_nhwc_bwd_params)
        /*0048*/ 	.short	0x0210
        /*004a*/ 	.short	0x00b8


	//----- nvinfo : EIATTR_SW_WAR
	.align		4
.L_2065:
        /*004c*/ 	.byte	0x04, 0x36
        /*004e*/ 	.short	(.L_2067 - .L_2066)
.L_2066:
        /*0050*/ 	.word	0x00000008
.L_2067:


//--------------------- .nv.info._Z32group_norm_nhwc_bwd_scale_kernelI11Fp16IOBf16WLi140EEv26Group_norm_nhwc_bwd_params --------------------------
	.section	.nv.info._Z32group_norm_nhwc_bwd_scale_kernelI11Fp16IOBf16WLi140EEv26Group_norm_nhwc_bwd_params,"",@"SHT_CUDA_INFO"
	.sectionflags	@""
	.align	4


	//----- nvinfo : EIATTR_CUDA_API_VERSION
	.align		4
        /*0000*/ 	.byte	0x04, 0x37
        /*0002*/ 	.short	(.L_2069 - .L_2068)
.L_2068:
        /*0004*/ 	.word	0x00000082


	//----- nvinfo : EIATTR_KPARAM_INFO
	.align		4
.L_2069:
        /*0008*/ 	.byte	0x04, 0x17
        /*000a*/ 	.short	(.L_2071 - .L_2070)
.L_2070:
        /*000c*/ 	.word	0x00000000
        /*0010*/ 	.short	0x0000
        /*0012*/ 	.short	0x0000
        /*0014*/ 	.byte	0x00, 0xf0, 0xe1, 0x02


	//----- nvinfo : EIATTR_SPARSE_MMA_MASK
	.align		4
.L_2071:
        /*0018*/ 	.byte	0x03, 0x50
        /*001a*/ 	.short	0x0000


	//----- nvinfo : EIATTR_MAXREG_COUNT
	.align		4
        /*001c*/ 	.byte	0x03, 0x1b
        /*001e*/ 	.short	0x00ff


	//----- nvinfo : EIATTR_MERCURY_ISA_VERSION
	.align		4
        /*0020*/ 	.byte	0x03, 0x5f
        /*0022*/ 	.short	0x0101


	//----- nvinfo : EIATTR_EXIT_INSTR_OFFSETS
	.align		4
        /*0024*/ 	.byte	0x04, 0x1c
        /*0026*/ 	.short	(.L_2073 - .L_2072)


	//   ....[0]....
.L_2072:
        /*0028*/ 	.word	0x000013a0


	//   ....[1]....
        /*002c*/ 	.word	0x00001410


	//   ....[2]....
        /*0030*/ 	.word	0x00001630


	//----- nvinfo : EIATTR_CRS_STACK_SIZE
	.align		4
.L_2073:
        /*0034*/ 	.byte	0x04, 0x1e
        /*0036*/ 	.short	(.L_2075 - .L_2074)
.L_2074:
        /*0038*/ 	.word	0x00000000


	//----- nvinfo : EIATTR_CBANK_PARAM_SIZE
	.align		4
.L_2075:
        /*003c*/ 	.byte	0x03, 0x19
        /*003e*/ 	.short	0x00b8


	//----- nvinfo : EIATTR_PARAM_CBANK
	.align		4
        /*0040*/ 	.byte	0x04, 0x0a
        /*0042*/ 	.short	(.L_2077 - .L_2076)
	.align		4
.L_2076:
        /*0044*/ 	.word	index@(.nv.constant0._Z32group_norm_nhwc_bwd_scale_kernelI11Fp16IOBf16WLi140EEv26Group_norm_nhwc_bwd_params)
        /*0048*/ 	.short	0x0210
        /*004a*/ 	.short	0x00b8


	//----- nvinfo : EIATTR_SW_WAR
	.align		4
.L_2077:
        /*004c*/ 	.byte	0x04, 0x36
        /*004e*/ 	.short	(.L_2079 - .L_2078)
.L_2078:
        /*0050*/ 	.word	0x00000008
.L_2079:


//--------------------- .nv.info._Z32group_norm_nhwc_bwd_scale_kernelI11Fp16IOBf16WLi160EEv26Group_norm_nhwc_bwd_params --------------------------
	.section	.nv.info._Z32group_norm_nhwc_bwd_scale_kernelI11Fp16IOBf16WLi160EEv26Group_norm_nhwc_bwd_params,"",@"SHT_CUDA_INFO"
	.sectionflags	@""
	.align	4


	//----- nvinfo : EIATTR_CUDA_API_VERSION
	.align		4
        /*0000*/ 	.byte	0x04, 0x37
        /*0002*/ 	.short	(.L_2081 - .L_2080)
.L_2080:
        /*0004*/ 	.word	0x00000082


	//----- nvinfo : EIATTR_KPARAM_INFO
	.align		4
.L_2081:
        /*0008*/ 	.byte	0x04, 0x17
        /*000a*/ 	.short	(.L_2083 - .L_2082)
.L_2082:
        /*000c*/ 	.word	0x00000000
        /*0010*/ 	.short	0x0000
        /*0012*/ 	.short	0x0000
        /*0014*/ 	.byte	0x00, 0xf0, 0xe1, 0x02


	//----- nvinfo : EIATTR_SPARSE_MMA_MASK
	.align		4
.L_2083:
        /*0018*/ 	.byte	0x03, 0x50
        /*001a*/ 	.short	0x0000


	//----- nvinfo : EIATTR_MAXREG_COUNT
	.align		4
        /*001c*/ 	.byte	0x03, 0x1b
        /*001e*/ 	.short	0x00ff


	//----- nvinfo : EIATTR_MERCURY_ISA_VERSION
	.align		4
        /*0020*/ 	.byte	0x03, 0x5f
        /*0022*/ 	.short	0x0101


	//----- nvinfo : EIATTR_EXIT_INSTR_OFFSETS
	.align		4
        /*0024*/ 	.byte	0x04, 0x1c
        /*0026*/ 	.short	(.L_2085 - .L_2084)


	//   ....[0]....
.L_2084:
        /*0028*/ 	.word	0x000013a0


	//   ....[1]....
        /*002c*/ 	.word	0x00001410


	//   ....[2]....
        /*0030*/ 	.word	0x00001630


	//----- nvinfo : EIATTR_CRS_STACK_SIZE
	.align		4
.L_2085:
        /*0034*/ 	.byte	0x04, 0x1e
        /*0036*/ 	.short	(.L_2087 - .L_2086)
.L_2086:
        /*0038*/ 	.word	0x00000000


	//----- nvinfo : EIATTR_CBANK_PARAM_SIZE
	.align		4
.L_2087:
        /*003c*/ 	.byte	0x03, 0x19
        /*003e*/ 	.short	0x00b8


	//----- nvinfo : EIATTR_PARAM_CBANK
	.align		4
        /*0040*/ 	.byte	0x04, 0x0a
        /*0042*/ 	.short	(.L_2089 - .L_2088)
	.align		4
.L_2088:
        /*0044*/ 	.word	index@(.nv.constant0._Z32group_norm_nhwc_bwd_scale_kernelI11Fp16IOBf16WLi160EEv26Group_norm_nhwc_bwd_params)
        /*0048*/ 	.short	0x0210
        /*004a*/ 	.short	0x00b8


	//----- nvinfo : EIATTR_SW_WAR
	.align		4
.L_2089:
        /*004c*/ 	.byte	0x04, 0x36
        /*004e*/ 	.short	(.L_2091 - .L_2090)
.L_2090:
        /*0050*/ 	.word	0x00000008
.L_2091:


//--------------------- .nv.info._Z32group_norm_nhwc_bwd_scale_kernelI11Fp16IOFp16WLi196EEv26Group_norm_nhwc_bwd_params --------------------------
	.section	.nv.info._Z32group_norm_nhwc_bwd_scale_kernelI11Fp16IOFp16WLi196EEv26Group_norm_nhwc_bwd_params,"",@"SHT_CUDA_INFO"
	.sectionflags	@""
	.align	4


	//----- nvinfo : EIATTR_CUDA_API_VERSION
	.align		4
        /*0000*/ 	.byte	0x04, 0x37
        /*0002*/ 	.short	(.L_2093 - .L_2092)
.L_2092:
        /*0004*/ 	.word	0x00000082


	//----- nvinfo : EIATTR_KPARAM_INFO
	.align		4
.L_2093:
        /*0008*/ 	.byte	0x04, 0x17
        /*000a*/ 	.short	(.L_2095 - .L_2094)
.L_2094:
        /*000c*/ 	.word	0x00000000
        /*0010*/ 	.short	0x0000
        /*0012*/ 	.short	0x0000
        /*0014*/ 	.byte	0x00, 0xf0, 0xe1, 0x02


	//----- nvinfo : EIATTR_SPARSE_MMA_MASK
	.align		4
.L_2095:
        /*0018*/ 	.byte	0x03, 0x50
        /*001a*/ 	.short	0x0000


	//----- nvinfo : EIATTR_MAXREG_COUNT
	.align		4
        /*001c*/ 	.byte	0x03, 0x1b
        /*001e*/ 	.short	0x00ff


	//----- nvinfo : EIATTR_MERCURY_ISA_VERSION
	.align		4
        /*0020*/ 	.byte	0x03, 0x5f
        /*0022*/ 	.short	0x0101


	//----- nvinfo : EIATTR_EXIT_INSTR_OFFSETS
	.align		4
        /*0024*/ 	.byte	0x04, 0x1c
        /*0026*/ 	.short	(.L_2097 - .L_2096)


	//   ....[0]....
.L_2096:
        /*0028*/ 	.word	0x000013a0


	//   ....[1]....
        /*002c*/ 	.word	0x00001410


	//   ....[2]....
        /*0030*/ 	.word	0x00001630


	//----- nvinfo : EIATTR_CRS_STACK_SIZE
	.align		4
.L_2097:
        /*0034*/ 	.byte	0x04, 0x1e
        /*0036*/ 	.short	(.L_2099 - .L_2098)
.L_2098:
        /*0038*/ 	.word	0x00000000


	//----- nvinfo : EIATTR_CBANK_PARAM_SIZE
	.align		4
.L_2099:
        /*003c*/ 	.byte	0x03, 0x19
        /*003e*/ 	.short	0x00b8


	//----- nvinfo : EIATTR_PARAM_CBANK
	.align		4
        /*0040*/ 	.byte	0x04, 0x0a
        /*0042*/ 	.short	(.L_2101 - .L_2100)
	.align		4
.L_2100:
        /*0044*/ 	.word	index@(.nv.constant0._Z32group_norm_nhwc_bwd_scale_kernelI11Fp16IOFp16WLi196EEv26Group_norm_nhwc_bwd_params)
        /*0048*/ 	.short	0x0210
        /*004a*/ 	.short	0x00b8


	//----- nvinfo : EIATTR_SW_WAR
	.align		4
.L_2101:
        /*004c*/ 	.byte	0x04, 0x36
        /*004e*/ 	.short	(.L_2103 - .L_2102)
.L_2102:
        /*0050*/ 	.word	0x00000008
.L_2103:


//--------------------- .nv.info._Z32group_norm_nhwc_bwd_scale_kernelI11Fp16IOFp16WLi168EEv26Group_norm_nhwc_bwd_params --------------------------
	.section	.nv.info._Z32group_norm_nhwc_bwd_scale_kernelI11Fp16IOFp16WLi168EEv26Group_norm_nhwc_bwd_params,"",@"SHT_CUDA_INFO"
	.sectionflags	@""
	.align	4


	//----- nvinfo : EIATTR_CUDA_API_VERSION
	.align		4
        /*0000*/ 	.byte	0x04, 0x37
        /*0002*/ 	.short	(.L_2105 - .L_2104)
.L_2104:
        /*0004*/ 	.word	0x00000082


	//----- nvinfo : EIATTR_KPARAM_INFO
	.align		4
.L_2105:
        /*0008*/ 	.byte	0x04, 0x17
        /*000a*/ 	.short	(.L_2107 - .L_2106)
.L_2106:
        /*000c*/ 	.word	0x00000000
        /*0010*/ 	.short	0x0000
        /*0012*/ 	.short	0x0000
        /*0014*/ 	.byte	0x00, 0xf0, 0xe1, 0x02


	//----- nvinfo : EIATTR_SPARSE_MMA_MASK
	.align		4
.L_2107:
        /*0018*/ 	.byte	0x03, 0x50
        /*001a*/ 	.short	0x0000


	//----- nvinfo : EIATTR_MAXREG_COUNT
	.align		4
        /*001c*/ 	.byte	0x03, 0x1b
        /*001e*/ 	.short	0x00ff


	//----- nvinfo : EIATTR_MERCURY_ISA_VERSION
	.align		4
        /*0020*/ 	.byte	0x03, 0x5f
        /*0022*/ 	.short	0x0101


	//----- nvinfo : EIATTR_EXIT_INSTR_OFFSETS
	.align		4
        /*0024*/ 	.byte	0x04, 0x1c
        /*0026*/ 	.short	(.L_2109 - .L_2108)


	//   ....[0]....
.L_2108:
        /*0028*/ 	.word	0x000013a0


	//   ....[1]....
        /*002c*/ 	.word	0x00001410


	//   ....[2]....
        /*0030*/ 	.word	0x00001630


	//----- nvinfo : EIATTR_CRS_STACK_SIZE
	.align		4
.L_2109:
        /*0034*/ 	.byte	0x04, 0x1e
        /*0036*/ 	.short	(.L_2111 - .L_2110)
.L_2110:
        /*0038*/ 	.word	0x00000000


	//----- nvinfo : EIATTR_CBANK_PARAM_SIZE
	.align		4
.L_2111:
        /*003c*/ 	.byte	0x03, 0x19
        /*003e*/ 	.short	0x00b8


	//----- nvinfo : EIATTR_PARAM_CBANK
	.align		4
        /*0040*/ 	.byte	0x04, 0x0a
        /*0042*/ 	.short	(.L_2113 - .L_2112)
	.align		4
.L_2112:
        /*0044*/ 	.word	index@(.nv.constant0._Z32group_norm_nhwc_bwd_scale_kernelI11Fp16IOFp16WLi168EEv26Group_norm_nhwc_bwd_params)
        /*0048*/ 	.short	0x0210
        /*004a*/ 	.short	0x00b8


	//----- nvinfo : EIATTR_SW_WAR
	.align		4
.L_2113:
        /*004c*/ 	.byte	0x04, 0x36
        /*004e*/ 	.short	(.L_2115 - .L_2114)
.L_2114:
        /*0050*/ 	.word	0x00000008
.L_2115:


//--------------------- .nv.info._Z32group_norm_nhwc_bwd_scale_kernelI11Fp16IOFp16WLi64EEv26Group_norm_nhwc_bwd_params --------------------------
	.section	.nv.info._Z32group_norm_nhwc_bwd_scale_kernelI11Fp16IOFp16WLi64EEv26Group_norm_nhwc_bwd_params,"",@"SHT_CUDA_INFO"
	.sectionflags	@""
	.align	4


	//----- nvinfo : EIATTR_CUDA_API_VERSION
	.align		4
        /*0000*/ 	.byte	0x04, 0x37
        /*0002*/ 	.short	(.L_2117 - .L_2116)
.L_2116:
        /*0004*/ 	.word	0x00000082


	//----- nvinfo : EIATTR_KPARAM_INFO
	.align		4
.L_2117:
        /*0008*/ 	.byte	0x04, 0x17
        /*000a*/ 	.short	(.L_2119 - .L_2118)
.L_2118:
        /*000c*/ 	.word	0x00000000
        /*0010*/ 	.short	0x0000
        /*0012*/ 	.short	0x0000
        /*0014*/ 	.byte	0x00, 0xf0, 0xe1, 0x02


	//----- nvinfo : EIATTR_SPARSE_MMA_MASK
	.align		4
.L_2119:
        /*0018*/ 	.byte	0x03, 0x50
        /*001a*/ 	.short	0x0000


	//----- nvinfo : EIATTR_MAXREG_COUNT
	.align		4
        /*001c*/ 	.byte	0x03, 0x1b
        /*001e*/ 	.short	0x00ff


	//----- nvinfo : EIATTR_MERCURY_ISA_VERSION
	.align		4
        /*0020*/ 	.byte	0x03, 0x5f
        /*0022*/ 	.short	0x0101


	//----- nvinfo : EIATTR_EXIT_INSTR_OFFSETS
	.align		4
        /*0024*/ 	.byte	0x04, 0x1c
        /*0026*/ 	.short	(.L_2121 - .L_2120)


	//   ....[0]....
.L_2120:
        /*0028*/ 	.word	0x000013a0


	//   ....[1]....
        /*002c*/ 	.word	0x00001410


	//   ....[2]....
        /*0030*/ 	.word	0x00001630


	//----- nvinfo : EIATTR_CRS_STACK_SIZE
	.align		4
.L_2121:
        /*0034*/ 	.byte	0x04, 0x1e
        /*0036*/ 	.short	(.L_2123 - .L_2122)
.L_2122:
        /*0038*/ 	.word	0x00000000


	//----- nvinfo : EIATTR_CBANK_PARAM_SIZE
	.align		4
.L_2123:
        /*003c*/ 	.byte	0x03, 0x19
        /*003e*/ 	.short	0x00b8


	//----- nvinfo : EIATTR_PARAM_CBANK
	.align		4
        /*0040*/ 	.byte	0x04, 0x0a
        /*0042*/ 	.short	(.L_2125 - .L_2124)
	.align		4
.L_2124:
        /*0044*/ 	.word	index@(.nv.constant0._Z32group_norm_nhwc_bwd_scale_kernelI11Fp16IOFp16WLi64EEv26Group_norm_nhwc_bwd_params)
        /*0048*/ 	.short	0x0210
        /*004a*/ 	.short	0x00b8


	//----- nvinfo : EIATTR_SW_WAR
	.align		4
.L_2125:
        /*004c*/ 	.byte	0x04, 0x36
        /*004e*/ 	.short	(.L_2127 - .L_2126)
.L_2126:
        /*0050*/ 	.word	0x00000008
.L_2127:


//--------------------- .nv.info._Z32group_norm_nhwc_bwd_scale_kernelI11Fp16IOFp16WLi128EEv26Group_norm_nhwc_bwd_params --------------------------
	.section	.nv.info._Z32group_norm_nhwc_bwd_scale_kernelI11Fp16IOFp16WLi128EEv26Group_norm_nhwc_bwd_params,"",@"SHT_CUDA_INFO"
	.sectionflags	@""
	.align	4


	//----- nvinfo : EIATTR_CUDA_API_VERSION
	.align		4
        /*0000*/ 	.byte	0x04, 0x37
        /*0002*/ 	.short	(.L_2129 - .L_2128)
.L_2128:
        /*0004*/ 	.word	0x00000082


	//----- nvinfo : EIATTR_KPARAM_INFO
	.align		4
.L_2129:
        /*0008*/ 	.byte	0x04, 0x17
        /*000a*/ 	.short	(.L_2131 - .L_2130)
.L_2130:
        /*000c*/ 	.word	0x00000000
        /*0010*/ 	.short	0x0000
        /*0012*/ 	.short	0x0000
        /*0014*/ 	.byte	0x00, 0xf0, 0xe1, 0x02


	//----- nvinfo : EIATTR_SPARSE_MMA_MASK
	.align		4
.L_2131:
        /*0018*/ 	.byte	0x03, 0x50
        /*001a*/ 	.short	0x0000


	//----- nvinfo : EIATTR_MAXREG_COUNT
	.align		4
        /*001c*/ 	.byte	0x03, 0x1b
        /*001e*/ 	.short	0x00ff


	//----- nvinfo : EIATTR_MERCURY_ISA_VERSION
	.align		4
        /*0020*/ 	.byte	0x03, 0x5f
        /*0022*/ 	.short	0x0101


	//----- nvinfo : EIATTR_EXIT_INSTR_OFFSETS
	.align		4
        /*0024*/ 	.byte	0x04, 0x1c
        /*0026*/ 	.short	(.L_2133 - .L_2132)


	//   ....[0]....
.L_2132:
        /*0028*/ 	.word	0x000013a0


	//   ....[1]....
        /*002c*/ 	.word	0x00001410


	//   ....[2]....
        /*0030*/ 	.word	0x00001630


	//----- nvinfo : EIATTR_CRS_STACK_SIZE
	.align		4
.L_2133:
        /*0034*/ 	.byte	0x04, 0x1e
        /*0036*/ 	.short	(.L_2135 - .L_2134)
.L_2134:
        /*0038*/ 	.word	0x00000000


	//----- nvinfo : EIATTR_CBANK_PARAM_SIZE
	.align		4
.L_2135:
        /*003c*/ 	.byte	0x03, 0x19
        /*003e*/ 	.short	0x00b8


	//----- nvinfo : EIATTR_PARAM_CBANK
	.align		4
        /*0040*/ 	.byte	0x04, 0x0a
        /*0042*/ 	.short	(.L_2137 - .L_2136)
	.align		4
.L_2136:
        /*0044*/ 	.word	index@(.nv.constant0._Z32group_norm_nhwc_bwd_scale_kernelI11Fp16IOFp16WLi128EEv26Group_norm_nhwc_bwd_params)
        /*0048*/ 	.short	0x0210
        /*004a*/ 	.short	0x00b8


	//----- nvinfo : EIATTR_SW_WAR
	.align		4
.L_2137:
        /*004c*/ 	.byte	0x04, 0x36
        /*004e*/ 	.short	(.L_2139 - .L_2138)
.L_2138:
        /*0050*/ 	.word	0x00000008
.L_2139:


//--------------------- .nv.info._Z32group_norm_nhwc_bwd_scale_kernelI11Fp16IOFp16WLi192EEv26Group_norm_nhwc_bwd_params --------------------------
	.section	.nv.info._Z32group_norm_nhwc_bwd_scale_kernelI11Fp16IOFp16WLi192EEv26Group_norm_nhwc_bwd_params,"",@"SHT_CUDA_INFO"
	.sectionflags	@""
	.align	4


	//----- nvinfo : EIATTR_CUDA_API_VERSION
	.align		4
        /*0000*/ 	.byte	0x04, 0x37
        /*0002*/ 	.short	(.L_2141 - .L_2140)
.L_2140:
        /*0004*/ 	.word	0x00000082


	//----- nvinfo : EIATTR_KPARAM_INFO
	.align		4
.L_2141:
        /*0008*/ 	.byte	0x04, 0x17
        /*000a*/ 	.short	(.L_2143 - .L_2142)
.L_2142:
        /*000c*/ 	.word	0x00000000
        /*0010*/ 	.short	0x0000
        /*0012*/ 	.short	0x0000
        /*0014*/ 	.byte	0x00, 0xf0, 0xe1, 0x02


	//----- nvinfo : EIATTR_SPARSE_MMA_MASK
	.align		4
.L_2143:
        /*0018*/ 	.byte	0x03, 0x50
        /*001a*/ 	.short	0x0000


	//----- nvinfo : EIATTR_MAXREG_COUNT
	.align		4
        /*001c*/ 	.byte	0x03, 0x1b
        /*001e*/ 	.short	0x00ff


	//----- nvinfo : EIATTR_MERCURY_ISA_VERSION
	.align		4
        /*0020*/ 	.byte	0x03, 0x5f
        /*0022*/ 	.short	0x0101


	//----- nvinfo : EIATTR_EXIT_INSTR_OFFSETS
	.align		4
        /*0024*/ 	.byte	0x04, 0x1c
        /*0026*/ 	.short	(.L_2145 - .L_2144)


	//   ....[0]....
.L_2144:
        /*0028*/ 	.word	0x000013a0


	//   ....[1]....
        /*002c*/ 	.word	0x00001410


	//   ....[2]....
        /*0030*/ 	.word	0x00001630


	//----- nvinfo : EIATTR_CRS_STACK_SIZE
	.align		4
.L_2145:
        /*0034*/ 	.byte	0x04, 0x1e
        /*0036*/ 	.short	(.L_2147 - .L_2146)
.L_2146:
        /*0038*/ 	.word	0x00000000


	//----- nvinfo : EIATTR_CBANK_PARAM_SIZE
	.align		4
.L_2147:
        /*003c*/ 	.byte	0x03, 0x19
        /*003e*/ 	.short	0x00b8


	//----- nvinfo : EIATTR_PARAM_CBANK
	.align		4
        /*0040*/ 	.byte	0x04, 0x0a
        /*0042*/ 	.short	(.L_2149 - .L_2148)
	.align		4
.L_2148:
        /*0044*/ 	.word	index@(.nv.constant0._Z32group_norm_nhwc_bwd_scale_kernelI11Fp16IOFp16WLi192EEv26Group_norm_nhwc_bwd_params)
        /*0048*/ 	.short	0x0210
        /*004a*/ 	.short	0x00b8


	//----- nvinfo : EIATTR_SW_WAR
	.align		4
.L_2149:
        /*004c*/ 	.byte	0x04, 0x36
        /*004e*/ 	.short	(.L_2151 - .L_2150)
.L_2150:
        /*0050*/ 	.word	0x00000008
.L_2151:


//--------------------- .nv.info._Z32group_norm_nhwc_bwd_scale_kernelI11Fp16IOFp16WLi448EEv26Group_norm_nhwc_bwd_params --------------------------
	.section	.nv.info._Z32group_norm_nhwc_bwd_scale_kernelI11Fp16IOFp16WLi448EEv26Group_norm_nhwc_bwd_params,"",@"SHT_CUDA_INFO"
	.sectionflags	@""
	.align	4


	//----- nvinfo : EIATTR_CUDA_API_VERSION
	.align		4
        /*0000*/ 	.byte	0x04, 0x37
        /*0002*/ 	.short	(.L_2153 - .L_2152)
.L_2152:
        /*0004*/ 	.word	0x00000082


	//----- nvinfo : EIATTR_KPARAM_INFO
	.align		4
.L_2153:
        /*0008*/ 	.byte	0x04, 0x17
        /*000a*/ 	.short	(.L_2155 - .L_2154)
.L_2154:
        /*000c*/ 	.word	0x00000000
        /*0010*/ 	.short	0x0000
        /*0012*/ 	.short	0x0000
        /*0014*/ 	.byte	0x00, 0xf0, 0xe1, 0x02


	//----- nvinfo : EIATTR_SPARSE_MMA_MASK
	.align		4
.L_2155:
        /*0018*/ 	.byte	0x03, 0x50
        /*001a*/ 	.short	0x0000


	//----- nvinfo : EIATTR_MAXREG_COUNT
	.align		4
        /*001c*/ 	.byte	0x03, 0x1b
        /*001e*/ 	.short	0x00ff


	//----- nvinfo : EIATTR_MERCURY_ISA_VERSION
	.align		4
        /*0020*/ 	.byte	0x03, 0x5f
        /*0022*/ 	.short	0x0101


	//----- nvinfo : EIATTR_EXIT_INSTR_OFFSETS
	.align		4
        /*0024*/ 	.byte	0x04, 0x1c
        /*0026*/ 	.short	(.L_2157 - .L_2156)


	//   ....[0]....
.L_2156:
        /*0028*/ 	.word	0x000013a0


	//   ....[1]....
        /*002c*/ 	.word	0x00001410


	//   ....[2]....
        /*0030*/ 	.word	0x00001630


	//----- nvinfo : EIATTR_CRS_STACK_SIZE
	.align		4
.L_2157:
        /*0034*/ 	.byte	0x04, 0x1e
        /*0036*/ 	.short	(.L_2159 - .L_2158)
.L_2158:
        /*0038*/ 	.word	0x00000000


	//----- nvinfo : EIATTR_CBANK_PARAM_SIZE
	.align		4
.L_2159:
        /*003c*/ 	.byte	0x03, 0x19
        /*003e*/ 	.short	0x00b8


	//----- nvinfo : EIATTR_PARAM_CBANK
	.align		4
        /*0040*/ 	.byte	0x04, 0x0a
        /*0042*/ 	.short	(.L_2161 - .L_2160)
	.align		4
.L_2160:
        /*0044*/ 	.word	index@(.nv.constant0._Z32group_norm_nhwc_bwd_scale_kernelI11Fp16IOFp16WLi448EEv26Group_norm_nhwc_bwd_params)
        /*0048*/ 	.short	0x0210
        /*004a*/ 	.short	0x00b8


	//----- nvinfo : EIATTR_SW_WAR
	.align		4
.L_2161:
        /*004c*/ 	.byte	0x04, 0x36
        /*004e*/ 	.short	(.L_2163 - .L_2162)
.L_2162:
        /*0050*/ 	.word	0x00000008
.L_2163:


//--------------------- .nv.info._Z32group_norm_nhwc_bwd_scale_kernelI11Fp16IOFp16WLi256EEv26Group_norm_nhwc_bwd_params --------------------------
	.section	.nv.info._Z32group_norm_nhwc_bwd_scale_kernelI11Fp16IOFp16WLi256EEv26Group_norm_nhwc_bwd_params,"",@"SHT_CUDA_INFO"
	.sectionflags	@""
	.align	4


	//----- nvinfo : EIATTR_CUDA_API_VERSION
	.align		4
        /*0000*/ 	.byte	0x04, 0x37
        /*0002*/ 	.short	(.L_2165 - .L_2164)
.L_2164:
        /*0004*/ 	.word	0x00000082


	//----- nvinfo : EIATTR_KPARAM_INFO
	.align		4
.L_2165:
        /*0008*/ 	.byte	0x04, 0x17
        /*000a*/ 	.short	(.L_2167 - .L_2166)
.L_2166:
        /*000c*/ 	.word	0x00000000
        /*0010*/ 	.short	0x0000
        /*0012*/ 	.short	0x0000
        /*0014*/ 	.byte	0x00, 0xf0, 0xe1, 0x02


	//----- nvinfo : EIATTR_SPARSE_MMA_MASK
	.align		4
.L_2167:
        /*0018*/ 	.byte	0x03, 0x50
        /*001a*/ 	.short	0x0000


	//----- nvinfo : EIATTR_MAXREG_COUNT
	.align		4
        /*001c*/ 	.byte	0x03, 0x1b
        /*001e*/ 	.short	0x00ff


	//----- nvinfo : EIATTR_MERCURY_ISA_VERSION
	.align		4
        /*0020*/ 	.byte	0x03, 0x5f
        /*0022*/ 	.short	0x0101


	//----- nvinfo : EIATTR_EXIT_INSTR_OFFSETS
	.align		4
        /*0024*/ 	.byte	0x04, 0x1c
        /*0026*/ 	.short	(.L_2169 - .L_2168)


	//   ....[0]....
.L_2168:
        /*0028*/ 	.word	0x000013a0


	//   ....[1]....
        /*002c*/ 	.word	0x00001410


	//   ....[2]....
        /*0030*/ 	.word	0x00001630


	//----- nvinfo : EIATTR_CRS_STACK_SIZE
	.align		4
.L_2169:
        /*0034*/ 	.byte	0x04, 0x1e
        /*0036*/ 	.short	(.L_2171 - .L_2170)
.L_2170:
        /*0038*/ 	.word	0x00000000


	//----- nvinfo : EIATTR_CBANK_PARAM_SIZE
	.align		4
.L_2171:
        /*003c*/ 	.byte	0x03, 0x19
        /*003e*/ 	.short	0x00b8


	//----- nvinfo : EIATTR_PARAM_CBANK
	.align		4
        /*0040*/ 	.byte	0x04, 0x0a
        /*0042*/ 	.short	(.L_2173 - .L_2172)
	.align		4
.L_2172:
        /*0044*/ 	.word	index@(.nv.constant0._Z32group_norm_nhwc_bwd_scale_kernelI11Fp16IOFp16WLi256EEv26Group_norm_nhwc_bwd_params)
        /*0048*/ 	.short	0x0210
        /*004a*/ 	.short	0x00b8


	//----- nvinfo : EIATTR_SW_WAR
	.align		4
.L_2173:
        /*004c*/ 	.byte	0x04, 0x36
        /*004e*/ 	.short	(.L_2175 - .L_2174)
.L_2174:
        /*0050*/ 	.word	0x00000008
.L_2175:


//--------------------- .nv.info._Z32group_norm_nhwc_bwd_scale_kernelI11Fp16IOFp16WLi120EEv26Group_norm_nhwc_bwd_params --------------------------
	.section	.nv.info._Z32group_norm_nhwc_bwd_scale_kernelI11Fp16IOFp16WLi120EEv26Group_norm_nhwc_bwd_params,"",@"SHT_CUDA_INFO"
	.sectionflags	@""
	.align	4


	//----- nvinfo : EIATTR_CUDA_API_VERSION
	.align		4
        /*0000*/ 	.byte	0x04, 0x37
        /*0002*/ 	.short	(.L_2177 - .L_2176)
.L_2176:
        /*0004*/ 	.word	0x00000082


	//----- nvinfo : EIATTR_KPARAM_INFO
	.align		4
.L_2177:
        /*0008*/ 	.byte	0x04, 0x17
        /*000a*/ 	.short	(.L_2179 - .L_2178)
.L_2178:
        /*000c*/ 	.word	0x00000000
        /*0010*/ 	.short	0x0000
        /*0012*/ 	.short	0x0000
        /*0014*/ 	.byte	0x00, 0xf0, 0xe1, 0x02


	//----- nvinfo : EIATTR_SPARSE_MMA_MASK
	.align		4
.L_2179:
        /*0018*/ 	.byte	0x03, 0x50
        /*001a*/ 	.short	0x0000


	//----- nvinfo : EIATTR_MAXREG_COUNT
	.align		4
        /*001c*/ 	.byte	0x03, 0x1b
        /*001e*/ 	.short	0x00ff


	//----- nvinfo : EIATTR_MERCURY_ISA_VERSION
	.align		4
        /*0020*/ 	.byte	0x03, 0x5f
        /*0022*/ 	.short	0x0101


	//----- nvinfo : EIATTR_EXIT_INSTR_OFFSETS
	.align		4
        /*0024*/ 	.byte	0x04, 0x1c
        /*0026*/ 	.short	(.L_2181 - .L_2180)


	//   ....[0]....
.L_2180:
        /*0028*/ 	.word	0x000013a0


	//   ....[1]....
        /*002c*/ 	.word	0x00001410


	//   ....[2]....
        /*0030*/ 	.word	0x00001630


	//----- nvinfo : EIATTR_CRS_STACK_SIZE
	.align		4
.L_2181:
        /*0034*/ 	.byte	0x04, 0x1e
        /*0036*/ 	.short	(.L_2183 - .L_2182)
.L_2182:
        /*0038*/ 	.word	0x00000000


	//----- nvinfo : EIATTR_CBANK_PARAM_SIZE
	.align		4
.L_2183:
        /*003c*/ 	.byte	0x03, 0x19
        /*003e*/ 	.short	0x00b8


	//----- nvinfo : EIATTR_PARAM_CBANK
	.align		4
        /*0040*/ 	.byte	0x04, 0x0a
        /*0042*/ 	.short	(.L_2185 - .L_2184)
	.align		4
.L_2184:
        /*0044*/ 	.word	index@(.nv.constant0._Z32group_norm_nhwc_bwd_scale_kernelI11Fp16IOFp16WLi120EEv26Group_norm_nhwc_bwd_params)
        /*0048*/ 	.short	0x0210
        /*004a*/ 	.short	0x00b8


	//----- nvinfo : EIATTR_SW_WAR
	.align		4
.L_2185:
        /*004c*/ 	.byte	0x04, 0x36
        /*004e*/ 	.short	(.L_2187 - .L_2186)
.L_2186:
        /*0050*/ 	.word	0x00000008
.L_2187:


//--------------------- .nv.info._Z32group_norm_nhwc_bwd_scale_kernelI11Fp16IOFp16WLi140EEv26Group_norm_nhwc_bwd_params --------------------------
	.section	.nv.info._Z32group_norm_nhwc_bwd_scale_kernelI11Fp16IOFp16WLi140EEv26Group_norm_nhwc_bwd_params,"",@"SHT_CUDA_INFO"
	.sectionflags	@""
	.align	4


	//----- nvinfo : EIATTR_CUDA_API_VERSION
	.align		4
        /*0000*/ 	.byte	0x04, 0x37
        /*0002*/ 	.short	(.L_2189 - .L_2188)
.L_2188:
        /*0004*/ 	.word	0x00000082


	//----- nvinfo : EIATTR_KPARAM_INFO
	.align		4
.L_2189:
        /*0008*/ 	.byte	0x04, 0x17
        /*000a*/ 	.short	(.L_2191 - .L_2190)
.L_2190:
        /*000c*/ 	.word	0x00000000
        /*0010*/ 	.short	0x0000
        /*0012*/ 	.short	0x0000
        /*0014*/ 	.byte	0x00, 0xf0, 0xe1, 0x02


	//----- nvinfo : EIATTR_SPARSE_MMA_MASK
	.align		4
.L_2191:
        /*0018*/ 	.byte	0x03, 0x50
        /*001a*/ 	.short	0x0000


	//----- nvinfo : EIATTR_MAXREG_COUNT
	.align		4
        /*001c*/ 	.byte	0x03, 0x1b
        /*001e*/ 	.short	0x00ff


	//----- nvinfo : EIATTR_MERCURY_ISA_VERSION
	.align		4
        /*0020*/ 	.byte	0x03, 0x5f
        /*0022*/ 	.short	0x0101


	//----- nvinfo : EIATTR_EXIT_INSTR_OFFSETS
	.align		4
        /*0024*/ 	.byte	0x04, 0x1c
        /*0026*/ 	.short	(.L_2193 - .L_2192)


	//   ....[0]....
.L_2192:
        /*0028*/ 	.word	0x000013a0


	//   ....[1]....
        /*002c*/ 	.word	0x00001410


	//   ....[2]....
        /*0030*/ 	.word	0x00001630


	//----- nvinfo : EIATTR_CRS_STACK_SIZE
	.align		4
.L_2193:
        /*0034*/ 	.byte	0x04, 0x1e
        /*0036*/ 	.short	(.L_2195 - .L_2194)
.L_2194:
        /*0038*/ 	.word	0x00000000


	//----- nvinfo : EIATTR_CBANK_PARAM_SIZE
	.align		4
.L_2195:
        /*003c*/ 	.byte	0x03, 0x19
        /*003e*/ 	.short	0x00b8


	//----- nvinfo : EIATTR_PARAM_CBANK
	.align		4
        /*0040*/ 	.byte	0x04, 0x0a
        /*0042*/ 	.short	(.L_2197 - .L_2196)
	.align		4
.L_2196:
        /*0044*/ 	.word	index@(.nv.constant0._Z32group_norm_nhwc_bwd_scale_kernelI11Fp16IOFp16WLi140EEv26Group_norm_nhwc_bwd_params)
        /*0048*/ 	.short	0x0210
        /*004a*/ 	.short	0x00b8


	//----- nvinfo : EIATTR_SW_WAR
	.align		4
.L_2197:
        /*004c*/ 	.byte	0x04, 0x36
        /*004e*/ 	.short	(.L_2199 - .L_2198)
.L_2198:
        /*0050*/ 	.word	0x00000008
.L_2199:


//--------------------- .nv.info._Z32group_norm_nhwc_bwd_scale_kernelI11Fp16IOFp16WLi160EEv26Group_norm_nhwc_bwd_params --------------------------
	.section	.nv.info._Z32group_norm_nhwc_bwd_scale_kernelI11Fp16IOFp16WLi160EEv26Group_norm_nhwc_bwd_params,"",@"SHT_CUDA_INFO"
	.sectionflags	@""
	.align	4


	//----- nvinfo : EIATTR_CUDA_API_VERSION
	.align		4
        /*0000*/ 	.byte	0x04, 0x37
        /*0002*/ 	.short	(.L_2201 - .L_2200)
.L_2200:
        /*0004*/ 	.word	0x00000082


	//----- nvinfo : EIATTR_KPARAM_INFO
	.align		4
.L_2201:
        /*0008*/ 	.byte	0x04, 0x17
        /*000a*/ 	.short	(.L_2203 - .L_2202)
.L_2202:
        /*000c*/ 	.word	0x00000000
        /*0010*/ 	.short	0x0000
        /*0012*/ 	.short	0x0000
        /*0014*/ 	.byte	0x00, 0xf0, 0xe1, 0x02


	//----- nvinfo : EIATTR_SPARSE_MMA_MASK
	.align		4
.L_2203:
        /*0018*/ 	.byte	0x03, 0x50
        /*001a*/ 	.short	0x0000


	//----- nvinfo : EIATTR_MAXREG_COUNT
	.align		4
        /*001c*/ 	.byte	0x03, 0x1b
        /*001e*/ 	.short	0x00ff


	//----- nvinfo : EIATTR_MERCURY_ISA_VERSION
	.align		4
        /*0020*/ 	.byte	0x03, 0x5f
        /*0022*/ 	.short	0x0101


	//----- nvinfo : EIATTR_EXIT_INSTR_OFFSETS
	.align		4
        /*0024*/ 	.byte	0x04, 0x1c
        /*0026*/ 	.short	(.L_2205 - .L_2204)


	//   ....[0]....
.L_2204:
        /*0028*/ 	.word	0x000013a0


	//   ....[1]....
        /*002c*/ 	.word	0x00001410


	//   ....[2]....
        /*0030*/ 	.word	0x00001630


	//----- nvinfo : EIATTR_CRS_STACK_SIZE
	.align		4
.L_2205:
        /*0034*/ 	.byte	0x04, 0x1e
        /*0036*/ 	.short	(.L_2207 - .L_2206)
.L_2206:
        /*0038*/ 	.word	0x00000000


	//----- nvinfo : EIATTR_CBANK_PARAM_SIZE
	.align		4
.L_2207:
        /*003c*/ 	.byte	0x03, 0x19
        /*003e*/ 	.short	0x00b8


	//----- nvinfo : EIATTR_PARAM_CBANK
	.align		4
        /*0040*/ 	.byte	0x04, 0x0a
        /*0042*/ 	.short	(.L_2209 - .L_2208)
	.align		4
.L_2208:
        /*0044*/ 	.word	index@(.nv.constant0._Z32group_norm_nhwc_bwd_scale_kernelI11Fp16IOFp16WLi160EEv26Group_norm_nhwc_bwd_params)
        /*0048*/ 	.short	0x0210
        /*004a*/ 	.short	0x00b8


	//----- nvinfo : EIATTR_SW_WAR
	.align		4
.L_2209:
        /*004c*/ 	.byte	0x04, 0x36
        /*004e*/ 	.short	(.L_2211 - .L_2210)
.L_2210:
        /*0050*/ 	.word	0x00000008
.L_2211:


//--------------------- .nv.info._Z30group_norm_nhwc_bwd_sum_kernelI11Fp32IOFp32WLi196EEv26Group_norm_nhwc_bwd_params --------------------------
	.section	.nv.info._Z30group_norm_nhwc_bwd_sum_kernelI11Fp32IOFp32WLi196EEv26Group_norm_nhwc_bwd_params,"",@"SHT_CUDA_INFO"
	.sectionflags	@""
	.align	4


	//----- nvinfo : EIATTR_CUDA_API_VERSION
	.align		4
        /*0000*/ 	.byte	0x04, 0x37
        /*0002*/ 	.short	(.L_2213 - .L_2212)
.L_2212:
        /*0004*/ 	.word	0x00000082


	//----- nvinfo : EIATTR_KPARAM_INFO
	.align		4
.L_2213:
        /*0008*/ 	.byte	0x04, 0x17
        /*000a*/ 	.short	(.L_2215 - .L_2214)
.L_2214:
        /*000c*/ 	.word	0x00000000
        /*0010*/ 	.short	0x0000
        /*0012*/ 	.short	0x0000
        /*0014*/ 	.byte	0x00, 0xf0, 0xe1, 0x02


	//----- nvinfo : EIATTR_SPARSE_MMA_MASK
	.align		4
.L_2215:
        /*0018*/ 	.byte	0x03, 0x50
        /*001a*/ 	.short	0x0000


	//----- nvinfo : EIATTR_MAXREG_COUNT
	.align		4
        /*001c*/ 	.byte	0x03, 0x1b
        /*001e*/ 	.short	0x00ff


	//----- nvinfo : EIATTR_NUM_BARRIERS
	.align		4
        /*0020*/ 	.byte	0x02, 0x4c
        /*0022*/ 	.byte	0x01
	.zero		1


	//----- nvinfo : EIATTR_MERCURY_ISA_VERSION
	.align		4
        /*0024*/ 	.byte	0x03, 0x5f
        /*0026*/ 	.short	0x0101


	//----- nvinfo : EIATTR_COOP_GROUP_MASK_REGIDS
	.align		4
        /*0028*/ 	.byte	0x04, 0x29
        /*002a*/ 	.short	(.L_2217 - .L_2216)


	//   ....[0]....
.L_2216:
        /*002c*/ 	.word	0x05000003


	//   ....[1]....
        /*0030*/ 	.word	0x05000003


	//   ....[2]....
        /*0034*/ 	.word	0x05000003


	//   ....[3]....
        /*0038*/ 	.word	0x05000003


	//   ....[4]....
        /*003c*/ 	.word	0x05000003


	//   ....[5]....
        /*0040*/ 	.word	0x05000003


	//   ....[6]....
        /*0044*/ 	.word	0x05000003


	//   ....[7]....
        /*0048*/ 	.word	0x05000003


	//   ....[8]....
        /*004c*/ 	.word	0x05000003


	//   ....[9]....
        /*0050*/ 	.word	0x05000003


	//   ....[10]....
        /*0054*/ 	.word	0x05000003


	//   ....[11]....
        /*0058*/ 	.word	0x05000003


	//   ....[12]....
        /*005c*/ 	.word	0x05000003


	//   ....[13]....
        /*0060*/ 	.word	0x05000003


	//   ....[14]....
        /*0064*/ 	.word	0x05000003


	//   ....[15]....
        /*0068*/ 	.word	0x05000003


	//   ....[16]....
        /*006c*/ 	.word	0x05000003


	//   ....[17]....
        /*0070*/ 	.word	0x05000003


	//   ....[18]....
        /*0074*/ 	.word	0x05000003


	//   ....[19]....
        /*0078*/ 	.word	0x05000003


	//   ....[20]....
        /*007c*/ 	.word	0x05000003


	//   ....[21]....
        /*0080*/ 	.word	0x05000003


	//----- nvinfo : EIATTR_COOP_GROUP_INSTR_OFFSETS
	.align		4
.L_2217:
        /*0084*/ 	.byte	0x04, 0x28
        /*0086*/ 	.short	(.L_2219 - .L_2218)


	//   ....[0]....
.L_2218:
        /*0088*/ 	.word	0x000022b0


	//   ....[1]....
        /*008c*/ 	.word	0x000023b0


	//   ....[2]....
        /*0090*/ 	.word	0x000023f0


	//   ....[3]....
        /*0094*/ 	.word	0x000024f0


	//   ....[4]....
        /*0098*/ 	.word	0x00002530


	//   ....[5]....
        /*009c*/ 	.word	0x00002630


	//   ....[6]....
        /*00a0*/ 	.word	0x00002670


	//   ....[7]....
        /*00a4*/ 	.word	0x000027a0


	//   ....[8]....
        /*00a8*/ 	.word	0x000027f0


	//   ....[9]....
        /*00ac*/ 	.word	0x00002860


	//   ....[10]....
        /*00b0*/ 	.word	0x000028d0


	//   ....[11]....
        /*00b4*/ 	.word	0x00003220


	//   ....[12]....
        /*00b8*/ 	.word	0x00003270


	//   ....[13]....
        /*00bc*/ 	.word	0x000032e0


	//   ....[14]....
        /*00c0*/ 	.word	0x00003330


	//   ....[15]....
        /*00c4*/ 	.word	0x000033a0


	//   ....[16]....
        /*00c8*/ 	.word	0x000033f0


	//   ....[17]....
        /*00cc*/ 	.word	0x00003460


	//   ....[18]....
        /*00d0*/ 	.word	0x000034c0


	//   ....[19]....
        /*00d4*/ 	.word	0x00003540


	//   ....[20]....
        /*00d8*/ 	.word	0x000035d0


	//   ....[21]....
        /*00dc*/ 	.word	0x00003660


	//----- nvinfo : EIATTR_EXIT_INSTR_OFFSETS
	.align		4
.L_2219:
        /*00e0*/ 	.byte	0x04, 0x1c
        /*00e2*/ 	.short	(.L_2221 - .L_2220)


	//   ....[0]....
.L_2220:
        /*00e4*/ 	.word	0x000030b0


	//   ....[1]....
        /*00e8*/ 	.word	0x00003200


	//----- nvinfo : EIATTR_CRS_STACK_SIZE
	.align		4
.L_2221:
        /*00ec*/ 	.byte	0x04, 0x1e
        /*00ee*/ 	.short	(.L_2223 - .L_2222)
.L_2222:
        /*00f0*/ 	.word	0x00000000


	//----- nvinfo : EIATTR_CBANK_PARAM_SIZE
	.align		4
.L_2223:
        /*00f4*/ 	.byte	0x03, 0x19
        /*00f6*/ 	.short	0x00b8


	//----- nvinfo : EIATTR_PARAM_CBANK
	.align		4
        /*00f8*/ 	.byte	0x04, 0x0a
        /*00fa*/ 	.short	(.L_2225 - .L_2224)
	.align		4
.L_2224:
        /*00fc*/ 	.word	index@(.nv.constant0._Z30group_norm_nhwc_bwd_sum_kernelI11Fp32IOFp32WLi196EEv26Group_norm_nhwc_bwd_params)
        /*0100*/ 	.short	0x0210
        /*0102*/ 	.short	0x00b8


	//----- nvinfo : EIATTR_SW_WAR
	.align		4
.L_2225:
        /*0104*/ 	.byte	0x04, 0x36
        /*0106*/ 	.short	(.L_2227 - .L_2226)
.L_2226:
        /*0108*/ 	.word	0x00000008
.L_2227:


//--------------------- .nv.info._Z30group_norm_nhwc_bwd_sum_kernelI11Fp32IOFp32WLi168EEv26Group_norm_nhwc_bwd_params --------------------------
	.section	.nv.info._Z30group_norm_nhwc_bwd_sum_kernelI11Fp32IOFp32WLi168EEv26Group_norm_nhwc_bwd_params,"",@"SHT_CUDA_INFO"
	.sectionflags	@""
	.align	4


	//----- nvinfo : EIATTR_CUDA_API_VERSION
	.align		4
        /*0000*/ 	.byte	0x04, 0x37
        /*0002*/ 	.short	(.L_2229 - .L_2228)
.L_2228:
        /*0004*/ 	.word	0x00000082


	//----- nvinfo : EIATTR_KPARAM_INFO
	.align		4
.L_2229:
        /*0008*/ 	.byte	0x04, 0x17
        /*000a*/ 	.short	(.L_2231 - .L_2230)
.L_2230:
        /*000c*/ 	.word	0x00000000
        /*0010*/ 	.short	0x0000
        /*0012*/ 	.short	0x0000
        /*0014*/ 	.byte	0x00, 0xf0, 0xe1, 0x02


	//----- nvinfo : EIATTR_SPARSE_MMA_MASK
	.align		4
.L_2231:
        /*0018*/ 	.byte	0x03, 0x50
        /*001a*/ 	.short	0x0000


	//----- nvinfo : EIATTR_MAXREG_COUNT
	.align		4
        /*001c*/ 	.byte	0x03, 0x1b
        /*001e*/ 	.short	0x00ff


	//----- nvinfo : EIATTR_NUM_BARRIERS
	.align		4
        /*0020*/ 	.byte	0x02, 0x4c
        /*0022*/ 	.byte	0x01
	.zero		1


	//----- nvinfo : EIATTR_MERCURY_ISA_VERSION
	.align		4
        /*0024*/ 	.byte	0x03, 0x5f
        /*0026*/ 	.short	0x0101


	//----- nvinfo : EIATTR_COOP_GROUP_MASK_REGIDS
	.align		4
        /*0028*/ 	.byte	0x04, 0x29
        /*002a*/ 	.short	(.L_2233 - .L_2232)


	//   ....[0]....
.L_2232:
        /*002c*/ 	.word	0x05000003


	//   ....[1]....
        /*0030*/ 	.word	0x05000003


	//   ....[2]....
        /*0034*/ 	.word	0x05000003


	//   ....[3]....
        /*0038*/ 	.word	0x05000003


	//   ....[4]....
        /*003c*/ 	.word	0x05000003


	//   ....[5]....
        /*0040*/ 	.word	0x05000003


	//   ....[6]....
        /*0044*/ 	.word	0x05000003


	//   ....[7]....
        /*0048*/ 	.word	0x05000003


	//   ....[8]....
        /*004c*/ 	.word	0x05000003


	//   ....[9]....
        /*0050*/ 	.word	0x05000003


	//   ....[10]....
        /*0054*/ 	.word	0x05000003


	//   ....[11]....
        /*0058*/ 	.word	0x05000003


	//   ....[12]....
        /*005c*/ 	.word	0x05000003


	//   ....[13]....
        /*0060*/ 	.word	0x05000003


	//   ....[14]....
        /*0064*/ 	.word	0x05000003


	//   ....[15]....
        /*0068*/ 	.word	0x05000003


	//   ....[16]....
        /*006c*/ 	.word	0x05000003


	//   ....[17]....
        /*0070*/ 	.word	0x05000003


	//   ....[18]....
        /*0074*/ 	.word	0x05000003


	//   ....[19]....
        /*0078*/ 	.word	0x05000003


	//   ....[20]....
        /*007c*/ 	.word	0x05000003


	//   ....[21]....
        /*0080*/ 	.word	0x05000003


	//----- nvinfo : EIATTR_COOP_GROUP_INSTR_OFFSETS
	.align		4
.L_2233:
        /*0084*/ 	.byte	0x04, 0x28
        /*0086*/ 	.short	(.L_2235 - .L_2234)


	//   ....[0]....
.L_2234:
        /*0088*/ 	.word	0x00002260


	//   ....[1]....
        /*008c*/ 	.word	0x00002360


	//   ....[2]....
        /*0090*/ 	.word	0x000023a0


	//   ....[3]....
        /*0094*/ 	.word	0x000024a0


	//   ....[4]....
        /*0098*/ 	.word	0x000024e0


	//   ....[5]....
        /*009c*/ 	.word	0x000025e0


	//   ....[6]....
        /*00a0*/ 	.word	0x00002620


	//   ....[7]....
        /*00a4*/ 	.word	0x00002750


	//   ....[8]....
        /*00a8*/ 	.word	0x000027a0


	//   ....[9]....
        /*00ac*/ 	.word	0x00002810


	//   ....[10]....
        /*00b0*/ 	.word	0x00002880


	//   ....[11]....
        /*00b4*/ 	.word	0x00003100


	//   ....[12]....
        /*00b8*/ 	.word	0x00003150


	//   ....[13]....
        /*00bc*/ 	.word	0x000031c0


	//   ....[14]....
        /*00c0*/ 	.word	0x00003210


	//   ....[15]....
        /*00c4*/ 	.word	0x00003280


	//   ....[16]....
        /*00c8*/ 	.word	0x000032d0


	//   ....[17]....
        /*00cc*/ 	.word	0x00003340


	//   ....[18]....
        /*00d0*/ 	.word	0x000033a0


	//   ....[19]....
        /*00d4*/ 	.word	0x00003420


	//   ....[20]....
        /*00d8*/ 	.word	0x000034b0


	//   ....[21]....
        /*00dc*/ 	.word	0x00003540


	//----- nvinfo : EIATTR_EXIT_INSTR_OFFSETS
	.align		4
.L_2235:
        /*00e0*/ 	.byte	0x04, 0x1c
        /*00e2*/ 	.short	(.L_2237 - .L_2236)


	//   ....[0]....
.L_2236:
        /*00e4*/ 	.word	0x00002f90


	//   ....[1]....
        /*00e8*/ 	.word	0x000030e0


	//----- nvinfo : EIATTR_CRS_STACK_SIZE
	.align		4
.L_2237:
        /*00ec*/ 	.byte	0x04, 0x1e
        /*00ee*/ 	.short	(.L_2239 - .L_2238)
.L_2238:
        /*00f0*/ 	.word	0x00000000


	//----- nvinfo : EIATTR_CBANK_PARAM_SIZE
	.align		4
.L_2239:
        /*00f4*/ 	.byte	0x03, 0x19
        /*00f6*/ 	.short	0x00b8


	//----- nvinfo : EIATTR_PARAM_CBANK
	.align		4
        /*00f8*/ 	.byte	0x04, 0x0a
        /*00fa*/ 	.short	(.L_2241 - .L_2240)
	.align		4
.L_2240:
        /*00fc*/ 	.word	index@(.nv.constant0._Z30group_norm_nhwc_bwd_sum_kernelI11Fp32IOFp32WLi168EEv26Group_norm_nhwc_bwd_params)
        /*0100*/ 	.short	0x0210
        /*0102*/ 	.short	0x00b8


	//----- nvinfo : EIATTR_SW_WAR
	.align		4
.L_2241:
        /*0104*/ 	.byte	0x04, 0x36
        /*0106*/ 	.short	(.L_2243 - .L_2242)
.L_2242:
        /*0108*/ 	.word	0x00000008
.L_2243:


//--------------------- .nv.info._Z30group_norm_nhwc_bwd_sum_kernelI11Fp32IOFp32WLi64EEv26Group_norm_nhwc_bwd_params --------------------------
	.section	.nv.info._Z30group_norm_nhwc_bwd_sum_kernelI11Fp32IOFp32WLi64EEv26Group_norm_nhwc_bwd_params,"",@"SHT_CUDA_INFO"
	.sectionflags	@""
	.align	4


	//----- nvinfo : EIATTR_CUDA_API_VERSION
	.align		4
        /*0000*/ 	.byte	0x04, 0x37
        /*0002*/ 	.short	(.L_2245 - .L_2244)
.L_2244:
        /*0004*/ 	.word	0x00000082


	//----- nvinfo : EIATTR_KPARAM_INFO
	.align		4
.L_2245:
        /*0008*/ 	.byte	0x04, 0x17
        /*000a*/ 	.short	(.L_2247 - .L_2246)
.L_2246:
        /*000c*/ 	.word	0x00000000
        /*0010*/ 	.short	0x0000
        /*0012*/ 	.short	0x0000
        /*0014*/ 	.byte	0x00, 0xf0, 0xe1, 0x02


	//----- nvinfo : EIATTR_SPARSE_MMA_MASK
	.align		4
.L_2247:
        /*0018*/ 	.byte	0x03, 0x50
        /*001a*/ 	.short	0x0000


	//----- nvinfo : EIATTR_MAXREG_COUNT
	.align		4
        /*001c*/ 	.byte	0x03, 0x1b
        /*001e*/ 	.short	0x00ff


	//----- nvinfo : EIATTR_NUM_BARRIERS
	.align		4
        /*0020*/ 	.byte	0x02, 0x4c
        /*0022*/ 	.byte	0x01
	.zero		1


	//----- nvinfo : EIATTR_MERCURY_ISA_VERSION
	.align		4
        /*0024*/ 	.byte	0x03, 0x5f
        /*0026*/ 	.short	0x0101


	//----- nvinfo : EIATTR_COOP_GROUP_MASK_REGIDS
	.align		4
        /*0028*/ 	.byte	0x04, 0x29
        /*002a*/ 	.short	(.L_2249 - .L_2248)


	//   ....[0]....
.L_2248:
        /*002c*/ 	.word	0xffffffff


	//   ....[1]....
        /*0030*/ 	.word	0xffffffff


	//   ....[2]....
        /*0034*/ 	.word	0xffffffff


	//   ....[3]....
        /*0038*/ 	.word	0xffffffff


	//   ....[4]....
        /*003c*/ 	.word	0xffffffff


	//   ....[5]....
        /*0040*/ 	.word	0xffffffff


	//   ....[6]....
        /*0044*/ 	.word	0xffffffff


	//   ....[7]....
        /*0048*/ 	.word	0xffffffff


	//   ....[8]....
        /*004c*/ 	.word	0xffffffff


	//   ....[9]....
        /*0050*/ 	.word	0xffffffff


	//   ....[10]....
        /*0054*/ 	.word	0xffffffff


	//   ....[11]....
        /*0058*/ 	.word	0xffffffff


	//   ....[12]....
        /*005c*/ 	.word	0xffffffff


	//   ....[13]....
        /*0060*/ 	.word	0xffffffff


	//   ....[14]....
        /*0064*/ 	.word	0xffffffff


	//   ....[15]....
        /*0068*/ 	.word	0xffffffff


	//   ....[16]....
        /*006c*/ 	.word	0xffffffff


	//   ....[17]....
        /*0070*/ 	.word	0xffffffff


	//   ....[18]....
        /*0074*/ 	.word	0x05000017


	//   ....[19]....
        /*0078*/ 	.word	0x05000017


	//   ....[20]....
        /*007c*/ 	.word	0x05000017


	//   ....[21]....
        /*0080*/ 	.word	0x05000017


	//   ....[22]....
        /*0084*/ 	.word	0x05000017


	//   ....[23]....
        /*0088*/ 	.word	0x05000017


	//   ....[24]....
        /*008c*/ 	.word	0x05000017


	//   ....[25]....
        /*0090*/ 	.word	0x05000017


	//   ....[26]....
        /*0094*/ 	.word	0x05000017


	//   ....[27]....
        /*0098*/ 	.word	0x05000017


	//   ....[28]....
        /*009c*/ 	.word	0x05000017


	//   ....[29]....
        /*00a0*/ 	.word	0x05000017


	//   ....[30]....
        /*00a4*/ 	.word	0x05000017


	//   ....[31]....
        /*00a8*/ 	.word	0x05000017


	//   ....[32]....
        /*00ac*/ 	.word	0x05000017


	//   ....[33]....
        /*00b0*/ 	.word	0x05000017


	//   ....[34]....
        /*00b4*/ 	.word	0x05000017


	//   ....[35]....
        /*00b8*/ 	.word	0x05000017


	//----- nvinfo : EIATTR_COOP_GROUP_INSTR_OFFSETS
	.align		4
.L_2249:
        /*00bc*/ 	.byte	0x04, 0x28
        /*00be*/ 	.short	(.L_2251 - .L_2250)


	//   ....[0]....
.L_2250:
        /*00c0*/ 	.word	0x00001370


	//   ....[1]....
        /*00c4*/ 	.word	0x000013a0


	//   ....[2]....
        /*00c8*/ 	.word	0x000013b0


	//   ....[3]....
        /*00cc*/ 	.word	0x00001410


	//   ....[4]....
        /*00d0*/ 	.word	0x00001440


	//   ....[5]....
        /*00d4*/ 	.word	0x00001450


	//   ....[6]....
        /*00d8*/ 	.word	0x000014b0


	//   ....[7]....
        /*00dc*/ 	.word	0x000014e0


	//   ....[8]....
        /*00e0*/ 	.word	0x000014f0


	//   ....[9]....
        /*00e4*/ 	.word	0x00001550


	//   ....[10]....
        /*00e8*/ 	.word	0x00001580


	//   ....[11]....
        /*00ec*/ 	.word	0x00001590


	//   ....[12]....
        /*00f0*/ 	.word	0x000015f0


	//   ....[13]....
        /*00f4*/ 	.word	0x00001620


	//   ....[14]....
        /*00f8*/ 	.word	0x00001630


	//   ....[15]....
        /*00fc*/ 	.word	0x00001690


	//   ....[16]....
        /*0100*/ 	.word	0x000016a0


	//   ....[17]....
        /*0104*/ 	.word	0x000016b0


	//   ....[18]....
        /*0108*/ 	.word	0x00001c10


	//   ....[19]....
        /*010c*/ 	.word	0x00001c60


	//   ....[20]....
        /*0110*/ 	.word	0x00001cb0


	//   ....[21]....
        /*0114*/ 	.word	0x00001d70


	//   ....[22]....
        /*0118*/ 	.word	0x00001dc0


	//   ....[23]....
        /*011c*/ 	.word	0x00001e10


	//   ....[24]....
        /*0120*/ 	.word	0x00001ed0


	//   ....[25]....
        /*0124*/ 	.word	0x00001f20


	//   ....[26]....
        /*0128*/ 	.word	0x00001f70


	//   ....[27]....
        /*012c*/ 	.word	0x00002030


	//   ....[28]....
        /*0130*/ 	.word	0x00002080


	//   ....[29]....
        /*0134*/ 	.word	0x000020d0


	//   ....[30]....
        /*0138*/ 	.word	0x00002190


	//   ....[31]....
        /*013c*/ 	.word	0x000021e0


	//   ....[32]....
        /*0140*/ 	.word	0x00002230


	//   ....[33]....
        /*0144*/ 	.word	0x000022e0


	//   ....[34]....
        /*0148*/ 	.word	0x00002330


	//   ....[35]....
        /*014c*/ 	.word	0x00002380


	//----- nvinfo : EIATTR_EXIT_INSTR_OFFSETS
	.align		4
.L_2251:
        /*0150*/ 	.byte	0x04, 0x1c
        /*0152*/ 	.short	(.L_2253 - .L_2252)


	//   ....[0]....
.L_2252:
        /*0154*/ 	.word	0x00001a50


	//   ....[1]....
        /*0158*/ 	.word	0x00001ba0


	//----- nvinfo : EIATTR_CRS_STACK_SIZE
	.align		4
.L_2253:
        /*015c*/ 	.byte	0x04, 0x1e
        /*015e*/ 	.short	(.L_2255 - .L_2254)
.L_2254:
        /*0160*/ 	.word	0x00000000


	//----- nvinfo : EIATTR_CBANK_PARAM_SIZE
	.align		4
.L_2255:
        /*0164*/ 	.byte	0x03, 0x19
        /*0166*/ 	.short	0x00b8


	//----- nvinfo : EIATTR_PARAM_CBANK
	.align		4
        /*0168*/ 	.byte	0x04, 0x0a
        /*016a*/ 	.short	(.L_2257 - .L_2256)
	.align		4
.L_2256:
        /*016c*/ 	.word	index@(.nv.constant0._Z30group_norm_nhwc_bwd_sum_kernelI11Fp32IOFp32WLi64EEv26Group_norm_nhwc_bwd_params)
        /*0170*/ 	.short	0x0210
        /*0172*/ 	.short	0x00b8


	//----- nvinfo : EIATTR_SW_WAR
	.align		4
.L_2257:
        /*0174*/ 	.byte	0x04, 0x36
        /*0176*/ 	.short	(.L_2259 - .L_2258)
.L_2258:
        /*0178*/ 	.word	0x00000008
.L_2259:


//--------------------- .nv.info._Z30group_norm_nhwc_bwd_sum_kernelI11Fp32IOFp32WLi128EEv26Group_norm_nhwc_bwd_params --------------------------
	.section	.nv.info._Z30group_norm_nhwc_bwd_sum_kernelI11Fp32IOFp32WLi128EEv26Group_norm_nhwc_bwd_params,"",@"SHT_CUDA_INFO"
	.sectionflags	@""
	.align	4


	//----- nvinfo : EIATTR_CUDA_API_VERSION
	.align		4
        /*0000*/ 	.byte	0x04, 0x37
        /*0002*/ 	.short	(.L_2261 - .L_2260)
.L_2260:
        /*0004*/ 	.word	0x00000082


	//----- nvinfo : EIATTR_KPARAM_INFO
	.align		4
.L_2261:
        /*0008*/ 	.byte	0x04, 0x17
        /*000a*/ 	.short	(.L_2263 - .L_2262)
.L_2262:
        /*000c*/ 	.word	0x00000000
        /*0010*/ 	.short	0x0000
        /*0012*/ 	.short	0x0000
        /*0014*/ 	.byte	0x00, 0xf0, 0xe1, 0x02


	//----- nvinfo : EIATTR_SPARSE_MMA_MASK
	.align		4
.L_2263:
        /*0018*/ 	.byte	0x03, 0x50
        /*001a*/ 	.short	0x0000


	//----- nvinfo : EIATTR_MAXREG_COUNT
	.align		4
        /*001c*/ 	.byte	0x03, 0x1b
        /*001e*/ 	.short	0x00ff


	//----- nvinfo : EIATTR_NUM_BARRIERS
	.align		4
        /*0020*/ 	.byte	0x02, 0x4c
        /*0022*/ 	.byte	0x01
	.zero		1


	//----- nvinfo : EIATTR_MERCURY_ISA_VERSION
	.align		4
        /*0024*/ 	.byte	0x03, 0x5f
        /*0026*/ 	.short	0x0101


	//----- nvinfo : EIATTR_COOP_GROUP_MASK_REGIDS
	.align		4
        /*0028*/ 	.byte	0x04, 0x29
        /*002a*/ 	.short	(.L_2265 - .L_2264)


	//   ....[0]....
.L_2264:
        /*002c*/ 	.word	0xffffffff


	//   ....[1]....
        /*0030*/ 	.word	0xffffffff


	//   ....[2]....
        /*0034*/ 	.word	0xffffffff


	//   ....[3]....
        /*0038*/ 	.word	0xffffffff


	//   ....[4]....
        /*003c*/ 	.word	0xffffffff


	//   ....[5]....
        /*0040*/ 	.word	0xffffffff


	//   ....[6]....
        /*0044*/ 	.word	0xffffffff


	//   ....[7]....
        /*0048*/ 	.word	0xffffffff


	//   ....[8]....
        /*004c*/ 	.word	0xffffffff


	//   ....[9]....
        /*0050*/ 	.word	0xffffffff


	//   ....[10]....
        /*0054*/ 	.word	0xffffffff


	//   ....[11]....
        /*0058*/ 	.word	0xffffffff


	//   ....[12]....
        /*005c*/ 	.word	0xffffffff


	//   ....[13]....
        /*0060*/ 	.word	0xffffffff


	//   ....[14]....
        /*0064*/ 	.word	0xffffffff


	//   ....[15]....
        /*0068*/ 	.word	0xffffffff


	//   ....[16]....
        /*006c*/ 	.word	0xffffffff


	//   ....[17]....
        /*0070*/ 	.word	0xffffffff


	//   ....[18]....
        /*0074*/ 	.word	0x05000019


	//   ....[19]....
        /*0078*/ 	.word	0x05000019


	//   ....[20]....
        /*007c*/ 	.word	0x05000019


	//   ....[21]....
        /*0080*/ 	.word	0x05000019


	//   ....[22]....
        /*0084*/ 	.word	0x05000019


	//   ....[23]....
        /*0088*/ 	.word	0x05000019


	//   ....[24]....
        /*008c*/ 	.word	0x05000019


	//   ....[25]....
        /*0090*/ 	.word	0x05000019


	//   ....[26]....
        /*0094*/ 	.word	0x05000019


	//   ....[27]....
        /*0098*/ 	.word	0x05000019


	//   ....[28]....
        /*009c*/ 	.word	0x05000019


	//   ....[29]....
        /*00a0*/ 	.word	0x05000019


	//   ....[30]....
        /*00a4*/ 	.word	0x05000019


	//   ....[31]....
        /*00a8*/ 	.word	0x05000019


	//   ....[32]....
        /*00ac*/ 	.word	0x05000019


	//   ....[33]....
        /*00b0*/ 	.word	0x05000019


	//   ....[34]....
        /*00b4*/ 	.word	0x05000019


	//   ....[35]....
        /*00b8*/ 	.word	0x05000019


	//----- nvinfo : EIATTR_COOP_GROUP_INSTR_OFFSETS
	.align		4
.L_2265:
        /*00bc*/ 	.byte	0x04, 0x28
        /*00be*/ 	.short	(.L_2267 - .L_2266)


	//   ....[0]....
.L_2266:
        /*00c0*/ 	.word	0x00002160


	//   ....[1]....
        /*00c4*/ 	.word	0x00002190


	//   ....[2]....
        /*00c8*/ 	.word	0x000021a0


	//   ....[3]....
        /*00cc*/ 	.word	0x00002200


	//   ....[4]....
        /*00d0*/ 	.word	0x00002230


	//   ....[5]....
        /*00d4*/ 	.word	0x00002240


	//   ....[6]....
        /*00d8*/ 	.word	0x000022a0


	//   ....[7]....
        /*00dc*/ 	.word	0x000022d0


	//   ....[8]....
        /*00e0*/ 	.word	0x000022e0


	//   ....[9]....
        /*00e4*/ 	.word	0x00002340


	//   ....[10]....
        /*00e8*/ 	.word	0x00002370


	//   ....[11]....
        /*00ec*/ 	.word	0x00002380


	//   ....[12]....
        /*00f0*/ 	.word	0x000023e0


	//   ....[13]....
        /*00f4*/ 	.word	0x00002410


	//   ....[14]....
        /*00f8*/ 	.word	0x00002420


	//   ....[15]....
        /*00fc*/ 	.word	0x00002480


	//   ....[16]....
        /*0100*/ 	.word	0x00002490


	//   ....[17]....
        /*0104*/ 	.word	0x000024a0


	//   ....[18]....
        /*0108*/ 	.word	0x00002b70


	//   ....[19]....
        /*010c*/ 	.word	0x00002bc0


	//   ....[20]....
        /*0110*/ 	.word	0x00002c20


	//   ....[21]....
        /*0114*/ 	.word	0x00002cb0


	//   ....[22]....
        /*0118*/ 	.word	0x00002d20


	//   ....[23]....
        /*011c*/ 	.word	0x00002d80


	//   ....[24]....
        /*0120*/ 	.word	0x00002e10


	//   ....[25]....
        /*0124*/ 	.word	0x00002e80


	//   ....[26]....
        /*0128*/ 	.word	0x00002ee0


	//   ....[27]....
        /*012c*/ 	.word	0x00002f70


	//   ....[28]....
        /*0130*/ 	.word	0x00002fe0


	//   ....[29]....
        /*0134*/ 	.word	0x00003040


	//   ....[30]....
        /*0138*/ 	.word	0x000030d0


	//   ....[31]....
        /*013c*/ 	.word	0x00003130


	//   ....[32]....
        /*0140*/ 	.word	0x00003180


	//   ....[33]....
        /*0144*/ 	.word	0x00003230


	//   ....[34]....
        /*0148*/ 	.word	0x00003280


	//   ....[35]....
        /*014c*/ 	.word	0x000032d0


	//----- nvinfo : EIATTR_EXIT_INSTR_OFFSETS
	.align		4
.L_2267:
        /*0150*/ 	.byte	0x04, 0x1c
        /*0152*/ 	.short	(.L_2269 - .L_2268)


	//   ....[0]....
.L_2268:
        /*0154*/ 	.word	0x000029a0


	//   ....[1]....
        /*0158*/ 	.word	0x00002af0


	//----- nvinfo : EIATTR_CRS_STACK_SIZE
	.align		4
.L_2269:
        /*015c*/ 	.byte	0x04, 0x1e
        /*015e*/ 	.short	(.L_2271 - .L_2270)
.L_2270:
        /*0160*/ 	.word	0x00000000


	//----- nvinfo : EIATTR_CBANK_PARAM_SIZE
	.align		4
.L_2271:
        /*0164*/ 	.byte	0x03, 0x19
        /*0166*/ 	.short	0x00b8


	//----- nvinfo : EIATTR_PARAM_CBANK
	.align		4
        /*0168*/ 	.byte	0x04, 0x0a
        /*016a*/ 	.short	(.L_2273 - .L_2272)
	.align		4
.L_2272:
        /*016c*/ 	.word	index@(.nv.constant0._Z30group_norm_nhwc_bwd_sum_kernelI11Fp32IOFp32WLi128EEv26Group_norm_nhwc_bwd_params)
        /*0170*/ 	.short	0x0210
        /*0172*/ 	.short	0x00b8


	//----- nvinfo : EIATTR_SW_WAR
	.align		4
.L_2273:
        /*0174*/ 	.byte	0x04, 0x36
        /*0176*/ 	.short	(.L_2275 - .L_2274)
.L_2274:
        /*0178*/ 	.word	0x00000008
.L_2275:


//--------------------- .nv.info._Z30group_norm_nhwc_bwd_sum_kernelI11Fp32IOFp32WLi192EEv26Group_norm_nhwc_bwd_params --------------------------
	.section	.nv.info._Z30group_norm_nhwc_bwd_sum_kernelI11Fp32IOFp32WLi192EEv26Group_norm_nhwc_bwd_params,"",@"SHT_CUDA_INFO"
	.sectionflags	@""
	.align	4


	//----- nvinfo : EIATTR_CUDA_API_VERSION
	.align		4
        /*0000*/ 	.byte	0x04, 0x37
        /*0002*/ 	.short	(.L_2277 - .L_2276)
.L_2276:
        /*0004*/ 	.word	0x00000082


	//----- nvinfo : EIATTR_KPARAM_INFO
	.align		4
.L_2277:
        /*0008*/ 	.byte	0x04, 0x17
        /*000a*/ 	.short	(.L_2279 - .L_2278)
.L_2278:
        /*000c*/ 	.word	0x00000000
        /*0010*/ 	.short	0x0000
        /*0012*/ 	.short	0x0000
        /*0014*/ 	.byte	0x00, 0xf0, 0xe1, 0x02


	//----- nvinfo : EIATTR_SPARSE_MMA_MASK
	.align		4
.L_2279:
        /*0018*/ 	.byte	0x03, 0x50
        /*001a*/ 	.short	0x0000


	//----- nvinfo : EIATTR_MAXREG_COUNT
	.align		4
        /*001c*/ 	.byte	0x03, 0x1b
        /*001e*/ 	.short	0x00ff


	//----- nvinfo : EIATTR_NUM_BARRIERS
	.align		4
        /*0020*/ 	.byte	0x02, 0x4c
        /*0022*/ 	.byte	0x01
	.zero		1


	//----- nvinfo : EIATTR_MERCURY_ISA_VERSION
	.align		4
        /*0024*/ 	.byte	0x03, 0x5f
        /*0026*/ 	.short	0x0101


	//----- nvinfo : EIATTR_COOP_GROUP_MASK_REGIDS
	.align		4
        /*0028*/ 	.byte	0x04, 0x29
        /*002a*/ 	.short	(.L_2281 - .L_2280)


	//   ....[0]....
.L_2280:
        /*002c*/ 	.word	0xffffffff


	//   ....[1]....
        /*0030*/ 	.word	0xffffffff


	//   ....[2]....
        /*0034*/ 	.word	0xffffffff


	//   ....[3]....
        /*0038*/ 	.word	0xffffffff


	//   ....[4]....
        /*003c*/ 	.word	0xffffffff


	//   ....[5]....
        /*0040*/ 	.word	0xffffffff


	//   ....[6]....
        /*0044*/ 	.word	0xffffffff


	//   ....[7]....
        /*0048*/ 	.word	0xffffffff


	//   ....[8]....
        /*004c*/ 	.word	0xffffffff


	//   ....[9]....
        /*0050*/ 	.word	0xffffffff


	//   ....[10]....
        /*0054*/ 	.word	0xffffffff


	//   ....[11]....
        /*0058*/ 	.word	0xffffffff


	//   ....[12]....
        /*005c*/ 	.word	0xffffffff


	//   ....[13]....
        /*0060*/ 	.word	0xffffffff


	//   ....[14]....
        /*0064*/ 	.word	0xffffffff


	//   ....[15]....
        /*0068*/ 	.word	0xffffffff


	//   ....[16]....
        /*006c*/ 	.word	0xffffffff


	//   ....[17]....
        /*0070*/ 	.word	0xffffffff


	//   ....[18]....
        /*0074*/ 	.word	0x0500001e


	//   ....[19]....
        /*0078*/ 	.word	0x0500001e


	//   ....[20]....
        /*007c*/ 	.word	0x0500001e


	//   ....[21]....
        /*0080*/ 	.word	0x0500001e


	//   ....[22]....
        /*0084*/ 	.word	0x0500001e


	//   ....[23]....
        /*0088*/ 	.word	0x0500001e


	//   ....[24]....
        /*008c*/ 	.word	0x0500001e


	//   ....[25]....
        /*0090*/ 	.word	0x0500001e


	//   ....[26]....
        /*0094*/ 	.word	0x0500001e


	//   ....[27]....
        /*0098*/ 	.word	0x0500001e


	//   ....[28]....
        /*009c*/ 	.word	0x0500001e


	//   ....[29]....
        /*00a0*/ 	.word	0x0500001e


	//   ....[30]....
        /*00a4*/ 	.word	0x0500001e


	//   ....[31]....
        /*00a8*/ 	.word	0x0500001e


	//   ....[32]....
        /*00ac*/ 	.word	0x0500001e


	//   ....[33]....
        /*00b0*/ 	.word	0x0500001e


	//   ....[34]....
        /*00b4*/ 	.word	0x0500001e


	//   ....[35]....
        /*00b8*/ 	.word	0x0500001e


	//----- nvinfo : EIATTR_COOP_GROUP_INSTR_OFFSETS
	.align		4
.L_2281:
        /*00bc*/ 	.byte	0x04, 0x28
        /*00be*/ 	.short	(.L_2283 - .L_2282)


	//   ....[0]....
.L_2282:
        /*00c0*/ 	.word	0x000022c0


	//   ....[1]....
        /*00c4*/ 	.word	0x000022f0


	//   ....[2]....
        /*00c8*/ 	.word	0x00002300


	//   ....[3]....
        /*00cc*/ 	.word	0x00002360


	//   ....[4]....
        /*00d0*/ 	.word	0x00002390


	//   ....[5]....
        /*00d4*/ 	.word	0x000023a0


	//   ....[6]....
        /*00d8*/ 	.word	0x00002400


	//   ....[7]....
        /*00dc*/ 	.word	0x00002430


	//   ....[8]....
        /*00e0*/ 	.word	0x00002440


	//   ....[9]....
        /*00e4*/ 	.word	0x000024a0


	//   ....[10]....
        /*00e8*/ 	.word	0x000024d0


	//   ....[11]....
        /*00ec*/ 	.word	0x000024e0


	//   ....[12]....
        /*00f0*/ 	.word	0x00002540


	//   ....[13]....
        /*00f4*/ 	.word	0x00002570


	//   ....[14]....
        /*00f8*/ 	.word	0x00002580


	//   ....[15]....
        /*00fc*/ 	.word	0x000025e0


	//   ....[16]....
        /*0100*/ 	.word	0x000025f0


	//   ....[17]....
        /*0104*/ 	.word	0x00002600


	//   ....[18]....
        /*0108*/ 	.word	0x00002e10


	//   ....[19]....
        /*010c*/ 	.word	0x00002e60


	//   ....[20]....
        /*0110*/ 	.word	0x00002ee0


	//   ....[21]....
        /*0114*/ 	.word	0x00002f80


	//   ....[22]....
        /*0118*/ 	.word	0x00002fd0


	//   ....[23]....
        /*011c*/ 	.word	0x00003050


	//   ....[24]....
        /*0120*/ 	.word	0x000030f0


	//   ....[25]....
        /*0124*/ 	.word	0x00003140


	//   ....[26]....
        /*0128*/ 	.word	0x000031c0


	//   ....[27]....
        /*012c*/ 	.word	0x00003260


	//   ....[28]....
        /*0130*/ 	.word	0x000032b0


	//   ....[29]....
        /*0134*/ 	.word	0x00003330


	//   ....[30]....
        /*0138*/ 	.word	0x000033d0


	//   ....[31]....
        /*013c*/ 	.word	0x00003440


	//   ....[32]....
        /*0140*/ 	.word	0x00003490


	//   ....[33]....
        /*0144*/ 	.word	0x00003530


	//   ....[34]....
        /*0148*/ 	.word	0x00003580


	//   ....[35]....
        /*014c*/ 	.word	0x000035d0


	//----- nvinfo : EIATTR_EXIT_INSTR_OFFSETS
	.align		4
.L_2283:
        /*0150*/ 	.byte	0x04, 0x1c
        /*0152*/ 	.short	(.L_2285 - .L_2284)


	//   ....[0]....
.L_2284:
        /*0154*/ 	.word	0x00002c50


	//   ....[1]....
        /*0158*/ 	.word	0x00002da0


	//----- nvinfo : EIATTR_CRS_STACK_SIZE
	.align		4
.L_2285:
        /*015c*/ 	.byte	0x04, 0x1e
        /*015e*/ 	.short	(.L_2287 - .L_2286)
.L_2286:
        /*0160*/ 	.word	0x00000000


	//----- nvinfo : EIATTR_CBANK_PARAM_SIZE
	.align		4
.L_2287:
        /*0164*/ 	.byte	0x03, 0x19
        /*0166*/ 	.short	0x00b8


	//----- nvinfo : EIATTR_PARAM_CBANK
	.align		4
        /*0168*/ 	.byte	0x04, 0x0a
        /*016a*/ 	.short	(.L_2289 - .L_2288)
	.align		4
.L_2288:
        /*016c*/ 	.word	index@(.nv.constant0._Z30group_norm_nhwc_bwd_sum_kernelI11Fp32IOFp32WLi192EEv26Group_norm_nhwc_bwd_params)
        /*0170*/ 	.short	0x0210
        /*0172*/ 	.short	0x00b8


	//----- nvinfo : EIATTR_SW_WAR
	.align		4
.L_2289:
        /*0174*/ 	.byte	0x04, 0x36
        /*0176*/ 	.short	(.L_2291 - .L_2290)
.L_2290:
        /*0178*/ 	.word	0x00000008
.L_2291:


//--------------------- .nv.info._Z30group_norm_nhwc_bwd_sum_kernelI11Fp32IOFp32WLi448EEv26Group_norm_nhwc_bwd_params --------------------------
	.section	.nv.info._Z30group_norm_nhwc_bwd_sum_kernelI11Fp32IOFp32WLi448EEv26Group_norm_nhwc_bwd_params,"",@"SHT_CUDA_INFO"
	.sectionflags	@""
	.align	4


	//----- nvinfo : EIATTR_CUDA_API_VERSION
	.align		4
        /*0000*/ 	.byte	0x04, 0x37
        /*0002*/ 	.short	(.L_2293 - .L_2292)
.L_2292:
        /*0004*/ 	.word	0x00000082


	//----- nvinfo : EIATTR_KPARAM_INFO
	.align		4
.L_2293:
        /*0008*/ 	.byte	0x04, 0x17
        /*000a*/ 	.short	(.L_2295 - .L_2294)
.L_2294:
        /*000c*/ 	.word	0x00000000
        /*0010*/ 	.short	0x0000
        /*0012*/ 	.short	0x0000
        /*0014*/ 	.byte	0x00, 0xf0, 0xe1, 0x02


	//----- nvinfo : EIATTR_SPARSE_MMA_MASK
	.align		4
.L_2295:
        /*0018*/ 	.byte	0x03, 0x50
        /*001a*/ 	.short	0x0000


	//----- nvinfo : EIATTR_MAXREG_COUNT
	.align		4
        /*001c*/ 	.byte	0x03, 0x1b
        /*001e*/ 	.short	0x00ff


	//----- nvinfo : EIATTR_NUM_BARRIERS
	.align		4
        /*0020*/ 	.byte	0x02, 0x4c
        /*0022*/ 	.byte	0x01
	.zero		1


	//----- nvinfo : EIATTR_MERCURY_ISA_VERSION
	.align		4
        /*0024*/ 	.byte	0x03, 0x5f
        /*0026*/ 	.short	0x0101


	//----- nvinfo : EIATTR_COOP_GROUP_MASK_REGIDS
	.align		4
        /*0028*/ 	.byte	0x04, 0x29
        /*002a*/ 	.short	(.L_2297 - .L_2296)


	//   ....[0]....
.L_2296:
        /*002c*/ 	.word	0xffffffff


	//   ....[1]....
        /*0030*/ 	.word	0xffffffff


	//   ....[2]....
        /*0034*/ 	.word	0xffffffff


	//   ....[3]....
        /*0038*/ 	.word	0xffffffff


	//   ....[4]....
        /*003c*/ 	.word	0xffffffff


	//   ....[5]....
        /*0040*/ 	.word	0xffffffff


	//   ....[6]....
        /*0044*/ 	.word	0xffffffff


	//   ....[7]....
        /*0048*/ 	.word	0xffffffff


	//   ....[8]....
        /*004c*/ 	.word	0xffffffff


	//   ....[9]....
        /*0050*/ 	.word	0xffffffff


	//   ....[10]....
        /*0054*/ 	.word	0xffffffff


	//   ....[11]....
        /*0058*/ 	.word	0xffffffff


	//   ....[12]....
        /*005c*/ 	.word	0xffffffff


	//   ....[13]....
        /*0060*/ 	.word	0xffffffff


	//   ....[14]....
        /*0064*/ 	.word	0xffffffff


	//   ....[15]....
        /*0068*/ 	.word	0xffffffff


	//   ....[16]....
        /*006c*/ 	.word	0xffffffff


	//   ....[17]....
        /*0070*/ 	.word	0xffffffff


	//   ....[18]....
        /*0074*/ 	.word	0x05000037


	//   ....[19]....
        /*0078*/ 	.word	0x05000037


	//   ....[20]....
        /*007c*/ 	.word	0x05000037


	//   ....[21]....
        /*0080*/ 	.word	0x05000037


	//   ....[22]....
        /*0084*/ 	.word	0x05000037


	//   ....[23]....
        /*0088*/ 	.word	0x05000037


	//   ....[24]....
        /*008c*/ 	.word	0x05000037


	//   ....[25]....
        /*0090*/ 	.word	0x05000037


	//   ....[26]....
        /*0094*/ 	.word	0x05000037


	//   ....[27]....
        /*0098*/ 	.word	0x05000037


	//   ....[28]....
        /*009c*/ 	.word	0x05000037


	//   ....[29]....
        /*00a0*/ 	.word	0x05000037


	//   ....[30]....
        /*00a4*/ 	.word	0x05000037


	//   ....[31]....
        /*00a8*/ 	.word	0x05000037


	//   ....[32]....
        /*00ac*/ 	.word	0x05000037


	//   ....[33]....
        /*00b0*/ 	.word	0x05000037


	//   ....[34]....
        /*00b4*/ 	.word	0x05000037


	//   ....[35]....
        /*00b8*/ 	.word	0x05000037


	//----- nvinfo : EIATTR_COOP_GROUP_INSTR_OFFSETS
	.align		4
.L_2297:
        /*00bc*/ 	.byte	0x04, 0x28
        /*00be*/ 	.short	(.L_2299 - .L_2298)


	//   ....[0]....
.L_2298:
        /*00c0*/ 	.word	0x000027c0


	//   ....[1]....
        /*00c4*/ 	.word	0x000027f0


	//   ....[2]....
        /*00c8*/ 	.word	0x00002820


	//   ....[3]....
        /*00cc*/ 	.word	0x00002890


	//   ....[4]....
        /*00d0*/ 	.word	0x000028c0


	//   ....[5]....
        /*00d4*/ 	.word	0x000028d0


	//   ....[6]....
        /*00d8*/ 	.word	0x00002930


	//   ....[7]....
        /*00dc*/ 	.word	0x00002960


	//   ....[8]....
        /*00e0*/ 	.word	0x00002970


	//   ....[9]....
        /*00e4*/ 	.word	0x000029d0


	//   ....[10]....
        /*00e8*/ 	.word	0x00002a00


	//   ....[11]....
        /*00ec*/ 	.word	0x00002a10


	//   ....[12]....
        /*00f0*/ 	.word	0x00002a80


	//   ....[13]....
        /*00f4*/ 	.word	0x00002ab0


	//   ....[14]....
        /*00f8*/ 	.word	0x00002ae0


	//   ....[15]....
        /*00fc*/ 	.word	0x00002b00


	//   ....[16]....
        /*0100*/ 	.word	0x00002b30


	//   ....[17]....
        /*0104*/ 	.word	0x00002b50


	//   ....[18]....
        /*0108*/ 	.word	0x000037a0


	//   ....[19]....
        /*010c*/ 	.word	0x00003810


	//   ....[20]....
        /*0110*/ 	.word	0x00003870


	//   ....[21]....
        /*0114*/ 	.word	0x00003900


	//   ....[22]....
        /*0118*/ 	.word	0x00003970


	//   ....[23]....
        /*011c*/ 	.word	0x000039d0


	//   ....[24]....
        /*0120*/ 	.word	0x00003a60


	//   ....[25]....
        /*0124*/ 	.word	0x00003ad0


	//   ....[26]....
        /*0128*/ 	.word	0x00003b30


	//   ....[27]....
        /*012c*/ 	.word	0x00003bc0


	//   ....[28]....
        /*0130*/ 	.word	0x00003c30


	//   ....[29]....
        /*0134*/ 	.word	0x00003c90


	//   ....[30]....
        /*0138*/ 	.word	0x00003d20


	//   ....[31]....
        /*013c*/ 	.word	0x00003db0


	//   ....[32]....
        /*0140*/ 	.word	0x00003e00


	//   ....[33]....
        /*0144*/ 	.word	0x00003eb0


	//   ....[34]....
        /*0148*/ 	.word	0x00003f10


	//   ....[35]....
        /*014c*/ 	.word	0x00003f60


	//----- nvinfo : EIATTR_EXIT_INSTR_OFFSETS
	.align		4
.L_2299:
        /*0150*/ 	.byte	0x04, 0x1c
        /*0152*/ 	.short	(.L_2301 - .L_2300)


	//   ....[0]....
.L_2300:
        /*0154*/ 	.word	0x000035d0


	//   ....[1]....
        /*0158*/ 	.word	0x00003720


	//----- nvinfo : EIATTR_CRS_STACK_SIZE
	.align		4
.L_2301:
        /*015c*/ 	.byte	0x04, 0x1e
        /*015e*/ 	.short	(.L_2303 - .L_2302)
.L_2302:
        /*0160*/ 	.word	0x00000000


	//----- nvinfo : EIATTR_CBANK_PARAM_SIZE
	.align		4
.L_2303:
        /*0164*/ 	.byte	0x03, 0x19
        /*0166*/ 	.short	0x00b8


	//----- nvinfo : EIATTR_PARAM_CBANK
	.align		4
        /*0168*/ 	.byte	0x04, 0x0a
        /*016a*/ 	.short	(.L_2305 - .L_2304)
	.align		4
.L_2304:
        /*016c*/ 	.word	index@(.nv.constant0._Z30group_norm_nhwc_bwd_sum_kernelI11Fp32IOFp32WLi448EEv26Group_norm_nhwc_bwd_params)
        /*0170*/ 	.short	0x0210
        /*0172*/ 	.short	0x00b8


	//----- nvinfo : EIATTR_SW_WAR
	.align		4
.L_2305:
        /*0174*/ 	.byte	0x04, 0x36
        /*0176*/ 	.short	(.L_2307 - .L_2306)
.L_2306:
        /*0178*/ 	.word	0x00000008
.L_2307:


//--------------------- .nv.info._Z30group_norm_nhwc_bwd_sum_kernelI11Fp32IOFp32WLi256EEv26Group_norm_nhwc_bwd_params --------------------------
	.section	.nv.info._Z30group_norm_nhwc_bwd_sum_kernelI11Fp32IOFp32WLi256EEv26Group_norm_nhwc_bwd_params,"",@"SHT_CUDA_INFO"
	.sectionflags	@""
	.align	4


	//----- nvinfo : EIATTR_CUDA_API_VERSION
	.align		4
        /*0000*/ 	.byte	0x04, 0x37
        /*0002*/ 	.short	(.L_2309 - .L_2308)
.L_2308:
        /*0004*/ 	.word	0x00000082


	//----- nvinfo : EIATTR_KPARAM_INFO
	.align		4
.L_2309:
        /*0008*/ 	.byte	0x04, 0x17
        /*000a*/ 	.short	(.L_2311 - .L_2310)
.L_2310:
        /*000c*/ 	.word	0x00000000
        /*0010*/ 	.short	0x0000
        /*0012*/ 	.short	0x0000
        /*0014*/ 	.byte	0x00, 0xf0, 0xe1, 0x02


	//----- nvinfo : EIATTR_SPARSE_MMA_MASK
	.align		4
.L_2311:
        /*0018*/ 	.byte	0x03, 0x50
        /*001a*/ 	.short	0x0000


	//----- nvinfo : EIATTR_MAXREG_COUNT
	.align		4
        /*001c*/ 	.byte	0x03, 0x1b
        /*001e*/ 	.short	0x00ff


	//----- nvinfo : EIATTR_NUM_BARRIERS
	.align		4
        /*0020*/ 	.byte	0x02, 0x4c
        /*0022*/ 	.byte	0x01
	.zero		1


	//----- nvinfo : EIATTR_MERCURY_ISA_VERSION
	.align		4
        /*0024*/ 	.byte	0x03, 0x5f
        /*0026*/ 	.short	0x0101


	//----- nvinfo : EIATTR_COOP_GROUP_MASK_REGIDS
	.align		4
        /*0028*/ 	.byte	0x04, 0x29
        /*002a*/ 	.short	(.L_2313 - .L_2312)


	//   ....[0]....
.L_2312:
        /*002c*/ 	.word	0xffffffff


	//   ....[1]....
        /*0030*/ 	.word	0xffffffff


	//   ....[2]....
        /*0034*/ 	.word	0xffffffff


	//   ....[3]....
        /*0038*/ 	.word	0xffffffff


	//   ....[4]....
        /*003c*/ 	.word	0xffffffff


	//   ....[5]....
        /*0040*/ 	.word	0xffffffff


	//   ....[6]....
        /*0044*/ 	.word	0xffffffff


	//   ....[7]....
        /*0048*/ 	.word	0xffffffff


	//   ....[8]....
        /*004c*/ 	.word	0xffffffff


	//   ....[9]....
        /*0050*/ 	.word	0xffffffff


	//   ....[10]....
        /*0054*/ 	.word	0xffffffff


	//   ....[11]....
        /*0058*/ 	.word	0xffffffff


	//   ....[12]....
        /*005c*/ 	.word	0xffffffff


	//   ....[13]....
        /*0060*/ 	.word	0xffffffff


	//   ....[14]....
        /*0064*/ 	.word	0xffffffff


	//   ....[15]....
        /*0068*/ 	.word	0xffffffff


	//   ....[16]....
        /*006c*/ 	.word	0xffffffff


	//   ....[17]....
        /*0070*/ 	.word	0xffffffff


	//   ....[18]....
        /*0074*/ 	.word	0x05000026


	//   ....[19]....
        /*0078*/ 	.word	0x05000026


	//   ....[20]....
        /*007c*/ 	.word	0x05000026


	//   ....[21]....
        /*0080*/ 	.word	0x05000026


	//   ....[22]....
        /*0084*/ 	.word	0x05000026


	//   ....[23]....
        /*0088*/ 	.word	0x05000026


	//   ....[24]....
        /*008c*/ 	.word	0x05000026


	//   ....[25]....
        /*0090*/ 	.word	0x05000026


	//   ....[26]....
        /*0094*/ 	.word	0x05000026


	//   ....[27]....
        /*0098*/ 	.word	0x05000026


	//   ....[28]....
        /*009c*/ 	.word	0x05000026


	//   ....[29]....
        /*00a0*/ 	.word	0x05000026


	//   ....[30]....
        /*00a4*/ 	.word	0x05000026


	//   ....[31]....
        /*00a8*/ 	.word	0x05000026


	//   ....[32]....
        /*00ac*/ 	.word	0x05000026


	//   ....[33]....
        /*00b0*/ 	.word	0x05000026


	//   ....[34]....
        /*00b4*/ 	.word	0x05000026


	//   ....[35]....
        /*00b8*/ 	.word	0x05000026


	//----- nvinfo : EIATTR_COOP_GROUP_INSTR_OFFSETS
	.align		4
.L_2313:
        /*00bc*/ 	.byte	0x04, 0x28
        /*00be*/ 	.short	(.L_2315 - .L_2314)


	//   ....[0]....
.L_2314:
        /*00c0*/ 	.word	0x000023b0


	//   ....[1]....
        /*00c4*/ 	.word	0x000023e0


	//   ....[2]....
        /*00c8*/ 	.word	0x00002430


	//   ....[3]....
        /*00cc*/ 	.word	0x00002440


	//   ....[4]....
        /*00d0*/ 	.word	0x00002470


	//   ....[5]....
        /*00d4*/ 	.word	0x000024b0


	//   ....[6]....
        /*00d8*/ 	.word	0x000024e0


	//   ....[7]....
        /*00dc*/ 	.word	0x00002510


	//   ....[8]....
        /*00e0*/ 	.word	0x00002550


	//   ....[9]....
        /*00e4*/ 	.word	0x00002580


	//   ....[10]....
        /*00e8*/ 	.word	0x000025b0


	//   ....[11]....
        /*00ec*/ 	.word	0x00002610


	//   ....[12]....
        /*00f0*/ 	.word	0x00002620


	//   ....[13]....
        /*00f4*/ 	.word	0x00002680


	//   ....[14]....
        /*00f8*/ 	.word	0x000026a0


	//   ....[15]....
        /*00fc*/ 	.word	0x000026e0


	//   ....[16]....
        /*0100*/ 	.word	0x00002700


	//   ....[17]....
        /*0104*/ 	.word	0x00002720


	//   ....[18]....
        /*0108*/ 	.word	0x00003000


	//   ....[19]....
        /*010c*/ 	.word	0x00003070


	//   ....[20]....
        /*0110*/ 	.word	0x000030e0


	//   ....[21]....
        /*0114*/ 	.word	0x00003150


	//   ....[22]....
        /*0118*/ 	.word	0x000031c0


	//   ....[23]....
        /*011c*/ 	.word	0x00003230


	//   ....[24]....
        /*0120*/ 	.word	0x000032a0


	//   ....[25]....
        /*0124*/ 	.word	0x00003310


	//   ....[26]....
        /*0128*/ 	.word	0x00003380


	//   ....[27]....
        /*012c*/ 	.word	0x000033f0


	//   ....[28]....
        /*0130*/ 	.word	0x00003460


	//   ....[29]....
        /*0134*/ 	.word	0x000034d0


	//   ....[30]....
        /*0138*/ 	.word	0x00003540


	//   ....[31]....
        /*013c*/ 	.word	0x000035d0


	//   ....[32]....
        /*0140*/ 	.word	0x00003620


	//   ....[33]....
        /*0144*/ 	.word	0x000036d0


	//   ....[34]....
        /*0148*/ 	.word	0x00003730


	//   ....[35]....
        /*014c*/ 	.word	0x00003780


	//----- nvinfo : EIATTR_EXIT_INSTR_OFFSETS
	.align		4
.L_2315:
        /*0150*/ 	.byte	0x04, 0x1c
        /*0152*/ 	.short	(.L_2317 - .L_2316)


	//   ....[0]....
.L_2316:
        /*0154*/ 	.word	0x00002e30


	//   ....[1]....
        /*0158*/ 	.word	0x00002f80


	//----- nvinfo : EIATTR_CRS_STACK_SIZE
	.align		4
.L_2317:
        /*015c*/ 	.byte	0x04, 0x1e
        /*015e*/ 	.short	(.L_2319 - .L_2318)
.L_2318:
        /*0160*/ 	.word	0x00000000


	//----- nvinfo : EIATTR_CBANK_PARAM_SIZE
	.align		4
.L_2319:
        /*0164*/ 	.byte	0x03, 0x19
        /*0166*/ 	.short	0x00b8


	//----- nvinfo : EIATTR_PARAM_CBANK
	.align		4
        /*0168*/ 	.byte	0x04, 0x0a
        /*016a*/ 	.short	(.L_2321 - .L_2320)
	.align		4
.L_2320:
        /*016c*/ 	.word	index@(.nv.constant0._Z30group_norm_nhwc_bwd_sum_kernelI11Fp32IOFp32WLi256EEv26Group_norm_nhwc_bwd_params)
        /*0170*/ 	.short	0x0210
        /*0172*/ 	.short	0x00b8


	//----- nvinfo : EIATTR_SW_WAR
	.align		4
.L_2321:
        /*0174*/ 	.byte	0x04, 0x36
        /*0176*/ 	.short	(.L_2323 - .L_2322)
.L_2322:
        /*0178*/ 	.word	0x00000008
.L_2323:


//--------------------- .nv.info._Z30group_norm_nhwc_bwd_sum_kernelI11Fp32IOFp32WLi120EEv26Group_norm_nhwc_bwd_params --------------------------
	.section	.nv.info._Z30group_norm_nhwc_bwd_sum_kernelI11Fp32IOFp32WLi120EEv26Group_norm_nhwc_bwd_params,"",@"SHT_CUDA_INFO"
	.sectionflags	@""
	.align	4


	//----- nvinfo : EIATTR_CUDA_API_VERSION
	.align		4
        /*0000*/ 	.byte	0x04, 0x37
        /*0002*/ 	.short	(.L_2325 - .L_2324)
.L_2324:
        /*0004*/ 	.word	0x00000082


	//----- nvinfo : EIATTR_KPARAM_INFO
	.align		4
.L_2325:
        /*0008*/ 	.byte	0x04, 0x17
        /*000a*/ 	.short	(.L_2327 - .L_2326)
.L_2326:
        /*000c*/ 	.word	0x00000000
        /*0010*/ 	.short	0x0000
        /*0012*/ 	.short	0x0000
        /*0014*/ 	.byte	0x00, 0xf0, 0xe1, 0x02


	//----- nvinfo : EIATTR_SPARSE_MMA_MASK
	.align		4
.L_2327:
        /*0018*/ 	.byte	0x03, 0x50
        /*001a*/ 	.short	0x0000


	//----- nvinfo : EIATTR_MAXREG_COUNT
	.align		4
        /*001c*/ 	.byte	0x03, 0x1b
        /*001e*/ 	.short	0x00ff


	//----- nvinfo : EIATTR_NUM_BARRIERS
	.align		4
        /*0020*/ 	.byte	0x02, 0x4c
        /*0022*/ 	.byte	0x01
	.zero		1


	//----- nvinfo : EIATTR_MERCURY_ISA_VERSION
	.align		4
        /*0024*/ 	.byte	0x03, 0x5f
        /*0026*/ 	.short	0x0101


	//----- nvinfo : EIATTR_COOP_GROUP_MASK_REGIDS
	.align		4
        /*0028*/ 	.byte	0x04, 0x29
        /*002a*/ 	.short	(.L_2329 - .L_2328)


	//   ....[0]....
.L_2328:
        /*002c*/ 	.word	0x0500000b


	//   ....[1]....
        /*0030*/ 	.word	0x0500000b


	//   ....[2]....
        /*0034*/ 	.word	0x0500000b


	//   ....[3]....
        /*0038*/ 	.word	0x0500000b


	//   ....[4]....
        /*003c*/ 	.word	0x0500000b


	//   ....[5]....
        /*0040*/ 	.word	0x0500000b


	//   ....[6]....
        /*0044*/ 	.word	0x0500000b


	//   ....[7]....
        /*0048*/ 	.word	0x0500000b


	//   ....[8]....
        /*004c*/ 	.word	0x0500000b


	//   ....[9]....
        /*0050*/ 	.word	0x0500000b


	//   ....[10]....
        /*0054*/ 	.word	0x0500000b


	//   ....[11]....
        /*0058*/ 	.word	0x0500000b


	//   ....[12]....
        /*005c*/ 	.word	0x0500000b


	//   ....[13]....
        /*0060*/ 	.word	0x0500000b


	//   ....[14]....
        /*0064*/ 	.word	0x0500000b


	//   ....[15]....
        /*0068*/ 	.word	0x0500000b


	//   ....[16]....
        /*006c*/ 	.word	0x0500000b


	//   ....[17]....
        /*0070*/ 	.word	0x0500000b


	//   ....[18]....
        /*0074*/ 	.word	0x0500000b


	//   ....[19]....
        /*0078*/ 	.word	0x0500000b


	//   ....[20]....
        /*007c*/ 	.word	0x0500000b


	//   ....[21]....
        /*0080*/ 	.word	0x0500000b


	//----- nvinfo : EIATTR_COOP_GROUP_INSTR_OFFSETS
	.align		4
.L_2329:
        /*0084*/ 	.byte	0x04, 0x28
        /*0086*/ 	.short	(.L_2331 - .L_2330)


	//   ....[0]....
.L_2330:
        /*0088*/ 	.word	0x00002180


	//   ....[1]....
        /*008c*/ 	.word	0x00002280


	//   ....[2]....
        /*0090*/ 	.word	0x000022c0


	//   ....[3]....
        /*0094*/ 	.word	0x000023c0


	//   ....[4]....
        /*0098*/ 	.word	0x00002400


	//   ....[5]....
        /*009c*/ 	.word	0x00002500


	//   ....[6]....
        /*00a0*/ 	.word	0x00002540


	//   ....[7]....
        /*00a4*/ 	.word	0x00002670


	//   ....[8]....
        /*00a8*/ 	.word	0x000026c0


	//   ....[9]....
        /*00ac*/ 	.word	0x00002730


	//   ....[10]....
        /*00b0*/ 	.word	0x000027a0


	//   ....[11]....
        /*00b4*/ 	.word	0x00002e80


	//   ....[12]....
        /*00b8*/ 	.word	0x00002ed0


	//   ....[13]....
        /*00bc*/ 	.word	0x00002f40


	//   ....[14]....
        /*00c0*/ 	.word	0x00002f90


	//   ....[15]....
        /*00c4*/ 	.word	0x00003000


	//   ....[16]....
        /*00c8*/ 	.word	0x00003050


	//   ....[17]....
        /*00cc*/ 	.word	0x000030c0


	//   ....[18]....
        /*00d0*/ 	.word	0x00003120


	//   ....[19]....
        /*00d4*/ 	.word	0x000031a0


	//   ....[20]....
        /*00d8*/ 	.word	0x00003230


	//   ....[21]....
        /*00dc*/ 	.word	0x000032c0


	//----- nvinfo : EIATTR_EXIT_INSTR_OFFSETS
	.align		4
.L_2331:
        /*00e0*/ 	.byte	0x04, 0x1c
        /*00e2*/ 	.short	(.L_2333 - .L_2332)


	//   ....[0]....
.L_2332:
        /*00e4*/ 	.word	0x00002d10


	//   ....[1]....
        /*00e8*/ 	.word	0x00002e60


	//----- nvinfo : EIATTR_CRS_STACK_SIZE
	.align		4
.L_2333:
        /*00ec*/ 	.byte	0x04, 0x1e
        /*00ee*/ 	.short	(.L_2335 - .L_2334)
.L_2334:
        /*00f0*/ 	.word	0x00000000


	//----- nvinfo : EIATTR_CBANK_PARAM_SIZE
	.align		4
.L_2335:
        /*00f4*/ 	.byte	0x03, 0x19
        /*00f6*/ 	.short	0x00b8


	//----- nvinfo : EIATTR_PARAM_CBANK
	.align		4
        /*00f8*/ 	.byte	0x04, 0x0a
        /*00fa*/ 	.short	(.L_2337 - .L_2336)
	.align		4
.L_2336:
        /*00fc*/ 	.word	index@(.nv.constant0._Z30group_norm_nhwc_bwd_sum_kernelI11Fp32IOFp32WLi120EEv26Group_norm_nhwc_bwd_params)
        /*0100*/ 	.short	0x0210
        /*0102*/ 	.short	0x00b8


	//----- nvinfo : EIATTR_SW_WAR
	.align		4
.L_2337:
        /*0104*/ 	.byte	0x04, 0x36
        /*0106*/ 	.short	(.L_2339 - .L_2338)
.L_2338:
        /*0108*/ 	.word	0x00000008
.L_2339:


//--------------------- .nv.info._Z30group_norm_nhwc_bwd_sum_kernelI11Fp32IOFp32WLi140EEv26Group_norm_nhwc_bwd_params --------------------------
	.section	.nv.info._Z30group_norm_nhwc_bwd_sum_kernelI11Fp32IOFp32WLi140EEv26Group_norm_nhwc_bwd_params,"",@"SHT_CUDA_INFO"
	.sectionflags	@""
	.align	4


	//----- nvinfo : EIATTR_CUDA_API_VERSION
	.align		4
        /*0000*/ 	.byte	0x04, 0x37
        /*0002*/ 	.short	(.L_2341 - .L_2340)
.L_2340:
        /*0004*/ 	.word	0x00000082


	//----- nvinfo : EIATTR_KPARAM_INFO
	.align		4
.L_2341:
        /*0008*/ 	.byte	0x04, 0x17
        /*000a*/ 	.short	(.L_2343 - .L_2342)
.L_2342:
        /*000c*/ 	.word	0x00000000
        /*0010*/ 	.short	0x0000
        /*0012*/ 	.short	0x0000
        /*0014*/ 	.byte	0x00, 0xf0, 0xe1, 0x02


	//----- nvinfo : EIATTR_SPARSE_MMA_MASK
	.align		4
.L_2343:
        /*0018*/ 	.byte	0x03, 0x50
        /*001a*/ 	.short	0x0000


	//----- nvinfo : EIATTR_MAXREG_COUNT
	.align		4
        /*001c*/ 	.byte	0x03, 0x1b
        /*001e*/ 	.short	0x00ff


	//----- nvinfo : EIATTR_NUM_BARRIERS
	.align		4
        /*0020*/ 	.byte	0x02, 0x4c
        /*0022*/ 	.byte	0x01
	.zero		1


	//----- nvinfo : EIATTR_MERCURY_ISA_VERSION
	.align		4
        /*0024*/ 	.byte	0x03, 0x5f
        /*0026*/ 	.short	0x0101


	//----- nvinfo : EIATTR_COOP_GROUP_MASK_REGIDS
	.align		4
        /*0028*/ 	.byte	0x04, 0x29
        /*002a*/ 	.short	(.L_2345 - .L_2344)


	//   ....[0]....
.L_2344:
        /*002c*/ 	.word	0x05000009


	//   ....[1]....
        /*0030*/ 	.word	0x05000009


	//   ....[2]....
        /*0034*/ 	.word	0x05000009


	//   ....[3]....
        /*0038*/ 	.word	0x05000009


	//   ....[4]....
        /*003c*/ 	.word	0x05000009


	//   ....[5]....
        /*0040*/ 	.word	0x05000009


	//   ....[6]....
        /*0044*/ 	.word	0x05000009


	//   ....[7]....
        /*0048*/ 	.word	0x05000009


	//   ....[8]....
        /*004c*/ 	.word	0x05000009


	//   ....[9]....
        /*0050*/ 	.word	0x05000009


	//   ....[10]....
        /*0054*/ 	.word	0x05000009


	//   ....[11]....
        /*0058*/ 	.word	0x05000009


	//   ....[12]....
        /*005c*/ 	.word	0x05000009


	//   ....[13]....
        /*0060*/ 	.word	0x05000009


	//   ....[14]....
        /*0064*/ 	.word	0x05000009


	//   ....[15]....
        /*0068*/ 	.word	0x05000009


	//   ....[16]....
        /*006c*/ 	.word	0x05000009


	//   ....[17]....
        /*0070*/ 	.word	0x05000009


	//   ....[18]....
        /*0074*/ 	.word	0x05000009


	//   ....[19]....
        /*0078*/ 	.word	0x05000009


	//   ....[20]....
        /*007c*/ 	.word	0x05000009


	//   ....[21]....
        /*0080*/ 	.word	0x05000009


	//----- nvinfo : EIATTR_COOP_GROUP_INSTR_OFFSETS
	.align		4
.L_2345:
        /*0084*/ 	.byte	0x04, 0x28
        /*0086*/ 	.short	(.L_2347 - .L_2346)


	//   ....[0]....
.L_2346:
        /*0088*/ 	.word	0x000021d0


	//   ....[1]....
        /*008c*/ 	.word	0x000022d0


	//   ....[2]....
        /*0090*/ 	.word	0x00002310


	//   ....[3]....
        /*0094*/ 	.word	0x00002410


	//   ....[4]....
        /*0098*/ 	.word	0x00002450


	//   ....[5]....
        /*009c*/ 	.word	0x00002550


	//   ....[6]....
        /*00a0*/ 	.word	0x00002590


	//   ....[7]....
        /*00a4*/ 	.word	0x000026c0


	//   ....[8]....
        /*00a8*/ 	.word	0x00002710


	//   ....[9]....
        /*00ac*/ 	.word	0x00002780


	//   ....[10]....
        /*00b0*/ 	.word	0x000027f0


	//   ....[11]....
        /*00b4*/ 	.word	0x00002f90


	//   ....[12]....
        /*00b8*/ 	.word	0x00002fe0


	//   ....[13]....
        /*00bc*/ 	.word	0x00003050


	//   ....[14]....
        /*00c0*/ 	.word	0x000030a0


	//   ....[15]....
        /*00c4*/ 	.word	0x00003110


	//   ....[16]....
        /*00c8*/ 	.word	0x00003160


	//   ....[17]....
        /*00cc*/ 	.word	0x000031d0


	//   ....[18]....
        /*00d0*/ 	.word	0x00003230


	//   ....[19]....
        /*00d4*/ 	.word	0x000032b0


	//   ....[20]....
        /*00d8*/ 	.word	0x00003340


	//   ....[21]....
        /*00dc*/ 	.word	0x000033d0


	//----- nvinfo : EIATTR_EXIT_INSTR_OFFSETS
	.align		4
.L_2347:
        /*00e0*/ 	.byte	0x04, 0x1c
        /*00e2*/ 	.short	(.L_2349 - .L_2348)


	//   ....[0]....
.L_2348:
        /*00e4*/ 	.word	0x00002e20


	//   ....[1]....
        /*00e8*/ 	.word	0x00002f70


	//----- nvinfo : EIATTR_CRS_STACK_SIZE
	.align		4
.L_2349:
        /*00ec*/ 	.byte	0x04, 0x1e
        /*00ee*/ 	.short	(.L_2351 - .L_2350)
.L_2350:
        /*00f0*/ 	.word	0x00000000


	//----- nvinfo : EIATTR_CBANK_PARAM_SIZE
	.align		4
.L_2351:
        /*00f4*/ 	.byte	0x03, 0x19
        /*00f6*/ 	.short	0x00b8


	//----- nvinfo : EIATTR_PARAM_CBANK
	.align		4
        /*00f8*/ 	.byte	0x04, 0x0a
        /*00fa*/ 	.short	(.L_2353 - .L_2352)
	.align		4
.L_2352:
        /*00fc*/ 	.word	index@(.nv.constant0._Z30group_norm_nhwc_bwd_sum_kernelI11Fp32IOFp32WLi140EEv26Group_norm_nhwc_bwd_params)
        /*0100*/ 	.short	0x0210
        /*0102*/ 	.short	0x00b8


	//----- nvinfo : EIATTR_SW_WAR
	.align		4
.L_2353:
        /*0104*/ 	.byte	0x04, 0x36
        /*0106*/ 	.short	(.L_2355 - .L_2354)
.L_2354:
        /*0108*/ 	.word	0x00000008
.L_2355:


//--------------------- .nv.info._Z30group_norm_nhwc_bwd_sum_kernelI11Fp32IOFp32WLi160EEv26Group_norm_nhwc_bwd_params --------------------------
	.section	.nv.info._Z30group_norm_nhwc_bwd_sum_kernelI11Fp32IOFp32WLi160EEv26Group_norm_nhwc_bwd_params,"",@"SHT_CUDA_INFO"
	.sectionflags	@""
	.align	4


	//----- nvinfo : EIATTR_CUDA_API_VERSION
	.align		4
        /*0000*/ 	.byte	0x04, 0x37
        /*0002*/ 	.short	(.L_2357 - .L_2356)
.L_2356:
        /*0004*/ 	.word	0x00000082


	//----- nvinfo : EIATTR_KPARAM_INFO
	.align		4
.L_2357:
        /*0008*/ 	.byte	0x04, 0x17
        /*000a*/ 	.short	(.L_2359 - .L_2358)
.L_2358:
        /*000c*/ 	.word	0x00000000
        /*0010*/ 	.short	0x0000
        /*0012*/ 	.short	0x0000
        /*0014*/ 	.byte	0x00, 0xf0, 0xe1, 0x02


	//----- nvinfo : EIATTR_SPARSE_MMA_MASK
	.align		4
.L_2359:
        /*0018*/ 	.byte	0x03, 0x50
        /*001a*/ 	.short	0x0000


	//----- nvinfo : EIATTR_MAXREG_COUNT
	.align		4
        /*001c*/ 	.byte	0x03, 0x1b
        /*001e*/ 	.short	0x00ff


	//----- nvinfo : EIATTR_NUM_BARRIERS
	.align		4
        /*0020*/ 	.byte	0x02, 0x4c
        /*0022*/ 	.byte	0x01
	.zero		1


	//----- nvinfo : EIATTR_MERCURY_ISA_VERSION
	.align		4
        /*0024*/ 	.byte	0x03, 0x5f
        /*0026*/ 	.short	0x0101


	//----- nvinfo : EIATTR_COOP_GROUP_MASK_REGIDS
	.align		4
        /*0028*/ 	.byte	0x04, 0x29
        /*002a*/ 	.short	(.L_2361 - .L_2360)


	//   ....[0]....
.L_2360:
        /*002c*/ 	.word	0xffffffff


	//   ....[1]....
        /*0030*/ 	.word	0xffffffff


	//   ....[2]....
        /*0034*/ 	.word	0xffffffff


	//   ....[3]....
        /*0038*/ 	.word	0xffffffff


	//   ....[4]....
        /*003c*/ 	.word	0xffffffff


	//   ....[5]....
        /*0040*/ 	.word	0xffffffff


	//   ....[6]....
        /*0044*/ 	.word	0xffffffff


	//   ....[7]....
        /*0048*/ 	.word	0xffffffff


	//   ....[8]....
        /*004c*/ 	.word	0xffffffff


	//   ....[9]....
        /*0050*/ 	.word	0xffffffff


	//   ....[10]....
        /*0054*/ 	.word	0xffffffff


	//   ....[11]....
        /*0058*/ 	.word	0xffffffff


	//   ....[12]....
        /*005c*/ 	.word	0xffffffff


	//   ....[13]....
        /*0060*/ 	.word	0xffffffff


	//   ....[14]....
        /*0064*/ 	.word	0xffffffff


	//   ....[15]....
        /*0068*/ 	.word	0xffffffff


	//   ....[16]....
        /*006c*/ 	.word	0xffffffff


	//   ....[17]....
        /*0070*/ 	.word	0xffffffff


	//   ....[18]....
        /*0074*/ 	.word	0x0500001b


	//   ....[19]....
        /*0078*/ 	.word	0x0500001b


	//   ....[20]....
        /*007c*/ 	.word	0x0500001b


	//   ....[21]....
        /*0080*/ 	.word	0x0500001b


	//   ....[22]....
        /*0084*/ 	.word	0x0500001b


	//   ....[23]....
        /*0088*/ 	.word	0x0500001b


	//   ....[24]....
        /*008c*/ 	.word	0x0500001b


	//   ....[25]....
        /*0090*/ 	.word	0x0500001b


	//   ....[26]....
        /*0094*/ 	.word	0x0500001b


	//   ....[27]....
        /*0098*/ 	.word	0x0500001b


	//   ....[28]....
        /*009c*/ 	.word	0x0500001b


	//   ....[29]....
        /*00a0*/ 	.word	0x0500001b


	//   ....[30]....
        /*00a4*/ 	.word	0x0500001b


	//   ....[31]....
        /*00a8*/ 	.word	0x0500001b


	//   ....[32]....
        /*00ac*/ 	.word	0x0500001b


	//   ....[33]....
        /*00b0*/ 	.word	0x0500001b


	//   ....[34]....
        /*00b4*/ 	.word	0x0500001b


	//   ....[35]....
        /*00b8*/ 	.word	0x0500001b


	//----- nvinfo : EIATTR_COOP_GROUP_INSTR_OFFSETS
	.align		4
.L_2361:
        /*00bc*/ 	.byte	0x04, 0x28
        /*00be*/ 	.short	(.L_2363 - .L_2362)


	//   ....[0]....
.L_2362:
        /*00c0*/ 	.word	0x00002230


	//   ....[1]....
        /*00c4*/ 	.word	0x00002260


	//   ....[2]....
        /*00c8*/ 	.word	0x00002280


	//   ....[3]....
        /*00cc*/ 	.word	0x000022b0


	//   ....[4]....
        /*00d0*/ 	.word	0x000022f0


	//   ....[5]....
        /*00d4*/ 	.word	0x00002320


	//   ....[6]....
        /*00d8*/ 	.word	0x00002340


	//   ....[7]....
        /*00dc*/ 	.word	0x00002390


	//   ....[8]....
        /*00e0*/ 	.word	0x000023c0


	//   ....[9]....
        /*00e4*/ 	.word	0x000023e0


	//   ....[10]....
        /*00e8*/ 	.word	0x00002430


	//   ....[11]....
        /*00ec*/ 	.word	0x00002460


	//   ....[12]....
        /*00f0*/ 	.word	0x00002480


	//   ....[13]....
        /*00f4*/ 	.word	0x000024f0


	//   ....[14]....
        /*00f8*/ 	.word	0x00002500


	//   ....[15]....
        /*00fc*/ 	.word	0x00002510


	//   ....[16]....
        /*0100*/ 	.word	0x00002560


	//   ....[17]....
        /*0104*/ 	.word	0x00002570


	//   ....[18]....
        /*0108*/ 	.word	0x00002cd0


	//   ....[19]....
        /*010c*/ 	.word	0x00002d20


	//   ....[20]....
        /*0110*/ 	.word	0x00002d80


	//   ....[21]....
        /*0114*/ 	.word	0x00002e10


	//   ....[22]....
        /*0118*/ 	.word	0x00002e80


	//   ....[23]....
        /*011c*/ 	.word	0x00002ee0


	//   ....[24]....
        /*0120*/ 	.word	0x00002f70


	//   ....[25]....
        /*0124*/ 	.word	0x00002fe0


	//   ....[26]....
        /*0128*/ 	.word	0x00003040


	//   ....[27]....
        /*012c*/ 	.word	0x000030d0


	//   ....[28]....
        /*0130*/ 	.word	0x00003140


	//   ....[29]....
        /*0134*/ 	.word	0x00003190


	//   ....[30]....
        /*0138*/ 	.word	0x00003270


	//   ....[31]....
        /*013c*/ 	.word	0x000032c0


	//   ....[32]....
        /*0140*/ 	.word	0x00003320


	//   ....[33]....
        /*0144*/ 	.word	0x000033a0


	//   ....[34]....
        /*0148*/ 	.word	0x00003410


	//   ....[35]....
        /*014c*/ 	.word	0x00003460


	//----- nvinfo : EIATTR_EXIT_INSTR_OFFSETS
	.align		4
.L_2363:
        /*0150*/ 	.byte	0x04, 0x1c
        /*0152*/ 	.short	(.L_2365 - .L_2364)


	//   ....[0]....
.L_2364:
        /*0154*/ 	.word	0x00002b00


	//   ....[1]....
        /*0158*/ 	.word	0x00002c50


	//----- nvinfo : EIATTR_CRS_STACK_SIZE
	.align		4
.L_2365:
        /*015c*/ 	.byte	0x04, 0x1e
        /*015e*/ 	.short	(.L_2367 - .L_2366)
.L_2366:
        /*0160*/ 	.word	0x00000000


	//----- nvinfo : EIATTR_CBANK_PARAM_SIZE
	.align		4
.L_2367:
        /*0164*/ 	.byte	0x03, 0x19
        /*0166*/ 	.short	0x00b8


	//----- nvinfo : EIATTR_PARAM_CBANK
	.align		4
        /*0168*/ 	.byte	0x04, 0x0a
        /*016a*/ 	.short	(.L_2369 - .L_2368)
	.align		4
.L_2368:
        /*016c*/ 	.word	index@(.nv.constant0._Z30group_norm_nhwc_bwd_sum_kernelI11Fp32IOFp32WLi160EEv26Group_norm_nhwc_bwd_params)
        /*0170*/ 	.short	0x0210
        /*0172*/ 	.short	0x00b8


	//----- nvinfo : EIATTR_SW_WAR
	.align		4
.L_2369:
        /*0174*/ 	.byte	0x04, 0x36
        /*0176*/ 	.short	(.L_2371 - .L_2370)
.L_2370:
        /*0178*/ 	.word	0x00000008
.L_2371:


//--------------------- .nv.info._Z30group_norm_nhwc_bwd_sum_kernelI11Fp32IOBf16WLi196EEv26Group_norm_nhwc_bwd_params --------------------------
	.section	.nv.info._Z30group_norm_nhwc_bwd_sum_kernelI11Fp32IOBf16WLi196EEv26Group_norm_nhwc_bwd_params,"",@"SHT_CUDA_INFO"
	.sectionflags	@""
	.align	4


	//----- nvinfo : EIATTR_CUDA_API_VERSION
	.align		4
        /*0000*/ 	.byte	0x04, 0x37
        /*0002*/ 	.short	(.L_2373 - .L_2372)
.L_2372:
        /*0004*/ 	.word	0x00000082


	//----- nvinfo : EIATTR_KPARAM_INFO
	.align		4
.L_2373:
        /*0008*/ 	.byte	0x04, 0x17
        /*000a*/ 	.short	(.L_2375 - .L_2374)
.L_2374:
        /*000c*/ 	.word	0x00000000
        /*0010*/ 	.short	0x0000
        /*0012*/ 	.short	0x0000
        /*0014*/ 	.byte	0x00, 0xf0, 0xe1, 0x02


	//----- nvinfo : EIATTR_SPARSE_MMA_MASK
	.align		4
.L_2375:
        /*0018*/ 	.byte	0x03, 0x50
        /*001a*/ 	.short	0x0000


	//----- nvinfo : EIATTR_MAXREG_COUNT
	.align		4
        /*001c*/ 	.byte	0x03, 0x1b
        /*001e*/ 	.short	0x00ff


	//----- nvinfo : EIATTR_NUM_BARRIERS
	.align		4
        /*0020*/ 	.byte	0x02, 0x4c
        /*0022*/ 	.byte	0x01
	.zero		1


	//----- nvinfo : EIATTR_MERCURY_ISA_VERSION
	.align		4
        /*0024*/ 	.byte	0x03, 0x5f
        /*0026*/ 	.short	0x0101


	//----- nvinfo : EIATTR_COOP_GROUP_MASK_REGIDS
	.align		4
        /*0028*/ 	.byte	0x04, 0x29
        /*002a*/ 	.short	(.L_2377 - .L_2376)


	//   ....[0]....
.L_2376:
        /*002c*/ 	.word	0x0500000a


	//   ....[1]....
        /*0030*/ 	.word	0x0500000a


	//   ....[2]....
        /*0034*/ 	.word	0x0500000a


	//   ....[3]....
        /*0038*/ 	.word	0x0500000a


	//   ....[4]....
        /*003c*/ 	.word	0x0500000a


	//   ....[5]....
        /*0040*/ 	.word	0x0500000a


	//   ....[6]....
        /*0044*/ 	.word	0x0500000a


	//   ....[7]....
        /*0048*/ 	.word	0x0500000a


	//   ....[8]....
        /*004c*/ 	.word	0x0500000a


	//   ....[9]....
        /*0050*/ 	.word	0x0500000a


	//   ....[10]....
        /*0054*/ 	.word	0x0500000a


	//   ....[11]....
        /*0058*/ 	.word	0x0500000a


	//   ....[12]....
        /*005c*/ 	.word	0x0500000a


	//   ....[13]....
        /*0060*/ 	.word	0x0500000a


	//   ....[14]....
        /*0064*/ 	.word	0x0500000a


	//   ....[15]....
        /*0068*/ 	.word	0x0500000a


	//   ....[16]....
        /*006c*/ 	.word	0x0500000a


	//   ....[17]....
        /*0070*/ 	.word	0x0500000a


	//   ....[18]....
        /*0074*/ 	.word	0x0500000a


	//   ....[19]....
        /*0078*/ 	.word	0x0500000a


	//   ....[20]....
        /*007c*/ 	.word	0x0500000a


	//   ....[21]....
        /*0080*/ 	.word	0x0500000a


	//----- nvinfo : EIATTR_COOP_GROUP_INSTR_OFFSETS
	.align		4
.L_2377:
        /*0084*/ 	.byte	0x04, 0x28
        /*0086*/ 	.short	(.L_2379 - .L_2378)


	//   ....[0]....
.L_2378:
        /*0088*/ 	.word	0x00002330


	//   ....[1]....
        /*008c*/ 	.word	0x00002430


	//   ....[2]....
        /*0090*/ 	.word	0x00002470


	//   ....[3]....
        /*0094*/ 	.word	0x00002570


	//   ....[4]....
        /*0098*/ 	.word	0x000025b0


	//   ....[5]....
        /*009c*/ 	.word	0x000026b0


	//   ....[6]....
        /*00a0*/ 	.word	0x000026f0


	//   ....[7]....
        /*00a4*/ 	.word	0x00002820


	//   ....[8]....
        /*00a8*/ 	.word	0x00002870


	//   ....[9]....
        /*00ac*/ 	.word	0x000028e0


	//   ....[10]....
        /*00b0*/ 	.word	0x00002950


	//   ....[11]....
        /*00b4*/ 	.word	0x000032a0


	//   ....[12]....
        /*00b8*/ 	.word	0x000032f0


	//   ....[13]....
        /*00bc*/ 	.word	0x00003360


	//   ....[14]....
        /*00c0*/ 	.word	0x000033b0


	//   ....[15]....
        /*00c4*/ 	.word	0x00003420


	//   ....[16]....
        /*00c8*/ 	.word	0x00003470


	//   ....[17]....
        /*00cc*/ 	.word	0x000034e0


	//   ....[18]....
        /*00d0*/ 	.word	0x00003540


	//   ....[19]....
        /*00d4*/ 	.word	0x000035c0


	//   ....[20]....
        /*00d8*/ 	.word	0x00003650


	//   ....[21]....
        /*00dc*/ 	.word	0x000036e0


	//----- nvinfo : EIATTR_EXIT_INSTR_OFFSETS
	.align		4
.L_2379:
        /*00e0*/ 	.byte	0x04, 0x1c
        /*00e2*/ 	.short	(.L_2381 - .L_2380)


	//   ....[0]....
.L_2380:
        /*00e4*/ 	.word	0x00003130


	//   ....[1]....
        /*00e8*/ 	.word	0x00003280


	//----- nvinfo : EIATTR_CRS_STACK_SIZE
	.align		4
.L_2381:
        /*00ec*/ 	.byte	0x04, 0x1e
        /*00ee*/ 	.short	(.L_2383 - .L_2382)
.L_2382:
        /*00f0*/ 	.word	0x00000000


	//----- nvinfo : EIATTR_CBANK_PARAM_SIZE
	.align		4
.L_2383:
        /*00f4*/ 	.byte	0x03, 0x19
        /*00f6*/ 	.short	0x00b8


	//----- nvinfo : EIATTR_PARAM_CBANK
	.align		4
        /*00f8*/ 	.byte	0x04, 0x0a
        /*00fa*/ 	.short	(.L_2385 - .L_2384)
	.align		4
.L_2384:
        /*00fc*/ 	.word	index@(.nv.constant0._Z30group_norm_nhwc_bwd_sum_kernelI11Fp32IOBf16WLi196EEv26Group_norm_nhwc_bwd_params)
        /*0100*/ 	.short	0x0210
        /*0102*/ 	.short	0x00b8


	//----- nvinfo : EIATTR_SW_WAR
	.align		4
.L_2385:
        /*0104*/ 	.byte	0x04, 0x36
        /*0106*/ 	.short	(.L_2387 - .L_2386)
.L_2386:
        /*0108*/ 	.word	0x00000008
.L_2387:


//--------------------- .nv.info._Z30group_norm_nhwc_bwd_sum_kernelI11Fp32IOBf16WLi168EEv26Group_norm_nhwc_bwd_params --------------------------
	.section	.nv.info._Z30group_norm_nhwc_bwd_sum_kernelI11Fp32IOBf16WLi168EEv26Group_norm_nhwc_bwd_params,"",@"SHT_CUDA_INFO"
	.sectionflags	@""
	.align	4


	//----- nvinfo : EIATTR_CUDA_API_VERSION
	.align		4
        /*0000*/ 	.byte	0x04, 0x37
        /*0002*/ 	.short	(.L_2389 - .L_2388)
.L_2388:
        /*0004*/ 	.word	0x00000082


	//----- nvinfo : EIATTR_KPARAM_INFO
	.align		4
.L_2389:
        /*0008*/ 	.byte	0x04, 0x17
        /*000a*/ 	.short	(.L_2391 - .L_2390)
.L_2390:
        /*000c*/ 	.word	0x00000000
        /*0010*/ 	.short	0x0000
        /*0012*/ 	.short	0x0000
        /*0014*/ 	.byte	0x00, 0xf0, 0xe1, 0x02


	//----- nvinfo : EIATTR_SPARSE_MMA_MASK
	.align		4
.L_2391:
        /*0018*/ 	.byte	0x03, 0x50
        /*001a*/ 	.short	0x0000


	//----- nvinfo : EIATTR_MAXREG_COUNT
	.align		4
        /*001c*/ 	.byte	0x03, 0x1b
        /*001e*/ 	.short	0x00ff


	//----- nvinfo : EIATTR_NUM_BARRIERS
	.align		4
        /*0020*/ 	.byte	0x02, 0x4c
        /*0022*/ 	.byte	0x01
	.zero		1


	//----- nvinfo : EIATTR_MERCURY_ISA_VERSION
	.align		4
        /*0024*/ 	.byte	0x03, 0x5f
        /*0026*/ 	.short	0x0101


	//----- nvinfo : EIATTR_COOP_GROUP_MASK_REGIDS
	.align		4
        /*0028*/ 	.byte	0x04, 0x29
        /*002a*/ 	.short	(.L_2393 - .L_2392)


	//   ....[0]....
.L_2392:
        /*002c*/ 	.word	0x05000005


	//   ....[1]....
        /*0030*/ 	.word	0x05000005


	//   ....[2]....
        /*0034*/ 	.word	0x05000005


	//   ....[3]....
        /*0038*/ 	.word	0x05000005


	//   ....[4]....
        /*003c*/ 	.word	0x05000005


	//   ....[5]....
        /*0040*/ 	.word	0x05000005


	//   ....[6]....
        /*0044*/ 	.word	0x05000005


	//   ....[7]....
        /*0048*/ 	.word	0x05000005


	//   ....[8]....
        /*004c*/ 	.word	0x05000005


	//   ....[9]....
        /*0050*/ 	.word	0x05000005


	//   ....[10]....
        /*0054*/ 	.word	0x05000005


	//   ....[11]....
        /*0058*/ 	.word	0x05000005


	//   ....[12]....
        /*005c*/ 	.word	0x05000005


	//   ....[13]....
        /*0060*/ 	.word	0x05000005


	//   ....[14]....
        /*0064*/ 	.word	0x05000005


	//   ....[15]....
        /*0068*/ 	.word	0x05000005


	//   ....[16]....
        /*006c*/ 	.word	0x05000005


	//   ....[17]....
        /*0070*/ 	.word	0x05000005


	//   ....[18]....
        /*0074*/ 	.word	0x05000005


	//   ....[19]....
        /*0078*/ 	.word	0x05000005


	//   ....[20]....
        /*007c*/ 	.word	0x05000005


	//   ....[21]....
        /*0080*/ 	.word	0x05000005


	//----- nvinfo : EIATTR_COOP_GROUP_INSTR_OFFSETS
	.align		4
.L_2393:
        /*0084*/ 	.byte	0x04, 0x28
        /*0086*/ 	.short	(.L_2395 - .L_2394)


	//   ....[0]....
.L_2394:
        /*0088*/ 	.word	0x000022d0


	//   ....[1]....
        /*008c*/ 	.word	0x000023d0


	//   ....[2]....
        /*0090*/ 	.word	0x00002410


	//   ....[3]....
        /*0094*/ 	.word	0x00002510


	//   ....[4]....
        /*0098*/ 	.word	0x00002550


	//   ....[5]....
        /*009c*/ 	.word	0x00002650


	//   ....[6]....
        /*00a0*/ 	.word	0x00002690


	//   ....[7]....
        /*00a4*/ 	.word	0x000027c0


	//   ....[8]....
        /*00a8*/ 	.word	0x00002810


	//   ....[9]....
        /*00ac*/ 	.word	0x00002880


	//   ....[10]....
        /*00b0*/ 	.word	0x000028f0


	//   ....[11]....
        /*00b4*/ 	.word	0x00003170


	//   ....[12]....
        /*00b8*/ 	.word	0x000031c0


	//   ....[13]....
        /*00bc*/ 	.word	0x00003230


	//   ....[14]....
        /*00c0*/ 	.word	0x00003280


	//   ....[15]....
        /*00c4*/ 	.word	0x000032f0


	//   ....[16]....
        /*00c8*/ 	.word	0x00003340


	//   ....[17]....
        /*00cc*/ 	.word	0x000033b0


	//   ....[18]....
        /*00d0*/ 	.word	0x00003410


	//   ....[19]....
        /*00d4*/ 	.word	0x00003490


	//   ....[20]....
        /*00d8*/ 	.word	0x00003520


	//   ....[21]....
        /*00dc*/ 	.word	0x000035b0


	//----- nvinfo : EIATTR_EXIT_INSTR_OFFSETS
	.align		4
.L_2395:
        /*00e0*/ 	.byte	0x04, 0x1c
        /*00e2*/ 	.short	(.L_2397 - .L_2396)


	//   ....[0]....
.L_2396:
        /*00e4*/ 	.word	0x00003000


	//   ....[1]....
        /*00e8*/ 	.word	0x00003150


	//----- nvinfo : EIATTR_CRS_STACK_SIZE
	.align		4
.L_2397:
        /*00ec*/ 	.byte	0x04, 0x1e
        /*00ee*/ 	.short	(.L_2399 - .L_2398)
.L_2398:
        /*00f0*/ 	.word	0x00000000


	//----- nvinfo : EIATTR_CBANK_PARAM_SIZE
	.align		4
.L_2399:
        /*00f4*/ 	.byte	0x03, 0x19
        /*00f6*/ 	.short	0x00b8


	//----- nvinfo : EIATTR_PARAM_CBANK
	.align		4
        /*00f8*/ 	.byte	0x04, 0x0a
        /*00fa*/ 	.short	(.L_2401 - .L_2400)
	.align		4
.L_2400:
        /*00fc*/ 	.word	index@(.nv.constant0._Z30group_norm_nhwc_bwd_sum_kernelI11Fp32IOBf16WLi168EEv26Group_norm_nhwc_bwd_params)
        /*0100*/ 	.short	0x0210
        /*0102*/ 	.short	0x00b8


	//----- nvinfo : EIATTR_SW_WAR
	.align		4
.L_2401:
        /*0104*/ 	.byte	0x04, 0x36
        /*0106*/ 	.short	(.L_2403 - .L_2402)
.L_2402:
        /*0108*/ 	.word	0x00000008
.L_2403:


//--------------------- .nv.info._Z30group_norm_nhwc_bwd_sum_kernelI11Fp32IOBf16WLi64EEv26Group_norm_nhwc_bwd_params --------------------------
	.section	.nv.info._Z30group_norm_nhwc_bwd_sum_kernelI11Fp32IOBf16WLi64EEv26Group_norm_nhwc_bwd_params,"",@"SHT_CUDA_INFO"
	.sectionflags	@""
	.align	4


	//----- nvinfo : EIATTR_CUDA_API_VERSION
	.align		4
        /*0000*/ 	.byte	0x04, 0x37
        /*0002*/ 	.short	(.L_2405 - .L_2404)
.L_2404:
        /*0004*/ 	.word	0x00000082


	//----- nvinfo : EIATTR_KPARAM_INFO
	.align		4
.L_2405:
        /*0008*/ 	.byte	0x04, 0x17
        /*000a*/ 	.short	(.L_2407 - .L_2406)
.L_2406:
        /*000c*/ 	.word	0x00000000
        /*0010*/ 	.short	0x0000
        /*0012*/ 	.short	0x0000
        /*0014*/ 	.byte	0x00, 0xf0, 0xe1, 0x02


	//----- nvinfo : EIATTR_SPARSE_MMA_MASK
	.align		4
.L_2407:
        /*0018*/ 	.byte	0x03, 0x50
        /*001a*/ 	.short	0x0000


	//----- nvinfo : EIATTR_MAXREG_COUNT
	.align		4
        /*001c*/ 	.byte	0x03, 0x1b
        /*001e*/ 	.short	0x00ff


	//----- nvinfo : EIATTR_NUM_BARRIERS
	.align		4
        /*0020*/ 	.byte	0x02, 0x4c
        /*0022*/ 	.byte	0x01
	.zero		1


	//----- nvinfo : EIATTR_MERCURY_ISA_VERSION
	.align		4
        /*0024*/ 	.byte	0x03, 0x5f
        /*0026*/ 	.short	0x0101


	//----- nvinfo : EIATTR_COOP_GROUP_MASK_REGIDS
	.align		4
        /*0028*/ 	.byte	0x04, 0x29
        /*002a*/ 	.short	(.L_2409 - .L_2408)


	//   ....[0]....
.L_2408:
        /*002c*/ 	.word	0xffffffff


	//   ....[1]....
        /*0030*/ 	.word	0xffffffff


	//   ....[2]....
        /*0034*/ 	.word	0xffffffff


	//   ....[3]....
        /*0038*/ 	.word	0xffffffff


	//   ....[4]....
        /*003c*/ 	.word	0xffffffff


	//   ....[5]....
        /*0040*/ 	.word	0xffffffff


	//   ....[6]....
        /*0044*/ 	.word	0xffffffff


	//   ....[7]....
        /*0048*/ 	.word	0xffffffff


	//   ....[8]....
        /*004c*/ 	.word	0xffffffff


	//   ....[9]....
        /*0050*/ 	.word	0xffffffff


	//   ....[10]....
        /*0054*/ 	.word	0xffffffff


	//   ....[11]....
        /*0058*/ 	.word	0xffffffff


	//   ....[12]....
        /*005c*/ 	.word	0xffffffff


	//   ....[13]....
        /*0060*/ 	.word	0xffffffff


	//   ....[14]....
        /*0064*/ 	.word	0xffffffff


	//   ....[15]....
        /*0068*/ 	.word	0xffffffff


	//   ....[16]....
        /*006c*/ 	.word	0xffffffff


	//   ....[17]....
        /*0070*/ 	.word	0xffffffff


	//   ....[18]....
        /*0074*/ 	.word	0x05000018


	//   ....[19]....
        /*0078*/ 	.word	0x05000018


	//   ....[20]....
        /*007c*/ 	.word	0x05000018


	//   ....[21]....
        /*0080*/ 	.word	0x05000018


	//   ....[22]....
        /*0084*/ 	.word	0x05000018


	//   ....[23]....
        /*0088*/ 	.word	0x05000018


	//   ....[24]....
        /*008c*/ 	.word	0x05000018


	//   ....[25]....
        /*0090*/ 	.word	0x05000018


	//   ....[26]....
        /*0094*/ 	.word	0x05000018


	//   ....[27]....
        /*0098*/ 	.word	0x05000018


	//   ....[28]....
        /*009c*/ 	.word	0x05000018


	//   ....[29]....
        /*00a0*/ 	.word	0x05000018


	//   ....[30]....
        /*00a4*/ 	.word	0x05000018


	//   ....[31]....
        /*00a8*/ 	.word	0x05000018


	//   ....[32]....
        /*00ac*/ 	.word	0x05000018


	//   ....[33]....
        /*00b0*/ 	.word	0x05000018


	//   ....[34]....
        /*00b4*/ 	.word	0x05000018


	//   ....[35]....
        /*00b8*/ 	.word	0x05000018


	//----- nvinfo : EIATTR_COOP_GROUP_INSTR_OFFSETS
	.align		4
.L_2409:
        /*00bc*/ 	.byte	0x04, 0x28
        /*00be*/ 	.short	(.L_2411 - .L_2410)


	//   ....[0]....
.L_2410:
        /*00c0*/ 	.word	0x000013d0


	//   ....[1]....
        /*00c4*/ 	.word	0x00001400


	//   ....[2]....
        /*00c8*/ 	.word	0x00001410


	//   ....[3]....
        /*00cc*/ 	.word	0x00001470


	//   ....[4]....
        /*00d0*/ 	.word	0x000014a0


	//   ....[5]....
        /*00d4*/ 	.word	0x000014b0


	//   ....[6]....
        /*00d8*/ 	.word	0x00001510


	//   ....[7]....
        /*00dc*/ 	.word	0x00001540


	//   ....[8]....
        /*00e0*/ 	.word	0x00001550


	//   ....[9]....
        /*00e4*/ 	.word	0x000015b0


	//   ....[10]....
        /*00e8*/ 	.word	0x000015e0


	//   ....[11]....
        /*00ec*/ 	.word	0x000015f0


	//   ....[12]....
        /*00f0*/ 	.word	0x00001650


	//   ....[13]....
        /*00f4*/ 	.word	0x00001680


	//   ....[14]....
        /*00f8*/ 	.word	0x00001690


	//   ....[15]....
        /*00fc*/ 	.word	0x000016f0


	//   ....[16]....
        /*0100*/ 	.word	0x00001700


	//   ....[17]....
        /*0104*/ 	.word	0x00001710


	//   ....[18]....
        /*0108*/ 	.word	0x00001c70


	//   ....[19]....
        /*010c*/ 	.word	0x00001cc0


	//   ....[20]....
        /*0110*/ 	.word	0x00001d10


	//   ....[21]....
        /*0114*/ 	.word	0x00001dd0


	//   ....[22]....
        /*0118*/ 	.word	0x00001e20


	//   ....[23]....
        /*011c*/ 	.word	0x00001e70


	//   ....[24]....
        /*0120*/ 	.word	0x00001f30


	//   ....[25]....
        /*0124*/ 	.word	0x00001f80


	//   ....[26]....
        /*0128*/ 	.word	0x00001fd0


	//   ....[27]....
        /*012c*/ 	.word	0x00002090


	//   ....[28]....
        /*0130*/ 	.word	0x000020e0


	//   ....[29]....
        /*0134*/ 	.word	0x00002130


	//   ....[30]....
        /*0138*/ 	.word	0x000021f0


	//   ....[31]....
        /*013c*/ 	.word	0x00002240


	//   ....[32]....
        /*0140*/ 	.word	0x00002290


	//   ....[33]....
        /*0144*/ 	.word	0x00002340


	//   ....[34]....
        /*0148*/ 	.word	0x00002390


	//   ....[35]....
        /*014c*/ 	.word	0x000023e0


	//----- nvinfo : EIATTR_EXIT_INSTR_OFFSETS
	.align		4
.L_2411:
        /*0150*/ 	.byte	0x04, 0x1c
        /*0152*/ 	.short	(.L_2413 - .L_2412)


	//   ....[0]....
.L_2412:
        /*0154*/ 	.word	0x00001ab0


	//   ....[1]....
        /*0158*/ 	.word	0x00001c00


	//----- nvinfo : EIATTR_CRS_STACK_SIZE
	.align		4
.L_2413:
        /*015c*/ 	.byte	0x04, 0x1e
        /*015e*/ 	.short	(.L_2415 - .L_2414)
.L_2414:
        /*0160*/ 	.word	0x00000000


	//----- nvinfo : EIATTR_CBANK_PARAM_SIZE
	.align		4
.L_2415:
        /*0164*/ 	.byte	0x03, 0x19
        /*0166*/ 	.short	0x00b8


	//----- nvinfo : EIATTR_PARAM_CBANK
	.align		4
        /*0168*/ 	.byte	0x04, 0x0a
        /*016a*/ 	.short	(.L_2417 - .L_2416)
	.align		4
.L_2416:
        /*016c*/ 	.word	index@(.nv.constant0._Z30group_norm_nhwc_bwd_sum_kernelI11Fp32IOBf16WLi64EEv26Group_norm_nhwc_bwd_params)
        /*0170*/ 	.short	0x0210
        /*0172*/ 	.short	0x00b8


	//----- nvinfo : EIATTR_SW_WAR
	.align		4
.L_2417:
        /*0174*/ 	.byte	0x04, 0x36
        /*0176*/ 	.short	(.L_2419 - .L_2418)
.L_2418:
        /*0178*/ 	.word	0x00000008
.L_2419:


//--------------------- .nv.info._Z30group_norm_nhwc_bwd_sum_kernelI11Fp32IOBf16WLi128EEv26Group_norm_nhwc_bwd_params --------------------------
	.section	.nv.info._Z30group_norm_nhwc_bwd_sum_kernelI11Fp32IOBf16WLi128EEv26Group_norm_nhwc_bwd_params,"",@"SHT_CUDA_INFO"
	.sectionflags	@""
	.align	4


	//----- nvinfo : EIATTR_CUDA_API_VERSION
	.align		4
        /*0000*/ 	.byte	0x04, 0x37
        /*0002*/ 	.short	(.L_2421 - .L_2420)
.L_2420:
        /*0004*/ 	.word	0x00000082


	//----- nvinfo : EIATTR_KPARAM_INFO
	.align		4
.L_2421:
        /*0008*/ 	.byte	0x04, 0x17
        /*000a*/ 	.short	(.L_2423 - .L_2422)
.L_2422:
        /*000c*/ 	.word	0x00000000
        /*0010*/ 	.short	0x0000
        /*0012*/ 	.short	0x0000
        /*0014*/ 	.byte	0x00, 0xf0, 0xe1, 0x02


	//----- nvinfo : EIATTR_SPARSE_MMA_MASK
	.align		4
.L_2423:
        /*0018*/ 	.byte	0x03, 0x50
        /*001a*/ 	.short	0x0000


	//----- nvinfo : EIATTR_MAXREG_COUNT
	.align		4
        /*001c*/ 	.byte	0x03, 0x1b
        /*001e*/ 	.short	0x00ff


	//----- nvinfo : EIATTR_NUM_BARRIERS
	.align		4
        /*0020*/ 	.byte	0x02, 0x4c
        /*0022*/ 	.byte	0x01
	.zero		1


	//----- nvinfo : EIATTR_MERCURY_ISA_VERSION
	.align		4
        /*0024*/ 	.byte	0x03, 0x5f
        /*0026*/ 	.short	0x0101


	//----- nvinfo : EIATTR_COOP_GROUP_MASK_REGIDS
	.align		4
        /*0028*/ 	.byte	0x04, 0x29
        /*002a*/ 	.short	(.L_2425 - .L_2424)


	//   ....[0]....
.L_2424:
        /*002c*/ 	.word	0xffffffff


	//   ....[1]....
        /*0030*/ 	.word	0xffffffff


	//   ....[2]....
        /*0034*/ 	.word	0xffffffff


	//   ....[3]....
        /*0038*/ 	.word	0xffffffff


	//   ....[4]....
        /*003c*/ 	.word	0xffffffff


	//   ....[5]....
        /*0040*/ 	.word	0xffffffff


	//   ....[6]....
        /*0044*/ 	.word	0xffffffff


	//   ....[7]....
        /*0048*/ 	.word	0xffffffff


	//   ....[8]....
        /*004c*/ 	.word	0xffffffff


	//   ....[9]....
        /*0050*/ 	.word	0xffffffff


	//   ....[10]....
        /*0054*/ 	.word	0xffffffff


	//   ....[11]....
        /*0058*/ 	.word	0xffffffff


	//   ....[12]....
        /*005c*/ 	.word	0xffffffff


	//   ....[13]....
        /*0060*/ 	.word	0xffffffff


	//   ....[14]....
        /*0064*/ 	.word	0xffffffff


	//   ....[15]....
        /*0068*/ 	.word	0xffffffff


	//   ....[16]....
        /*006c*/ 	.word	0xffffffff


	//   ....[17]....
        /*0070*/ 	.word	0xffffffff


	//   ....[18]....
        /*0074*/ 	.word	0x0500001a


	//   ....[19]....
        /*0078*/ 	.word	0x0500001a


	//   ....[20]....
        /*007c*/ 	.word	0x0500001a


	//   ....[21]....
        /*0080*/ 	.word	0x0500001a


	//   ....[22]....
        /*0084*/ 	.word	0x0500001a


	//   ....[23]....
        /*0088*/ 	.word	0x0500001a


	//   ....[24]....
        /*008c*/ 	.word	0x0500001a


	//   ....[25]....
        /*0090*/ 	.word	0x0500001a


	//   ....[26]....
        /*0094*/ 	.word	0x0500001a


	//   ....[27]....
        /*0098*/ 	.word	0x0500001a


	//   ....[28]....
        /*009c*/ 	.word	0x0500001a


	//   ....[29]....
        /*00a0*/ 	.word	0x0500001a


	//   ....[30]....
        /*00a4*/ 	.word	0x0500001a


	//   ....[31]....
        /*00a8*/ 	.word	0x0500001a


	//   ....[32]....
        /*00ac*/ 	.word	0x0500001a


	//   ....[33]....
        /*00b0*/ 	.word	0x0500001a


	//   ....[34]....
        /*00b4*/ 	.word	0x0500001a


	//   ....[35]....
        /*00b8*/ 	.word	0x0500001a


	//----- nvinfo : EIATTR_COOP_GROUP_INSTR_OFFSETS
	.align		4
.L_2425:
        /*00bc*/ 	.byte	0x04, 0x28
        /*00be*/ 	.short	(.L_2427 - .L_2426)


	//   ....[0]....
.L_2426:
        /*00c0*/ 	.word	0x000021d0


	//   ....[1]....
        /*00c4*/ 	.word	0x00002200


	//   ....[2]....
        /*00c8*/ 	.word	0x00002210


	//   ....[3]....
        /*00cc*/ 	.word	0x00002270


	//   ....[4]....
        /*00d0*/ 	.word	0x000022a0


	//   ....[5]....
        /*00d4*/ 	.word	0x000022b0


	//   ....[6]....
        /*00d8*/ 	.word	0x00002310


	//   ....[7]....
        /*00dc*/ 	.word	0x00002340


	//   ....[8]....
        /*00e0*/ 	.word	0x00002350


	//   ....[9]....
        /*00e4*/ 	.word	0x000023b0


	//   ....[10]....
        /*00e8*/ 	.word	0x000023e0


	//   ....[11]....
        /*00ec*/ 	.word	0x000023f0


	//   ....[12]....
        /*00f0*/ 	.word	0x00002450


	//   ....[13]....
        /*00f4*/ 	.word	0x00002480


	//   ....[14]....
        /*00f8*/ 	.word	0x00002490


	//   ....[15]....
        /*00fc*/ 	.word	0x000024f0


	//   ....[16]....
        /*0100*/ 	.word	0x00002500


	//   ....[17]....
        /*0104*/ 	.word	0x00002510


	//   ....[18]....
        /*0108*/ 	.word	0x00002be0


	//   ....[19]....
        /*010c*/ 	.word	0x00002c30


	//   ....[20]....
        /*0110*/ 	.word	0x00002c90


	//   ....[21]....
        /*0114*/ 	.word	0x00002d20


	//   ....[22]....
        /*0118*/ 	.word	0x00002d90


	//   ....[23]....
        /*011c*/ 	.word	0x00002df0


	//   ....[24]....
        /*0120*/ 	.word	0x00002e80


	//   ....[25]....
        /*0124*/ 	.word	0x00002ef0


	//   ....[26]....
        /*0128*/ 	.word	0x00002f50


	//   ....[27]....
        /*012c*/ 	.word	0x00002fe0


	//   ....[28]....
        /*0130*/ 	.word	0x00003050


	//   ....[29]....
        /*0134*/ 	.word	0x000030b0


	//   ....[30]....
        /*0138*/ 	.word	0x00003140


	//   ....[31]....
        /*013c*/ 	.word	0x000031a0


	//   ....[32]....
        /*0140*/ 	.word	0x000031f0


	//   ....[33]....
        /*0144*/ 	.word	0x000032a0


	//   ....[34]....
        /*0148*/ 	.word	0x000032f0


	//   ....[35]....
        /*014c*/ 	.word	0x00003340


	//----- nvinfo : EIATTR_EXIT_INSTR_OFFSETS
	.align		4
.L_2427:
        /*0150*/ 	.byte	0x04, 0x1c
        /*0152*/ 	.short	(.L_2429 - .L_2428)


	//   ....[0]....
.L_2428:
        /*0154*/ 	.word	0x00002a10


	//   ....[1]....
        /*0158*/ 	.word	0x00002b60


	//----- nvinfo : EIATTR_CRS_STACK_SIZE
	.align		4
.L_2429:
        /*015c*/ 	.byte	0x04, 0x1e
        /*015e*/ 	.short	(.L_2431 - .L_2430)
.L_2430:
        /*0160*/ 	.word	0x00000000


	//----- nvinfo : EIATTR_CBANK_PARAM_SIZE
	.align		4
.L_2431:
        /*0164*/ 	.byte	0x03, 0x19
        /*0166*/ 	.short	0x00b8


	//----- nvinfo : EIATTR_PARAM_CBANK
	.align		4
        /*0168*/ 	.byte	0x04, 0x0a
        /*016a*/ 	.short	(.L_2433 - .L_2432)
	.align		4
.L_2432:
        /*016c*/ 	.word	index@(.nv.constant0._Z30group_norm_nhwc_bwd_sum_kernelI11Fp32IOBf16WLi128EEv26Group_norm_nhwc_bwd_params)
        /*0170*/ 	.short	0x0210
        /*0172*/ 	.short	0x00b8


	//----- nvinfo : EIATTR_SW_WAR
	.align		4
.L_2433:
        /*0174*/ 	.byte	0x04, 0x36
        /*0176*/ 	.short	(.L_2435 - .L_2434)
.L_2434:
        /*0178*/ 	.word	0x00000008
.L_2435:


//--------------------- .nv.info._Z30group_norm_nhwc_bwd_sum_kernelI11Fp32IOBf16WLi192EEv26Group_norm_nhwc_bwd_params --------------------------
	.section	.nv.info._Z30group_norm_nhwc_bwd_sum_kernelI11Fp32IOBf16WLi192EEv26Group_norm_nhwc_bwd_params,"",@"SHT_CUDA_INFO"
	.sectionflags	@""
	.align	4


	//----- nvinfo : EIATTR_CUDA_API_VERSION
	.align		4
        /*0000*/ 	.byte	0x04, 0x37
        /*0002*/ 	.short	(.L_2437 - .L_2436)
.L_2436:
        /*0004*/ 	.word	0x00000082


	//----- nvinfo : EIATTR_KPARAM_INFO
	.align		4
.L_2437:
        /*0008*/ 	.byte	0x04, 0x17
        /*000a*/ 	.short	(.L_2439 - .L_2438)
.L_2438:
        /*000c*/ 	.word	0x00000000
        /*0010*/ 	.short	0x0000
        /*0012*/ 	.short	0x0000
        /*0014*/ 	.byte	0x00, 0xf0, 0xe1, 0x02


	//----- nvinfo : EIATTR_SPARSE_MMA_MASK
	.align		4
.L_2439:
        /*0018*/ 	.byte	0x03, 0x50
        /*001a*/ 	.short	0x0000


	//----- nvinfo : EIATTR_MAXREG_COUNT
	.align		4
        /*001c*/ 	.byte	0x03, 0x1b
        /*001e*/ 	.short	0x00ff


	//----- nvinfo : EIATTR_NUM_BARRIERS
	.align		4
        /*0020*/ 	.byte	0x02, 0x4c
        /*0022*/ 	.byte	0x01
	.zero		1


	//----- nvinfo : EIATTR_MERCURY_ISA_VERSION
	.align		4
        /*0024*/ 	.byte	0x03, 0x5f
        /*0026*/ 	.short	0x0101


	//----- nvinfo : EIATTR_COOP_GROUP_MASK_REGIDS
	.align		4
        /*0028*/ 	.byte	0x04, 0x29
        /*002a*/ 	.short	(.L_2441 - .L_2440)


	//   ....[0]....
.L_2440:
        /*002c*/ 	.word	0xffffffff


	//   ....[1]....
        /*0030*/ 	.word	0xffffffff


	//   ....[2]....
        /*0034*/ 	.word	0xffffffff


	//   ....[3]....
        /*0038*/ 	.word	0xffffffff


	//   ....[4]....
        /*003c*/ 	.word	0xffffffff


	//   ....[5]....
        /*0040*/ 	.word	0xffffffff


	//   ....[6]....
        /*0044*/ 	.word	0xffffffff


	//   ....[7]....
        /*0048*/ 	.word	0xffffffff


	//   ....[8]....
        /*004c*/ 	.word	0xffffffff


	//   ....[9]....
        /*0050*/ 	.word	0xffffffff


	//   ....[10]....
        /*0054*/ 	.word	0xffffffff


	//   ....[11]....
        /*0058*/ 	.word	0xffffffff


	//   ....[12]....
        /*005c*/ 	.word	0xffffffff


	//   ....[13]....
        /*0060*/ 	.word	0xffffffff


	//   ....[14]....
        /*0064*/ 	.word	0xffffffff


	//   ....[15]....
        /*0068*/ 	.word	0xffffffff


	//   ....[16]....
        /*006c*/ 	.word	0xffffffff


	//   ....[17]....
        /*0070*/ 	.word	0xffffffff


	//   ....[18]....
        /*0074*/ 	.word	0x0500001b


	//   ....[19]....
        /*0078*/ 	.word	0x0500001b


	//   ....[20]....
        /*007c*/ 	.word	0x0500001b


	//   ....[21]....
        /*0080*/ 	.word	0x0500001b


	//   ....[22]....
        /*0084*/ 	.word	0x0500001b


	//   ....[23]....
        /*0088*/ 	.word	0x0500001b


	//   ....[24]....
        /*008c*/ 	.word	0x0500001b


	//   ....[25]....
        /*0090*/ 	.word	0x0500001b


	//   ....[26]....
        /*0094*/ 	.word	0x0500001b


	//   ....[27]....
        /*0098*/ 	.word	0x0500001b


	//   ....[28]....
        /*009c*/ 	.word	0x0500001b


	//   ....[29]....
        /*00a0*/ 	.word	0x0500001b


	//   ....[30]....
        /*00a4*/ 	.word	0x0500001b


	//   ....[31]....
        /*00a8*/ 	.word	0x0500001b


	//   ....[32]....
        /*00ac*/ 	.word	0x0500001b


	//   ....[33]....
        /*00b0*/ 	.word	0x0500001b


	//   ....[34]....
        /*00b4*/ 	.word	0x0500001b


	//   ....[35]....
        /*00b8*/ 	.word	0x0500001b


	//----- nvinfo : EIATTR_COOP_GROUP_INSTR_OFFSETS
	.align		4
.L_2441:
        /*00bc*/ 	.byte	0x04, 0x28
        /*00be*/ 	.short	(.L_2443 - .L_2442)


	//   ....[0]....
.L_2442:
        /*00c0*/ 	.word	0x00002340


	//   ....[1]....
        /*00c4*/ 	.word	0x00002370


	//   ....[2]....
        /*00c8*/ 	.word	0x00002380


	//   ....[3]....
        /*00cc*/ 	.word	0x000023e0


	//   ....[4]....
        /*00d0*/ 	.word	0x00002410


	//   ....[5]....
        /*00d4*/ 	.word	0x00002420


	//   ....[6]....
        /*00d8*/ 	.word	0x00002480


	//   ....[7]....
        /*00dc*/ 	.word	0x000024b0


	//   ....[8]....
        /*00e0*/ 	.word	0x000024c0


	//   ....[9]....
        /*00e4*/ 	.word	0x00002520


	//   ....[10]....
        /*00e8*/ 	.word	0x00002550


	//   ....[11]....
        /*00ec*/ 	.word	0x00002560


	//   ....[12]....
        /*00f0*/ 	.word	0x000025c0


	//   ....[13]....
        /*00f4*/ 	.word	0x000025f0


	//   ....[14]....
        /*00f8*/ 	.word	0x00002600


	//   ....[15]....
        /*00fc*/ 	.word	0x00002660


	//   ....[16]....
        /*0100*/ 	.word	0x00002670


	//   ....[17]....
        /*0104*/ 	.word	0x00002680


	//   ....[18]....
        /*0108*/ 	.word	0x00002e90


	//   ....[19]....
        /*010c*/ 	.word	0x00002ee0


	//   ....[20]....
        /*0110*/ 	.word	0x00002f50


	//   ....[21]....
        /*0114*/ 	.word	0x00003000


	//   ....[22]....
        /*0118*/ 	.word	0x00003050


	//   ....[23]....
        /*011c*/ 	.word	0x000030c0


	//   ....[24]....
        /*0120*/ 	.word	0x00003170


	//   ....[25]....
        /*0124*/ 	.word	0x000031c0


	//   ....[26]....
        /*0128*/ 	.word	0x00003230


	//   ....[27]....
        /*012c*/ 	.word	0x000032e0


	//   ....[28]....
        /*0130*/ 	.word	0x00003330


	//   ....[29]....
        /*0134*/ 	.word	0x000033a0


	//   ....[30]....
        /*0138*/ 	.word	0x00003450


	//   ....[31]....
        /*013c*/ 	.word	0x000034b0


	//   ....[32]....
        /*0140*/ 	.word	0x00003500


	//   ....[33]....
        /*0144*/ 	.word	0x000035b0


	//   ....[34]....
        /*0148*/ 	.word	0x00003600


	//   ....[35]....
        /*014c*/ 	.word	0x00003650


	//----- nvinfo : EIATTR_EXIT_INSTR_OFFSETS
	.align		4
.L_2443:
        /*0150*/ 	.byte	0x04, 0x1c
        /*0152*/ 	.short	(.L_2445 - .L_2444)


	//   ....[0]....
.L_2444:
        /*0154*/ 	.word	0x00002cd0


	//   ....[1]....
        /*0158*/ 	.word	0x00002e20


	//----- nvinfo : EIATTR_CRS_STACK_SIZE
	.align		4
.L_2445:
        /*015c*/ 	.byte	0x04, 0x1e
        /*015e*/ 	.short	(.L_2447 - .L_2446)
.L_2446:
        /*0160*/ 	.word	0x00000000


	//----- nvinfo : EIATTR_CBANK_PARAM_SIZE
	.align		4
.L_2447:
        /*0164*/ 	.byte	0x03, 0x19
        /*0166*/ 	.short	0x00b8


	//----- nvinfo : EIATTR_PARAM_CBANK
	.align		4
        /*0168*/ 	.byte	0x04, 0x0a
        /*016a*/ 	.short	(.L_2449 - .L_2448)
	.align		4
.L_2448:
        /*016c*/ 	.word	index@(.nv.constant0._Z30group_norm_nhwc_bwd_sum_kernelI11Fp32IOBf16WLi192EEv26Group_norm_nhwc_bwd_params)
        /*0170*/ 	.short	0x0210
        /*0172*/ 	.short	0x00b8


	//----- nvinfo : EIATTR_SW_WAR
	.align		4
.L_2449:
        /*0174*/ 	.byte	0x04, 0x36
        /*0176*/ 	.short	(.L_2451 - .L_2450)
.L_2450:
        /*0178*/ 	.word	0x00000008
.L_2451:


//--------------------- .nv.info._Z30group_norm_nhwc_bwd_sum_kernelI11Fp32IOBf16WLi448EEv26Group_norm_nhwc_bwd_params --------------------------
	.section	.nv.info._Z30group_norm_nhwc_bwd_sum_kernelI11Fp32IOBf16WLi448EEv26Group_norm_nhwc_bwd_params,"",@"SHT_CUDA_INFO"
	.sectionflags	@""
	.align	4


	//----- nvinfo : EIATTR_CUDA_API_VERSION
	.align		4
        /*0000*/ 	.byte	0x04, 0x37
        /*0002*/ 	.short	(.L_2453 - .L_2452)
.L_2452:
        /*0004*/ 	.word	0x00000082


	//----- nvinfo : EIATTR_KPARAM_INFO
	.align		4
.L_2453:
        /*0008*/ 	.byte	0x04, 0x17
        /*000a*/ 	.short	(.L_2455 - .L_2454)
.L_2454:
        /*000c*/ 	.word	0x00000000
        /*0010*/ 	.short	0x0000
        /*0012*/ 	.short	0x0000
        /*0014*/ 	.byte	0x00, 0xf0, 0xe1, 0x02


	//----- nvinfo : EIATTR_SPARSE_MMA_MASK
	.align		4
.L_2455:
        /*0018*/ 	.byte	0x03, 0x50
        /*001a*/ 	.short	0x0000


	//----- nvinfo : EIATTR_MAXREG_COUNT
	.align		4
        /*001c*/ 	.byte	0x03, 0x1b
        /*001e*/ 	.short	0x00ff


	//----- nvinfo : EIATTR_NUM_BARRIERS
	.align		4
        /*0020*/ 	.byte	0x02, 0x4c
        /*0022*/ 	.byte	0x01
	.zero		1


	//----- nvinfo : EIATTR_MERCURY_ISA_VERSION
	.align		4
        /*0024*/ 	.byte	0x03, 0x5f
        /*0026*/ 	.short	0x0101


	//----- nvinfo : EIATTR_COOP_GROUP_MASK_REGIDS
	.align		4
        /*0028*/ 	.byte	0x04, 0x29
        /*002a*/ 	.short	(.L_2457 - .L_2456)


	//   ....[0]....
.L_2456:
        /*002c*/ 	.word	0xffffffff


	//   ....[1]....
        /*0030*/ 	.word	0xffffffff


	//   ....[2]....
        /*0034*/ 	.word	0xffffffff


	//   ....[3]....
        /*0038*/ 	.word	0xffffffff


	//   ....[4]....
        /*003c*/ 	.word	0xffffffff


	//   ....[5]....
        /*0040*/ 	.word	0xffffffff


	//   ....[6]....
        /*0044*/ 	.word	0xffffffff


	//   ....[7]....
        /*0048*/ 	.word	0xffffffff


	//   ....[8]....
        /*004c*/ 	.word	0xffffffff


	//   ....[9]....
        /*0050*/ 	.word	0xffffffff


	//   ....[10]....
        /*0054*/ 	.word	0xffffffff


	//   ....[11]....
        /*0058*/ 	.word	0xffffffff


	//   ....[12]....
        /*005c*/ 	.word	0xffffffff


	//   ....[13]....
        /*0060*/ 	.word	0xffffffff


	//   ....[14]....
        /*0064*/ 	.word	0xffffffff


	//   ....[15]....
        /*0068*/ 	.word	0xffffffff


	//   ....[16]....
        /*006c*/ 	.word	0xffffffff


	//   ....[17]....
        /*0070*/ 	.word	0xffffffff


	//   ....[18]....
        /*0074*/ 	.word	0x05000037


	//   ....[19]....
        /*0078*/ 	.word	0x05000037


	//   ....[20]....
        /*007c*/ 	.word	0x05000037


	//   ....[21]....
        /*0080*/ 	.word	0x05000037


	//   ....[22]....
        /*0084*/ 	.word	0x05000037


	//   ....[23]....
        /*0088*/ 	.word	0x05000037


	//   ....[24]....
        /*008c*/ 	.word	0x05000037


	//   ....[25]....
        /*0090*/ 	.word	0x05000037


	//   ....[26]....
        /*0094*/ 	.word	0x05000037


	//   ....[27]....
        /*0098*/ 	.word	0x05000037


	//   ....[28]....
        /*009c*/ 	.word	0x05000037


	//   ....[29]....
        /*00a0*/ 	.word	0x05000037


	//   ....[30]....
        /*00a4*/ 	.word	0x05000037


	//   ....[31]....
        /*00a8*/ 	.word	0x05000037


	//   ....[32]....
        /*00ac*/ 	.word	0x05000037


	//   ....[33]....
        /*00b0*/ 	.word	0x05000037


	//   ....[34]....
        /*00b4*/ 	.word	0x05000037


	//   ....[35]....
        /*00b8*/ 	.word	0x05000037


	//----- nvinfo : EIATTR_COOP_GROUP_INSTR_OFFSETS
	.align		4
.L_2457:
        /*00bc*/ 	.byte	0x04, 0x28
        /*00be*/ 	.short	(.L_2459 - .L_2458)


	//   ....[0]....
.L_2458:
        /*00c0*/ 	.word	0x000027f0


	//   ....[1]....
        /*00c4*/ 	.word	0x00002820


	//   ....[2]....
        /*00c8*/ 	.word	0x00002850


	//   ....[3]....
        /*00cc*/ 	.word	0x000028c0


	//   ....[4]....
        /*00d0*/ 	.word	0x000028f0


	//   ....[5]....
        /*00d4*/ 	.word	0x00002900


	//   ....[6]....
        /*00d8*/ 	.word	0x00002960


	//   ....[7]....
        /*00dc*/ 	.word	0x00002990


	//   ....[8]....
        /*00e0*/ 	.word	0x000029a0


	//   ....[9]....
        /*00e4*/ 	.word	0x00002a00


	//   ....[10]....
        /*00e8*/ 	.word	0x00002a30


	//   ....[11]....
        /*00ec*/ 	.word	0x00002a40


	//   ....[12]....
        /*00f0*/ 	.word	0x00002a90


	//   ....[13]....
        /*00f4*/ 	.word	0x00002ae0


	//   ....[14]....
        /*00f8*/ 	.word	0x00002b20


	//   ....[15]....
        /*00fc*/ 	.word	0x00002b30


	//   ....[16]....
        /*0100*/ 	.word	0x00002b60


	//   ....[17]....
        /*0104*/ 	.word	0x00002b80


	//   ....[18]....
        /*0108*/ 	.word	0x000037d0


	//   ....[19]....
        /*010c*/ 	.word	0x00003840


	//   ....[20]....
        /*0110*/ 	.word	0x000038a0


	//   ....[21]....
        /*0114*/ 	.word	0x00003930


	//   ....[22]....
        /*0118*/ 	.word	0x000039a0


	//   ....[23]....
        /*011c*/ 	.word	0x00003a00


	//   ....[24]....
        /*0120*/ 	.word	0x00003a90


	//   ....[25]....
        /*0124*/ 	.word	0x00003b00


	//   ....[26]....
        /*0128*/ 	.word	0x00003b60


	//   ....[27]....
        /*012c*/ 	.word	0x00003bf0


	//   ....[28]....
        /*0130*/ 	.word	0x00003c60


	//   ....[29]....
        /*0134*/ 	.word	0x00003cc0


	//   ....[30]....
        /*0138*/ 	.word	0x00003d50


	//   ....[31]....
        /*013c*/ 	.word	0x00003de0


	//   ....[32]....
        /*0140*/ 	.word	0x00003e30


	//   ....[33]....
        /*0144*/ 	.word	0x00003ee0


	//   ....[34]....
        /*0148*/ 	.word	0x00003f40


	//   ....[35]....
        /*014c*/ 	.word	0x00003f90


	//----- nvinfo : EIATTR_EXIT_INSTR_OFFSETS
	.align		4
.L_2459:
        /*0150*/ 	.byte	0x04, 0x1c
        /*0152*/ 	.short	(.L_2461 - .L_2460)


	//   ....[0]....
.L_2460:
        /*0154*/ 	.word	0x00003600


	//   ....[1]....
        /*0158*/ 	.word	0x00003750


	//----- nvinfo : EIATTR_CRS_STACK_SIZE
	.align		4
.L_2461:
        /*015c*/ 	.byte	0x04, 0x1e
        /*015e*/ 	.short	(.L_2463 - .L_2462)
.L_2462:
        /*0160*/ 	.word	0x00000000


	//----- nvinfo : EIATTR_CBANK_PARAM_SIZE
	.align		4
.L_2463:
        /*0164*/ 	.byte	0x03, 0x19
        /*0166*/ 	.short	0x00b8


	//----- nvinfo : EIATTR_PARAM_CBANK
	.align		4
        /*0168*/ 	.byte	0x04, 0x0a
        /*016a*/ 	.short	(.L_2465 - .L_2464)
	.align		4
.L_2464:
        /*016c*/ 	.word	index@(.nv.constant0._Z30group_norm_nhwc_bwd_sum_kernelI11Fp32IOBf16WLi448EEv26Group_norm_nhwc_bwd_params)
        /*0170*/ 	.short	0x0210
        /*0172*/ 	.short	0x00b8


	//----- nvinfo : EIATTR_SW_WAR
	.align		4
.L_2465:
        /*0174*/ 	.byte	0x04, 0x36
        /*0176*/ 	.short	(.L_2467 - .L_2466)
.L_2466:
        /*0178*/ 	.word	0x00000008
.L_2467:


//--------------------- .nv.info._Z30group_norm_nhwc_bwd_sum_kernelI11Fp32IOBf16WLi256EEv26Group_norm_nhwc_bwd_params --------------------------
	.section	.nv.info._Z30group_norm_nhwc_bwd_sum_kernelI11Fp32IOBf16WLi256EEv26Group_norm_nhwc_bwd_params,"",@"SHT_CUDA_INFO"
	.sectionflags	@""
	.align	4


	//----- nvinfo : EIATTR_CUDA_API_VERSION
	.align		4
        /*0000*/ 	.byte	0x04, 0x37
        /*0002*/ 	.short	(.L_2469 - .L_2468)
.L_2468:
        /*0004*/ 	.word	0x00000082


	//----- nvinfo : EIATTR_KPARAM_INFO
	.align		4
.L_2469:
        /*0008*/ 	.byte	0x04, 0x17
        /*000a*/ 	.short	(.L_2471 - .L_2470)
.L_2470:
        /*000c*/ 	.word	0x00000000
        /*0010*/ 	.short	0x0000
        /*0012*/ 	.short	0x0000
        /*0014*/ 	.byte	0x00, 0xf0, 0xe1, 0x02


	//----- nvinfo : EIATTR_SPARSE_MMA_MASK
	.align		4
.L_2471:
        /*0018*/ 	.byte	0x03, 0x50
        /*001a*/ 	.short	0x0000


	//----- nvinfo : EIATTR_MAXREG_COUNT
	.align		4
        /*001c*/ 	.byte	0x03, 0x1b
        /*001e*/ 	.short	0x00ff


	//----- nvinfo : EIATTR_NUM_BARRIERS
	.align		4
        /*0020*/ 	.byte	0x02, 0x4c
        /*0022*/ 	.byte	0x01
	.zero		1


	//----- nvinfo : EIATTR_MERCURY_ISA_VERSION
	.align		4
        /*0024*/ 	.byte	0x03, 0x5f
        /*0026*/ 	.short	0x0101


	//----- nvinfo : EIATTR_COOP_GROUP_MASK_REGIDS
	.align		4
        /*0028*/ 	.byte	0x04, 0x29
        /*002a*/ 	.short	(.L_2473 - .L_2472)


	//   ....[0]....
.L_2472:
        /*002c*/ 	.word	0xffffffff


	//   ....[1]....
        /*0030*/ 	.word	0xffffffff


	//   ....[2]....
        /*0034*/ 	.word	0xffffffff


	//   ....[3]....
        /*0038*/ 	.word	0xffffffff


	//   ....[4]....
        /*003c*/ 	.word	0xffffffff


	//   ....[5]....
        /*0040*/ 	.word	0xffffffff


	//   ....[6]....
        /*0044*/ 	.word	0xffffffff


	//   ....[7]....
        /*0048*/ 	.word	0xffffffff


	//   ....[8]....
        /*004c*/ 	.word	0xffffffff


	//   ....[9]....
        /*0050*/ 	.word	0xffffffff


	//   ....[10]....
        /*0054*/ 	.word	0xffffffff


	//   ....[11]....
        /*0058*/ 	.word	0xffffffff


	//   ....[12]....
        /*005c*/ 	.word	0xffffffff


	//   ....[13]....
        /*0060*/ 	.word	0xffffffff


	//   ....[14]....
        /*0064*/ 	.word	0xffffffff


	//   ....[15]....
        /*0068*/ 	.word	0xffffffff


	//   ....[16]....
        /*006c*/ 	.word	0xffffffff


	//   ....[17]....
        /*0070*/ 	.word	0xffffffff


	//   ....[18]....
        /*0074*/ 	.word	0x05000025


	//   ....[19]....
        /*0078*/ 	.word	0x05000025


	//   ....[20]....
        /*007c*/ 	.word	0x05000025


	//   ....[21]....
        /*0080*/ 	.word	0x05000025


	//   ....[22]....
        /*0084*/ 	.word	0x05000025


	//   ....[23]....
        /*0088*/ 	.word	0x05000025


	//   ....[24]....
        /*008c*/ 	.word	0x05000025


	//   ....[25]....
        /*0090*/ 	.word	0x05000025


	//   ....[26]....
        /*0094*/ 	.word	0x05000025


	//   ....[27]....
        /*0098*/ 	.word	0x05000025


	//   ....[28]....
        /*009c*/ 	.word	0x05000025


	//   ....[29]....
        /*00a0*/ 	.word	0x05000025


	//   ....[30]....
        /*00a4*/ 	.word	0x05000025


	//   ....[31]....
        /*00a8*/ 	.word	0x05000025


	//   ....[32]....
        /*00ac*/ 	.word	0x05000025


	//   ....[33]....
        /*00b0*/ 	.word	0x05000025


	//   ....[34]....
        /*00b4*/ 	.word	0x05000025


	//   ....[35]....
        /*00b8*/ 	.word	0x05000025


	//----- nvinfo : EIATTR_COOP_GROUP_INSTR_OFFSETS
	.align		4
.L_2473:
        /*00bc*/ 	.byte	0x04, 0x28
        /*00be*/ 	.short	(.L_2475 - .L_2474)


	//   ....[0]....
.L_2474:
        /*00c0*/ 	.word	0x00002400


	//   ....[1]....
        /*00c4*/ 	.word	0x00002430


	//   ....[2]....
        /*00c8*/ 	.word	0x00002480


	//   ....[3]....
        /*00cc*/ 	.word	0x00002490


	//   ....[4]....
        /*00d0*/ 	.word	0x000024c0


	//   ....[5]....
        /*00d4*/ 	.word	0x00002500


	//   ....[6]....
        /*00d8*/ 	.word	0x00002530


	//   ....[7]....
        /*00dc*/ 	.word	0x00002560


	//   ....[8]....
        /*00e0*/ 	.word	0x000025a0


	//   ....[9]....
        /*00e4*/ 	.word	0x000025d0


	//   ....[10]....
        /*00e8*/ 	.word	0x00002600


	//   ....[11]....
        /*00ec*/ 	.word	0x00002660


	//   ....[12]....
        /*00f0*/ 	.word	0x00002690


	//   ....[13]....
        /*00f4*/ 	.word	0x000026c0


	//   ....[14]....
        /*00f8*/ 	.word	0x00002700


	//   ....[15]....
        /*00fc*/ 	.word	0x00002740


	//   ....[16]....
        /*0100*/ 	.word	0x00002760


	//   ....[17]....
        /*0104*/ 	.word	0x00002770


	//   ....[18]....
        /*0108*/ 	.word	0x00003050


	//   ....[19]....
        /*010c*/ 	.word	0x000030c0


	//   ....[20]....
        /*0110*/ 	.word	0x00003120


	//   ....[21]....
        /*0114*/ 	.word	0x000031a0


	//   ....[22]....
        /*0118*/ 	.word	0x00003230


	//   ....[23]....
        /*011c*/ 	.word	0x00003290


	//   ....[24]....
        /*0120*/ 	.word	0x00003310


	//   ....[25]....
        /*0124*/ 	.word	0x000033a0


	//   ....[26]....
        /*0128*/ 	.word	0x00003400


	//   ....[27]....
        /*012c*/ 	.word	0x00003480


	//   ....[28]....
        /*0130*/ 	.word	0x00003510


	//   ....[29]....
        /*0134*/ 	.word	0x00003570


	//   ....[30]....
        /*0138*/ 	.word	0x000035f0


	//   ....[31]....
        /*013c*/ 	.word	0x000036a0


	//   ....[32]....
        /*0140*/ 	.word	0x000036f0


	//   ....[33]....
        /*0144*/ 	.word	0x000037a0


	//   ....[34]....
        /*0148*/ 	.word	0x00003800


	//   ....[35]....
        /*014c*/ 	.word	0x00003850


	//----- nvinfo : EIATTR_EXIT_INSTR_OFFSETS
	.align		4
.L_2475:
        /*0150*/ 	.byte	0x04, 0x1c
        /*0152*/ 	.short	(.L_2477 - .L_2476)


	//   ....[0]....
.L_2476:
        /*0154*/ 	.word	0x00002e80


	//   ....[1]....
        /*0158*/ 	.word	0x00002fd0


	//----- nvinfo : EIATTR_CRS_STACK_SIZE
	.align		4
.L_2477:
        /*015c*/ 	.byte	0x04, 0x1e
        /*015e*/ 	.short	(.L_2479 - .L_2478)
.L_2478:
        /*0160*/ 	.word	0x00000000


	//----- nvinfo : EIATTR_CBANK_PARAM_SIZE
	.align		4
.L_2479:
        /*0164*/ 	.byte	0x03, 0x19
        /*0166*/ 	.short	0x00b8


	//----- nvinfo : EIATTR_PARAM_CBANK
	.align		4
        /*0168*/ 	.byte	0x04, 0x0a
        /*016a*/ 	.short	(.L_2481 - .L_2480)
	.align		4
.L_2480:
        /*016c*/ 	.word	index@(.nv.constant0._Z30group_norm_nhwc_bwd_sum_kernelI11Fp32IOBf16WLi256EEv26Group_norm_nhwc_bwd_params)
        /*0170*/ 	.short	0x0210
        /*0172*/ 	.short	0x00b8


	//----- nvinfo : EIATTR_SW_WAR
	.align		4
.L_2481:
        /*0174*/ 	.byte	0x04, 0x36
        /*0176*/ 	.short	(.L_2483 - .L_2482)
.L_2482:
        /*0178*/ 	.word	0x00000008
.L_2483:


//--------------------- .nv.info._Z30group_norm_nhwc_bwd_sum_kernelI11Fp32IOBf16WLi120EEv26Group_norm_nhwc_bwd_params --------------------------
	.section	.nv.info._Z30group_norm_nhwc_bwd_sum_kernelI11Fp32IOBf16WLi120EEv26Group_norm_nhwc_bwd_params,"",@"SHT_CUDA_INFO"
	.sectionflags	@""
	.align	4


	//----- nvinfo : EIATTR_CUDA_API_VERSION
	.align		4
        /*0000*/ 	.byte	0x04, 0x37
        /*0002*/ 	.short	(.L_2485 - .L_2484)
.L_2484:
        /*0004*/ 	.word	0x00000082


	//----- nvinfo : EIATTR_KPARAM_INFO
	.align		4
.L_2485:
        /*0008*/ 	.byte	0x04, 0x17
        /*000a*/ 	.short	(.L_2487 - .L_2486)
.L_2486:
        /*000c*/ 	.word	0x00000000
        /*0010*/ 	.short	0x0000
        /*0012*/ 	.short	0x0000
        /*0014*/ 	.byte	0x00, 0xf0, 0xe1, 0x02


	//----- nvinfo : EIATTR_SPARSE_MMA_MASK
	.align		4
.L_2487:
        /*0018*/ 	.byte	0x03, 0x50
        /*001a*/ 	.short	0x0000


	//----- nvinfo : EIATTR_MAXREG_COUNT
	.align		4
        /*001c*/ 	.byte	0x03, 0x1b
        /*001e*/ 	.short	0x00ff


	//----- nvinfo : EIATTR_NUM_BARRIERS
	.align		4
        /*0020*/ 	.byte	0x02, 0x4c
        /*0022*/ 	.byte	0x01
	.zero		1


	//----- nvinfo : EIATTR_MERCURY_ISA_VERSION
	.align		4
        /*0024*/ 	.byte	0x03, 0x5f
        /*0026*/ 	.short	0x0101


	//----- nvinfo : EIATTR_COOP_GROUP_MASK_REGIDS
	.align		4
        /*0028*/ 	.byte	0x04, 0x29
        /*002a*/ 	.short	(.L_2489 - .L_2488)


	//   ....[0]....
.L_2488:
        /*002c*/ 	.word	0x0500000c


	//   ....[1]....
        /*0030*/ 	.word	0x0500000c


	//   ....[2]....
        /*0034*/ 	.word	0x0500000c


	//   ....[3]....
        /*0038*/ 	.word	0x0500000c


	//   ....[4]....
        /*003c*/ 	.word	0x0500000c


	//   ....[5]....
        /*0040*/ 	.word	0x0500000c


	//   ....[6]....
        /*0044*/ 	.word	0x0500000c


	//   ....[7]....
        /*0048*/ 	.word	0x0500000c


	//   ....[8]....
        /*004c*/ 	.word	0x0500000c


	//   ....[9]....
        /*0050*/ 	.word	0x0500000c


	//   ....[10]....
        /*0054*/ 	.word	0x0500000c


	//   ....[11]....
        /*0058*/ 	.word	0x0500000c


	//   ....[12]....
        /*005c*/ 	.word	0x0500000c


	//   ....[13]....
        /*0060*/ 	.word	0x0500000c


	//   ....[14]....
        /*0064*/ 	.word	0x0500000c


	//   ....[15]....
        /*0068*/ 	.word	0x0500000c


	//   ....[16]....
        /*006c*/ 	.word	0x0500000c


	//   ....[17]....
        /*0070*/ 	.word	0x0500000c


	//   ....[18]....
        /*0074*/ 	.word	0x0500000c


	//   ....[19]....
        /*0078*/ 	.word	0x0500000c


	//   ....[20]....
        /*007c*/ 	.word	0x0500000c


	//   ....[21]....
        /*0080*/ 	.word	0x0500000c


	//----- nvinfo : EIATTR_COOP_GROUP_INSTR_OFFSETS
	.align		4
.L_2489:
        /*0084*/ 	.byte	0x04, 0x28
        /*0086*/ 	.short	(.L_2491 - .L_2490)


	//   ....[0]....
.L_2490:
        /*0088*/ 	.word	0x000021f0


	//   ....[1]....
        /*008c*/ 	.word	0x000022f0


	//   ....[2]....
        /*0090*/ 	.word	0x00002330


	//   ....[3]....
        /*0094*/ 	.word	0x00002430


	//   ....[4]....
        /*0098*/ 	.word	0x00002470


	//   ....[5]....
        /*009c*/ 	.word	0x00002570


	//   ....[6]....
        /*00a0*/ 	.word	0x000025b0


	//   ....[7]....
        /*00a4*/ 	.word	0x000026e0


	//   ....[8]....
        /*00a8*/ 	.word	0x00002730


	//   ....[9]....
        /*00ac*/ 	.word	0x000027a0


	//   ....[10]....
        /*00b0*/ 	.word	0x00002810


	//   ....[11]....
        /*00b4*/ 	.word	0x00002ef0


	//   ....[12]....
        /*00b8*/ 	.word	0x00002f40


	//   ....[13]....
        /*00bc*/ 	.word	0x00002fb0


	//   ....[14]....
        /*00c0*/ 	.word	0x00003000


	//   ....[15]....
        /*00c4*/ 	.word	0x00003070


	//   ....[16]....
        /*00c8*/ 	.word	0x000030c0


	//   ....[17]....
        /*00cc*/ 	.word	0x00003130


	//   ....[18]....
        /*00d0*/ 	.word	0x00003190


	//   ....[19]....
        /*00d4*/ 	.word	0x00003210


	//   ....[20]....
        /*00d8*/ 	.word	0x000032a0


	//   ....[21]....
        /*00dc*/ 	.word	0x00003330


	//----- nvinfo : EIATTR_EXIT_INSTR_OFFSETS
	.align		4
.L_2491:
        /*00e0*/ 	.byte	0x04, 0x1c
        /*00e2*/ 	.short	(.L_2493 - .L_2492)


	//   ....[0]....
.L_2492:
        /*00e4*/ 	.word	0x00002d80


	//   ....[1]....
        /*00e8*/ 	.word	0x00002ed0


	//----- nvinfo : EIATTR_CRS_STACK_SIZE
	.align		4
.L_2493:
        /*00ec*/ 	.byte	0x04, 0x1e
        /*00ee*/ 	.short	(.L_2495 - .L_2494)
.L_2494:
        /*00f0*/ 	.word	0x00000000


	//----- nvinfo : EIATTR_CBANK_PARAM_SIZE
	.align		4
.L_2495:
        /*00f4*/ 	.byte	0x03, 0x19
        /*00f6*/ 	.short	0x00b8


	//----- nvinfo : EIATTR_PARAM_CBANK
	.align		4
        /*00f8*/ 	.byte	0x04, 0x0a
        /*00fa*/ 	.short	(.L_2497 - .L_2496)
	.align		4
.L_2496:
        /*00fc*/ 	.word	index@(.nv.constant0._Z30group_norm_nhwc_bwd_sum_kernelI11Fp32IOBf16WLi120EEv26Group_norm_nhwc_bwd_params)
        /*0100*/ 	.short	0x0210
        /*0102*/ 	.short	0x00b8


	//----- nvinfo : EIATTR_SW_WAR
	.align		4
.L_2497:
        /*0104*/ 	.byte	0x04, 0x36
        /*0106*/ 	.short	(.L_2499 - .L_2498)
.L_2498:
        /*0108*/ 	.word	0x00000008
.L_2499:


//--------------------- .nv.info._Z30group_norm_nhwc_bwd_sum_kernelI11Fp32IOBf16WLi140EEv26Group_norm_nhwc_bwd_params --------------------------
	.section	.nv.info._Z30group_norm_nhwc_bwd_sum_kernelI11Fp32IOBf16WLi140EEv26Group_norm_nhwc_bwd_params,"",@"SHT_CUDA_INFO"
	.sectionflags	@""
	.align	4


	//----- nvinfo : EIATTR_CUDA_API_VERSION
	.align		4
        /*0000*/ 	.byte	0x04, 0x37
        /*0002*/ 	.short	(.L_2501 - .L_2500)
.L_2500:
        /*0004*/ 	.word	0x00000082


	//----- nvinfo : EIATTR_KPARAM_INFO
	.align		4
.L_2501:
        /*0008*/ 	.byte	0x04, 0x17
        /*000a*/ 	.short	(.L_2503 - .L_2502)
.L_2502:
        /*000c*/ 	.word	0x00000000
        /*0010*/ 	.short	0x0000
        /*0012*/ 	.short	0x0000
        /*0014*/ 	.byte	0x00, 0xf0, 0xe1, 0x02


	//----- nvinfo : EIATTR_SPARSE_MMA_MASK
	.align		4
.L_2503:
        /*0018*/ 	.byte	0x03, 0x50
        /*001a*/ 	.short	0x0000


	//----- nvinfo : EIATTR_MAXREG_COUNT
	.align		4
        /*001c*/ 	.byte	0x03, 0x1b
        /*001e*/ 	.short	0x00ff


	//----- nvinfo : EIATTR_NUM_BARRIERS
	.align		4
        /*0020*/ 	.byte	0x02, 0x4c
        /*0022*/ 	.byte	0x01
	.zero		1


	//----- nvinfo : EIATTR_MERCURY_ISA_VERSION
	.align		4
        /*0024*/ 	.byte	0x03, 0x5f
        /*0026*/ 	.short	0x0101


	//----- nvinfo : EIATTR_COOP_GROUP_MASK_REGIDS
	.align		4
        /*0028*/ 	.byte	0x04, 0x29
        /*002a*/ 	.short	(.L_2505 - .L_2504)


	//   ....[0]....
.L_2504:
        /*002c*/ 	.word	0x05000009


	//   ....[1]....
        /*0030*/ 	.word	0x05000009


	//   ....[2]....
        /*0034*/ 	.word	0x05000009


	//   ....[3]....
        /*0038*/ 	.word	0x05000009


	//   ....[4]....
        /*003c*/ 	.word	0x05000009


	//   ....[5]....
        /*0040*/ 	.word	0x05000009


	//   ....[6]....
        /*0044*/ 	.word	0x05000009


	//   ....[7]....
        /*0048*/ 	.word	0x05000009


	//   ....[8]....
        /*004c*/ 	.word	0x05000009


	//   ....[9]....
        /*0050*/ 	.word	0x05000009


	//   ....[10]....
        /*0054*/ 	.word	0x05000009


	//   ....[11]....
        /*0058*/ 	.word	0x05000009


	//   ....[12]....
        /*005c*/ 	.word	0x05000009


	//   ....[13]....
        /*0060*/ 	.word	0x05000009


	//   ....[14]....
        /*0064*/ 	.word	0x05000009


	//   ....[15]....
        /*0068*/ 	.word	0x05000009


	//   ....[16]....
        /*006c*/ 	.word	0x05000009


	//   ....[17]....
        /*0070*/ 	.word	0x05000009


	//   ....[18]....
        /*0074*/ 	.word	0x05000009


	//   ....[19]....
        /*0078*/ 	.word	0x05000009


	//   ....[20]....
        /*007c*/ 	.word	0x05000009


	//   ....[21]....
        /*0080*/ 	.word	0x05000009


	//----- nvinfo : EIATTR_COOP_GROUP_INSTR_OFFSETS
	.align		4
.L_2505:
        /*0084*/ 	.byte	0x04, 0x28
        /*0086*/ 	.short	(.L_2507 - .L_2506)


	//   ....[0]....
.L_2506:
        /*0088*/ 	.word	0x00002240


	//   ....[1]....
        /*008c*/ 	.word	0x00002340


	//   ....[2]....
        /*0090*/ 	.word	0x00002380


	//   ....[3]....
        /*0094*/ 	.word	0x00002480


	//   ....[4]....
        /*0098*/ 	.word	0x000024c0


	//   ....[5]....
        /*009c*/ 	.word	0x000025c0


	//   ....[6]....
        /*00a0*/ 	.word	0x00002600


	//   ....[7]....
        /*00a4*/ 	.word	0x00002730


	//   ....[8]....
        /*00a8*/ 	.word	0x00002780


	//   ....[9]....
        /*00ac*/ 	.word	0x000027f0


	//   ....[10]....
        /*00b0*/ 	.word	0x00002860


	//   ....[11]....
        /*00b4*/ 	.word	0x00003000


	//   ....[12]....
        /*00b8*/ 	.word	0x00003050


	//   ....[13]....
        /*00bc*/ 	.word	0x000030c0


	//   ....[14]....
        /*00c0*/ 	.word	0x00003110


	//   ....[15]....
        /*00c4*/ 	.word	0x00003180


	//   ....[16]....
        /*00c8*/ 	.word	0x000031d0


	//   ....[17]....
        /*00cc*/ 	.word	0x00003240


	//   ....[18]....
        /*00d0*/ 	.word	0x000032a0


	//   ....[19]....
        /*00d4*/ 	.word	0x00003320


	//   ....[20]....
        /*00d8*/ 	.word	0x000033b0


	//   ....[21]....
        /*00dc*/ 	.word	0x00003440


	//----- nvinfo : EIATTR_EXIT_INSTR_OFFSETS
	.align		4
.L_2507:
        /*00e0*/ 	.byte	0x04, 0x1c
        /*00e2*/ 	.short	(.L_2509 - .L_2508)


	//   ....[0]....
.L_2508:
        /*00e4*/ 	.word	0x00002e90


	//   ....[1]....
        /*00e8*/ 	.word	0x00002fe0


	//----- nvinfo : EIATTR_CRS_STACK_SIZE
	.align		4
.L_2509:
        /*00ec*/ 	.byte	0x04, 0x1e
        /*00ee*/ 	.short	(.L_2511 - .L_2510)
.L_2510:
        /*00f0*/ 	.word	0x00000000


	//----- nvinfo : EIATTR_CBANK_PARAM_SIZE
	.align		4
.L_2511:
        /*00f4*/ 	.byte	0x03, 0x19
        /*00f6*/ 	.short	0x00b8


	//----- nvinfo : EIATTR_PARAM_CBANK
	.align		4
        /*00f8*/ 	.byte	0x04, 0x0a
        /*00fa*/ 	.short	(.L_2513 - .L_2512)
	.align		4
.L_2512:
        /*00fc*/ 	.word	index@(.nv.constant0._Z30group_norm_nhwc_bwd_sum_kernelI11Fp32IOBf16WLi140EEv26Group_norm_nhwc_bwd_params)
        /*0100*/ 	.short	0x0210
        /*0102*/ 	.short	0x00b8


	//----- nvinfo : EIATTR_SW_WAR
	.align		4
.L_2513:
        /*0104*/ 	.byte	0x04, 0x36
        /*0106*/ 	.short	(.L_2515 - .L_2514)
.L_2514:
        /*0108*/ 	.word	0x00000008
.L_2515:


//--------------------- .nv.info._Z30group_norm_nhwc_bwd_sum_kernelI11Fp32IOBf16WLi160EEv26Group_norm_nhwc_bwd_params --------------------------
	.section	.nv.info._Z30group_norm_nhwc_bwd_sum_kernelI11Fp32IOBf16WLi160EEv26Group_norm_nhwc_bwd_params,"",@"SHT_CUDA_INFO"
	.sectionflags	@""
	.align	4


	//----- nvinfo : EIATTR_CUDA_API_VERSION
	.align		4
        /*0000*/ 	.byte	0x04, 0x37
        /*0002*/ 	.short	(.L_2517 - .L_2516)
.L_2516:
        /*0004*/ 	.word	0x00000082


	//----- nvinfo : EIATTR_KPARAM_INFO
	.align		4
.L_2517:
        /*0008*/ 	.byte	0x04, 0x17
        /*000a*/ 	.short	(.L_2519 - .L_2518)
.L_2518:
        /*000c*/ 	.word	0x00000000
        /*0010*/ 	.short	0x0000
        /*0012*/ 	.short	0x0000
        /*0014*/ 	.byte	0x00, 0xf0, 0xe1, 0x02


	//----- nvinfo : EIATTR_SPARSE_MMA_MASK
	.align		4
.L_2519:
        /*0018*/ 	.byte	0x03, 0x50
        /*001a*/ 	.short	0x0000


	//----- nvinfo : EIATTR_MAXREG_COUNT
	.align		4
        /*001c*/ 	.byte	0x03, 0x1b
        /*001e*/ 	.short	0x00ff


	//----- nvinfo : EIATTR_NUM_BARRIERS
	.align		4
        /*0020*/ 	.byte	0x02, 0x4c
        /*0022*/ 	.byte	0x01
	.zero		1


	//----- nvinfo : EIATTR_MERCURY_ISA_VERSION
	.align		4
        /*0024*/ 	.byte	0x03, 0x5f
        /*0026*/ 	.short	0x0101


	//----- nvinfo : EIATTR_COOP_GROUP_MASK_REGIDS
	.align		4
        /*0028*/ 	.byte	0x04, 0x29
        /*002a*/ 	.short	(.L_2521 - .L_2520)


	//   ....[0]....
.L_2520:
        /*002c*/ 	.word	0xffffffff


	//   ....[1]....
        /*0030*/ 	.word	0xffffffff


	//   ....[2]....
        /*0034*/ 	.word	0xffffffff


	//   ....[3]....
        /*0038*/ 	.word	0xffffffff


	//   ....[4]....
        /*003c*/ 	.word	0xffffffff


	//   ....[5]....
        /*0040*/ 	.word	0xffffffff


	//   ....[6]....
        /*0044*/ 	.word	0xffffffff


	//   ....[7]....
        /*0048*/ 	.word	0xffffffff


	//   ....[8]....
        /*004c*/ 	.word	0xffffffff


	//   ....[9]....
        /*0050*/ 	.word	0xffffffff


	//   ....[10]....
        /*0054*/ 	.word	0xffffffff


	//   ....[11]....
        /*0058*/ 	.word	0xffffffff


	//   ....[12]....
        /*005c*/ 	.word	0xffffffff


	//   ....[13]....
        /*0060*/ 	.word	0xffffffff


	//   ....[14]....
        /*0064*/ 	.word	0xffffffff


	//   ....[15]....
        /*0068*/ 	.word	0xffffffff


	//   ....[16]....
        /*006c*/ 	.word	0xffffffff


	//   ....[17]....
        /*0070*/ 	.word	0xffffffff


	//   ....[18]....
        /*0074*/ 	.word	0x0500001d


	//   ....[19]....
        /*0078*/ 	.word	0x0500001d


	//   ....[20]....
        /*007c*/ 	.word	0x0500001d


	//   ....[21]....
        /*0080*/ 	.word	0x0500001d


	//   ....[22]....
        /*0084*/ 	.word	0x0500001d


	//   ....[23]....
        /*0088*/ 	.word	0x0500001d


	//   ....[24]....
        /*008c*/ 	.word	0x0500001d


	//   ....[25]....
        /*0090*/ 	.word	0x0500001d


	//   ....[26]....
        /*0094*/ 	.word	0x0500001d


	//   ....[27]....
        /*0098*/ 	.word	0x0500001d


	//   ....[28]....
        /*009c*/ 	.word	0x0500001d


	//   ....[29]....
        /*00a0*/ 	.word	0x0500001d


	//   ....[30]....
        /*00a4*/ 	.word	0x0500001d


	//   ....[31]....
        /*00a8*/ 	.word	0x0500001d


	//   ....[32]....
        /*00ac*/ 	.word	0x0500001d


	//   ....[33]....
        /*00b0*/ 	.word	0x0500001d


	//   ....[34]....
        /*00b4*/ 	.word	0x0500001d


	//   ....[35]....
        /*00b8*/ 	.word	0x0500001d


	//----- nvinfo : EIATTR_COOP_GROUP_INSTR_OFFSETS
	.align		4
.L_2521:
        /*00bc*/ 	.byte	0x04, 0x28
        /*00be*/ 	.short	(.L_2523 - .L_2522)


	//   ....[0]....
.L_2522:
        /*00c0*/ 	.word	0x00002280


	//   ....[1]....
        /*00c4*/ 	.word	0x000022b0


	//   ....[2]....
        /*00c8*/ 	.word	0x00002300


	//   ....[3]....
        /*00cc*/ 	.word	0x00002310


	//   ....[4]....
        /*00d0*/ 	.word	0x00002340


	//   ....[5]....
        /*00d4*/ 	.word	0x00002380


	//   ....[6]....
        /*00d8*/ 	.word	0x000023b0


	//   ....[7]....
        /*00dc*/ 	.word	0x000023e0


	//   ....[8]....
        /*00e0*/ 	.word	0x00002420


	//   ....[9]....
        /*00e4*/ 	.word	0x00002450


	//   ....[10]....
        /*00e8*/ 	.word	0x00002480


	//   ....[11]....
        /*00ec*/ 	.word	0x000024c0


	//   ....[12]....
        /*00f0*/ 	.word	0x000024f0


	//   ....[13]....
        /*00f4*/ 	.word	0x00002520


	//   ....[14]....
        /*00f8*/ 	.word	0x00002550


	//   ....[15]....
        /*00fc*/ 	.word	0x00002560


	//   ....[16]....
        /*0100*/ 	.word	0x000025b0


	//   ....[17]....
        /*0104*/ 	.word	0x000025c0


	//   ....[18]....
        /*0108*/ 	.word	0x00002d20


	//   ....[19]....
        /*010c*/ 	.word	0x00002d70


	//   ....[20]....
        /*0110*/ 	.word	0x00002dd0


	//   ....[21]....
        /*0114*/ 	.word	0x00002e50


	//   ....[22]....
        /*0118*/ 	.word	0x00002ee0


	//   ....[23]....
        /*011c*/ 	.word	0x00002f40


	//   ....[24]....
        /*0120*/ 	.word	0x00002fc0


	//   ....[25]....
        /*0124*/ 	.word	0x00003050


	//   ....[26]....
        /*0128*/ 	.word	0x000030b0


	//   ....[27]....
        /*012c*/ 	.word	0x00003130


	//   ....[28]....
        /*0130*/ 	.word	0x000031c0


	//   ....[29]....
        /*0134*/ 	.word	0x00003210


	//   ....[30]....
        /*0138*/ 	.word	0x000032f0


	//   ....[31]....
        /*013c*/ 	.word	0x00003340


	//   ....[32]....
        /*0140*/ 	.word	0x000033a0


	//   ....[33]....
        /*0144*/ 	.word	0x00003430


	//   ....[34]....
        /*0148*/ 	.word	0x00003480


	//   ....[35]....
        /*014c*/ 	.word	0x000034d0


	//----- nvinfo : EIATTR_EXIT_INSTR_OFFSETS
	.align		4
.L_2523:
        /*0150*/ 	.byte	0x04, 0x1c
        /*0152*/ 	.short	(.L_2525 - .L_2524)


	//   ....[0]....
.L_2524:
        /*0154*/ 	.word	0x00002b50


	//   ....[1]....
        /*0158*/ 	.word	0x00002ca0


	//----- nvinfo : EIATTR_CRS_STACK_SIZE
	.align		4
.L_2525:
        /*015c*/ 	.byte	0x04, 0x1e
        /*015e*/ 	.short	(.L_2527 - .L_2526)
.L_2526:
        /*0160*/ 	.word	0x00000000


	//----- nvinfo : EIATTR_CBANK_PARAM_SIZE
	.align		4
.L_2527:
        /*0164*/ 	.byte	0x03, 0x19
        /*0166*/ 	.short	0x00b8


	//----- nvinfo : EIATTR_PARAM_CBANK
	.align		4
        /*0168*/ 	.byte	0x04, 0x0a
        /*016a*/ 	.short	(.L_2529 - .L_2528)
	.align		4
.L_2528:
        /*016c*/ 	.word	index@(.nv.constant0._Z30group_norm_nhwc_bwd_sum_kernelI11Fp32IOBf16WLi160EEv26Group_norm_nhwc_bwd_params)
        /*0170*/ 	.short	0x0210
        /*0172*/ 	.short	0x00b8


	//----- nvinfo : EIATTR_SW_WAR
	.align		4
.L_2529:
        /*0174*/ 	.byte	0x04, 0x36
        /*0176*/ 	.short	(.L_2531 - .L_2530)
.L_2530:
        /*0178*/ 	.word	0x00000008
.L_2531:


//--------------------- .nv.info._Z30group_norm_nhwc_bwd_sum_kernelI11Fp32IOFp16WLi196EEv26Group_norm_nhwc_bwd_params --------------------------
	.section	.nv.info._Z30group_norm_nhwc_bwd_sum_kernelI11Fp32IOFp16WLi196EEv26Group_norm_nhwc_bwd_params,"",@"SHT_CUDA_INFO"
	.sectionflags	@""
	.align	4


	//----- nvinfo : EIATTR_CUDA_API_VERSION
	.align		4
        /*0000*/ 	.byte	0x04, 0x37
        /*0002*/ 	.short	(.L_2533 - .L_2532)
.L_2532:
        /*0004*/ 	.word	0x00000082


	//----- nvinfo : EIATTR_KPARAM_INFO
	.align		4
.L_2533:
        /*0008*/ 	.byte	0x04, 0x17
        /*000a*/ 	.short	(.L_2535 - .L_2534)
.L_2534:
        /*000c*/ 	.word	0x00000000
        /*0010*/ 	.short	0x0000
        /*0012*/ 	.short	0x0000
        /*0014*/ 	.byte	0x00, 0xf0, 0xe1, 0x02


	//----- nvinfo : EIATTR_SPARSE_MMA_MASK
	.align		4
.L_2535:
        /*0018*/ 	.byte	0x03, 0x50
        /*001a*/ 	.short	0x0000


	//----- nvinfo : EIATTR_MAXREG_COUNT
	.align		4
        /*001c*/ 	.byte	0x03, 0x1b
        /*001e*/ 	.short	0x00ff


	//----- nvinfo : EIATTR_NUM_BARRIERS
	.align		4
        /*0020*/ 	.byte	0x02, 0x4c
        /*0022*/ 	.byte	0x01
	.zero		1


	//----- nvinfo : EIATTR_MERCURY_ISA_VERSION
	.align		4
        /*0024*/ 	.byte	0x03, 0x5f
        /*0026*/ 	.short	0x0101


	//----- nvinfo : EIATTR_COOP_GROUP_MASK_REGIDS
	.align		4
        /*0028*/ 	.byte	0x04, 0x29
        /*002a*/ 	.short	(.L_2537 - .L_2536)


	//   ....[0]....
.L_2536:
        /*002c*/ 	.word	0x0500000a


	//   ....[1]....
        /*0030*/ 	.word	0x0500000a


	//   ....[2]....
        /*0034*/ 	.word	0x0500000a


	//   ....[3]....
        /*0038*/ 	.word	0x0500000a


	//   ....[4]....
        /*003c*/ 	.word	0x0500000a


	//   ....[5]....
        /*0040*/ 	.word	0x0500000a


	//   ....[6]....
        /*0044*/ 	.word	0x0500000a


	//   ....[7]....
        /*0048*/ 	.word	0x0500000a


	//   ....[8]....
        /*004c*/ 	.word	0x0500000a


	//   ....[9]....
        /*0050*/ 	.word	0x0500000a


	//   ....[10]....
        /*0054*/ 	.word	0x0500000a


	//   ....[11]....
        /*0058*/ 	.word	0x0500000a


	//   ....[12]....
        /*005c*/ 	.word	0x0500000a


	//   ....[13]....
        /*0060*/ 	.word	0x0500000a


	//   ....[14]....
        /*0064*/ 	.word	0x0500000a


	//   ....[15]....
        /*0068*/ 	.word	0x0500000a


	//   ....[16]....
        /*006c*/ 	.word	0x0500000a


	//   ....[17]....
        /*0070*/ 	.word	0x0500000a


	//   ....[18]....
        /*0074*/ 	.word	0x0500000a


	//   ....[19]....
        /*0078*/ 	.word	0x0500000a


	//   ....[20]....
        /*007c*/ 	.word	0x0500000a


	//   ....[21]....
        /*0080*/ 	.word	0x0500000a


	//----- nvinfo : EIATTR_COOP_GROUP_INSTR_OFFSETS
	.align		4
.L_2537:
        /*0084*/ 	.byte	0x04, 0x28
        /*0086*/ 	.short	(.L_2539 - .L_2538)


	//   ....[0]....
.L_2538:
        /*0088*/ 	.word	0x00002330


	//   ....[1]....
        /*008c*/ 	.word	0x00002430


	//   ....[2]....
        /*0090*/ 	.word	0x00002470


	//   ....[3]....
        /*0094*/ 	.word	0x00002570


	//   ....[4]....
        /*0098*/ 	.word	0x000025b0


	//   ....[5]....
        /*009c*/ 	.word	0x000026b0


	//   ....[6]....
        /*00a0*/ 	.word	0x000026f0


	//   ....[7]....
        /*00a4*/ 	.word	0x00002820


	//   ....[8]....
        /*00a8*/ 	.word	0x00002870


	//   ....[9]....
        /*00ac*/ 	.word	0x000028e0


	//   ....[10]....
        /*00b0*/ 	.word	0x00002950


	//   ....[11]....
        /*00b4*/ 	.word	0x000032a0


	//   ....[12]....
        /*00b8*/ 	.word	0x000032f0


	//   ....[13]....
        /*00bc*/ 	.word	0x00003360


	//   ....[14]....
        /*00c0*/ 	.word	0x000033b0


	//   ....[15]....
        /*00c4*/ 	.word	0x00003420


	//   ....[16]....
        /*00c8*/ 	.word	0x00003470


	//   ....[17]....
        /*00cc*/ 	.word	0x000034e0


	//   ....[18]....
        /*00d0*/ 	.word	0x00003540


	//   ....[19]....
        /*00d4*/ 	.word	0x000035c0


	//   ....[20]....
        /*00d8*/ 	.word	0x00003650


	//   ....[21]....
        /*00dc*/ 	.word	0x000036e0


	//----- nvinfo : EIATTR_EXIT_INSTR_OFFSETS
	.align		4
.L_2539:
        /*00e0*/ 	.byte	0x04, 0x1c
        /*00e2*/ 	.short	(.L_2541 - .L_2540)


	//   ....[0]....
.L_2540:
        /*00e4*/ 	.word	0x00003130


	//   ....[1]....
        /*00e8*/ 	.word	0x00003280


	//----- nvinfo : EIATTR_CRS_STACK_SIZE
	.align		4
.L_2541:
        /*00ec*/ 	.byte	0x04, 0x1e
        /*00ee*/ 	.short	(.L_2543 - .L_2542)
.L_2542:
        /*00f0*/ 	.word	0x00000000


	//----- nvinfo : EIATTR_CBANK_PARAM_SIZE
	.align		4
.L_2543:
        /*00f4*/ 	.byte	0x03, 0x19
        /*00f6*/ 	.short	0x00b8


	//----- nvinfo : EIATTR_PARAM_CBANK
	.align		4
        /*00f8*/ 	.byte	0x04, 0x0a
        /*00fa*/ 	.short	(.L_2545 - .L_2544)
	.align		4
.L_2544:
        /*00fc*/ 	.word	index@(.nv.constant0._Z30group_norm_nhwc_bwd_sum_kernelI11Fp32IOFp16WLi196EEv26Group_norm_nhwc_bwd_params)
        /*0100*/ 	.short	0x0210
        /*0102*/ 	.short	0x00b8


	//----- nvinfo : EIATTR_SW_WAR
	.align		4
.L_2545:
        /*0104*/ 	.byte	0x04, 0x36
        /*0106*/ 	.short	(.L_2547 - .L_2546)
.L_2546:
        /*0108*/ 	.word	0x00000008
.L_2547:


//--------------------- .nv.info._Z30group_norm_nhwc_bwd_sum_kernelI11Fp32IOFp16WLi168EEv26Group_norm_nhwc_bwd_params --------------------------
	.section	.nv.info._Z30group_norm_nhwc_bwd_sum_kernelI11Fp32IOFp16WLi168EEv26Group_norm_nhwc_bwd_params,"",@"SHT_CUDA_INFO"
	.sectionflags	@""
	.align	4


	//----- nvinfo : EIATTR_CUDA_API_VERSION
	.align		4
        /*0000*/ 	.byte	0x04, 0x37
        /*0002*/ 	.short	(.L_2549 - .L_2548)
.L_2548:
        /*0004*/ 	.word	0x00000082


	//----- nvinfo : EIATTR_KPARAM_INFO
	.align		4
.L_2549:
        /*0008*/ 	.byte	0x04, 0x17
        /*000a*/ 	.short	(.L_2551 - .L_2550)
.L_2550:
        /*000c*/ 	.word	0x00000000
        /*0010*/ 	.short	0x0000
        /*0012*/ 	.short	0x0000
        /*0014*/ 	.byte	0x00, 0xf0, 0xe1, 0x02


	//----- nvinfo : EIATTR_SPARSE_MMA_MASK
	.align		4
.L_2551:
        /*0018*/ 	.byte	0x03, 0x50
        /*001a*/ 	.short	0x0000


	//----- nvinfo : EIATTR_MAXREG_COUNT
	.align		4
        /*001c*/ 	.byte	0x03, 0x1b
        /*001e*/ 	.short	0x00ff


	//----- nvinfo : EIATTR_NUM_BARRIERS
	.align		4
        /*0020*/ 	.byte	0x02, 0x4c
        /*0022*/ 	.byte	0x01
	.zero		1


	//----- nvinfo : EIATTR_MERCURY_ISA_VERSION
	.align		4
        /*0024*/ 	.byte	0x03, 0x5f
        /*0026*/ 	.short	0x0101


	//----- nvinfo : EIATTR_COOP_GROUP_MASK_REGIDS
	.align		4
        /*0028*/ 	.byte	0x04, 0x29
        /*002a*/ 	.short	(.L_2553 - .L_2552)


	//   ....[0]....
.L_2552:
        /*002c*/ 	.word	0x05000005


	//   ....[1]....
        /*0030*/ 	.word	0x05000005


	//   ....[2]....
        /*0034*/ 	.word	0x05000005


	//   ....[3]....
        /*0038*/ 	.word	0x05000005


	//   ....[4]....
        /*003c*/ 	.word	0x05000005


	//   ....[5]....
        /*0040*/ 	.word	0x05000005


	//   ....[6]....
        /*0044*/ 	.word	0x05000005


	//   ....[7]....
        /*0048*/ 	.word	0x05000005


	//   ....[8]....
        /*004c*/ 	.word	0x05000005


	//   ....[9]....
        /*0050*/ 	.word	0x05000005


	//   ....[10]....
        /*0054*/ 	.word	0x05000005


	//   ....[11]....
        /*0058*/ 	.word	0x05000005


	//   ....[12]....
        /*005c*/ 	.word	0x05000005


	//   ....[13]....
        /*0060*/ 	.word	0x05000005


	//   ....[14]....
        /*0064*/ 	.word	0x05000005


	//   ....[15]....
        /*0068*/ 	.word	0x05000005


	//   ....[16]....
        /*006c*/ 	.word	0x05000005


	//   ....[17]....
        /*0070*/ 	.word	0x05000005


	//   ....[18]....
        /*0074*/ 	.word	0x05000005


	//   ....[19]....
        /*0078*/ 	.word	0x05000005


	//   ....[20]....
        /*007c*/ 	.word	0x05000005


	//   ....[21]....
        /*0080*/ 	.word	0x05000005


	//----- nvinfo : EIATTR_COOP_GROUP_INSTR_OFFSETS
	.align		4
.L_2553:
        /*0084*/ 	.byte	0x04, 0x28
        /*0086*/ 	.short	(.L_2555 - .L_2554)


	//   ....[0]....
.L_2554:
        /*0088*/ 	.word	0x000022d0


	//   ....[1]....
        /*008c*/ 	.word	0x000023d0


	//   ....[2]....
        /*0090*/ 	.word	0x00002410


	//   ....[3]....
        /*0094*/ 	.word	0x00002510


	//   ....[4]....
        /*0098*/ 	.word	0x00002550


	//   ....[5]....
        /*009c*/ 	.word	0x00002650


	//   ....[6]....
        /*00a0*/ 	.word	0x00002690


	//   ....[7]....
        /*00a4*/ 	.word	0x000027c0


	//   ....[8]....
        /*00a8*/ 	.word	0x00002810


	//   ....[9]....
        /*00ac*/ 	.word	0x00002880


	//   ....[10]....
        /*00b0*/ 	.word	0x000028f0


	//   ....[11]....
        /*00b4*/ 	.word	0x00003170


	//   ....[12]....
        /*00b8*/ 	.word	0x000031c0


	//   ....[13]....
        /*00bc*/ 	.word	0x00003230


	//   ....[14]....
        /*00c0*/ 	.word	0x00003280


	//   ....[15]....
        /*00c4*/ 	.word	0x000032f0


	//   ....[16]....
        /*00c8*/ 	.word	0x00003340


	//   ....[17]....
        /*00cc*/ 	.word	0x000033b0


	//   ....[18]....
        /*00d0*/ 	.word	0x00003410


	//   ....[19]....
        /*00d4*/ 	.word	0x00003490


	//   ....[20]....
        /*00d8*/ 	.word	0x00003520


	//   ....[21]....
        /*00dc*/ 	.word	0x000035b0


	//----- nvinfo : EIATTR_EXIT_INSTR_OFFSETS
	.align		4
.L_2555:
        /*00e0*/ 	.byte	0x04, 0x1c
        /*00e2*/ 	.short	(.L_2557 - .L_2556)


	//   ....[0]....
.L_2556:
        /*00e4*/ 	.word	0x00003000


	//   ....[1]....
        /*00e8*/ 	.word	0x00003150


	//----- nvinfo : EIATTR_CRS_STACK_SIZE
	.align		4
.L_2557:
        /*00ec*/ 	.byte	0x04, 0x1e
        /*00ee*/ 	.short	(.L_2559 - .L_2558)
.L_2558:
        /*00f0*/ 	.word	0x00000000


	//----- nvinfo : EIATTR_CBANK_PARAM_SIZE
	.align		4
.L_2559:
        /*00f4*/ 	.byte	0x03, 0x19
        /*00f6*/ 	.short	0x00b8


	//----- nvinfo : EIATTR_PARAM_CBANK
	.align		4
        /*00f8*/ 	.byte	0x04, 0x0a
        /*00fa*/ 	.short	(.L_2561 - .L_2560)
	.align		4
.L_2560:
        /*00fc*/ 	.word	index@(.nv.constant0._Z30group_norm_nhwc_bwd_sum_kernelI11Fp32IOFp16WLi168EEv26Group_norm_nhwc_bwd_params)
        /*0100*/ 	.short	0x0210
        /*0102*/ 	.short	0x00b8


	//----- nvinfo : EIATTR_SW_WAR
	.align		4
.L_2561:
        /*0104*/ 	.byte	0x04, 0x36
        /*0106*/ 	.short	(.L_2563 - .L_2562)
.L_2562:
        /*0108*/ 	.word	0x00000008
.L_2563:


//--------------------- .nv.info._Z30group_norm_nhwc_bwd_sum_kernelI11Fp32IOFp16WLi64EEv26Group_norm_nhwc_bwd_params --------------------------
	.section	.nv.info._Z30group_norm_nhwc_bwd_sum_kernelI11Fp32IOFp16WLi64EEv26Group_norm_nhwc_bwd_params,"",@"SHT_CUDA_INFO"
	.sectionflags	@""
	.align	4


	//----- nvinfo : EIATTR_CUDA_API_VERSION
	.align		4
        /*0000*/ 	.byte	0x04, 0x37
        /*0002*/ 	.short	(.L_2565 - .L_2564)
.L_2564:
        /*0004*/ 	.word	0x00000082


	//----- nvinfo : EIATTR_KPARAM_INFO
	.align		4
.L_2565:
        /*0008*/ 	.byte	0x04, 0x17
        /*000a*/ 	.short	(.L_2567 - .L_2566)
.L_2566:
        /*000c*/ 	.word	0x00000000
        /*0010*/ 	.short	0x0000
        /*0012*/ 	.short	0x0000
        /*0014*/ 	.byte	0x00, 0xf0, 0xe1, 0x02


	//----- nvinfo : EIATTR_SPARSE_MMA_MASK
	.align		4
.L_2567:
        /*0018*/ 	.byte	0x03, 0x50
        /*001a*/ 	.short	0x0000


	//----- nvinfo : EIATTR_MAXREG_COUNT
	.align		4
        /*001c*/ 	.byte	0x03, 0x1b
        /*001e*/ 	.short	0x00ff


	//----- nvinfo : EIATTR_NUM_BARRIERS
	.align		4
        /*0020*/ 	.byte	0x02, 0x4c
        /*0022*/ 	.byte	0x01
	.zero		1


	//----- nvinfo : EIATTR_MERCURY_ISA_VERSION
	.align		4
        /*0024*/ 	.byte	0x03, 0x5f
        /*0026*/ 	.short	0x0101


	//----- nvinfo : EIATTR_COOP_GROUP_MASK_REGIDS
	.align		4
        /*0028*/ 	.byte	0x04, 0x29
        /*002a*/ 	.short	(.L_2569 - .L_2568)


	//   ....[0]....
.L_2568:
        /*002c*/ 	.word	0xffffffff


	//   ....[1]....
        /*0030*/ 	.word	0xffffffff


	//   ....[2]....
        /*0034*/ 	.word	0xffffffff


	//   ....[3]....
        /*0038*/ 	.word	0xffffffff


	//   ....[4]....
        /*003c*/ 	.word	0xffffffff


	//   ....[5]....
        /*0040*/ 	.word	0xffffffff


	//   ....[6]....
        /*0044*/ 	.word	0xffffffff


	//   ....[7]....
        /*0048*/ 	.word	0xffffffff


	//   ....[8]....
        /*004c*/ 	.word	0xffffffff


	//   ....[9]....
        /*0050*/ 	.word	0xffffffff


	//   ....[10]....
        /*0054*/ 	.word	0xffffffff


	//   ....[11]....
        /*0058*/ 	.word	0xffffffff


	//   ....[12]....
        /*005c*/ 	.word	0xffffffff


	//   ....[13]....
        /*0060*/ 	.word	0xffffffff


	//   ....[14]....
        /*0064*/ 	.word	0xffffffff


	//   ....[15]....
        /*0068*/ 	.word	0xffffffff


	//   ....[16]....
        /*006c*/ 	.word	0xffffffff


	//   ....[17]....
        /*0070*/ 	.word	0xffffffff


	//   ....[18]....
        /*0074*/ 	.word	0x05000018


	//   ....[19]....
        /*0078*/ 	.word	0x05000018


	//   ....[20]....
        /*007c*/ 	.word	0x05000018


	//   ....[21]....
        /*0080*/ 	.word	0x05000018


	//   ....[22]....
        /*0084*/ 	.word	0x05000018


	//   ....[23]....
        /*0088*/ 	.word	0x05000018


	//   ....[24]....
        /*008c*/ 	.word	0x05000018


	//   ....[25]....
        /*0090*/ 	.word	0x05000018


	//   ....[26]....
        /*0094*/ 	.word	0x05000018


	//   ....[27]....
        /*0098*/ 	.word	0x05000018


	//   ....[28]....
        /*009c*/ 	.word	0x05000018


	//   ....[29]....
        /*00a0*/ 	.word	0x05000018


	//   ....[30]....
        /*00a4*/ 	.word	0x05000018


	//   ....[31]....
        /*00a8*/ 	.word	0x05000018


	//   ....[32]....
        /*00ac*/ 	.word	0x05000018


	//   ....[33]....
        /*00b0*/ 	.word	0x05000018


	//   ....[34]....
        /*00b4*/ 	.word	0x05000018


	//   ....[35]....
        /*00b8*/ 	.word	0x05000018


	//----- nvinfo : EIATTR_COOP_GROUP_INSTR_OFFSETS
	.align		4
.L_2569:
        /*00bc*/ 	.byte	0x04, 0x28
        /*00be*/ 	.short	(.L_2571 - .L_2570)


	//   ....[0]....
.L_2570:
        /*00c0*/ 	.word	0x000013d0


	//   ....[1]....
        /*00c4*/ 	.word	0x00001400


	//   ....[2]....
        /*00c8*/ 	.word	0x00001410


	//   ....[3]....
        /*00cc*/ 	.word	0x00001470


	//   ....[4]....
        /*00d0*/ 	.word	0x000014a0


	//   ....[5]....
        /*00d4*/ 	.word	0x000014b0


	//   ....[6]....
        /*00d8*/ 	.word	0x00001510


	//   ....[7]....
        /*00dc*/ 	.word	0x00001540


	//   ....[8]....
        /*00e0*/ 	.word	0x00001550


	//   ....[9]....
        /*00e4*/ 	.word	0x000015b0


	//   ....[10]....
        /*00e8*/ 	.word	0x000015e0


	//   ....[11]....
        /*00ec*/ 	.word	0x000015f0


	//   ....[12]....
        /*00f0*/ 	.word	0x00001650


	//   ....[13]....
        /*00f4*/ 	.word	0x00001680


	//   ....[14]....
        /*00f8*/ 	.word	0x00001690


	//   ....[15]....
        /*00fc*/ 	.word	0x000016f0


	//   ....[16]....
        /*0100*/ 	.word	0x00001700


	//   ....[17]....
        /*0104*/ 	.word	0x00001710


	//   ....[18]....
        /*0108*/ 	.word	0x00001c70


	//   ....[19]....
        /*010c*/ 	.word	0x00001cc0


	//   ....[20]....
        /*0110*/ 	.word	0x00001d10


	//   ....[21]....
        /*0114*/ 	.word	0x00001dd0


	//   ....[22]....
        /*0118*/ 	.word	0x00001e20


	//   ....[23]....
        /*011c*/ 	.word	0x00001e70


	//   ....[24]....
        /*0120*/ 	.word	0x00001f30


	//   ....[25]....
        /*0124*/ 	.word	0x00001f80


	//   ....[26]....
        /*0128*/ 	.word	0x00001fd0


	//   ....[27]....
        /*012c*/ 	.word	0x00002090


	//   ....[28]....
        /*0130*/ 	.word	0x000020e0


	//   ....[29]....
        /*0134*/ 	.word	0x00002130


	//   ....[30]....
        /*0138*/ 	.word	0x000021f0


	//   ....[31]....
        /*013c*/ 	.word	0x00002240


	//   ....[32]....
        /*0140*/ 	.word	0x00002290


	//   ....[33]....
        /*0144*/ 	.word	0x00002340


	//   ....[34]....
        /*0148*/ 	.word	0x00002390


	//   ....[35]....
        /*014c*/ 	.word	0x000023e0


	//----- nvinfo : EIATTR_EXIT_INSTR_OFFSETS
	.align		4
.L_2571:
        /*0150*/ 	.byte	0x04, 0x1c
        /*0152*/ 	.short	(.L_2573 - .L_2572)


	//   ....[0]....
.L_2572:
        /*0154*/ 	.word	0x00001ab0


	//   ....[1]....
        /*0158*/ 	.word	0x00001c00


	//----- nvinfo : EIATTR_CRS_STACK_SIZE
	.align		4
.L_2573:
        /*015c*/ 	.byte	0x04, 0x1e
        /*015e*/ 	.short	(.L_2575 - .L_2574)
.L_2574:
        /*0160*/ 	.word	0x00000000


	//----- nvinfo : EIATTR_CBANK_PARAM_SIZE
	.align		4
.L_2575:
        /*0164*/ 	.byte	0x03, 0x19
        /*0166*/ 	.short	0x00b8


	//----- nvinfo : EIATTR_PARAM_CBANK
	.align		4
        /*0168*/ 	.byte	0x04, 0x0a
        /*016a*/ 	.short	(.L_2577 - .L_2576)
	.align		4
.L_2576:
        /*016c*/ 	.word	index@(.nv.constant0._Z30group_norm_nhwc_bwd_sum_kernelI11Fp32IOFp16WLi64EEv26Group_norm_nhwc_bwd_params)
        /*0170*/ 	.short	0x0210
        /*0172*/ 	.short	0x00b8


	//----- nvinfo : EIATTR_SW_WAR
	.align		4
.L_2577:
        /*0174*/ 	.byte	0x04, 0x36
        /*0176*/ 	.short	(.L_2579 - .L_2578)
.L_2578:
        /*0178*/ 	.word	0x00000008
.L_2579:


//--------------------- .nv.info._Z30group_norm_nhwc_bwd_sum_kernelI11Fp32IOFp16WLi128EEv26Group_norm_nhwc_bwd_params --------------------------
	.section	.nv.info._Z30group_norm_nhwc_bwd_sum_kernelI11Fp32IOFp16WLi128EEv26Group_norm_nhwc_bwd_params,"",@"SHT_CUDA_INFO"
	.sectionflags	@""
	.align	4


	//----- nvinfo : EIATTR_CUDA_API_VERSION
	.align		4
        /*0000*/ 	.byte	0x04, 0x37
        /*0002*/ 	.short	(.L_2581 - .L_2580)
.L_2580:
        /*0004*/ 	.word	0x00000082


	//----- nvinfo : EIATTR_KPARAM_INFO
	.align		4
.L_2581:
        /*0008*/ 	.byte	0x04, 0x17
        /*000a*/ 	.short	(.L_2583 - .L_2582)
.L_2582:
        /*000c*/ 	.word	0x00000000
        /*0010*/ 	.short	0x0000
        /*0012*/ 	.short	0x0000
        /*0014*/ 	.byte	0x00, 0xf0, 0xe1, 0x02


	//----- nvinfo : EIATTR_SPARSE_MMA_MASK
	.align		4
.L_2583:
        /*0018*/ 	.byte	0x03, 0x50
        /*001a*/ 	.short	0x0000


	//----- nvinfo : EIATTR_MAXREG_COUNT
	.align		4
        /*001c*/ 	.byte	0x03, 0x1b
        /*001e*/ 	.short	0x00ff


	//----- nvinfo : EIATTR_NUM_BARRIERS
	.align		4
        /*0020*/ 	.byte	0x02, 0x4c
        /*0022*/ 	.byte	0x01
	.zero		1


	//----- nvinfo : EIATTR_MERCURY_ISA_VERSION
	.align		4
        /*0024*/ 	.byte	0x03, 0x5f
        /*0026*/ 	.short	0x0101


	//----- nvinfo : EIATTR_COOP_GROUP_MASK_REGIDS
	.align		4
        /*0028*/ 	.byte	0x04, 0x29
        /*002a*/ 	.short	(.L_2585 - .L_2584)


	//   ....[0]....
.L_2584:
        /*002c*/ 	.word	0xffffffff


	//   ....[1]....
        /*0030*/ 	.word	0xffffffff


	//   ....[2]....
        /*0034*/ 	.word	0xffffffff


	//   ....[3]....
        /*0038*/ 	.word	0xffffffff


	//   ....[4]....
        /*003c*/ 	.word	0xffffffff


	//   ....[5]....
        /*0040*/ 	.word	0xffffffff


	//   ....[6]....
        /*0044*/ 	.word	0xffffffff


	//   ....[7]....
        /*0048*/ 	.word	0xffffffff


	//   ....[8]....
        /*004c*/ 	.word	0xffffffff


	//   ....[9]....
        /*0050*/ 	.word	0xffffffff


	//   ....[10]....
        /*0054*/ 	.word	0xffffffff


	//   ....[11]....
        /*0058*/ 	.word	0xffffffff


	//   ....[12]....
        /*005c*/ 	.word	0xffffffff


	//   ....[13]....
        /*0060*/ 	.word	0xffffffff


	//   ....[14]....
        /*0064*/ 	.word	0xffffffff


	//   ....[15]....
        /*0068*/ 	.word	0xffffffff


	//   ....[16]....
        /*006c*/ 	.word	0xffffffff


	//   ....[17]....
        /*0070*/ 	.word	0xffffffff


	//   ....[18]....
        /*0074*/ 	.word	0x0500001a


	//   ....[19]....
        /*0078*/ 	.word	0x0500001a


	//   ....[20]....
        /*007c*/ 	.word	0x0500001a


	//   ....[21]....
        /*0080*/ 	.word	0x0500001a


	//   ....[22]....
        /*0084*/ 	.word	0x0500001a


	//   ....[23]....
        /*0088*/ 	.word	0x0500001a


	//   ....[24]....
        /*008c*/ 	.word	0x0500001a


	//   ....[25]....
        /*0090*/ 	.word	0x0500001a


	//   ....[26]....
        /*0094*/ 	.word	0x0500001a


	//   ....[27]....
        /*0098*/ 	.word	0x0500001a


	//   ....[28]....
        /*009c*/ 	.word	0x0500001a


	//   ....[29]....
        /*00a0*/ 	.word	0x0500001a


	//   ....[30]....
        /*00a4*/ 	.word	0x0500001a


	//   ....[31]....
        /*00a8*/ 	.word	0x0500001a


	//   ....[32]....
        /*00ac*/ 	.word	0x0500001a


	//   ....[33]....
        /*00b0*/ 	.word	0x0500001a


	//   ....[34]....
        /*00b4*/ 	.word	0x0500001a


	//   ....[35]....
        /*00b8*/ 	.word	0x0500001a


	//----- nvinfo : EIATTR_COOP_GROUP_INSTR_OFFSETS
	.align		4
.L_2585:
        /*00bc*/ 	.byte	0x04, 0x28
        /*00be*/ 	.short	(.L_2587 - .L_2586)


	//   ....[0]....
.L_2586:
        /*00c0*/ 	.word	0x000021d0


	//   ....[1]....
        /*00c4*/ 	.word	0x00002200


	//   ....[2]....
        /*00c8*/ 	.word	0x00002210


	//   ....[3]....
        /*00cc*/ 	.word	0x00002270


	//   ....[4]....
        /*00d0*/ 	.word	0x000022a0


	//   ....[5]....
        /*00d4*/ 	.word	0x000022b0


	//   ....[6]....
        /*00d8*/ 	.word	0x00002310


	//   ....[7]....
        /*00dc*/ 	.word	0x00002340


	//   ....[8]....
        /*00e0*/ 	.word	0x00002350


	//   ....[9]....
        /*00e4*/ 	.word	0x000023b0


	//   ....[10]....
        /*00e8*/ 	.word	0x000023e0


	//   ....[11]....
        /*00ec*/ 	.word	0x000023f0


	//   ....[12]....
        /*00f0*/ 	.word	0x00002450


	//   ....[13]....
        /*00f4*/ 	.word	0x00002480


	//   ....[14]....
        /*00f8*/ 	.word	0x00002490


	//   ....[15]....
        /*00fc*/ 	.word	0x000024f0


	//   ....[16]....
        /*0100*/ 	.word	0x00002500


	//   ....[17]....
        /*0104*/ 	.word	0x00002510


	//   ....[18]....
        /*0108*/ 	.word	0x00002be0


	//   ....[19]....
        /*010c*/ 	.word	0x00002c30


	//   ....[20]....
        /*0110*/ 	.word	0x00002c90


	//   ....[21]....
        /*0114*/ 	.word	0x00002d20


	//   ....[22]....
        /*0118*/ 	.word	0x00002d90


	//   ....[23]....
        /*011c*/ 	.word	0x00002df0


	//   ....[24]....
        /*0120*/ 	.word	0x00002e80


	//   ....[25]....
        /*0124*/ 	.word	0x00002ef0


	//   ....[26]....
        /*0128*/ 	.word	0x00002f50


	//   ....[27]....
        /*012c*/ 	.word	0x00002fe0


	//   ....[28]....
        /*0130*/ 	.word	0x00003050


	//   ....[29]....
        /*0134*/ 	.word	0x000030b0


	//   ....[30]....
        /*0138*/ 	.word	0x00003140


	//   ....[31]....
        /*013c*/ 	.word	0x000031a0


	//   ....[32]....
        /*0140*/ 	.word	0x000031f0


	//   ....[33]....
        /*0144*/ 	.word	0x000032a0


	//   ....[34]....
        /*0148*/ 	.word	0x000032f0


	//   ....[35]....
        /*014c*/ 	.word	0x00003340


	//----- nvinfo : EIATTR_EXIT_INSTR_OFFSETS
	.align		4
.L_2587:
        /*0150*/ 	.byte	0x04, 0x1c
        /*0152*/ 	.short	(.L_2589 - .L_2588)


	//   ....[0]....
.L_2588:
        /*0154*/ 	.word	0x00002a10


	//   ....[1]....
        /*0158*/ 	.word	0x00002b60


	//----- nvinfo : EIATTR_CRS_STACK_SIZE
	.align		4
.L_2589:
        /*015c*/ 	.byte	0x04, 0x1e
        /*015e*/ 	.short	(.L_2591 - .L_2590)
.L_2590:
        /*0160*/ 	.word	0x00000000


	//----- nvinfo : EIATTR_CBANK_PARAM_SIZE
	.align		4
.L_2591:
        /*0164*/ 	.byte	0x03, 0x19
        /*0166*/ 	.short	0x00b8


	//----- nvinfo : EIATTR_PARAM_CBANK
	.align		4
        /*0168*/ 	.byte	0x04, 0x0a
        /*016a*/ 	.short	(.L_2593 - .L_2592)
	.align		4
.L_2592:
        /*016c*/ 	.word	index@(.nv.constant0._Z30group_norm_nhwc_bwd_sum_kernelI11Fp32IOFp16WLi128EEv26Group_norm_nhwc_bwd_params)
        /*0170*/ 	.short	0x0210
        /*0172*/ 	.short	0x00b8


	//----- nvinfo : EIATTR_SW_WAR
	.align		4
.L_2593:
        /*0174*/ 	.byte	0x04, 0x36
        /*0176*/ 	.short	(.L_2595 - .L_2594)
.L_2594:
        /*0178*/ 	.word	0x00000008
.L_2595:


//--------------------- .nv.info._Z30group_norm_nhwc_bwd_sum_kernelI11Fp32IOFp16WLi192EEv26Group_norm_nhwc_bwd_params --------------------------
	.section	.nv.info._Z30group_norm_nhwc_bwd_sum_kernelI11Fp32IOFp16WLi192EEv26Group_norm_nhwc_bwd_params,"",@"SHT_CUDA_INFO"
	.sectionflags	@""
	.align	4


	//----- nvinfo : EIATTR_CUDA_API_VERSION
	.align		4
        /*0000*/ 	.byte	0x04, 0x37
        /*0002*/ 	.short	(.L_2597 - .L_2596)
.L_2596:
        /*0004*/ 	.word	0x00000082


	//----- nvinfo : EIATTR_KPARAM_INFO
	.align		4
.L_2597:
        /*0008*/ 	.byte	0x04, 0x17
        /*000a*/ 	.short	(.L_2599 - .L_2598)
.L_2598:
        /*000c*/ 	.word	0x00000000
        /*0010*/ 	.short	0x0000
        /*0012*/ 	.short	0x0000
        /*0014*/ 	.byte	0x00, 0xf0, 0xe1, 0x02


	//----- nvinfo : EIATTR_SPARSE_MMA_MASK
	.align		4
.L_2599:
        /*0018*/ 	.byte	0x03, 0x50
        /*001a*/ 	.short	0x0000


	//----- nvinfo : EIATTR_MAXREG_COUNT
	.align		4
        /*001c*/ 	.byte	0x03, 0x1b
        /*001e*/ 	.short	0x00ff


	//----- nvinfo : EIATTR_NUM_BARRIERS
	.align		4
        /*0020*/ 	.byte	0x02, 0x4c
        /*0022*/ 	.byte	0x01
	.zero		1


	//----- nvinfo : EIATTR_MERCURY_ISA_VERSION
	.align		4
        /*0024*/ 	.byte	0x03, 0x5f
        /*0026*/ 	.short	0x0101


	//----- nvinfo : EIATTR_COOP_GROUP_MASK_REGIDS
	.align		4
        /*0028*/ 	.byte	0x04, 0x29
        /*002a*/ 	.short	(.L_2601 - .L_2600)


	//   ....[0]....
.L_2600:
        /*002c*/ 	.word	0xffffffff


	//   ....[1]....
        /*0030*/ 	.word	0xffffffff


	//   ....[2]....
        /*0034*/ 	.word	0xffffffff


	//   ....[3]....
        /*0038*/ 	.word	0xffffffff


	//   ....[4]....
        /*003c*/ 	.word	0xffffffff


	//   ....[5]....
        /*0040*/ 	.word	0xffffffff


	//   ....[6]....
        /*0044*/ 	.word	0xffffffff


	//   ....[7]....
        /*0048*/ 	.word	0xffffffff


	//   ....[8]....
        /*004c*/ 	.word	0xffffffff


	//   ....[9]....
        /*0050*/ 	.word	0xffffffff


	//   ....[10]....
        /*0054*/ 	.word	0xffffffff


	//   ....[11]....
        /*0058*/ 	.word	0xffffffff


	//   ....[12]....
        /*005c*/ 	.word	0xffffffff


	//   ....[13]....
        /*0060*/ 	.word	0xffffffff


	//   ....[14]....
        /*0064*/ 	.word	0xffffffff


	//   ....[15]....
        /*0068*/ 	.word	0xffffffff


	//   ....[16]....
        /*006c*/ 	.word	0xffffffff


	//   ....[17]....
        /*0070*/ 	.word	0xffffffff


	//   ....[18]....
        /*0074*/ 	.word	0x0500001b


	//   ....[19]....
        /*0078*/ 	.word	0x0500001b


	//   ....[20]....
        /*007c*/ 	.word	0x0500001b


	//   ....[21]....
        /*0080*/ 	.word	0x0500001b


	//   ....[22]....
        /*0084*/ 	.word	0x0500001b


	//   ....[23]....
        /*0088*/ 	.word	0x0500001b


	//   ....[24]....
        /*008c*/ 	.word	0x0500001b


	//   ....[25]....
        /*0090*/ 	.word	0x0500001b


	//   ....[26]....
        /*0094*/ 	.word	0x0500001b


	//   ....[27]....
        /*0098*/ 	.word	0x0500001b


	//   ....[28]....
        /*009c*/ 	.word	0x0500001b


	//   ....[29]....
        /*00a0*/ 	.word	0x0500001b


	//   ....[30]....
        /*00a4*/ 	.word	0x0500001b


	//   ....[31]....
        /*00a8*/ 	.word	0x0500001b


	//   ....[32]....
        /*00ac*/ 	.word	0x0500001b


	//   ....[33]....
        /*00b0*/ 	.word	0x0500001b


	//   ....[34]....
        /*00b4*/ 	.word	0x0500001b


	//   ....[35]....
        /*00b8*/ 	.word	0x0500001b


	//----- nvinfo : EIATTR_COOP_GROUP_INSTR_OFFSETS
	.align		4
.L_2601:
        /*00bc*/ 	.byte	0x04, 0x28
        /*00be*/ 	.short	(.L_2603 - .L_2602)


	//   ....[0]....
.L_2602:
        /*00c0*/ 	.word	0x00002340


	//   ....[1]....
        /*00c4*/ 	.word	0x00002370


	//   ....[2]....
        /*00c8*/ 	.word	0x00002380


	//   ....[3]....
        /*00cc*/ 	.word	0x000023e0


	//   ....[4]....
        /*00d0*/ 	.word	0x00002410


	//   ....[5]....
        /*00d4*/ 	.word	0x00002420


	//   ....[6]....
        /*00d8*/ 	.word	0x00002480


	//   ....[7]....
        /*00dc*/ 	.word	0x000024b0


	//   ....[8]....
        /*00e0*/ 	.word	0x000024c0


	//   ....[9]....
        /*00e4*/ 	.word	0x00002520


	//   ....[10]....
        /*00e8*/ 	.word	0x00002550


	//   ....[11]....
        /*00ec*/ 	.word	0x00002560


	//   ....[12]....
        /*00f0*/ 	.word	0x000025c0


	//   ....[13]....
        /*00f4*/ 	.word	0x000025f0


	//   ....[14]....
        /*00f8*/ 	.word	0x00002600


	//   ....[15]....
        /*00fc*/ 	.word	0x00002660


	//   ....[16]....
        /*0100*/ 	.word	0x00002670


	//   ....[17]....
        /*0104*/ 	.word	0x00002680


	//   ....[18]....
        /*0108*/ 	.word	0x00002e90


	//   ....[19]....
        /*010c*/ 	.word	0x00002ee0


	//   ....[20]....
        /*0110*/ 	.word	0x00002f50


	//   ....[21]....
        /*0114*/ 	.word	0x00003000


	//   ....[22]....
        /*0118*/ 	.word	0x00003050


	//   ....[23]....
        /*011c*/ 	.word	0x000030c0


	//   ....[24]....
        /*0120*/ 	.word	0x00003170


	//   ....[25]....
        /*0124*/ 	.word	0x000031c0


	//   ....[26]....
        /*0128*/ 	.word	0x00003230


	//   ....[27]....
        /*012c*/ 	.word	0x000032e0


	//   ....[28]....
        /*0130*/ 	.word	0x00003330


	//   ....[29]....
        /*0134*/ 	.word	0x000033a0


	//   ....[30]....
        /*0138*/ 	.word	0x00003450


	//   ....[31]....
        /*013c*/ 	.word	0x000034b0


	//   ....[32]....
        /*0140*/ 	.word	0x00003500


	//   ....[33]....
        /*0144*/ 	.word	0x000035b0


	//   ....[34]....
        /*0148*/ 	.word	0x00003600


	//   ....[35]....
        /*014c*/ 	.word	0x00003650


	//----- nvinfo : EIATTR_EXIT_INSTR_OFFSETS
	.align		4
.L_2603:
        /*0150*/ 	.byte	0x04, 0x1c
        /*0152*/ 	.short	(.L_2605 - .L_2604)


	//   ....[0]....
.L_2604:
        /*0154*/ 	.word	0x00002cd0


	//   ....[1]....
        /*0158*/ 	.word	0x00002e20


	//----- nvinfo : EIATTR_CRS_STACK_SIZE
	.align		4
.L_2605:
        /*015c*/ 	.byte	0x04, 0x1e
        /*015e*/ 	.short	(.L_2607 - .L_2606)
.L_2606:
        /*0160*/ 	.word	0x00000000


	//----- nvinfo : EIATTR_CBANK_PARAM_SIZE
	.align		4
.L_2607:
        /*0164*/ 	.byte	0x03, 0x19
        /*0166*/ 	.short	0x00b8


	//----- nvinfo : EIATTR_PARAM_CBANK
	.align		4
        /*0168*/ 	.byte	0x04, 0x0a
        /*016a*/ 	.short	(.L_2609 - .L_2608)
	.align		4
.L_2608:
        /*016c*/ 	.word	index@(.nv.constant0._Z30group_norm_nhwc_bwd_sum_kernelI11Fp32IOFp16WLi192EEv26Group_norm_nhwc_bwd_params)
        /*0170*/ 	.short	0x0210
        /*0172*/ 	.short	0x00b8


	//----- nvinfo : EIATTR_SW_WAR
	.align		4
.L_2609:
        /*0174*/ 	.byte	0x04, 0x36
        /*0176*/ 	.short	(.L_2611 - .L_2610)
.L_2610:
        /*0178*/ 	.word	0x00000008
.L_2611:


//--------------------- .nv.info._Z30group_norm_nhwc_bwd_sum_kernelI11Fp32IOFp16WLi448EEv26Group_norm_nhwc_bwd_params --------------------------
	.section	.nv.info._Z30group_norm_nhwc_bwd_sum_kernelI11Fp32IOFp16WLi448EEv26Group_norm_nhwc_bwd_params,"",@"SHT_CUDA_INFO"
	.sectionflags	@""
	.align	4


	//----- nvinfo : EIATTR_CUDA_API_VERSION
	.align		4
        /*0000*/ 	.byte	0x04, 0x37
        /*0002*/ 	.short	(.L_2613 - .L_2612)
.L_2612:
        /*0004*/ 	.word	0x00000082


	//----- nvinfo : EIATTR_KPARAM_INFO
	.align		4
.L_2613:
        /*0008*/ 	.byte	0x04, 0x17
        /*000a*/ 	.short	(.L_2615 - .L_2614)
.L_2614:
        /*000c*/ 	.word	0x00000000
        /*0010*/ 	.short	0x0000
        /*0012*/ 	.short	0x0000
        /*0014*/ 	.byte	0x00, 0xf0, 0xe1, 0x02


	//----- nvinfo : EIATTR_SPARSE_MMA_MASK
	.align		4
.L_2615:
        /*0018*/ 	.byte	0x03, 0x50
        /*001a*/ 	.short	0x0000


	//----- nvinfo : EIATTR_MAXREG_COUNT
	.align		4
        /*001c*/ 	.byte	0x03, 0x1b
        /*001e*/ 	.short	0x00ff


	//----- nvinfo : EIATTR_NUM_BARRIERS
	.align		4
        /*0020*/ 	.byte	0x02, 0x4c
        /*0022*/ 	.byte	0x01
	.zero		1


	//----- nvinfo : EIATTR_MERCURY_ISA_VERSION
	.align		4
        /*0024*/ 	.byte	0x03, 0x5f
        /*0026*/ 	.short	0x0101


	//----- nvinfo : EIATTR_COOP_GROUP_MASK_REGIDS
	.align		4
        /*0028*/ 	.byte	0x04, 0x29
        /*002a*/ 	.short	(.L_2617 - .L_2616)


	//   ....[0]....
.L_2616:
        /*002c*/ 	.word	0xffffffff


	//   ....[1]....
        /*0030*/ 	.word	0xffffffff


	//   ....[2]....
        /*0034*/ 	.word	0xffffffff


	//   ....[3]....
        /*0038*/ 	.word	0xffffffff


	//   ....[4]....
        /*003c*/ 	.word	0xffffffff


	//   ....[5]....
        /*0040*/ 	.word	0xffffffff


	//   ....[6]....
        /*0044*/ 	.word	0xffffffff


	//   ....[7]....
        /*0048*/ 	.word	0xffffffff


	//   ....[8]....
        /*004c*/ 	.word	0xffffffff


	//   ....[9]....
        /*0050*/ 	.word	0xffffffff


	//   ....[10]....
        /*0054*/ 	.word	0xffffffff


	//   ....[11]....
        /*0058*/ 	.word	0xffffffff


	//   ....[12]....
        /*005c*/ 	.word	0xffffffff


	//   ....[13]....
        /*0060*/ 	.word	0xffffffff


	//   ....[14]....
        /*0064*/ 	.word	0xffffffff


	//   ....[15]....
        /*0068*/ 	.word	0xffffffff


	//   ....[16]....
        /*006c*/ 	.word	0xffffffff


	//   ....[17]....
        /*0070*/ 	.word	0xffffffff


	//   ....[18]....
        /*0074*/ 	.word	0x05000037


	//   ....[19]....
        /*0078*/ 	.word	0x05000037


	//   ....[20]....
        /*007c*/ 	.word	0x05000037


	//   ....[21]....
        /*0080*/ 	.word	0x05000037


	//   ....[22]....
        /*0084*/ 	.word	0x05000037


	//   ....[23]....
        /*0088*/ 	.word	0x05000037


	//   ....[24]....
        /*008c*/ 	.word	0x05000037


	//   ....[25]....
        /*0090*/ 	.word	0x05000037


	//   ....[26]....
        /*0094*/ 	.word	0x05000037


	//   ....[27]....
        /*0098*/ 	.word	0x05000037


	//   ....[28]....
        /*009c*/ 	.word	0x05000037


	//   ....[29]....
        /*00a0*/ 	.word	0x05000037


	//   ....[30]....
        /*00a4*/ 	.word	0x05000037


	//   ....[31]....
        /*00a8*/ 	.word	0x05000037


	//   ....[32]....
        /*00ac*/ 	.word	0x05000037


	//   ....[33]....
        /*00b0*/ 	.word	0x05000037


	//   ....[34]....
        /*00b4*/ 	.word	0x05000037


	//   ....[35]....
        /*00b8*/ 	.word	0x05000037


	//----- nvinfo : EIATTR_COOP_GROUP_INSTR_OFFSETS
	.align		4
.L_2617:
        /*00bc*/ 	.byte	0x04, 0x28
        /*00be*/ 	.short	(.L_2619 - .L_2618)


	//   ....[0]....
.L_2618:
        /*00c0*/ 	.word	0x000027f0


	//   ....[1]....
        /*00c4*/ 	.word	0x00002820


	//   ....[2]....
        /*00c8*/ 	.word	0x00002850


	//   ....[3]....
        /*00cc*/ 	.word	0x000028c0


	//   ....[4]....
        /*00d0*/ 	.word	0x000028f0


	//   ....[5]....
        /*00d4*/ 	.word	0x00002900


	//   ....[6]....
        /*00d8*/ 	.word	0x00002960


	//   ....[7]....
        /*00dc*/ 	.word	0x00002990


	//   ....[8]....
        /*00e0*/ 	.word	0x000029a0


	//   ....[9]....
        /*00e4*/ 	.word	0x00002a00


	//   ....[10]....
        /*00e8*/ 	.word	0x00002a30


	//   ....[11]....
        /*00ec*/ 	.word	0x00002a40


	//   ....[12]....
        /*00f0*/ 	.word	0x00002a90


	//   ....[13]....
        /*00f4*/ 	.word	0x00002ae0


	//   ....[14]....
        /*00f8*/ 	.word	0x00002b20


	//   ....[15]....
        /*00fc*/ 	.word	0x00002b30


	//   ....[16]....
        /*0100*/ 	.word	0x00002b60


	//   ....[17]....
        /*0104*/ 	.word	0x00002b80


	//   ....[18]....
        /*0108*/ 	.word	0x000037d0


	//   ....[19]....
        /*010c*/ 	.word	0x00003840


	//   ....[20]....
        /*0110*/ 	.word	0x000038a0


	//   ....[21]....
        /*0114*/ 	.word	0x00003930


	//   ....[22]....
        /*0118*/ 	.word	0x000039a0


	//   ....[23]....
        /*011c*/ 	.word	0x00003a00


	//   ....[24]....
        /*0120*/ 	.word	0x00003a90


	//   ....[25]....
        /*0124*/ 	.word	0x00003b00


	//   ....[26]....
        /*0128*/ 	.word	0x00003b60


	//   ....[27]....
        /*012c*/ 	.word	0x00003bf0


	//   ....[28]....
        /*0130*/ 	.word	0x00003c60


	//   ....[29]....
        /*0134*/ 	.word	0x00003cc0


	//   ....[30]....
        /*0138*/ 	.word	0x00003d50


	//   ....[31]....
        /*013c*/ 	.word	0x00003de0


	//   ....[32]....
        /*0140*/ 	.word	0x00003e30


	//   ....[33]....
        /*0144*/ 	.word	0x00003ee0


	//   ....[34]....
        /*0148*/ 	.word	0x00003f40


	//   ....[35]....
        /*014c*/ 	.word	0x00003f90


	//----- nvinfo : EIATTR_EXIT_INSTR_OFFSETS
	.align		4
.L_2619:
        /*0150*/ 	.byte	0x04, 0x1c
        /*0152*/ 	.short	(.L_2621 - .L_2620)


	//   ....[0]....
.L_2620:
        /*0154*/ 	.word	0x00003600


	//   ....[1]....
        /*0158*/ 	.word	0x00003750


	//----- nvinfo : EIATTR_CRS_STACK_SIZE
	.align		4
.L_2621:
        /*015c*/ 	.byte	0x04, 0x1e
        /*015e*/ 	.short	(.L_2623 - .L_2622)
.L_2622:
        /*0160*/ 	.word	0x00000000


	//----- nvinfo : EIATTR_CBANK_PARAM_SIZE
	.align		4
.L_2623:
        /*0164*/ 	.byte	0x03, 0x19
        /*0166*/ 	.short	0x00b8


	//----- nvinfo : EIATTR_PARAM_CBANK
	.align		4
        /*0168*/ 	.byte	0x04, 0x0a
        /*016a*/ 	.short	(.L_2625 - .L_2624)
	.align		4
.L_2624:
        /*016c*/ 	.word	index@(.nv.constant0._Z30group_norm_nhwc_bwd_sum_kernelI11Fp32IOFp16WLi448EEv26Group_norm_nhwc_bwd_params)
        /*0170*/ 	.short	0x0210
        /*0172*/ 	.short	0x00b8


	//----- nvinfo : EIATTR_SW_WAR
	.align		4
.L_2625:
        /*0174*/ 	.byte	0x04, 0x36
        /*0176*/ 	.short	(.L_2627 - .L_2626)
.L_2626:
        /*0178*/ 	.word	0x00000008
.L_2627:


//--------------------- .nv.info._Z30group_norm_nhwc_bwd_sum_kernelI11Fp32IOFp16WLi256EEv26Group_norm_nhwc_bwd_params --------------------------
	.section	.nv.info._Z30group_norm_nhwc_bwd_sum_kernelI11Fp32IOFp16WLi256EEv26Group_norm_nhwc_bwd_params,"",@"SHT_CUDA_INFO"
	.sectionflags	@""
	.align	4


	//----- nvinfo : EIATTR_CUDA_API_VERSION
	.align		4
        /*0000*/ 	.byte	0x04, 0x37
        /*0002*/ 	.short	(.L_2629 - .L_2628)
.L_2628:
        /*0004*/ 	.word	0x00000082


	//----- nvinfo : EIATTR_KPARAM_INFO
	.align		4
.L_2629:
        /*0008*/ 	.byte	0x04, 0x17
        /*000a*/ 	.short	(.L_2631 - .L_2630)
.L_2630:
        /*000c*/ 	.word	0x00000000
        /*0010*/ 	.short	0x0000
        /*0012*/ 	.short	0x0000
        /*0014*/ 	.byte	0x00, 0xf0, 0xe1, 0x02


	//----- nvinfo : EIATTR_SPARSE_MMA_MASK
	.align		4
.L_2631:
        /*0018*/ 	.byte	0x03, 0x50
        /*001a*/ 	.short	0x0000


	//----- nvinfo : EIATTR_MAXREG_COUNT
	.align		4
        /*001c*/ 	.byte	0x03, 0x1b
        /*001e*/ 	.short	0x00ff


	//----- nvinfo : EIATTR_NUM_BARRIERS
	.align		4
        /*0020*/ 	.byte	0x02, 0x4c
        /*0022*/ 	.byte	0x01
	.zero		1


	//----- nvinfo : EIATTR_MERCURY_ISA_VERSION
	.align		4
        /*0024*/ 	.byte	0x03, 0x5f
        /*0026*/ 	.short	0x0101


	//----- nvinfo : EIATTR_COOP_GROUP_MASK_REGIDS
	.align		4
        /*0028*/ 	.byte	0x04, 0x29
        /*002a*/ 	.short	(.L_2633 - .L_2632)


	//   ....[0]....
.L_2632:
        /*002c*/ 	.word	0xffffffff


	//   ....[1]....
        /*0030*/ 	.word	0xffffffff


	//   ....[2]....
        /*0034*/ 	.word	0xffffffff


	//   ....[3]....
        /*0038*/ 	.word	0xffffffff


	//   ....[4]....
        /*003c*/ 	.word	0xffffffff


	//   ....[5]....
        /*0040*/ 	.word	0xffffffff


	//   ....[6]....
        /*0044*/ 	.word	0xffffffff


	//   ....[7]....
        /*0048*/ 	.word	0xffffffff


	//   ....[8]....
        /*004c*/ 	.word	0xffffffff


	//   ....[9]....
        /*0050*/ 	.word	0xffffffff


	//   ....[10]....
        /*0054*/ 	.word	0xffffffff


	//   ....[11]....
        /*0058*/ 	.word	0xffffffff


	//   ....[12]....
        /*005c*/ 	.word	0xffffffff


	//   ....[13]....
        /*0060*/ 	.word	0xffffffff


	//   ....[14]....
        /*0064*/ 	.word	0xffffffff


	//   ....[15]....
        /*0068*/ 	.word	0xffffffff


	//   ....[16]....
        /*006c*/ 	.word	0xffffffff


	//   ....[17]....
        /*0070*/ 	.word	0xffffffff


	//   ....[18]....
        /*0074*/ 	.word	0x05000025


	//   ....[19]....
        /*0078*/ 	.word	0x05000025


	//   ....[20]....
        /*007c*/ 	.word	0x05000025


	//   ....[21]....
        /*0080*/ 	.word	0x05000025


	//   ....[22]....
        /*0084*/ 	.word	0x05000025


	//   ....[23]....
        /*0088*/ 	.word	0x05000025


	//   ....[24]....
        /*008c*/ 	.word	0x05000025


	//   ....[25]....
        /*0090*/ 	.word	0x05000025


	//   ....[26]....
        /*0094*/ 	.word	0x05000025


	//   ....[27]....
        /*0098*/ 	.word	0x05000025


	//   ....[28]....
        /*009c*/ 	.word	0x05000025


	//   ....[29]....
        /*00a0*/ 	.word	0x05000025


	//   ....[30]....
        /*00a4*/ 	.word	0x05000025


	//   ....[31]....
        /*00a8*/ 	.word	0x05000025


	//   ....[32]....
        /*00ac*/ 	.word	0x05000025


	//   ....[33]....
        /*00b0*/ 	.word	0x05000025


	//   ....[34]....
        /*00b4*/ 	.word	0x05000025


	//   ....[35]....
        /*00b8*/ 	.word	0x05000025


	//----- nvinfo : EIATTR_COOP_GROUP_INSTR_OFFSETS
	.align		4
.L_2633:
        /*00bc*/ 	.byte	0x04, 0x28
        /*00be*/ 	.short	(.L_2635 - .L_2634)


	//   ....[0]....
.L_2634:
        /*00c0*/ 	.word	0x00002400


	//   ....[1]....
        /*00c4*/ 	.word	0x00002430


	//   ....[2]....
        /*00c8*/ 	.word	0x00002480


	//   ....[3]....
        /*00cc*/ 	.word	0x00002490


	//   ....[4]....
        /*00d0*/ 	.word	0x000024c0


	//   ....[5]....
        /*00d4*/ 	.word	0x00002500


	//   ....[6]....
        /*00d8*/ 	.word	0x00002530


	//   ....[7]....
        /*00dc*/ 	.word	0x00002560


	//   ....[8]....
        /*00e0*/ 	.word	0x000025a0


	//   ....[9]....
        /*00e4*/ 	.word	0x000025d0


	//   ....[10]....
        /*00e8*/ 	.word	0x00002600


	//   ....[11]....
        /*00ec*/ 	.word	0x00002660


	//   ....[12]....
        /*00f0*/ 	.word	0x00002690


	//   ....[13]....
        /*00f4*/ 	.word	0x000026c0


	//   ....[14]....
        /*00f8*/ 	.word	0x00002700


	//   ....[15]....
        /*00fc*/ 	.word	0x00002740


	//   ....[16]....
        /*0100*/ 	.word	0x00002760


	//   ....[17]....
        /*0104*/ 	.word	0x00002770


	//   ....[18]....
        /*0108*/ 	.word	0x00003050


	//   ....[19]....
        /*010c*/ 	.word	0x000030c0


	//   ....[20]....
        /*0110*/ 	.word	0x00003120


	//   ....[21]....
        /*0114*/ 	.word	0x000031a0


	//   ....[22]....
        /*0118*/ 	.word	0x00003230


	//   ....[23]....
        /*011c*/ 	.word	0x00003290


	//   ....[24]....
        /*0120*/ 	.word	0x00003310


	//   ....[25]....
        /*0124*/ 	.word	0x000033a0


	//   ....[26]....
        /*0128*/ 	.word	0x00003400


	//   ....[27]....
        /*012c*/ 	.word	0x00003480


	//   ....[28]....
        /*0130*/ 	.word	0x00003510


	//   ....[29]....
        /*0134*/ 	.word	0x00003570


	//   ....[30]....
        /*0138*/ 	.word	0x000035f0


	//   ....[31]....
        /*013c*/ 	.word	0x000036a0


	//   ....[32]....
        /*0140*/ 	.word	0x000036f0


	//   ....[33]....
        /*0144*/ 	.word	0x000037a0


	//   ....[34]....
        /*0148*/ 	.word	0x00003800


	//   ....[35]....
        /*014c*/ 	.word	0x00003850


	//----- nvinfo : EIATTR_EXIT_INSTR_OFFSETS
	.align		4
.L_2635:
        /*0150*/ 	.byte	0x04, 0x1c
        /*0152*/ 	.short	(.L_2637 - .L_2636)


	//   ....[0]....
.L_2636:
        /*0154*/ 	.word	0x00002e80


	//   ....[1]....
        /*0158*/ 	.word	0x00002fd0


	//----- nvinfo : EIATTR_CRS_STACK_SIZE
	.align		4
.L_2637:
        /*015c*/ 	.byte	0x04, 0x1e
        /*015e*/ 	.short	(.L_2639 - .L_2638)
.L_2638:
        /*0160*/ 	.word	0x00000000


	//----- nvinfo : EIATTR_CBANK_PARAM_SIZE
	.align		4
.L_2639:
        /*0164*/ 	.byte	0x03, 0x19
        /*0166*/ 	.short	0x00b8


	//----- nvinfo : EIATTR_PARAM_CBANK
	.align		4
        /*0168*/ 	.byte	0x04, 0x0a
        /*016a*/ 	.short	(.L_2641 - .L_2640)
	.align		4
.L_2640:
        /*016c*/ 	.word	index@(.nv.constant0._Z30group_norm_nhwc_bwd_sum_kernelI11Fp32IOFp16WLi256EEv26Group_norm_nhwc_bwd_params)
        /*0170*/ 	.short	0x0210
        /*0172*/ 	.short	0x00b8


	//----- nvinfo : EIATTR_SW_WAR
	.align		4
.L_2641:
        /*0174*/ 	.byte	0x04, 0x36
        /*0176*/ 	.short	(.L_2643 - .L_2642)
.L_2642:
        /*0178*/ 	.word	0x00000008
.L_2643:


//--------------------- .nv.info._Z30group_norm_nhwc_bwd_sum_kernelI11Fp32IOFp16WLi120EEv26Group_norm_nhwc_bwd_params --------------------------
	.section	.nv.info._Z30group_norm_nhwc_bwd_sum_kernelI11Fp32IOFp16WLi120EEv26Group_norm_nhwc_bwd_params,"",@"SHT_CUDA_INFO"
	.sectionflags	@""
	.align	4


	//----- nvinfo : EIATTR_CUDA_API_VERSION
	.align		4
        /*0000*/ 	.byte	0x04, 0x37
        /*0002*/ 	.short	(.L_2645 - .L_2644)
.L_2644:
        /*0004*/ 	.word	0x00000082


	//----- nvinfo : EIATTR_KPARAM_INFO
	.align		4
.L_2645:
        /*0008*/ 	.byte	0x04, 0x17
        /*000a*/ 	.short	(.L_2647 - .L_2646)
.L_2646:
        /*000c*/ 	.word	0x00000000
        /*0010*/ 	.short	0x0000
        /*0012*/ 	.short	0x0000
        /*0014*/ 	.byte	0x00, 0xf0, 0xe1, 0x02


	//----- nvinfo : EIATTR_SPARSE_MMA_MASK
	.align		4
.L_2647:
        /*0018*/ 	.byte	0x03, 0x50
        /*001a*/ 	.short	0x0000


	//----- nvinfo : EIATTR_MAXREG_COUNT
	.align		4
        /*001c*/ 	.byte	0x03, 0x1b
        /*001e*/ 	.short	0x00ff


	//----- nvinfo : EIATTR_NUM_BARRIERS
	.align		4
        /*0020*/ 	.byte	0x02, 0x4c
        /*0022*/ 	.byte	0x01
	.zero		1


	//----- nvinfo : EIATTR_MERCURY_ISA_VERSION
	.align		4
        /*0024*/ 	.byte	0x03, 0x5f
        /*0026*/ 	.short	0x0101


	//----- nvinfo : EIATTR_COOP_GROUP_MASK_REGIDS
	.align		4
        /*0028*/ 	.byte	0x04, 0x29
        /*002a*/ 	.short	(.L_2649 - .L_2648)


	//   ....[0]....
.L_2648:
        /*002c*/ 	.word	0x0500000c


	//   ....[1]....
        /*0030*/ 	.word	0x0500000c


	//   ....[2]....
        /*0034*/ 	.word	0x0500000c


	//   ....[3]....
        /*0038*/ 	.word	0x0500000c


	//   ....[4]....
        /*003c*/ 	.word	0x0500000c


	//   ....[5]....
        /*0040*/ 	.word	0x0500000c


	//   ....[6]....
        /*0044*/ 	.word	0x0500000c


	//   ....[7]....
        /*0048*/ 	.word	0x0500000c


	//   ....[8]....
        /*004c*/ 	.word	0x0500000c


	//   ....[9]....
        /*0050*/ 	.word	0x0500000c


	//   ....[10]....
        /*0054*/ 	.word	0x0500000c


	//   ....[11]....
        /*0058*/ 	.word	0x0500000c


	//   ....[12]....
        /*005c*/ 	.word	0x0500000c


	//   ....[13]....
        /*0060*/ 	.word	0x0500000c


	//   ....[14]....
        /*0064*/ 	.word	0x0500000c


	//   ....[15]....
        /*0068*/ 	.word	0x0500000c


	//   ....[16]....
        /*006c*/ 	.word	0x0500000c


	//   ....[17]....
        /*0070*/ 	.word	0x0500000c


	//   ....[18]....
        /*0074*/ 	.word	0x0500000c


	//   ....[19]....
        /*0078*/ 	.word	0x0500000c


	//   ....[20]....
        /*007c*/ 	.word	0x0500000c


	//   ....[21]....
        /*0080*/ 	.word	0x0500000c


	//----- nvinfo : EIATTR_COOP_GROUP_INSTR_OFFSETS
	.align		4
.L_2649:
        /*0084*/ 	.byte	0x04, 0x28
        /*0086*/ 	.short	(.L_2651 - .L_2650)


	//   ....[0]....
.L_2650:
        /*0088*/ 	.word	0x000021f0


	//   ....[1]....
        /*008c*/ 	.word	0x000022f0


	//   ....[2]....
        /*0090*/ 	.word	0x00002330


	//   ....[3]....
        /*0094*/ 	.word	0x00002430


	//   ....[4]....
        /*0098*/ 	.word	0x00002470


	//   ....[5]....
        /*009c*/ 	.word	0x00002570


	//   ....[6]....
        /*00a0*/ 	.word	0x000025b0


	//   ....[7]....
        /*00a4*/ 	.word	0x000026e0


	//   ....[8]....
        /*00a8*/ 	.word	0x00002730


	//   ....[9]....
        /*00ac*/ 	.word	0x000027a0


	//   ....[10]....
        /*00b0*/ 	.word	0x00002810


	//   ....[11]....
        /*00b4*/ 	.word	0x00002ef0


	//   ....[12]....
        /*00b8*/ 	.word	0x00002f40


	//   ....[13]....
        /*00bc*/ 	.word	0x00002fb0


	//   ....[14]....
        /*00c0*/ 	.word	0x00003000


	//   ....[15]....
        /*00c4*/ 	.word	0x00003070


	//   ....[16]....
        /*00c8*/ 	.word	0x000030c0


	//   ....[17]....
        /*00cc*/ 	.word	0x00003130


	//   ....[18]....
        /*00d0*/ 	.word	0x00003190


	//   ....[19]....
        /*00d4*/ 	.word	0x00003210


	//   ....[20]....
        /*00d8*/ 	.word	0x000032a0


	//   ....[21]....
        /*00dc*/ 	.word	0x00003330


	//----- nvinfo : EIATTR_EXIT_INSTR_OFFSETS
	.align		4
.L_2651:
        /*00e0*/ 	.byte	0x04, 0x1c
        /*00e2*/ 	.short	(.L_2653 - .L_2652)


	//   ....[0]....
.L_2652:
        /*00e4*/ 	.word	0x00002d80


	//   ....[1]....
        /*00e8*/ 	.word	0x00002ed0


	//----- nvinfo : EIATTR_CRS_STACK_SIZE
	.align		4
.L_2653:
        /*00ec*/ 	.byte	0x04, 0x1e
        /*00ee*/ 	.short	(.L_2655 - .L_2654)
.L_2654:
        /*00f0*/ 	.word	0x00000000


	//----- nvinfo : EIATTR_CBANK_PARAM_SIZE
	.align		4
.L_2655:
        /*00f4*/ 	.byte	0x03, 0x19
        /*00f6*/ 	.short	0x00b8


	//----- nvinfo : EIATTR_PARAM_CBANK
	.align		4
        /*00f8*/ 	.byte	0x04, 0x0a
        /*00fa*/ 	.short	(.L_2657 - .L_2656)
	.align		4
.L_2656:
        /*00fc*/ 	.word	index@(.nv.constant0._Z30group_norm_nhwc_bwd_sum_kernelI11Fp32IOFp16WLi120EEv26Group_norm_nhwc_bwd_params)
        /*0100*/ 	.short	0x0210
        /*0102*/ 	.short	0x00b8


	//----- nvinfo : EIATTR_SW_WAR
	.align		4
.L_2657:
        /*0104*/ 	.byte	0x04, 0x36
        /*0106*/ 	.short	(.L_2659 - .L_2658)
.L_2658:
        /*0108*/ 	.word	0x00000008
.L_2659:


//--------------------- .nv.info._Z30group_norm_nhwc_bwd_sum_kernelI11Fp32IOFp16WLi140EEv26Group_norm_nhwc_bwd_params --------------------------
	.section	.nv.info._Z30group_norm_nhwc_bwd_sum_kernelI11Fp32IOFp16WLi140EEv26Group_norm_nhwc_bwd_params,"",@"SHT_CUDA_INFO"
	.sectionflags	@""
	.align	4


	//----- nvinfo : EIATTR_CUDA_API_VERSION
	.align		4
        /*0000*/ 	.byte	0x04, 0x37
        /*0002*/ 	.short	(.L_2661 - .L_2660)
.L_2660:
        /*0004*/ 	.word	0x00000082


	//----- nvinfo : EIATTR_KPARAM_INFO
	.align		4
.L_2661:
        /*0008*/ 	.byte	0x04, 0x17
        /*000a*/ 	.short	(.L_2663 - .L_2662)
.L_2662:
        /*000c*/ 	.word	0x00000000
        /*0010*/ 	.short	0x0000
        /*0012*/ 	.short	0x0000
        /*0014*/ 	.byte	0x00, 0xf0, 0xe1, 0x02


	//----- nvinfo : EIATTR_SPARSE_MMA_MASK
	.align		4
.L_2663:
        /*0018*/ 	.byte	0x03, 0x50
        /*001a*/ 	.short	0x0000


	//----- nvinfo : EIATTR_MAXREG_COUNT
	.align		4
        /*001c*/ 	.byte	0x03, 0x1b
        /*001e*/ 	.short	0x00ff


	//----- nvinfo : EIATTR_NUM_BARRIERS
	.align		4
        /*0020*/ 	.byte	0x02, 0x4c
        /*0022*/ 	.byte	0x01
	.zero		1


	//----- nvinfo : EIATTR_MERCURY_ISA_VERSION
	.align		4
        /*0024*/ 	.byte	0x03, 0x5f
        /*0026*/ 	.short	0x0101


	//----- nvinfo : EIATTR_COOP_GROUP_MASK_REGIDS
	.align		4
        /*0028*/ 	.byte	0x04, 0x29
        /*002a*/ 	.short	(.L_2665 - .L_2664)


	//   ....[0]....
.L_2664:
        /*002c*/ 	.word	0x05000009


	//   ....[1]....
        /*0030*/ 	.word	0x05000009


	//   ....[2]....
        /*0034*/ 	.word	0x05000009


	//   ....[3]....
        /*0038*/ 	.word	0x05000009


	//   ....[4]....
        /*003c*/ 	.word	0x05000009


	//   ....[5]....
        /*0040*/ 	.word	0x05000009


	//   ....[6]....
        /*0044*/ 	.word	0x05000009


	//   ....[7]....
        /*0048*/ 	.word	0x05000009


	//   ....[8]....
        /*004c*/ 	.word	0x05000009


	//   ....[9]....
        /*0050*/ 	.word	0x05000009


	//   ....[10]....
        /*0054*/ 	.word	0x05000009


	//   ....[11]....
        /*0058*/ 	.word	0x05000009


	//   ....[12]....
        /*005c*/ 	.word	0x05000009


	//   ....[13]....
        /*0060*/ 	.word	0x05000009


	//   ....[14]....
        /*0064*/ 	.word	0x05000009


	//   ....[15]....
        /*0068*/ 	.word	0x05000009


	//   ....[16]....
        /*006c*/ 	.word	0x05000009


	//   ....[17]....
        /*0070*/ 	.word	0x05000009


	//   ....[18]....
        /*0074*/ 	.word	0x05000009


	//   ....[19]....
        /*0078*/ 	.word	0x05000009


	//   ....[20]....
        /*007c*/ 	.word	0x05000009


	//   ....[21]....
        /*0080*/ 	.word	0x05000009


	//----- nvinfo : EIATTR_COOP_GROUP_INSTR_OFFSETS
	.align		4
.L_2665:
        /*0084*/ 	.byte	0x04, 0x28
        /*0086*/ 	.short	(.L_2667 - .L_2666)


	//   ....[0]....
.L_2666:
        /*0088*/ 	.word	0x00002240


	//   ....[1]....
        /*008c*/ 	.word	0x00002340


	//   ....[2]....
        /*0090*/ 	.word	0x00002380


	//   ....[3]....
        /*0094*/ 	.word	0x00002480


	//   ....[4]....
        /*0098*/ 	.word	0x000024c0


	//   ....[5]....
        /*009c*/ 	.word	0x000025c0


	//   ....[6]....
        /*00a0*/ 	.word	0x00002600


	//   ....[7]....
        /*00a4*/ 	.word	0x00002730


	//   ....[8]....
        /*00a8*/ 	.word	0x00002780


	//   ....[9]....
        /*00ac*/ 	.word	0x000027f0


	//   ....[10]....
        /*00b0*/ 	.word	0x00002860


	//   ....[11]....
        /*00b4*/ 	.word	0x00003000


	//   ....[12]....
        /*00b8*/ 	.word	0x00003050


	//   ....[13]....
        /*00bc*/ 	.word	0x000030c0


	//   ....[14]....
        /*00c0*/ 	.word	0x00003110


	//   ....[15]....
        /*00c4*/ 	.word	0x00003180


	//   ....[16]....
        /*00c8*/ 	.word	0x000031d0


	//   ....[17]....
        /*00cc*/ 	.word	0x00003240


	//   ....[18]....
        /*00d0*/ 	.word	0x000032a0


	//   ....[19]....
        /*00d4*/ 	.word	0x00003320


	//   ....[20]....
        /*00d8*/ 	.word	0x000033b0


	//   ....[21]....
        /*00dc*/ 	.word	0x00003440


	//----- nvinfo : EIATTR_EXIT_INSTR_OFFSETS
	.align		4
.L_2667:
        /*00e0*/ 	.byte	0x04, 0x1c
        /*00e2*/ 	.short	(.L_2669 - .L_2668)


	//   ....[0]....
.L_2668:
        /*00e4*/ 	.word	0x00002e90


	//   ....[1]....
        /*00e8*/ 	.word	0x00002fe0


	//----- nvinfo : EIATTR_CRS_STACK_SIZE
	.align		4
.L_2669:
        /*00ec*/ 	.byte	0x04, 0x1e
        /*00ee*/ 	.short	(.L_2671 - .L_2670)
.L_2670:
        /*00f0*/ 	.word	0x00000000


	//----- nvinfo : EIATTR_CBANK_PARAM_SIZE
	.align		4
.L_2671:
        /*00f4*/ 	.byte	0x03, 0x19
        /*00f6*/ 	.short	0x00b8


	//----- nvinfo : EIATTR_PARAM_CBANK
	.align		4
        /*00f8*/ 	.byte	0x04, 0x0a
        /*00fa*/ 	.short	(.L_2673 - .L_2672)
	.align		4
.L_2672:
        /*00fc*/ 	.word	index@(.nv.constant0._Z30group_norm_nhwc_bwd_sum_kernelI11Fp32IOFp16WLi140EEv26Group_norm_nhwc_bwd_params)
        /*0100*/ 	.short	0x0210
        /*0102*/ 	.short	0x00b8


	//----- nvinfo : EIATTR_SW_WAR
	.align		4
.L_2673:
        /*0104*/ 	.byte	0x04, 0x36
        /*0106*/ 	.short	(.L_2675 - .L_2674)
.L_2674:
        /*0108*/ 	.word	0x00000008
.L_2675:


//--------------------- .nv.info._Z30group_norm_nhwc_bwd_sum_kernelI11Fp32IOFp16WLi160EEv26Group_norm_nhwc_bwd_params --------------------------
	.section	.nv.info._Z30group_norm_nhwc_bwd_sum_kernelI11Fp32IOFp16WLi160EEv26Group_norm_nhwc_bwd_params,"",@"SHT_CUDA_INFO"
	.sectionflags	@""
	.align	4


	//----- nvinfo : EIATTR_CUDA_API_VERSION
	.align		4
        /*0000*/ 	.byte	0x04, 0x37
        /*0002*/ 	.short	(.L_2677 - .L_2676)
.L_2676:
        /*0004*/ 	.word	0x00000082


	//----- nvinfo : EIATTR_KPARAM_INFO
	.align		4
.L_2677:
        /*0008*/ 	.byte	0x04, 0x17
        /*000a*/ 	.short	(.L_2679 - .L_2678)
.L_2678:
        /*000c*/ 	.word	0x00000000
        /*0010*/ 	.short	0x0000
        /*0012*/ 	.short	0x0000
        /*0014*/ 	.byte	0x00, 0xf0, 0xe1, 0x02


	//----- nvinfo : EIATTR_SPARSE_MMA_MASK
	.align		4
.L_2679:
        /*0018*/ 	.byte	0x03, 0x50
        /*001a*/ 	.short	0x0000


	//----- nvinfo : EIATTR_MAXREG_COUNT
	.align		4
        /*001c*/ 	.byte	0x03, 0x1b
        /*001e*/ 	.short	0x00ff


	//----- nvinfo : EIATTR_NUM_BARRIERS
	.align		4
        /*0020*/ 	.byte	0x02, 0x4c
        /*0022*/ 	.byte	0x01
	.zero		1


	//----- nvinfo : EIATTR_MERCURY_ISA_VERSION
	.align		4
        /*0024*/ 	.byte	0x03, 0x5f
        /*0026*/ 	.short	0x0101


	//----- nvinfo : EIATTR_COOP_GROUP_MASK_REGIDS
	.align		4
        /*0028*/ 	.byte	0x04, 0x29
        /*002a*/ 	.short	(.L_2681 - .L_2680)


	//   ....[0]....
.L_2680:
        /*002c*/ 	.word	0xffffffff


	//   ....[1]....
        /*0030*/ 	.word	0xffffffff


	//   ....[2]....
        /*0034*/ 	.word	0xffffffff


	//   ....[3]....
        /*0038*/ 	.word	0xffffffff


	//   ....[4]....
        /*003c*/ 	.word	0xffffffff


	//   ....[5]....
        /*0040*/ 	.word	0xffffffff


	//   ....[6]....
        /*0044*/ 	.word	0xffffffff


	//   ....[7]....
        /*0048*/ 	.word	0xffffffff


	//   ....[8]....
        /*004c*/ 	.word	0xffffffff


	//   ....[9]....
        /*0050*/ 	.word	0xffffffff


	//   ....[10]....
        /*0054*/ 	.word	0xffffffff


	//   ....[11]....
        /*0058*/ 	.word	0xffffffff


	//   ....[12]....
        /*005c*/ 	.word	0xffffffff


	//   ....[13]....
        /*0060*/ 	.word	0xffffffff


	//   ....[14]....
        /*0064*/ 	.word	0xffffffff


	//   ....[15]....
        /*0068*/ 	.word	0xffffffff


	//   ....[16]....
        /*006c*/ 	.word	0xffffffff


	//   ....[17]....
        /*0070*/ 	.word	0xffffffff


	//   ....[18]....
        /*0074*/ 	.word	0x0500001d


	//   ....[19]....
        /*0078*/ 	.word	0x0500001d


	//   ....[20]....
        /*007c*/ 	.word	0x0500001d


	//   ....[21]....
        /*0080*/ 	.word	0x0500001d


	//   ....[22]....
        /*0084*/ 	.word	0x0500001d


	//   ....[23]....
        /*0088*/ 	.word	0x0500001d


	//   ....[24]....
        /*008c*/ 	.word	0x0500001d


	//   ....[25]....
        /*0090*/ 	.word	0x0500001d


	//   ....[26]....
        /*0094*/ 	.word	0x0500001d


	//   ....[27]....
        /*0098*/ 	.word	0x0500001d


	//   ....[28]....
        /*009c*/ 	.word	0x0500001d


	//   ....[29]....
        /*00a0*/ 	.word	0x0500001d


	//   ....[30]....
        /*00a4*/ 	.word	0x0500001d


	//   ....[31]....
        /*00a8*/ 	.word	0x0500001d


	//   ....[32]....
        /*00ac*/ 	.word	0x0500001d


	//   ....[33]....
        /*00b0*/ 	.word	0x0500001d


	//   ....[34]....
        /*00b4*/ 	.word	0x0500001d


	//   ....[35]....
        /*00b8*/ 	.word	0x0500001d


	//----- nvinfo : EIATTR_COOP_GROUP_INSTR_OFFSETS
	.align		4
.L_2681:
        /*00bc*/ 	.byte	0x04, 0x28
        /*00be*/ 	.short	(.L_2683 - .L_2682)


	//   ....[0]....
.L_2682:
        /*00c0*/ 	.word	0x00002280


	//   ....[1]....
        /*00c4*/ 	.word	0x000022b0


	//   ....[2]....
        /*00c8*/ 	.word	0x00002300


	//   ....[3]....
        /*00cc*/ 	.word	0x00002310


	//   ....[4]....
        /*00d0*/ 	.word	0x00002340


	//   ....[5]....
        /*00d4*/ 	.word	0x00002380


	//   ....[6]....
        /*00d8*/ 	.word	0x000023b0


	//   ....[7]....
        /*00dc*/ 	.word	0x000023e0


	//   ....[8]....
        /*00e0*/ 	.word	0x00002420


	//   ....[9]....
        /*00e4*/ 	.word	0x00002450


	//   ....[10]....
        /*00e8*/ 	.word	0x00002480


	//   ....[11]....
        /*00ec*/ 	.word	0x000024c0


	//   ....[12]....
        /*00f0*/ 	.word	0x000024f0


	//   ....[13]....
        /*00f4*/ 	.word	0x00002520


	//   ....[14]....
        /*00f8*/ 	.word	0x00002550


	//   ....[15]....
        /*00fc*/ 	.word	0x00002560


	//   ....[16]....
        /*0100*/ 	.word	0x000025b0


	//   ....[17]....
        /*0104*/ 	.word	0x000025c0


	//   ....[18]....
        /*0108*/ 	.word	0x00002d20


	//   ....[19]....
        /*010c*/ 	.word	0x00002d70


	//   ....[20]....
        /*0110*/ 	.word	0x00002dd0


	//   ....[21]....
        /*0114*/ 	.word	0x00002e50


	//   ....[22]....
        /*0118*/ 	.word	0x00002ee0


	//   ....[23]....
        /*011c*/ 	.word	0x00002f40


	//   ....[24]....
        /*0120*/ 	.word	0x00002fc0


	//   ....[25]....
        /*0124*/ 	.word	0x00003050


	//   ....[26]....
        /*0128*/ 	.word	0x000030b0


	//   ....[27]....
        /*012c*/ 	.word	0x00003130


	//   ....[28]....
        /*0130*/ 	.word	0x000031c0


	//   ....[29]....
        /*0134*/ 	.word	0x00003210


	//   ....[30]....
        /*0138*/ 	.word	0x000032f0


	//   ....[31]....
        /*013c*/ 	.word	0x00003340


	//   ....[32]....
        /*0140*/ 	.word	0x000033a0


	//   ....[33]....
        /*0144*/ 	.word	0x00003430


	//   ....[34]....
        /*0148*/ 	.word	0x00003480


	//   ....[35]....
        /*014c*/ 	.word	0x000034d0


	//----- nvinfo : EIATTR_EXIT_INSTR_OFFSETS
	.align		4
.L_2683:
        /*0150*/ 	.byte	0x04, 0x1c
        /*0152*/ 	.short	(.L_2685 - .L_2684)


	//   ....[0]....
.L_2684:
        /*0154*/ 	.word	0x00002b50


	//   ....[1]....
        /*0158*/ 	.word	0x00002ca0


	//----- nvinfo : EIATTR_CRS_STACK_SIZE
	.align		4
.L_2685:
        /*015c*/ 	.byte	0x04, 0x1e
        /*015e*/ 	.short	(.L_2687 - .L_2686)
.L_2686:
        /*0160*/ 	.word	0x00000000


	//----- nvinfo : EIATTR_CBANK_PARAM_SIZE
	.align		4
.L_2687:
        /*0164*/ 	.byte	0x03, 0x19
        /*0166*/ 	.short	0x00b8


	//----- nvinfo : EIATTR_PARAM_CBANK
	.align		4
        /*0168*/ 	.byte	0x04, 0x0a
        /*016a*/ 	.short	(.L_2689 - .L_2688)
	.align		4
.L_2688:
        /*016c*/ 	.word	index@(.nv.constant0._Z30group_norm_nhwc_bwd_sum_kernelI11Fp32IOFp16WLi160EEv26Group_norm_nhwc_bwd_params)
        /*0170*/ 	.short	0x0210
        /*0172*/ 	.short	0x00b8


	//----- nvinfo : EIATTR_SW_WAR
	.align		4
.L_2689:
        /*0174*/ 	.byte	0x04, 0x36
        /*0176*/ 	.short	(.L_2691 - .L_2690)
.L_2690:
        /*0178*/ 	.word	0x00000008
.L_2691:


//--------------------- .nv.info._Z30group_norm_nhwc_bwd_sum_kernelI11Bf16IOFp32WLi196EEv26Group_norm_nhwc_bwd_params --------------------------
	.section	.nv.info._Z30group_norm_nhwc_bwd_sum_kernelI11Bf16IOFp32WLi196EEv26Group_norm_nhwc_bwd_params,"",@"SHT_CUDA_INFO"
	.sectionflags	@""
	.align	4


	//----- nvinfo : EIATTR_CUDA_API_VERSION
	.align		4
        /*0000*/ 	.byte	0x04, 0x37
        /*0002*/ 	.short	(.L_2693 - .L_2692)
.L_2692:
        /*0004*/ 	.word	0x00000082


	//----- nvinfo : EIATTR_KPARAM_INFO
	.align		4
.L_2693:
        /*0008*/ 	.byte	0x04, 0x17
        /*000a*/ 	.short	(.L_2695 - .L_2694)
.L_2694:
        /*000c*/ 	.word	0x00000000
        /*0010*/ 	.short	0x0000
        /*0012*/ 	.short	0x0000
        /*0014*/ 	.byte	0x00, 0xf0, 0xe1, 0x02


	//----- nvinfo : EIATTR_SPARSE_MMA_MASK
	.align		4
.L_2695:
        /*0018*/ 	.byte	0x03, 0x50
        /*001a*/ 	.short	0x0000


	//----- nvinfo : EIATTR_MAXREG_COUNT
	.align		4
        /*001c*/ 	.byte	0x03, 0x1b
        /*001e*/ 	.short	0x00ff


	//----- nvinfo : EIATTR_NUM_BARRIERS
	.align		4
        /*0020*/ 	.byte	0x02, 0x4c
        /*0022*/ 	.byte	0x01
	.zero		1


	//----- nvinfo : EIATTR_MERCURY_ISA_VERSION
	.align		4
        /*0024*/ 	.byte	0x03, 0x5f
        /*0026*/ 	.short	0x0101


	//----- nvinfo : EIATTR_COOP_GROUP_MASK_REGIDS
	.align		4
        /*0028*/ 	.byte	0x04, 0x29
        /*002a*/ 	.short	(.L_2697 - .L_2696)


	//   ....[0]....
.L_2696:
        /*002c*/ 	.word	0x05000003


	//   ....[1]....
        /*0030*/ 	.word	0x05000003


	//   ....[2]....
        /*0034*/ 	.word	0x05000003


	//   ....[3]....
        /*0038*/ 	.word	0x05000003


	//   ....[4]....
        /*003c*/ 	.word	0x05000003


	//   ....[5]....
        /*0040*/ 	.word	0x05000003


	//   ....[6]....
        /*0044*/ 	.word	0x05000003


	//   ....[7]....
        /*0048*/ 	.word	0x05000003


	//   ....[8]....
        /*004c*/ 	.word	0x05000003


	//   ....[9]....
        /*0050*/ 	.word	0x05000003


	//   ....[10]....
        /*0054*/ 	.word	0x05000003


	//   ....[11]....
        /*0058*/ 	.word	0x05000003


	//   ....[12]....
        /*005c*/ 	.word	0x05000003


	//   ....[13]....
        /*0060*/ 	.word	0x05000003


	//   ....[14]....
        /*0064*/ 	.word	0x05000003


	//   ....[15]....
        /*0068*/ 	.word	0x05000003


	//   ....[16]....
        /*006c*/ 	.word	0x05000003


	//   ....[17]....
        /*0070*/ 	.word	0x05000003


	//   ....[18]....
        /*0074*/ 	.word	0x05000003


	//   ....[19]....
        /*0078*/ 	.word	0x05000003


	//   ....[20]....
        /*007c*/ 	.word	0x05000003


	//   ....[21]....
        /*0080*/ 	.word	0x05000003


	//----- nvinfo : EIATTR_COOP_GROUP_INSTR_OFFSETS
	.align		4
.L_2697:
        /*0084*/ 	.byte	0x04, 0x28
        /*0086*/ 	.short	(.L_2699 - .L_2698)


	//   ....[0]....
.L_2698:
        /*0088*/ 	.word	0x00002750


	//   ....[1]....
        /*008c*/ 	.word	0x00002850


	//   ....[2]....
        /*0090*/ 	.word	0x00002890


	//   ....[3]....
        /*0094*/ 	.word	0x00002990


	//   ....[4]....
        /*0098*/ 	.word	0x000029d0


	//   ....[5]....
        /*009c*/ 	.word	0x00002ad0


	//   ....[6]....
        /*00a0*/ 	.word	0x00002b10


	//   ....[7]....
        /*00a4*/ 	.word	0x00002c40


	//   ....[8]....
        /*00a8*/ 	.word	0x00002c90


	//   ....[9]....
        /*00ac*/ 	.word	0x00002d00


	//   ....[10]....
        /*00b0*/ 	.word	0x00002d70


	//   ....[11]....
        /*00b4*/ 	.word	0x00003670


	//   ....[12]....
        /*00b8*/ 	.word	0x000036c0


	//   ....[13]....
        /*00bc*/ 	.word	0x00003730


	//   ....[14]....
        /*00c0*/ 	.word	0x00003780


	//   ....[15]....
        /*00c4*/ 	.word	0x000037f0


	//   ....[16]....
        /*00c8*/ 	.word	0x00003840


	//   ....[17]....
        /*00cc*/ 	.word	0x000038b0


	//   ....[18]....
        /*00d0*/ 	.word	0x00003910


	//   ....[19]....
        /*00d4*/ 	.word	0x00003990


	//   ....[20]....
        /*00d8*/ 	.word	0x00003a20


	//   ....[21]....
        /*00dc*/ 	.word	0x00003ab0


	//----- nvinfo : EIATTR_EXIT_INSTR_OFFSETS
	.align		4
.L_2699:
        /*00e0*/ 	.byte	0x04, 0x1c
        /*00e2*/ 	.short	(.L_2701 - .L_2700)


	//   ....[0]....
.L_2700:
        /*00e4*/ 	.word	0x00003500


	//   ....[1]....
        /*00e8*/ 	.word	0x00003650


	//----- nvinfo : EIATTR_CRS_STACK_SIZE
	.align		4
.L_2701:
        /*00ec*/ 	.byte	0x04, 0x1e
        /*00ee*/ 	.short	(.L_2703 - .L_2702)
.L_2702:
        /*00f0*/ 	.word	0x00000000


	//----- nvinfo : EIATTR_CBANK_PARAM_SIZE
	.align		4
.L_2703:
        /*00f4*/ 	.byte	0x03, 0x19
        /*00f6*/ 	.short	0x00b8


	//----- nvinfo : EIATTR_PARAM_CBANK
	.align		4
        /*00f8*/ 	.byte	0x04, 0x0a
        /*00fa*/ 	.short	(.L_2705 - .L_2704)
	.align		4
.L_2704:
        /*00fc*/ 	.word	index@(.nv.constant0._Z30group_norm_nhwc_bwd_sum_kernelI11Bf16IOFp32WLi196EEv26Group_norm_nhwc_bwd_params)
        /*0100*/ 	.short	0x0210
        /*0102*/ 	.short	0x00b8


	//----- nvinfo : EIATTR_SW_WAR
	.align		4
.L_2705:
        /*0104*/ 	.byte	0x04, 0x36
        /*0106*/ 	.short	(.L_2707 - .L_2706)
.L_2706:
        /*0108*/ 	.word	0x00000008
.L_2707:


//--------------------- .nv.info._Z30group_norm_nhwc_bwd_sum_kernelI11Bf16IOFp32WLi168EEv26Group_norm_nhwc_bwd_params --------------------------
	.section	.nv.info._Z30group_norm_nhwc_bwd_sum_kernelI11Bf16IOFp32WLi168EEv26Group_norm_nhwc_bwd_params,"",@"SHT_CUDA_INFO"
	.sectionflags	@""
	.align	4


	//----- nvinfo : EIATTR_CUDA_API_VERSION
	.align		4
        /*0000*/ 	.byte	0x04, 0x37
        /*0002*/ 	.short	(.L_2709 - .L_2708)
.L_2708:
        /*0004*/ 	.word	0x00000082


	//----- nvinfo : EIATTR_KPARAM_INFO
	.align		4
.L_2709:
        /*0008*/ 	.byte	0x04, 0x17
        /*000a*/ 	.short	(.L_2711 - .L_2710)
.L_2710:
        /*000c*/ 	.word	0x00000000
        /*0010*/ 	.short	0x0000
        /*0012*/ 	.short	0x0000
        /*0014*/ 	.byte	0x00, 0xf0, 0xe1, 0x02


	//----- nvinfo : EIATTR_SPARSE_MMA_MASK
	.align		4
.L_2711:
        /*0018*/ 	.byte	0x03, 0x50
        /*001a*/ 	.short	0x0000


	//----- nvinfo : EIATTR_MAXREG_COUNT
	.align		4
        /*001c*/ 	.byte	0x03, 0x1b
        /*001e*/ 	.short	0x00ff


	//----- nvinfo : EIATTR_NUM_BARRIERS
	.align		4
        /*0020*/ 	.byte	0x02, 0x4c
        /*0022*/ 	.byte	0x01
	.zero		1


	//----- nvinfo : EIATTR_MERCURY_ISA_VERSION
	.align		4
        /*0024*/ 	.byte	0x03, 0x5f
        /*0026*/ 	.short	0x0101


	//----- nvinfo : EIATTR_COOP_GROUP_MASK_REGIDS
	.align		4
        /*0028*/ 	.byte	0x04, 0x29
        /*002a*/ 	.short	(.L_2713 - .L_2712)


	//   ....[0]....
.L_2712:
        /*002c*/ 	.word	0x05000005


	//   ....[1]....
        /*0030*/ 	.word	0x05000005


	//   ....[2]....
        /*0034*/ 	.word	0x05000005


	//   ....[3]....
        /*0038*/ 	.word	0x05000005


	//   ....[4]....
        /*003c*/ 	.word	0x05000005


	//   ....[5]....
        /*0040*/ 	.word	0x05000005


	//   ....[6]....
        /*0044*/ 	.word	0x05000005


	//   ....[7]....
        /*0048*/ 	.word	0x05000005


	//   ....[8]....
        /*004c*/ 	.word	0x05000005


	//   ....[9]....
        /*0050*/ 	.word	0x05000005


	//   ....[10]....
        /*0054*/ 	.word	0x05000005


	//   ....[11]....
        /*0058*/ 	.word	0x05000005


	//   ....[12]....
        /*005c*/ 	.word	0x05000005


	//   ....[13]....
        /*0060*/ 	.word	0x05000005


	//   ....[14]....
        /*0064*/ 	.word	0x05000005


	//   ....[15]....
        /*0068*/ 	.word	0x05000005


	//   ....[16]....
        /*006c*/ 	.word	0x05000005


	//   ....[17]....
        /*0070*/ 	.word	0x05000005


	//   ....[18]....
        /*0074*/ 	.word	0x05000005


	//   ....[19]....
        /*0078*/ 	.word	0x05000005


	//   ....[20]....
        /*007c*/ 	.word	0x05000005


	//   ....[21]....
        /*0080*/ 	.word	0x05000005


	//----- nvinfo : EIATTR_COOP_GROUP_INSTR_OFFSETS
	.align		4
.L_2713:
        /*0084*/ 	.byte	0x04, 0x28
        /*0086*/ 	.short	(.L_2715 - .L_2714)


	//   ....[0]....
.L_2714:
        /*0088*/ 	.word	0x000026d0


	//   ....[1]....
        /*008c*/ 	.word	0x000027d0


	//   ....[2]....
        /*0090*/ 	.word	0x00002810


	//   ....[3]....
        /*0094*/ 	.word	0x00002910


	//   ....[4]....
        /*0098*/ 	.word	0x00002950


	//   ....[5]....
        /*009c*/ 	.word	0x00002a50


	//   ....[6]....
        /*00a0*/ 	.word	0x00002a90


	//   ....[7]....
        /*00a4*/ 	.word	0x00002bc0


	//   ....[8]....
        /*00a8*/ 	.word	0x00002c10


	//   ....[9]....
        /*00ac*/ 	.word	0x00002c80


	//   ....[10]....
        /*00b0*/ 	.word	0x00002cf0


	//   ....[11]....
        /*00b4*/ 	.word	0x00003560


	//   ....[12]....
        /*00b8*/ 	.word	0x000035b0


	//   ....[13]....
        /*00bc*/ 	.word	0x00003620


	//   ....[14]....
        /*00c0*/ 	.word	0x00003670


	//   ....[15]....
        /*00c4*/ 	.word	0x000036e0


	//   ....[16]....
        /*00c8*/ 	.word	0x00003730


	//   ....[17]....
        /*00cc*/ 	.word	0x000037a0


	//   ....[18]....
        /*00d0*/ 	.word	0x00003800


	//   ....[19]....
        /*00d4*/ 	.word	0x00003880


	//   ....[20]....
        /*00d8*/ 	.word	0x00003910


	//   ....[21]....
        /*00dc*/ 	.word	0x000039a0


	//----- nvinfo : EIATTR_EXIT_INSTR_OFFSETS
	.align		4
.L_2715:
        /*00e0*/ 	.byte	0x04, 0x1c
        /*00e2*/ 	.short	(.L_2717 - .L_2716)


	//   ....[0]....
.L_2716:
        /*00e4*/ 	.word	0x000033f0


	//   ....[1]....
        /*00e8*/ 	.word	0x00003540


	//----- nvinfo : EIATTR_CRS_STACK_SIZE
	.align		4
.L_2717:
        /*00ec*/ 	.byte	0x04, 0x1e
        /*00ee*/ 	.short	(.L_2719 - .L_2718)
.L_2718:
        /*00f0*/ 	.word	0x00000000


	//----- nvinfo : EIATTR_CBANK_PARAM_SIZE
	.align		4
.L_2719:
        /*00f4*/ 	.byte	0x03, 0x19
        /*00f6*/ 	.short	0x00b8


	//----- nvinfo : EIATTR_PARAM_CBANK
	.align		4
        /*00f8*/ 	.byte	0x04, 0x0a
        /*00fa*/ 	.short	(.L_2721 - .L_2720)
	.align		4
.L_2720:
        /*00fc*/ 	.word	index@(.nv.constant0._Z30group_norm_nhwc_bwd_sum_kernelI11Bf16IOFp32WLi168EEv26Group_norm_nhwc_bwd_params)
        /*0100*/ 	.short	0x0210
        /*0102*/ 	.short	0x00b8


	//----- nvinfo : EIATTR_SW_WAR
	.align		4
.L_2721:
        /*0104*/ 	.byte	0x04, 0x36
        /*0106*/ 	.short	(.L_2723 - .L_2722)
.L_2722:
        /*0108*/ 	.word	0x00000008
.L_2723:


//--------------------- .nv.info._Z30group_norm_nhwc_bwd_sum_kernelI11Bf16IOFp32WLi64EEv26Group_norm_nhwc_bwd_params --------------------------
	.section	.nv.info._Z30group_norm_nhwc_bwd_sum_kernelI11Bf16IOFp32WLi64EEv26Group_norm_nhwc_bwd_params,"",@"SHT_CUDA_INFO"
	.sectionflags	@""
	.align	4


	//----- nvinfo : EIATTR_CUDA_API_VERSION
	.align		4
        /*0000*/ 	.byte	0x04, 0x37
        /*0002*/ 	.short	(.L_2725 - .L_2724)
.L_2724:
        /*0004*/ 	.word	0x00000082


	//----- nvinfo : EIATTR_KPARAM_INFO
	.align		4
.L_2725:
        /*0008*/ 	.byte	0x04, 0x17
        /*000a*/ 	.short	(.L_2727 - .L_2726)
.L_2726:
        /*000c*/ 	.word	0x00000000
        /*0010*/ 	.short	0x0000
        /*0012*/ 	.short	0x0000
        /*0014*/ 	.byte	0x00, 0xf0, 0xe1, 0x02


	//----- nvinfo : EIATTR_SPARSE_MMA_MASK
	.align		4
.L_2727:
        /*0018*/ 	.byte	0x03, 0x50
        /*001a*/ 	.short	0x0000


	//----- nvinfo : EIATTR_MAXREG_COUNT
	.align		4
        /*001c*/ 	.byte	0x03, 0x1b
        /*001e*/ 	.short	0x00ff


	//----- nvinfo : EIATTR_NUM_BARRIERS
	.align		4
        /*0020*/ 	.byte	0x02, 0x4c
        /*0022*/ 	.byte	0x01
	.zero		1


	//----- nvinfo : EIATTR_MERCURY_ISA_VERSION
	.align		4
        /*0024*/ 	.byte	0x03, 0x5f
        /*0026*/ 	.short	0x0101


	//----- nvinfo : EIATTR_COOP_GROUP_MASK_REGIDS
	.align		4
        /*0028*/ 	.byte	0x04, 0x29
        /*002a*/ 	.short	(.L_2729 - .L_2728)


	//   ....[0]....
.L_2728:
        /*002c*/ 	.word	0xffffffff


	//   ....[1]....
        /*0030*/ 	.word	0xffffffff


	//   ....[2]....
        /*0034*/ 	.word	0xffffffff


	//   ....[3]....
        /*0038*/ 	.word	0xffffffff


	//   ....[4]....
        /*003c*/ 	.word	0xffffffff


	//   ....[5]....
        /*0040*/ 	.word	0xffffffff


	//   ....[6]....
        /*0044*/ 	.word	0xffffffff


	//   ....[7]....
        /*0048*/ 	.word	0xffffffff


	//   ....[8]....
        /*004c*/ 	.word	0xffffffff


	//   ....[9]....
        /*0050*/ 	.word	0xffffffff


	//   ....[10]....
        /*0054*/ 	.word	0xffffffff


	//   ....[11]....
        /*0058*/ 	.word	0xffffffff


	//   ....[12]....
        /*005c*/ 	.word	0xffffffff


	//   ....[13]....
        /*0060*/ 	.word	0xffffffff


	//   ....[14]....
        /*0064*/ 	.word	0xffffffff


	//   ....[15]....
        /*0068*/ 	.word	0xffffffff


	//   ....[16]....
        /*006c*/ 	.word	0xffffffff


	//   ....[17]....
        /*0070*/ 	.word	0xffffffff


	//   ....[18]....
        /*0074*/ 	.word	0x05000013


	//   ....[19]....
        /*0078*/ 	.word	0x05000013


	//   ....[20]....
        /*007c*/ 	.word	0x05000013


	//   ....[21]....
        /*0080*/ 	.word	0x05000013


	//   ....[22]....
        /*0084*/ 	.word	0x05000013


	//   ....[23]....
        /*0088*/ 	.word	0x05000013


	//   ....[24]....
        /*008c*/ 	.word	0x05000013


	//   ....[25]....
        /*0090*/ 	.word	0x05000013


	//   ....[26]....
        /*0094*/ 	.word	0x05000013


	//   ....[27]....
        /*0098*/ 	.word	0x05000013


	//   ....[28]....
        /*009c*/ 	.word	0x05000013


	//   ....[29]....
        /*00a0*/ 	.word	0x05000013


	//   ....[30]....
        /*00a4*/ 	.word	0x05000013


	//   ....[31]....
        /*00a8*/ 	.word	0x05000013


	//   ....[32]....
        /*00ac*/ 	.word	0x05000013


	//   ....[33]....
        /*00b0*/ 	.word	0x05000013


	//   ....[34]....
        /*00b4*/ 	.word	0x05000013


	//   ....[35]....
        /*00b8*/ 	.word	0x05000013


	//----- nvinfo : EIATTR_COOP_GROUP_INSTR_OFFSETS
	.align		4
.L_2729:
        /*00bc*/ 	.byte	0x04, 0x28
        /*00be*/ 	.short	(.L_2731 - .L_2730)


	//   ....[0]....
.L_2730:
        /*00c0*/ 	.word	0x00001590


	//   ....[1]....
        /*00c4*/ 	.word	0x000015c0


	//   ....[2]....
        /*00c8*/ 	.word	0x000015d0


	//   ....[3]....
        /*00cc*/ 	.word	0x00001630


	//   ....[4]....
        /*00d0*/ 	.word	0x00001660


	//   ....[5]....
        /*00d4*/ 	.word	0x00001670


	//   ....[6]....
        /*00d8*/ 	.word	0x000016d0


	//   ....[7]....
        /*00dc*/ 	.word	0x00001700


	//   ....[8]....
        /*00e0*/ 	.word	0x00001710


	//   ....[9]....
        /*00e4*/ 	.word	0x00001770


	//   ....[10]....
        /*00e8*/ 	.word	0x000017a0


	//   ....[11]....
        /*00ec*/ 	.word	0x000017b0


	//   ....[12]....
        /*00f0*/ 	.word	0x00001810


	//   ....[13]....
        /*00f4*/ 	.word	0x00001840


	//   ....[14]....
        /*00f8*/ 	.word	0x00001850


	//   ....[15]....
        /*00fc*/ 	.word	0x000018b0


	//   ....[16]....
        /*0100*/ 	.word	0x000018c0


	//   ....[17]....
        /*0104*/ 	.word	0x000018d0


	//   ....[18]....
        /*0108*/ 	.word	0x00001e50


	//   ....[19]....
        /*010c*/ 	.word	0x00001ea0


	//   ....[20]....
        /*0110*/ 	.word	0x00001f10


	//   ....[21]....
        /*0114*/ 	.word	0x00001f70


	//   ....[22]....
        /*0118*/ 	.word	0x00002000


	//   ....[23]....
        /*011c*/ 	.word	0x00002070


	//   ....[24]....
        /*0120*/ 	.word	0x000020d0


	//   ....[25]....
        /*0124*/ 	.word	0x00002160


	//   ....[26]....
        /*0128*/ 	.word	0x000021d0


	//   ....[27]....
        /*012c*/ 	.word	0x00002230


	//   ....[28]....
        /*0130*/ 	.word	0x000022c0


	//   ....[29]....
        /*0134*/ 	.word	0x00002330


	//   ....[30]....
        /*0138*/ 	.word	0x00002390


	//   ....[31]....
        /*013c*/ 	.word	0x00002410


	//   ....[32]....
        /*0140*/ 	.word	0x00002460


	//   ....[33]....
        /*0144*/ 	.word	0x000024e0


	//   ....[34]....
        /*0148*/ 	.word	0x00002550


	//   ....[35]....
        /*014c*/ 	.word	0x000025a0


	//----- nvinfo : EIATTR_EXIT_INSTR_OFFSETS
	.align		4
.L_2731:
        /*0150*/ 	.byte	0x04, 0x1c
        /*0152*/ 	.short	(.L_2733 - .L_2732)


	//   ....[0]....
.L_2732:
        /*0154*/ 	.word	0x00001c70


	//   ....[1]....
        /*0158*/ 	.word	0x00001dc0


	//----- nvinfo : EIATTR_CRS_STACK_SIZE
	.align		4
.L_2733:
        /*015c*/ 	.byte	0x04, 0x1e
        /*015e*/ 	.short	(.L_2735 - .L_2734)
.L_2734:
        /*0160*/ 	.word	0x00000000


	//----- nvinfo : EIATTR_CBANK_PARAM_SIZE
	.align		4
.L_2735:
        /*0164*/ 	.byte	0x03, 0x19
        /*0166*/ 	.short	0x00b8


	//----- nvinfo : EIATTR_PARAM_CBANK
	.align		4
        /*0168*/ 	.byte	0x04, 0x0a
        /*016a*/ 	.short	(.L_2737 - .L_2736)
	.align		4
.L_2736:
        /*016c*/ 	.word	index@(.nv.constant0._Z30group_norm_nhwc_bwd_sum_kernelI11Bf16IOFp32WLi64EEv26Group_norm_nhwc_bwd_params)
        /*0170*/ 	.short	0x0210
        /*0172*/ 	.short	0x00b8


	//----- nvinfo : EIATTR_SW_WAR
	.align		4
.L_2737:
        /*0174*/ 	.byte	0x04, 0x36
        /*0176*/ 	.short	(.L_2739 - .L_2738)
.L_2738:
        /*0178*/ 	.word	0x00000008
.L_2739:


//--------------------- .nv.info._Z30group_norm_nhwc_bwd_sum_kernelI11Bf16IOFp32WLi128EEv26Group_norm_nhwc_bwd_params --------------------------
	.section	.nv.info._Z30group_norm_nhwc_bwd_sum_kernelI11Bf16IOFp32WLi128EEv26Group_norm_nhwc_bwd_params,"",@"SHT_CUDA_INFO"
	.sectionflags	@""
	.align	4


	//----- nvinfo : EIATTR_CUDA_API_VERSION
	.align		4
        /*0000*/ 	.byte	0x04, 0x37
        /*0002*/ 	.short	(.L_2741 - .L_2740)
.L_2740:
        /*0004*/ 	.word	0x00000082


	//----- nvinfo : EIATTR_KPARAM_INFO
	.align		4
.L_2741:
        /*0008*/ 	.byte	0x04, 0x17
        /*000a*/ 	.short	(.L_2743 - .L_2742)
.L_2742:
        /*000c*/ 	.word	0x00000000
        /*0010*/ 	.short	0x0000
        /*0012*/ 	.short	0x0000
        /*0014*/ 	.byte	0x00, 0xf0, 0xe1, 0x02


	//----- nvinfo : EIATTR_SPARSE_MMA_MASK
	.align		4
.L_2743:
        /*0018*/ 	.byte	0x03, 0x50
        /*001a*/ 	.short	0x0000


	//----- nvinfo : EIATTR_MAXREG_COUNT
	.align		4
        /*001c*/ 	.byte	0x03, 0x1b
        /*001e*/ 	.short	0x00ff


	//----- nvinfo : EIATTR_NUM_BARRIERS
	.align		4
        /*0020*/ 	.byte	0x02, 0x4c
        /*0022*/ 	.byte	0x01
	.zero		1


	//----- nvinfo : EIATTR_MERCURY_ISA_VERSION
	.align		4
        /*0024*/ 	.byte	0x03, 0x5f
        /*0026*/ 	.short	0x0101


	//----- nvinfo : EIATTR_COOP_GROUP_MASK_REGIDS
	.align		4
        /*0028*/ 	.byte	0x04, 0x29
        /*002a*/ 	.short	(.L_2745 - .L_2744)


	//   ....[0]....
.L_2744:
        /*002c*/ 	.word	0xffffffff


	//   ....[1]....
        /*0030*/ 	.word	0xffffffff


	//   ....[2]....
        /*0034*/ 	.word	0xffffffff


	//   ....[3]....
        /*0038*/ 	.word	0xffffffff


	//   ....[4]....
        /*003c*/ 	.word	0xffffffff


	//   ....[5]....
        /*0040*/ 	.word	0xffffffff


	//   ....[6]....
        /*0044*/ 	.word	0xffffffff


	//   ....[7]....
        /*0048*/ 	.word	0xffffffff


	//   ....[8]....
        /*004c*/ 	.word	0xffffffff


	//   ....[9]....
        /*0050*/ 	.word	0xffffffff


	//   ....[10]....
        /*0054*/ 	.word	0xffffffff


	//   ....[11]....
        /*0058*/ 	.word	0xffffffff


	//   ....[12]....
        /*005c*/ 	.word	0xffffffff


	//   ....[13]....
        /*0060*/ 	.word	0xffffffff


	//   ....[14]....
        /*0064*/ 	.word	0xffffffff


	//   ....[15]....
        /*0068*/ 	.word	0xffffffff


	//   ....[16]....
        /*006c*/ 	.word	0xffffffff


	//   ....[17]....
        /*0070*/ 	.word	0xffffffff


	//   ....[18]....
        /*0074*/ 	.word	0x05000018


	//   ....[19]....
        /*0078*/ 	.word	0x05000018


	//   ....[20]....
        /*007c*/ 	.word	0x05000018


	//   ....[21]....
        /*0080*/ 	.word	0x05000018


	//   ....[22]....
        /*0084*/ 	.word	0x05000018


	//   ....[23]....
        /*0088*/ 	.word	0x05000018


	//   ....[24]....
        /*008c*/ 	.word	0x05000018


	//   ....[25]....
        /*0090*/ 	.word	0x05000018


	//   ....[26]....
        /*0094*/ 	.word	0x05000018


	//   ....[27]....
        /*0098*/ 	.word	0x05000018


	//   ....[28]....
        /*009c*/ 	.word	0x05000018


	//   ....[29]....
        /*00a0*/ 	.word	0x05000018


	//   ....[30]....
        /*00a4*/ 	.word	0x05000018


	//   ....[31]....
        /*00a8*/ 	.word	0x05000018


	//   ....[32]....
        /*00ac*/ 	.word	0x05000018


	//   ....[33]....
        /*00b0*/ 	.word	0x05000018


	//   ....[34]....
        /*00b4*/ 	.word	0x05000018


	//   ....[35]....
        /*00b8*/ 	.word	0x05000018


	//----- nvinfo : EIATTR_COOP_GROUP_INSTR_OFFSETS
	.align		4
.L_2745:
        /*00bc*/ 	.byte	0x04, 0x28
        /*00be*/ 	.short	(.L_2747 - .L_2746)


	//   ....[0]....
.L_2746:
        /*00c0*/ 	.word	0x000025e0


	//   ....[1]....
        /*00c4*/ 	.word	0x00002610


	//   ....[2]....
        /*00c8*/ 	.word	0x00002620


	//   ....[3]....
        /*00cc*/ 	.word	0x00002680


	//   ....[4]....
        /*00d0*/ 	.word	0x000026b0


	//   ....[5]....
        /*00d4*/ 	.word	0x000026c0


	//   ....[6]....
        /*00d8*/ 	.word	0x00002720


	//   ....[7]....
        /*00dc*/ 	.word	0x00002750


	//   ....[8]....
        /*00e0*/ 	.word	0x00002760


	//   ....[9]....
        /*00e4*/ 	.word	0x000027c0


	//   ....[10]....
        /*00e8*/ 	.word	0x000027f0


	//   ....[11]....
        /*00ec*/ 	.word	0x00002800


	//   ....[12]....
        /*00f0*/ 	.word	0x00002860


	//   ....[13]....
        /*00f4*/ 	.word	0x00002890


	//   ....[14]....
        /*00f8*/ 	.word	0x000028a0


	//   ....[15]....
        /*00fc*/ 	.word	0x00002900


	//   ....[16]....
        /*0100*/ 	.word	0x00002910


	//   ....[17]....
        /*0104*/ 	.word	0x00002920


	//   ....[18]....
        /*0108*/ 	.word	0x00003000


	//   ....[19]....
        /*010c*/ 	.word	0x00003050


	//   ....[20]....
        /*0110*/ 	.word	0x000030a0


	//   ....[21]....
        /*0114*/ 	.word	0x00003160


	//   ....[22]....
        /*0118*/ 	.word	0x000031b0


	//   ....[23]....
        /*011c*/ 	.word	0x00003200


	//   ....[24]....
        /*0120*/ 	.word	0x000032c0


	//   ....[25]....
        /*0124*/ 	.word	0x00003310


	//   ....[26]....
        /*0128*/ 	.word	0x00003360


	//   ....[27]....
        /*012c*/ 	.word	0x00003420


	//   ....[28]....
        /*0130*/ 	.word	0x00003470


	//   ....[29]....
        /*0134*/ 	.word	0x000034c0


	//   ....[30]....
        /*0138*/ 	.word	0x00003580


	//   ....[31]....
        /*013c*/ 	.word	0x000035d0


	//   ....[32]....
        /*0140*/ 	.word	0x00003620


	//   ....[33]....
        /*0144*/ 	.word	0x000036d0


	//   ....[34]....
        /*0148*/ 	.word	0x00003720


	//   ....[35]....
        /*014c*/ 	.word	0x00003770


	//----- nvinfo : EIATTR_EXIT_INSTR_OFFSETS
	.align		4
.L_2747:
        /*0150*/ 	.byte	0x04, 0x1c
        /*0152*/ 	.short	(.L_2749 - .L_2748)


	//   ....[0]....
.L_2748:
        /*0154*/ 	.word	0x00002e40


	//   ....[1]....
        /*0158*/ 	.word	0x00002f90


	//----- nvinfo : EIATTR_CRS_STACK_SIZE
	.align		4
.L_2749:
        /*015c*/ 	.byte	0x04, 0x1e
        /*015e*/ 	.short	(.L_2751 - .L_2750)
.L_2750:
        /*0160*/ 	.word	0x00000000


	//----- nvinfo : EIATTR_CBANK_PARAM_SIZE
	.align		4
.L_2751:
        /*0164*/ 	.byte	0x03, 0x19
        /*0166*/ 	.short	0x00b8


	//----- nvinfo : EIATTR_PARAM_CBANK
	.align		4
        /*0168*/ 	.byte	0x04, 0x0a
        /*016a*/ 	.short	(.L_2753 - .L_2752)
	.align		4
.L_2752:
        /*016c*/ 	.word	index@(.nv.constant0._Z30group_norm_nhwc_bwd_sum_kernelI11Bf16IOFp32WLi128EEv26Group_norm_nhwc_bwd_params)
        /*0170*/ 	.short	0x0210
        /*0172*/ 	.short	0x00b8


	//----- nvinfo : EIATTR_SW_WAR
	.align		4
.L_2753:
        /*0174*/ 	.byte	0x04, 0x36
        /*0176*/ 	.short	(.L_2755 - .L_2754)
.L_2754:
        /*0178*/ 	.word	0x00000008
.L_2755:


//--------------------- .nv.info._Z30group_norm_nhwc_bwd_sum_kernelI11Bf16IOFp32WLi192EEv26Group_norm_nhwc_bwd_params --------------------------
	.section	.nv.info._Z30group_norm_nhwc_bwd_sum_kernelI11Bf16IOFp32WLi192EEv26Group_norm_nhwc_bwd_params,"",@"SHT_CUDA_INFO"
	.sectionflags	@""
	.align	4


	//----- nvinfo : EIATTR_CUDA_API_VERSION
	.align		4
        /*0000*/ 	.byte	0x04, 0x37
        /*0002*/ 	.short	(.L_2757 - .L_2756)
.L_2756:
        /*0004*/ 	.word	0x00000082


	//----- nvinfo : EIATTR_KPARAM_INFO
	.align		4
.L_2757:
        /*0008*/ 	.byte	0x04, 0x17
        /*000a*/ 	.short	(.L_2759 - .L_2758)
.L_2758:
        /*000c*/ 	.word	0x00000000
        /*0010*/ 	.short	0x0000
        /*0012*/ 	.short	0x0000
        /*0014*/ 	.byte	0x00, 0xf0, 0xe1, 0x02


	//----- nvinfo : EIATTR_SPARSE_MMA_MASK
	.align		4
.L_2759:
        /*0018*/ 	.byte	0x03, 0x50
        /*001a*/ 	.short	0x0000


	//----- nvinfo : EIATTR_MAXREG_COUNT
	.align		4
        /*001c*/ 	.byte	0x03, 0x1b
        /*001e*/ 	.short	0x00ff


	//----- nvinfo : EIATTR_NUM_BARRIERS
	.align		4
        /*0020*/ 	.byte	0x02, 0x4c
        /*0022*/ 	.byte	0x01
	.zero		1


	//----- nvinfo : EIATTR_MERCURY_ISA_VERSION
	.align		4
        /*0024*/ 	.byte	0x03, 0x5f
        /*0026*/ 	.short	0x0101


	//----- nvinfo : EIATTR_COOP_GROUP_MASK_REGIDS
	.align		4
        /*0028*/ 	.byte	0x04, 0x29
        /*002a*/ 	.short	(.L_2761 - .L_2760)


	//   ....[0]....
.L_2760:
        /*002c*/ 	.word	0xffffffff


	//   ....[1]....
        /*0030*/ 	.word	0xffffffff


	//   ....[2]....
        /*0034*/ 	.word	0xffffffff


	//   ....[3]....
        /*0038*/ 	.word	0xffffffff


	//   ....[4]....
        /*003c*/ 	.word	0xffffffff


	//   ....[5]....
        /*0040*/ 	.word	0xffffffff


	//   ....[6]....
        /*0044*/ 	.word	0xffffffff


	//   ....[7]....
        /*0048*/ 	.word	0xffffffff


	//   ....[8]....
        /*004c*/ 	.word	0xffffffff


	//   ....[9]....
        /*0050*/ 	.word	0xffffffff


	//   ....[10]....
        /*0054*/ 	.word	0xffffffff


	//   ....[11]....
        /*0058*/ 	.word	0xffffffff


	//   ....[12]....
        /*005c*/ 	.word	0xffffffff


	//   ....[13]....
        /*0060*/ 	.word	0xffffffff


	//   ....[14]....
        /*0064*/ 	.word	0xffffffff


	//   ....[15]....
        /*0068*/ 	.word	0xffffffff


	//   ....[16]....
        /*006c*/ 	.word	0xffffffff


	//   ....[17]....
        /*0070*/ 	.word	0xffffffff


	//   ....[18]....
        /*0074*/ 	.word	0x0500001d


	//   ....[19]....
        /*0078*/ 	.word	0x0500001d


	//   ....[20]....
        /*007c*/ 	.word	0x0500001d


	//   ....[21]....
        /*0080*/ 	.word	0x0500001d


	//   ....[22]....
        /*0084*/ 	.word	0x0500001d


	//   ....[23]....
        /*0088*/ 	.word	0x0500001d


	//   ....[24]....
        /*008c*/ 	.word	0x0500001d


	//   ....[25]....
        /*0090*/ 	.word	0x0500001d


	//   ....[26]....
        /*0094*/ 	.word	0x0500001d


	//   ....[27]....
        /*0098*/ 	.word	0x0500001d


	//   ....[28]....
        /*009c*/ 	.word	0x0500001d


	//   ....[29]....
        /*00a0*/ 	.word	0x0500001d


	//   ....[30]....
        /*00a4*/ 	.word	0x0500001d


	//   ....[31]....
        /*00a8*/ 	.word	0x0500001d


	//   ....[32]....
        /*00ac*/ 	.word	0x0500001d


	//   ....[33]....
        /*00b0*/ 	.word	0x0500001d


	//   ....[34]....
        /*00b4*/ 	.word	0x0500001d


	//   ....[35]....
        /*00b8*/ 	.word	0x0500001d


	//----- nvinfo : EIATTR_COOP_GROUP_INSTR_OFFSETS
	.align		4
.L_2761:
        /*00bc*/ 	.byte	0x04, 0x28
        /*00be*/ 	.short	(.L_2763 - .L_2762)


	//   ....[0]....
.L_2762:
        /*00c0*/ 	.word	0x00002760


	//   ....[1]....
        /*00c4*/ 	.word	0x00002790


	//   ....[2]....
        /*00c8*/ 	.word	0x000027a0


	//   ....[3]....
        /*00cc*/ 	.word	0x00002800


	//   ....[4]....
        /*00d0*/ 	.word	0x00002830


	//   ....[5]....
        /*00d4*/ 	.word	0x00002840


	//   ....[6]....
        /*00d8*/ 	.word	0x000028a0


	//   ....[7]....
        /*00dc*/ 	.word	0x000028d0


	//   ....[8]....
        /*00e0*/ 	.word	0x000028e0


	//   ....[9]....
        /*00e4*/ 	.word	0x00002940


	//   ....[10]....
        /*00e8*/ 	.word	0x00002970


	//   ....[11]....
        /*00ec*/ 	.word	0x00002980


	//   ....[12]....
        /*00f0*/ 	.word	0x000029e0


	//   ....[13]....
        /*00f4*/ 	.word	0x00002a10


	//   ....[14]....
        /*00f8*/ 	.word	0x00002a20


	//   ....[15]....
        /*00fc*/ 	.word	0x00002a80


	//   ....[16]....
        /*0100*/ 	.word	0x00002a90


	//   ....[17]....
        /*0104*/ 	.word	0x00002aa0


	//   ....[18]....
        /*0108*/ 	.word	0x000032b0


	//   ....[19]....
        /*010c*/ 	.word	0x00003300


	//   ....[20]....
        /*0110*/ 	.word	0x00003370


	//   ....[21]....
        /*0114*/ 	.word	0x00003420


	//   ....[22]....
        /*0118*/ 	.word	0x00003470


	//   ....[23]....
        /*011c*/ 	.word	0x000034e0


	//   ....[24]....
        /*0120*/ 	.word	0x00003590


	//   ....[25]....
        /*0124*/ 	.word	0x000035e0


	//   ....[26]....
        /*0128*/ 	.word	0x00003650


	//   ....[27]....
        /*012c*/ 	.word	0x00003700


	//   ....[28]....
        /*0130*/ 	.word	0x00003750


	//   ....[29]....
        /*0134*/ 	.word	0x000037c0


	//   ....[30]....
        /*0138*/ 	.word	0x00003870


	//   ....[31]....
        /*013c*/ 	.word	0x000038d0


	//   ....[32]....
        /*0140*/ 	.word	0x00003920


	//   ....[33]....
        /*0144*/ 	.word	0x000039d0


	//   ....[34]....
        /*0148*/ 	.word	0x00003a20


	//   ....[35]....
        /*014c*/ 	.word	0x00003a70


	//----- nvinfo : EIATTR_EXIT_INSTR_OFFSETS
	.align		4
.L_2763:
        /*0150*/ 	.byte	0x04, 0x1c
        /*0152*/ 	.short	(.L_2765 - .L_2764)


	//   ....[0]....
.L_2764:
        /*0154*/ 	.word	0x000030f0


	//   ....[1]....
        /*0158*/ 	.word	0x00003240


	//----- nvinfo : EIATTR_CRS_STACK_SIZE
	.align		4
.L_2765:
        /*015c*/ 	.byte	0x04, 0x1e
        /*015e*/ 	.short	(.L_2767 - .L_2766)
.L_2766:
        /*0160*/ 	.word	0x00000000


	//----- nvinfo : EIATTR_CBANK_PARAM_SIZE
	.align		4
.L_2767:
        /*0164*/ 	.byte	0x03, 0x19
        /*0166*/ 	.short	0x00b8


	//----- nvinfo : EIATTR_PARAM_CBANK
	.align		4
        /*0168*/ 	.byte	0x04, 0x0a
        /*016a*/ 	.short	(.L_2769 - .L_2768)
	.align		4
.L_2768:
        /*016c*/ 	.word	index@(.nv.constant0._Z30group_norm_nhwc_bwd_sum_kernelI11Bf16IOFp32WLi192EEv26Group_norm_nhwc_bwd_params)
        /*0170*/ 	.short	0x0210
        /*0172*/ 	.short	0x00b8


	//----- nvinfo : EIATTR_SW_WAR
	.align		4
.L_2769:
        /*0174*/ 	.byte	0x04, 0x36
        /*0176*/ 	.short	(.L_2771 - .L_2770)
.L_2770:
        /*0178*/ 	.word	0x00000008
.L_2771:


//--------------------- .nv.info._Z30group_norm_nhwc_bwd_sum_kernelI11Bf16IOFp32WLi448EEv26Group_norm_nhwc_bwd_params --------------------------
	.section	.nv.info._Z30group_norm_nhwc_bwd_sum_kernelI11Bf16IOFp32WLi448EEv26Group_norm_nhwc_bwd_params,"",@"SHT_CUDA_INFO"
	.sectionflags	@""
	.align	4


	//----- nvinfo : EIATTR_CUDA_API_VERSION
	.align		4
        /*0000*/ 	.byte	0x04, 0x37
        /*0002*/ 	.short	(.L_2773 - .L_2772)
.L_2772:
        /*0004*/ 	.word	0x00000082


	//----- nvinfo : EIATTR_KPARAM_INFO
	.align		4
.L_2773:
        /*0008*/ 	.byte	0x04, 0x17
        /*000a*/ 	.short	(.L_2775 - .L_2774)
.L_2774:
        /*000c*/ 	.word	0x00000000
        /*0010*/ 	.short	0x0000
        /*0012*/ 	.short	0x0000
        /*0014*/ 	.byte	0x00, 0xf0, 0xe1, 0x02


	//----- nvinfo : EIATTR_SPARSE_MMA_MASK
	.align		4
.L_2775:
        /*0018*/ 	.byte	0x03, 0x50
        /*001a*/ 	.short	0x0000


	//----- nvinfo : EIATTR_MAXREG_COUNT
	.align		4
        /*001c*/ 	.byte	0x03, 0x1b
        /*001e*/ 	.short	0x00ff


	//----- nvinfo : EIATTR_NUM_BARRIERS
	.align		4
        /*0020*/ 	.byte	0x02, 0x4c
        /*0022*/ 	.byte	0x01
	.zero		1


	//----- nvinfo : EIATTR_MERCURY_ISA_VERSION
	.align		4
        /*0024*/ 	.byte	0x03, 0x5f
        /*0026*/ 	.short	0x0101


	//----- nvinfo : EIATTR_COOP_GROUP_MASK_REGIDS
	.align		4
        /*0028*/ 	.byte	0x04, 0x29
        /*002a*/ 	.short	(.L_2777 - .L_2776)


	//   ....[0]....
.L_2776:
        /*002c*/ 	.word	0xffffffff


	//   ....[1]....
        /*0030*/ 	.word	0xffffffff


	//   ....[2]....
        /*0034*/ 	.word	0xffffffff


	//   ....[3]....
        /*0038*/ 	.word	0xffffffff


	//   ....[4]....
        /*003c*/ 	.word	0xffffffff


	//   ....[5]....
        /*0040*/ 	.word	0xffffffff


	//   ....[6]....
        /*0044*/ 	.word	0xffffffff


	//   ....[7]....
        /*0048*/ 	.word	0xffffffff


	//   ....[8]....
        /*004c*/ 	.word	0xffffffff


	//   ....[9]....
        /*0050*/ 	.word	0xffffffff


	//   ....[10]....
        /*0054*/ 	.word	0xffffffff


	//   ....[11]....
        /*0058*/ 	.word	0xffffffff


	//   ....[12]....
        /*005c*/ 	.word	0xffffffff


	//   ....[13]....
        /*0060*/ 	.word	0xffffffff


	//   ....[14]....
        /*0064*/ 	.word	0xffffffff


	//   ....[15]....
        /*0068*/ 	.word	0xffffffff


	//   ....[16]....
        /*006c*/ 	.word	0xffffffff


	//   ....[17]....
        /*0070*/ 	.word	0xffffffff


	//   ....[18]....
        /*0074*/ 	.word	0x05000037


	//   ....[19]....
        /*0078*/ 	.word	0x05000037


	//   ....[20]....
        /*007c*/ 	.word	0x05000037


	//   ....[21]....
        /*0080*/ 	.word	0x05000037


	//   ....[22]....
        /*0084*/ 	.word	0x05000037


	//   ....[23]....
        /*0088*/ 	.word	0x05000037


	//   ....[24]....
        /*008c*/ 	.word	0x05000037


	//   ....[25]....
        /*0090*/ 	.word	0x05000037


	//   ....[26]....
        /*0094*/ 	.word	0x05000037


	//   ....[27]....
        /*0098*/ 	.word	0x05000037


	//   ....[28]....
        /*009c*/ 	.word	0x05000037


	//   ....[29]....
        /*00a0*/ 	.word	0x05000037


	//   ....[30]....
        /*00a4*/ 	.word	0x05000037


	//   ....[31]....
        /*00a8*/ 	.word	0x05000037


	//   ....[32]....
        /*00ac*/ 	.word	0x05000037


	//   ....[33]....
        /*00b0*/ 	.word	0x05000037


	//   ....[34]....
        /*00b4*/ 	.word	0x05000037


	//   ....[35]....
        /*00b8*/ 	.word	0x05000037


	//----- nvinfo : EIATTR_COOP_GROUP_INSTR_OFFSETS
	.align		4
.L_2777:
        /*00bc*/ 	.byte	0x04, 0x28
        /*00be*/ 	.short	(.L_2779 - .L_2778)


	//   ....[0]....
.L_2778:
        /*00c0*/ 	.word	0x00002cb0


	//   ....[1]....
        /*00c4*/ 	.word	0x00002ce0


	//   ....[2]....
        /*00c8*/ 	.word	0x00002d10


	//   ....[3]....
        /*00cc*/ 	.word	0x00002d80


	//   ....[4]....
        /*00d0*/ 	.word	0x00002db0


	//   ....[5]....
        /*00d4*/ 	.word	0x00002dc0


	//   ....[6]....
        /*00d8*/ 	.word	0x00002e20


	//   ....[7]....
        /*00dc*/ 	.word	0x00002e50


	//   ....[8]....
        /*00e0*/ 	.word	0x00002e60


	//   ....[9]....
        /*00e4*/ 	.word	0x00002ec0


	//   ....[10]....
        /*00e8*/ 	.word	0x00002ef0


	//   ....[11]....
        /*00ec*/ 	.word	0x00002f00


	//   ....[12]....
        /*00f0*/ 	.word	0x00002f70


	//   ....[13]....
        /*00f4*/ 	.word	0x00002f90


	//   ....[14]....
        /*00f8*/ 	.word	0x00002fd0


	//   ....[15]....
        /*00fc*/ 	.word	0x00002ff0


	//   ....[16]....
        /*0100*/ 	.word	0x00003020


	//   ....[17]....
        /*0104*/ 	.word	0x00003040


	//   ....[18]....
        /*0108*/ 	.word	0x00003ca0


	//   ....[19]....
        /*010c*/ 	.word	0x00003d00


	//   ....[20]....
        /*0110*/ 	.word	0x00003d60


	//   ....[21]....
        /*0114*/ 	.word	0x00003df0


	//   ....[22]....
        /*0118*/ 	.word	0x00003e60


	//   ....[23]....
        /*011c*/ 	.word	0x00003ec0


	//   ....[24]....
        /*0120*/ 	.word	0x00003f50


	//   ....[25]....
        /*0124*/ 	.word	0x00003fc0


	//   ....[26]....
        /*0128*/ 	.word	0x00004020


	//   ....[27]....
        /*012c*/ 	.word	0x000040b0


	//   ....[28]....
        /*0130*/ 	.word	0x00004120


	//   ....[29]....
        /*0134*/ 	.word	0x00004180


	//   ....[30]....
        /*0138*/ 	.word	0x00004210


	//   ....[31]....
        /*013c*/ 	.word	0x000042a0


	//   ....[32]....
        /*0140*/ 	.word	0x000042f0


	//   ....[33]....
        /*0144*/ 	.word	0x000043a0


	//   ....[34]....
        /*0148*/ 	.word	0x00004400


	//   ....[35]....
        /*014c*/ 	.word	0x00004450


	//----- nvinfo : EIATTR_EXIT_INSTR_OFFSETS
	.align		4
.L_2779:
        /*0150*/ 	.byte	0x04, 0x1c
        /*0152*/ 	.short	(.L_2781 - .L_2780)


	//   ....[0]....
.L_2780:
        /*0154*/ 	.word	0x00003ac0


	//   ....[1]....
        /*0158*/ 	.word	0x00003c10


	//----- nvinfo : EIATTR_CRS_STACK_SIZE
	.align		4
.L_2781:
        /*015c*/ 	.byte	0x04, 0x1e
        /*015e*/ 	.short	(.L_2783 - .L_2782)
.L_2782:
        /*0160*/ 	.word	0x00000000


	//----- nvinfo : EIATTR_CBANK_PARAM_SIZE
	.align		4
.L_2783:
        /*0164*/ 	.byte	0x03, 0x19
        /*0166*/ 	.short	0x00b8


	//----- nvinfo : EIATTR_PARAM_CBANK
	.align		4
        /*0168*/ 	.byte	0x04, 0x0a
        /*016a*/ 	.short	(.L_2785 - .L_2784)
	.align		4
.L_2784:
        /*016c*/ 	.word	index@(.nv.constant0._Z30group_norm_nhwc_bwd_sum_kernelI11Bf16IOFp32WLi448EEv26Group_norm_nhwc_bwd_params)
        /*0170*/ 	.short	0x0210
        /*0172*/ 	.short	0x00b8


	//----- nvinfo : EIATTR_SW_WAR
	.align		4
.L_2785:
        /*0174*/ 	.byte	0x04, 0x36
        /*0176*/ 	.short	(.L_2787 - .L_2786)
.L_2786:
        /*0178*/ 	.word	0x00000008
.L_2787:


//--------------------- .nv.info._Z30group_norm_nhwc_bwd_sum_kernelI11Bf16IOFp32WLi256EEv26Group_norm_nhwc_bwd_params --------------------------
	.section	.nv.info._Z30group_norm_nhwc_bwd_sum_kernelI11Bf16IOFp32WLi256EEv26Group_norm_nhwc_bwd_params,"",@"SHT_CUDA_INFO"
	.sectionflags	@""
	.align	4


	//----- nvinfo : EIATTR_CUDA_API_VERSION
	.align		4
        /*0000*/ 	.byte	0x04, 0x37
        /*0002*/ 	.short	(.L_2789 - .L_2788)
.L_2788:
        /*0004*/ 	.word	0x00000082


	//----- nvinfo : EIATTR_KPARAM_INFO
	.align		4
.L_2789:
        /*0008*/ 	.byte	0x04, 0x17
        /*000a*/ 	.short	(.L_2791 - .L_2790)
.L_2790:
        /*000c*/ 	.word	0x00000000
        /*0010*/ 	.short	0x0000
        /*0012*/ 	.short	0x0000
        /*0014*/ 	.byte	0x00, 0xf0, 0xe1, 0x02


	//----- nvinfo : EIATTR_SPARSE_MMA_MASK
	.align		4
.L_2791:
        /*0018*/ 	.byte	0x03, 0x50
        /*001a*/ 	.short	0x0000


	//----- nvinfo : EIATTR_MAXREG_COUNT
	.align		4
        /*001c*/ 	.byte	0x03, 0x1b
        /*001e*/ 	.short	0x00ff


	//----- nvinfo : EIATTR_NUM_BARRIERS
	.align		4
        /*0020*/ 	.byte	0x02, 0x4c
        /*0022*/ 	.byte	0x01
	.zero		1


	//----- nvinfo : EIATTR_MERCURY_ISA_VERSION
	.align		4
        /*0024*/ 	.byte	0x03, 0x5f
        /*0026*/ 	.short	0x0101


	//----- nvinfo : EIATTR_COOP_GROUP_MASK_REGIDS
	.align		4
        /*0028*/ 	.byte	0x04, 0x29
        /*002a*/ 	.short	(.L_2793 - .L_2792)


	//   ....[0]....
.L_2792:
        /*002c*/ 	.word	0xffffffff


	//   ....[1]....
        /*0030*/ 	.word	0xffffffff


	//   ....[2]....
        /*0034*/ 	.word	0xffffffff


	//   ....[3]....
        /*0038*/ 	.word	0xffffffff


	//   ....[4]....
        /*003c*/ 	.word	0xffffffff


	//   ....[5]....
        /*0040*/ 	.word	0xffffffff


	//   ....[6]....
        /*0044*/ 	.word	0xffffffff


	//   ....[7]....
        /*0048*/ 	.word	0xffffffff


	//   ....[8]....
        /*004c*/ 	.word	0xffffffff


	//   ....[9]....
        /*0050*/ 	.word	0xffffffff


	//   ....[10]....
        /*0054*/ 	.word	0xffffffff


	//   ....[11]....
        /*0058*/ 	.word	0xffffffff


	//   ....[12]....
        /*005c*/ 	.word	0xffffffff


	//   ....[13]....
        /*0060*/ 	.word	0xffffffff


	//   ....[14]....
        /*0064*/ 	.word	0xffffffff


	//   ....[15]....
        /*0068*/ 	.word	0xffffffff


	//   ....[16]....
        /*006c*/ 	.word	0xffffffff


	//   ....[17]....
        /*0070*/ 	.word	0xffffffff


	//   ....[18]....
        /*0074*/ 	.word	0x05000025


	//   ....[19]....
        /*0078*/ 	.word	0x05000025


	//   ....[20]....
        /*007c*/ 	.word	0x05000025


	//   ....[21]....
        /*0080*/ 	.word	0x05000025


	//   ....[22]....
        /*0084*/ 	.word	0x05000025


	//   ....[23]....
        /*0088*/ 	.word	0x05000025


	//   ....[24]....
        /*008c*/ 	.word	0x05000025


	//   ....[25]....
        /*0090*/ 	.word	0x05000025


	//   ....[26]....
        /*0094*/ 	.word	0x05000025


	//   ....[27]....
        /*0098*/ 	.word	0x05000025


	//   ....[28]....
        /*009c*/ 	.word	0x05000025


	//   ....[29]....
        /*00a0*/ 	.word	0x05000025


	//   ....[30]....
        /*00a4*/ 	.word	0x05000025


	//   ....[31]....
        /*00a8*/ 	.word	0x05000025


	//   ....[32]....
        /*00ac*/ 	.word	0x05000025


	//   ....[33]....
        /*00b0*/ 	.word	0x05000025


	//   ....[34]....
        /*00b4*/ 	.word	0x05000025


	//   ....[35]....
        /*00b8*/ 	.word	0x05000025


	//----- nvinfo : EIATTR_COOP_GROUP_INSTR_OFFSETS
	.align		4
.L_2793:
        /*00bc*/ 	.byte	0x04, 0x28
        /*00be*/ 	.short	(.L_2795 - .L_2794)


	//   ....[0]....
.L_2794:
        /*00c0*/ 	.word	0x00002870


	//   ....[1]....
        /*00c4*/ 	.word	0x000028a0


	//   ....[2]....
        /*00c8*/ 	.word	0x000028c0


	//   ....[3]....
        /*00cc*/ 	.word	0x00002910


	//   ....[4]....
        /*00d0*/ 	.word	0x00002940


	//   ....[5]....
        /*00d4*/ 	.word	0x00002960


	//   ....[6]....
        /*00d8*/ 	.word	0x000029b0


	//   ....[7]....
        /*00dc*/ 	.word	0x000029c0


	//   ....[8]....
        /*00e0*/ 	.word	0x00002a00


	//   ....[9]....
        /*00e4*/ 	.word	0x00002a30


	//   ....[10]....
        /*00e8*/ 	.word	0x00002a60


	//   ....[11]....
        /*00ec*/ 	.word	0x00002aa0


	//   ....[12]....
        /*00f0*/ 	.word	0x00002af0


	//   ....[13]....
        /*00f4*/ 	.word	0x00002b30


	//   ....[14]....
        /*00f8*/ 	.word	0x00002b70


	//   ....[15]....
        /*00fc*/ 	.word	0x00002bb0


	//   ....[16]....
        /*0100*/ 	.word	0x00002bd0


	//   ....[17]....
        /*0104*/ 	.word	0x00002be0


	//   ....[18]....
        /*0108*/ 	.word	0x000034d0


	//   ....[19]....
        /*010c*/ 	.word	0x00003530


	//   ....[20]....
        /*0110*/ 	.word	0x00003590


	//   ....[21]....
        /*0114*/ 	.word	0x00003620


	//   ....[22]....
        /*0118*/ 	.word	0x00003690


	//   ....[23]....
        /*011c*/ 	.word	0x000036f0


	//   ....[24]....
        /*0120*/ 	.word	0x00003780


	//   ....[25]....
        /*0124*/ 	.word	0x000037f0


	//   ....[26]....
        /*0128*/ 	.word	0x00003850


	//   ....[27]....
        /*012c*/ 	.word	0x000038e0


	//   ....[28]....
        /*0130*/ 	.word	0x00003950


	//   ....[29]....
        /*0134*/ 	.word	0x000039b0


	//   ....[30]....
        /*0138*/ 	.word	0x00003a40


	//   ....[31]....
        /*013c*/ 	.word	0x00003ad0


	//   ....[32]....
        /*0140*/ 	.word	0x00003b20


	//   ....[33]....
        /*0144*/ 	.word	0x00003bc0


	//   ....[34]....
        /*0148*/ 	.word	0x00003c20


	//   ....[35]....
        /*014c*/ 	.word	0x00003c70


	//----- nvinfo : EIATTR_EXIT_INSTR_OFFSETS
	.align		4
.L_2795:
        /*0150*/ 	.byte	0x04, 0x1c
        /*0152*/ 	.short	(.L_2797 - .L_2796)


	//   ....[0]....
.L_2796:
        /*0154*/ 	.word	0x000032f0


	//   ....[1]....
        /*0158*/ 	.word	0x00003440


	//----- nvinfo : EIATTR_CRS_STACK_SIZE
	.align		4
.L_2797:
        /*015c*/ 	.byte	0x04, 0x1e
        /*015e*/ 	.short	(.L_2799 - .L_2798)
.L_2798:
        /*0160*/ 	.word	0x00000000


	//----- nvinfo : EIATTR_CBANK_PARAM_SIZE
	.align		4
.L_2799:
        /*0164*/ 	.byte	0x03, 0x19
        /*0166*/ 	.short	0x00b8


	//----- nvinfo : EIATTR_PARAM_CBANK
	.align		4
        /*0168*/ 	.byte	0x04, 0x0a
        /*016a*/ 	.short	(.L_2801 - .L_2800)
	.align		4
.L_2800:
        /*016c*/ 	.word	index@(.nv.constant0._Z30group_norm_nhwc_bwd_sum_kernelI11Bf16IOFp32WLi256EEv26Group_norm_nhwc_bwd_params)
        /*0170*/ 	.short	0x0210
        /*0172*/ 	.short	0x00b8


	//----- nvinfo : EIATTR_SW_WAR
	.align		4
.L_2801:
        /*0174*/ 	.byte	0x04, 0x36
        /*0176*/ 	.short	(.L_2803 - .L_2802)
.L_2802:
        /*0178*/ 	.word	0x00000008
.L_2803:


//--------------------- .nv.info._Z30group_norm_nhwc_bwd_sum_kernelI11Bf16IOFp32WLi120EEv26Group_norm_nhwc_bwd_params --------------------------
	.section	.nv.info._Z30group_norm_nhwc_bwd_sum_kernelI11Bf16IOFp32WLi120EEv26Group_norm_nhwc_bwd_params,"",@"SHT_CUDA_INFO"
	.sectionflags	@""
	.align	4


	//----- nvinfo : EIATTR_CUDA_API_VERSION
	.align		4
        /*0000*/ 	.byte	0x04, 0x37
        /*0002*/ 	.short	(.L_2805 - .L_2804)
.L_2804:
        /*0004*/ 	.word	0x00000082


	//----- nvinfo : EIATTR_KPARAM_INFO
	.align		4
.L_2805:
        /*0008*/ 	.byte	0x04, 0x17
        /*000a*/ 	.short	(.L_2807 - .L_2806)
.L_2806:
        /*000c*/ 	.word	0x00000000
        /*0010*/ 	.short	0x0000
        /*0012*/ 	.short	0x0000
        /*0014*/ 	.byte	0x00, 0xf0, 0xe1, 0x02


	//----- nvinfo : EIATTR_SPARSE_MMA_MASK
	.align		4
.L_2807:
        /*0018*/ 	.byte	0x03, 0x50
        /*001a*/ 	.short	0x0000


	//----- nvinfo : EIATTR_MAXREG_COUNT
	.align		4
        /*001c*/ 	.byte	0x03, 0x1b
        /*001e*/ 	.short	0x00ff


	//----- nvinfo : EIATTR_NUM_BARRIERS
	.align		4
        /*0020*/ 	.byte	0x02, 0x4c
        /*0022*/ 	.byte	0x01
	.zero		1


	//----- nvinfo : EIATTR_MERCURY_ISA_VERSION
	.align		4
        /*0024*/ 	.byte	0x03, 0x5f
        /*0026*/ 	.short	0x0101


	//----- nvinfo : EIATTR_COOP_GROUP_MASK_REGIDS
	.align		4
        /*0028*/ 	.byte	0x04, 0x29
        /*002a*/ 	.short	(.L_2809 - .L_2808)


	//   ....[0]....
.L_2808:
        /*002c*/ 	.word	0x05000005


	//   ....[1]....
        /*0030*/ 	.word	0x05000005


	//   ....[2]....
        /*0034*/ 	.word	0x05000005


	//   ....[3]....
        /*0038*/ 	.word	0x05000005


	//   ....[4]....
        /*003c*/ 	.word	0x05000005


	//   ....[5]....
        /*0040*/ 	.word	0x05000005


	//   ....[6]....
        /*0044*/ 	.word	0x05000005


	//   ....[7]....
        /*0048*/ 	.word	0x05000005


	//   ....[8]....
        /*004c*/ 	.word	0x05000005


	//   ....[9]....
        /*0050*/ 	.word	0x05000005


	//   ....[10]....
        /*0054*/ 	.word	0x05000005


	//   ....[11]....
        /*0058*/ 	.word	0x05000005


	//   ....[12]....
        /*005c*/ 	.word	0x05000005


	//   ....[13]....
        /*0060*/ 	.word	0x05000005


	//   ....[14]....
        /*0064*/ 	.word	0x05000005


	//   ....[15]....
        /*0068*/ 	.word	0x05000005


	//   ....[16]....
        /*006c*/ 	.word	0x05000005


	//   ....[17]....
        /*0070*/ 	.word	0x05000005


	//   ....[18]....
        /*0074*/ 	.word	0x05000005


	//   ....[19]....
        /*0078*/ 	.word	0x05000005


	//   ....[20]....
        /*007c*/ 	.word	0x05000005


	//   ....[21]....
        /*0080*/ 	.word	0x05000005


	//----- nvinfo : EIATTR_COOP_GROUP_INSTR_OFFSETS
	.align		4
.L_2809:
        /*0084*/ 	.byte	0x04, 0x28
        /*0086*/ 	.short	(.L_2811 - .L_2810)


	//   ....[0]....
.L_2810:
        /*0088*/ 	.word	0x000025f0


	//   ....[1]....
        /*008c*/ 	.word	0x000026f0


	//   ....[2]....
        /*0090*/ 	.word	0x00002730


	//   ....[3]....
        /*0094*/ 	.word	0x00002830


	//   ....[4]....
        /*0098*/ 	.word	0x00002870


	//   ....[5]....
        /*009c*/ 	.word	0x00002970


	//   ....[6]....
        /*00a0*/ 	.word	0x000029b0


	//   ....[7]....
        /*00a4*/ 	.word	0x00002ae0


	//   ....[8]....
        /*00a8*/ 	.word	0x00002b30


	//   ....[9]....
        /*00ac*/ 	.word	0x00002ba0


	//   ....[10]....
        /*00b0*/ 	.word	0x00002c10


	//   ....[11]....
        /*00b4*/ 	.word	0x000032e0


	//   ....[12]....
        /*00b8*/ 	.word	0x00003330


	//   ....[13]....
        /*00bc*/ 	.word	0x000033a0


	//   ....[14]....
        /*00c0*/ 	.word	0x000033f0


	//   ....[15]....
        /*00c4*/ 	.word	0x00003460


	//   ....[16]....
        /*00c8*/ 	.word	0x000034b0


	//   ....[17]....
        /*00cc*/ 	.word	0x00003520


	//   ....[18]....
        /*00d0*/ 	.word	0x00003580


	//   ....[19]....
        /*00d4*/ 	.word	0x00003600


	//   ....[20]....
        /*00d8*/ 	.word	0x00003690


	//   ....[21]....
        /*00dc*/ 	.word	0x00003720


	//----- nvinfo : EIATTR_EXIT_INSTR_OFFSETS
	.align		4
.L_2811:
        /*00e0*/ 	.byte	0x04, 0x1c
        /*00e2*/ 	.short	(.L_2813 - .L_2812)


	//   ....[0]....
.L_2812:
        /*00e4*/ 	.word	0x00003170


	//   ....[1]....
        /*00e8*/ 	.word	0x000032c0


	//----- nvinfo : EIATTR_CRS_STACK_SIZE
	.align		4
.L_2813:
        /*00ec*/ 	.byte	0x04, 0x1e
        /*00ee*/ 	.short	(.L_2815 - .L_2814)
.L_2814:
        /*00f0*/ 	.word	0x00000000


	//----- nvinfo : EIATTR_CBANK_PARAM_SIZE
	.align		4
.L_2815:
        /*00f4*/ 	.byte	0x03, 0x19
        /*00f6*/ 	.short	0x00b8


	//----- nvinfo : EIATTR_PARAM_CBANK
	.align		4
        /*00f8*/ 	.byte	0x04, 0x0a
        /*00fa*/ 	.short	(.L_2817 - .L_2816)
	.align		4
.L_2816:
        /*00fc*/ 	.word	index@(.nv.constant0._Z30group_norm_nhwc_bwd_sum_kernelI11Bf16IOFp32WLi120EEv26Group_norm_nhwc_bwd_params)
        /*0100*/ 	.short	0x0210
        /*0102*/ 	.short	0x00b8


	//----- nvinfo : EIATTR_SW_WAR
	.align		4
.L_2817:
        /*0104*/ 	.byte	0x04, 0x36
        /*0106*/ 	.short	(.L_2819 - .L_2818)
.L_2818:
        /*0108*/ 	.word	0x00000008
.L_2819:


//--------------------- .nv.info._Z30group_norm_nhwc_bwd_sum_kernelI11Bf16IOFp32WLi140EEv26Group_norm_nhwc_bwd_params --------------------------
	.section	.nv.info._Z30group_norm_nhwc_bwd_sum_kernelI11Bf16IOFp32WLi140EEv26Group_norm_nhwc_bwd_params,"",@"SHT_CUDA_INFO"
	.sectionflags	@""
	.align	4


	//----- nvinfo : EIATTR_CUDA_API_VERSION
	.align		4
        /*0000*/ 	.byte	0x04, 0x37
        /*0002*/ 	.short	(.L_2821 - .L_2820)
.L_2820:
        /*0004*/ 	.word	0x00000082


	//----- nvinfo : EIATTR_KPARAM_INFO
	.align		4
.L_2821:
        /*0008*/ 	.byte	0x04, 0x17
        /*000a*/ 	.short	(.L_2823 - .L_2822)
.L_2822:
        /*000c*/ 	.word	0x00000000
        /*0010*/ 	.short	0x0000
        /*0012*/ 	.short	0x0000
        /*0014*/ 	.byte	0x00, 0xf0, 0xe1, 0x02


	//----- nvinfo : EIATTR_SPARSE_MMA_MASK
	.align		4
.L_2823:
        /*0018*/ 	.byte	0x03, 0x50
        /*001a*/ 	.short	0x0000


	//----- nvinfo : EIATTR_MAXREG_COUNT
	.align		4
        /*001c*/ 	.byte	0x03, 0x1b
        /*001e*/ 	.short	0x00ff


	//----- nvinfo : EIATTR_NUM_BARRIERS
	.align		4
        /*0020*/ 	.byte	0x02, 0x4c
        /*0022*/ 	.byte	0x01
	.zero		1


	//----- nvinfo : EIATTR_MERCURY_ISA_VERSION
	.align		4
        /*0024*/ 	.byte	0x03, 0x5f
        /*0026*/ 	.short	0x0101


	//----- nvinfo : EIATTR_COOP_GROUP_MASK_REGIDS
	.align		4
        /*0028*/ 	.byte	0x04, 0x29
        /*002a*/ 	.short	(.L_2825 - .L_2824)


	//   ....[0]....
.L_2824:
        /*002c*/ 	.word	0x05000005


	//   ....[1]....
        /*0030*/ 	.word	0x05000005


	//   ....[2]....
        /*0034*/ 	.word	0x05000005


	//   ....[3]....
        /*0038*/ 	.word	0x05000005


	//   ....[4]....
        /*003c*/ 	.word	0x05000005


	//   ....[5]....
        /*0040*/ 	.word	0x05000005


	//   ....[6]....
        /*0044*/ 	.word	0x05000005


	//   ....[7]....
        /*0048*/ 	.word	0x05000005


	//   ....[8]....
        /*004c*/ 	.word	0x05000005


	//   ....[9]....
        /*0050*/ 	.word	0x05000005


	//   ....[10]....
        /*0054*/ 	.word	0x05000005


	//   ....[11]....
        /*0058*/ 	.word	0x05000005


	//   ....[12]....
        /*005c*/ 	.word	0x05000005


	//   ....[13]....
        /*0060*/ 	.word	0x05000005


	//   ....[14]....
        /*0064*/ 	.word	0x05000005


	//   ....[15]....
        /*0068*/ 	.word	0x05000005


	//   ....[16]....
        /*006c*/ 	.word	0x05000005


	//   ....[17]....
        /*0070*/ 	.word	0x05000005


	//   ....[18]....
        /*0074*/ 	.word	0x05000005


	//   ....[19]....
        /*0078*/ 	.word	0x05000005


	//   ....[20]....
        /*007c*/ 	.word	0x05000005


	//   ....[21]....
        /*0080*/ 	.word	0x05000005


	//----- nvinfo : EIATTR_COOP_GROUP_INSTR_OFFSETS
	.align		4
.L_2825:
        /*0084*/ 	.byte	0x04, 0x28
        /*0086*/ 	.short	(.L_2827 - .L_2826)


	//   ....[0]....
.L_2826:
        /*0088*/ 	.word	0x00002640


	//   ....[1]....
        /*008c*/ 	.word	0x00002740


	//   ....[2]....
        /*0090*/ 	.word	0x00002780


	//   ....[3]....
        /*0094*/ 	.word	0x00002880


	//   ....[4]....
        /*0098*/ 	.word	0x000028c0


	//   ....[5]....
        /*009c*/ 	.word	0x000029c0


	//   ....[6]....
        /*00a0*/ 	.word	0x00002a00


	//   ....[7]....
        /*00a4*/ 	.word	0x00002b30


	//   ....[8]....
        /*00a8*/ 	.word	0x00002b80


	//   ....[9]....
        /*00ac*/ 	.word	0x00002bf0


	//   ....[10]....
        /*00b0*/ 	.word	0x00002c60


	//   ....[11]....
        /*00b4*/ 	.word	0x000033d0


	//   ....[12]....
        /*00b8*/ 	.word	0x00003420


	//   ....[13]....
        /*00bc*/ 	.word	0x00003490


	//   ....[14]....
        /*00c0*/ 	.word	0x000034e0


	//   ....[15]....
        /*00c4*/ 	.word	0x00003550


	//   ....[16]....
        /*00c8*/ 	.word	0x000035a0


	//   ....[17]....
        /*00cc*/ 	.word	0x00003610


	//   ....[18]....
        /*00d0*/ 	.word	0x00003670


	//   ....[19]....
        /*00d4*/ 	.word	0x000036f0


	//   ....[20]....
        /*00d8*/ 	.word	0x00003780


	//   ....[21]....
        /*00dc*/ 	.word	0x00003810


	//----- nvinfo : EIATTR_EXIT_INSTR_OFFSETS
	.align		4
.L_2827:
        /*00e0*/ 	.byte	0x04, 0x1c
        /*00e2*/ 	.short	(.L_2829 - .L_2828)


	//   ....[0]....
.L_2828:
        /*00e4*/ 	.word	0x00003260


	//   ....[1]....
        /*00e8*/ 	.word	0x000033b0


	//----- nvinfo : EIATTR_CRS_STACK_SIZE
	.align		4
.L_2829:
        /*00ec*/ 	.byte	0x04, 0x1e
        /*00ee*/ 	.short	(.L_2831 - .L_2830)
.L_2830:
        /*00f0*/ 	.word	0x00000000


	//----- nvinfo : EIATTR_CBANK_PARAM_SIZE
	.align		4
.L_2831:
        /*00f4*/ 	.byte	0x03, 0x19
        /*00f6*/ 	.short	0x00b8


	//----- nvinfo : EIATTR_PARAM_CBANK
	.align		4
        /*00f8*/ 	.byte	0x04, 0x0a
        /*00fa*/ 	.short	(.L_2833 - .L_2832)
	.align		4
.L_2832:
        /*00fc*/ 	.word	index@(.nv.constant0._Z30group_norm_nhwc_bwd_sum_kernelI11Bf16IOFp32WLi140EEv26Group_norm_nhwc_bwd_params)
        /*0100*/ 	.short	0x0210
        /*0102*/ 	.short	0x00b8


	//----- nvinfo : EIATTR_SW_WAR
	.align		4
.L_2833:
        /*0104*/ 	.byte	0x04, 0x36
        /*0106*/ 	.short	(.L_2835 - .L_2834)
.L_2834:
        /*0108*/ 	.word	0x00000008
.L_2835:


//--------------------- .nv.info._Z30group_norm_nhwc_bwd_sum_kernelI11Bf16IOFp32WLi160EEv26Group_norm_nhwc_bwd_params --------------------------
	.section	.nv.info._Z30group_norm_nhwc_bwd_sum_kernelI11Bf16IOFp32WLi160EEv26Group_norm_nhwc_bwd_params,"",@"SHT_CUDA_INFO"
	.sectionflags	@""
	.align	4


	//----- nvinfo : EIATTR_CUDA_API_VERSION
	.align		4
        /*0000*/ 	.byte	0x04, 0x37
        /*0002*/ 	.short	(.L_2837 - .L_2836)
.L_2836:
        /*0004*/ 	.word	0x00000082


	//----- nvinfo : EIATTR_KPARAM_INFO
	.align		4
.L_2837:
        /*0008*/ 	.byte	0x04, 0x17
        /*000a*/ 	.short	(.L_2839 - .L_2838)
.L_2838:
        /*000c*/ 	.word	0x00000000
        /*0010*/ 	.short	0x0000
        /*0012*/ 	.short	0x0000
        /*0014*/ 	.byte	0x00, 0xf0, 0xe1, 0x02


	//----- nvinfo : EIATTR_SPARSE_MMA_MASK
	.align		4
.L_2839:
        /*0018*/ 	.byte	0x03, 0x50
        /*001a*/ 	.short	0x0000


	//----- nvinfo : EIATTR_MAXREG_COUNT
	.align		4
        /*001c*/ 	.byte	0x03, 0x1b
        /*001e*/ 	.short	0x00ff


	//----- nvinfo : EIATTR_NUM_BARRIERS
	.align		4
        /*0020*/ 	.byte	0x02, 0x4c
        /*0022*/ 	.byte	0x01
	.zero		1


	//----- nvinfo : EIATTR_MERCURY_ISA_VERSION
	.align		4
        /*0024*/ 	.byte	0x03, 0x5f
        /*0026*/ 	.short	0x0101


	//----- nvinfo : EIATTR_COOP_GROUP_MASK_REGIDS
	.align		4
        /*0028*/ 	.byte	0x04, 0x29
        /*002a*/ 	.short	(.L_2841 - .L_2840)


	//   ....[0]....
.L_2840:
        /*002c*/ 	.word	0xffffffff


	//   ....[1]....
        /*0030*/ 	.word	0xffffffff


	//   ....[2]....
        /*0034*/ 	.word	0xffffffff


	//   ....[3]....
        /*0038*/ 	.word	0xffffffff


	//   ....[4]....
        /*003c*/ 	.word	0xffffffff


	//   ....[5]....
        /*0040*/ 	.word	0xffffffff


	//   ....[6]....
        /*0044*/ 	.word	0xffffffff


	//   ....[7]....
        /*0048*/ 	.word	0xffffffff


	//   ....[8]....
        /*004c*/ 	.word	0xffffffff


	//   ....[9]....
        /*0050*/ 	.word	0xffffffff


	//   ....[10]....
        /*0054*/ 	.word	0xffffffff


	//   ....[11]....
        /*0058*/ 	.word	0xffffffff


	//   ....[12]....
        /*005c*/ 	.word	0xffffffff


	//   ....[13]....
        /*0060*/ 	.word	0xffffffff


	//   ....[14]....
        /*0064*/ 	.word	0xffffffff


	//   ....[15]....
        /*0068*/ 	.word	0xffffffff


	//   ....[16]....
        /*006c*/ 	.word	0xffffffff


	//   ....[17]....
        /*0070*/ 	.word	0xffffffff


	//   ....[18]....
        /*0074*/ 	.word	0x0500001c


	//   ....[19]....
        /*0078*/ 	.word	0x0500001c


	//   ....[20]....
        /*007c*/ 	.word	0x0500001c


	//   ....[21]....
        /*0080*/ 	.word	0x0500001c


	//   ....[22]....
        /*0084*/ 	.word	0x0500001c


	//   ....[23]....
        /*0088*/ 	.word	0x0500001c


	//   ....[24]....
        /*008c*/ 	.word	0x0500001c


	//   ....[25]....
        /*0090*/ 	.word	0x0500001c


	//   ....[26]....
        /*0094*/ 	.word	0x0500001c


	//   ....[27]....
        /*0098*/ 	.word	0x0500001c


	//   ....[28]....
        /*009c*/ 	.word	0x0500001c


	//   ....[29]....
        /*00a0*/ 	.word	0x0500001c


	//   ....[30]....
        /*00a4*/ 	.word	0x0500001c


	//   ....[31]....
        /*00a8*/ 	.word	0x0500001c


	//   ....[32]....
        /*00ac*/ 	.word	0x0500001c


	//   ....[33]....
        /*00b0*/ 	.word	0x0500001c


	//   ....[34]....
        /*00b4*/ 	.word	0x0500001c


	//   ....[35]....
        /*00b8*/ 	.word	0x0500001c


	//----- nvinfo : EIATTR_COOP_GROUP_INSTR_OFFSETS
	.align		4
.L_2841:
        /*00bc*/ 	.byte	0x04, 0x28
        /*00be*/ 	.short	(.L_2843 - .L_2842)


	//   ....[0]....
.L_2842:
        /*00c0*/ 	.word	0x000026d0


	//   ....[1]....
        /*00c4*/ 	.word	0x00002700


	//   ....[2]....
        /*00c8*/ 	.word	0x00002750


	//   ....[3]....
        /*00cc*/ 	.word	0x00002760


	//   ....[4]....
        /*00d0*/ 	.word	0x00002790


	//   ....[5]....
        /*00d4*/ 	.word	0x000027d0


	//   ....[6]....
        /*00d8*/ 	.word	0x00002800


	//   ....[7]....
        /*00dc*/ 	.word	0x00002830


	//   ....[8]....
        /*00e0*/ 	.word	0x00002870


	//   ....[9]....
        /*00e4*/ 	.word	0x000028a0


	//   ....[10]....
        /*00e8*/ 	.word	0x000028e0


	//   ....[11]....
        /*00ec*/ 	.word	0x00002910


	//   ....[12]....
        /*00f0*/ 	.word	0x00002920


	//   ....[13]....
        /*00f4*/ 	.word	0x00002970


	//   ....[14]....
        /*00f8*/ 	.word	0x000029a0


	//   ....[15]....
        /*00fc*/ 	.word	0x000029b0


	//   ....[16]....
        /*0100*/ 	.word	0x00002a00


	//   ....[17]....
        /*0104*/ 	.word	0x00002a10


	//   ....[18]....
        /*0108*/ 	.word	0x00003170


	//   ....[19]....
        /*010c*/ 	.word	0x000031c0


	//   ....[20]....
        /*0110*/ 	.word	0x00003230


	//   ....[21]....
        /*0114*/ 	.word	0x000032a0


	//   ....[22]....
        /*0118*/ 	.word	0x00003310


	//   ....[23]....
        /*011c*/ 	.word	0x00003380


	//   ....[24]....
        /*0120*/ 	.word	0x000033f0


	//   ....[25]....
        /*0124*/ 	.word	0x00003460


	//   ....[26]....
        /*0128*/ 	.word	0x000034d0


	//   ....[27]....
        /*012c*/ 	.word	0x00003540


	//   ....[28]....
        /*0130*/ 	.word	0x000035b0


	//   ....[29]....
        /*0134*/ 	.word	0x00003610


	//   ....[30]....
        /*0138*/ 	.word	0x000036d0


	//   ....[31]....
        /*013c*/ 	.word	0x00003720


	//   ....[32]....
        /*0140*/ 	.word	0x00003780


	//   ....[33]....
        /*0144*/ 	.word	0x00003810


	//   ....[34]....
        /*0148*/ 	.word	0x00003860


	//   ....[35]....
        /*014c*/ 	.word	0x000038b0


	//----- nvinfo : EIATTR_EXIT_INSTR_OFFSETS
	.align		4
.L_2843:
        /*0150*/ 	.byte	0x04, 0x1c
        /*0152*/ 	.short	(.L_2845 - .L_2844)


	//   ....[0]....
.L_2844:
        /*0154*/ 	.word	0x00002fa0


	//   ....[1]....
        /*0158*/ 	.word	0x000030f0


	//----- nvinfo : EIATTR_CRS_STACK_SIZE
	.align		4
.L_2845:
        /*015c*/ 	.byte	0x04, 0x1e
        /*015e*/ 	.short	(.L_2847 - .L_2846)
.L_2846:
        /*0160*/ 	.word	0x00000000


	//----- nvinfo : EIATTR_CBANK_PARAM_SIZE
	.align		4
.L_2847:
        /*0164*/ 	.byte	0x03, 0x19
        /*0166*/ 	.short	0x00b8


	//----- nvinfo : EIATTR_PARAM_CBANK
	.align		4
        /*0168*/ 	.byte	0x04, 0x0a
        /*016a*/ 	.short	(.L_2849 - .L_2848)
	.align		4
.L_2848:
        /*016c*/ 	.word	index@(.nv.constant0._Z30group_norm_nhwc_bwd_sum_kernelI11Bf16IOFp32WLi160EEv26Group_norm_nhwc_bwd_params)
        /*0170*/ 	.short	0x0210
        /*0172*/ 	.short	0x00b8


	//----- nvinfo : EIATTR_SW_WAR
	.align		4
.L_2849:
        /*0174*/ 	.byte	0x04, 0x36
        /*0176*/ 	.short	(.L_2851 - .L_2850)
.L_2850:
        /*0178*/ 	.word	0x00000008
.L_2851:


//--------------------- .nv.info._Z30group_norm_nhwc_bwd_sum_kernelI11Bf16IOBf16WLi196EEv26Group_norm_nhwc_bwd_params --------------------------
	.section	.nv.info._Z30group_norm_nhwc_bwd_sum_kernelI11Bf16IOBf16WLi196EEv26Group_norm_nhwc_bwd_params,"",@"SHT_CUDA_INFO"
	.sectionflags	@""
	.align	4


	//----- nvinfo : EIATTR_CUDA_API_VERSION
	.align		4
        /*0000*/ 	.byte	0x04, 0x37
        /*0002*/ 	.short	(.L_2853 - .L_2852)
.L_2852:
        /*0004*/ 	.word	0x00000082


	//----- nvinfo : EIATTR_KPARAM_INFO
	.align		4
.L_2853:
        /*0008*/ 	.byte	0x04, 0x17
        /*000a*/ 	.short	(.L_2855 - .L_2854)
.L_2854:
        /*000c*/ 	.word	0x00000000
        /*0010*/ 	.short	0x0000
        /*0012*/ 	.short	0x0000
        /*0014*/ 	.byte	0x00, 0xf0, 0xe1, 0x02


	//----- nvinfo : EIATTR_SPARSE_MMA_MASK
	.align		4
.L_2855:
        /*0018*/ 	.byte	0x03, 0x50
        /*001a*/ 	.short	0x0000


	//----- nvinfo : EIATTR_MAXREG_COUNT
	.align		4
        /*001c*/ 	.byte	0x03, 0x1b
        /*001e*/ 	.short	0x00ff


	//----- nvinfo : EIATTR_NUM_BARRIERS
	.align		4
        /*0020*/ 	.byte	0x02, 0x4c
        /*0022*/ 	.byte	0x01
	.zero		1


	//----- nvinfo : EIATTR_MERCURY_ISA_VERSION
	.align		4
        /*0024*/ 	.byte	0x03, 0x5f
        /*0026*/ 	.short	0x0101


	//----- nvinfo : EIATTR_COOP_GROUP_MASK_REGIDS
	.align		4
        /*0028*/ 	.byte	0x04, 0x29
        /*002a*/ 	.short	(.L_2857 - .L_2856)


	//   ....[0]....
.L_2856:
        /*002c*/ 	.word	0x05000005


	//   ....[1]....
        /*0030*/ 	.word	0x05000005


	//   ....[2]....
        /*0034*/ 	.word	0x05000005


	//   ....[3]....
        /*0038*/ 	.word	0x05000005


	//   ....[4]....
        /*003c*/ 	.word	0x05000005


	//   ....[5]....
        /*0040*/ 	.word	0x05000005


	//   ....[6]....
        /*0044*/ 	.word	0x05000005


	//   ....[7]....
        /*0048*/ 	.word	0x05000005


	//   ....[8]....
        /*004c*/ 	.word	0x05000005


	//   ....[9]....
        /*0050*/ 	.word	0x05000005


	//   ....[10]....
        /*0054*/ 	.word	0x05000005


	//   ....[11]....
        /*0058*/ 	.word	0x05000005


	//   ....[12]....
        /*005c*/ 	.word	0x05000005


	//   ....[13]....
        /*0060*/ 	.word	0x05000005


	//   ....[14]....
        /*0064*/ 	.word	0x05000005


	//   ....[15]....
        /*0068*/ 	.word	0x05000005


	//   ....[16]....
        /*006c*/ 	.word	0x05000005


	//   ....[17]....
        /*0070*/ 	.word	0x05000005


	//   ....[18]....
        /*0074*/ 	.word	0x05000005


	//   ....[19]....
        /*0078*/ 	.word	0x05000005


	//   ....[20]....
        /*007c*/ 	.word	0x05000005


	//   ....[21]....
        /*0080*/ 	.word	0x05000005


	//----- nvinfo : EIATTR_COOP_GROUP_INSTR_OFFSETS
	.align		4
.L_2857:
        /*0084*/ 	.byte	0x04, 0x28
        /*0086*/ 	.short	(.L_2859 - .L_2858)


	//   ....[0]....
.L_2858:
        /*0088*/ 	.word	0x000027b0


	//   ....[1]....
        /*008c*/ 	.word	0x000028b0


	//   ....[2]....
        /*0090*/ 	.word	0x000028f0


	//   ....[3]....
        /*0094*/ 	.word	0x000029f0


	//   ....[4]....
        /*0098*/ 	.word	0x00002a30


	//   ....[5]....
        /*009c*/ 	.word	0x00002b30


	//   ....[6]....
        /*00a0*/ 	.word	0x00002b70


	//   ....[7]....
        /*00a4*/ 	.word	0x00002ca0


	//   ....[8]....
        /*00a8*/ 	.word	0x00002cf0


	//   ....[9]....
        /*00ac*/ 	.word	0x00002d60


	//   ....[10]....
        /*00b0*/ 	.word	0x00002dd0


	//   ....[11]....
        /*00b4*/ 	.word	0x000036d0


	//   ....[12]....
        /*00b8*/ 	.word	0x00003720


	//   ....[13]....
        /*00bc*/ 	.word	0x00003790


	//   ....[14]....
        /*00c0*/ 	.word	0x000037e0


	//   ....[15]....
        /*00c4*/ 	.word	0x00003850


	//   ....[16]....
        /*00c8*/ 	.word	0x000038a0


	//   ....[17]....
        /*00cc*/ 	.word	0x00003910


	//   ....[18]....
        /*00d0*/ 	.word	0x00003970


	//   ....[19]....
        /*00d4*/ 	.word	0x000039f0


	//   ....[20]....
        /*00d8*/ 	.word	0x00003a80


	//   ....[21]....
        /*00dc*/ 	.word	0x00003b10


	//----- nvinfo : EIATTR_EXIT_INSTR_OFFSETS
	.align		4
.L_2859:
        /*00e0*/ 	.byte	0x04, 0x1c
        /*00e2*/ 	.short	(.L_2861 - .L_2860)


	//   ....[0]....
.L_2860:
        /*00e4*/ 	.word	0x00003560


	//   ....[1]....
        /*00e8*/ 	.word	0x000036b0


	//----- nvinfo : EIATTR_CRS_STACK_SIZE
	.align		4
.L_2861:
        /*00ec*/ 	.byte	0x04, 0x1e
        /*00ee*/ 	.short	(.L_2863 - .L_2862)
.L_2862:
        /*00f0*/ 	.word	0x00000000


	//----- nvinfo : EIATTR_CBANK_PARAM_SIZE
	.align		4
.L_2863:
        /*00f4*/ 	.byte	0x03, 0x19
        /*00f6*/ 	.short	0x00b8


	//----- nvinfo : EIATTR_PARAM_CBANK
	.align		4
        /*00f8*/ 	.byte	0x04, 0x0a
        /*00fa*/ 	.short	(.L_2865 - .L_2864)
	.align		4
.L_2864:
        /*00fc*/ 	.word	index@(.nv.constant0._Z30group_norm_nhwc_bwd_sum_kernelI11Bf16IOBf16WLi196EEv26Group_norm_nhwc_bwd_params)
        /*0100*/ 	.short	0x0210
        /*0102*/ 	.short	0x00b8


	//----- nvinfo : EIATTR_SW_WAR
	.align		4
.L_2865:
        /*0104*/ 	.byte	0x04, 0x36
        /*0106*/ 	.short	(.L_2867 - .L_2866)
.L_2866:
        /*0108*/ 	.word	0x00000008
.L_2867:


//--------------------- .nv.info._Z30group_norm_nhwc_bwd_sum_kernelI11Bf16IOBf16WLi168EEv26Group_norm_nhwc_bwd_params --------------------------
	.section	.nv.info._Z30group_norm_nhwc_bwd_sum_kernelI11Bf16IOBf16WLi168EEv26Group_norm_nhwc_bwd_params,"",@"SHT_CUDA_INFO"
	.sectionflags	@""
	.align	4


	//----- nvinfo : EIATTR_CUDA_API_VERSION
	.align		4
        /*0000*/ 	.byte	0x04, 0x37
        /*0002*/ 	.short	(.L_2869 - .L_2868)
.L_2868:
        /*0004*/ 	.word	0x00000082


	//----- nvinfo : EIATTR_KPARAM_INFO
	.align		4
.L_2869:
        /*0008*/ 	.byte	0x04, 0x17
        /*000a*/ 	.short	(.L_2871 - .L_2870)
.L_2870:
        /*000c*/ 	.word	0x00000000
        /*0010*/ 	.short	0x0000
        /*0012*/ 	.short	0x0000
        /*0014*/ 	.byte	0x00, 0xf0, 0xe1, 0x02


	//----- nvinfo : EIATTR_SPARSE_MMA_MASK
	.align		4
.L_2871:
        /*0018*/ 	.byte	0x03, 0x50
        /*001a*/ 	.short	0x0000


	//----- nvinfo : EIATTR_MAXREG_COUNT
	.align		4
        /*001c*/ 	.byte	0x03, 0x1b
        /*001e*/ 	.short	0x00ff


	//----- nvinfo : EIATTR_NUM_BARRIERS
	.align		4
        /*0020*/ 	.byte	0x02, 0x4c
        /*0022*/ 	.byte	0x01
	.zero		1


	//----- nvinfo : EIATTR_MERCURY_ISA_VERSION
	.align		4
        /*0024*/ 	.byte	0x03, 0x5f
        /*0026*/ 	.short	0x0101


	//----- nvinfo : EIATTR_COOP_GROUP_MASK_REGIDS
	.align		4
        /*0028*/ 	.byte	0x04, 0x29
        /*002a*/ 	.short	(.L_2873 - .L_2872)


	//   ....[0]....
.L_2872:
        /*002c*/ 	.word	0x05000005


	//   ....[1]....
        /*0030*/ 	.word	0x05000005


	//   ....[2]....
        /*0034*/ 	.word	0x05000005


	//   ....[3]....
        /*0038*/ 	.word	0x05000005


	//   ....[4]....
        /*003c*/ 	.word	0x05000005


	//   ....[5]....
        /*0040*/ 	.word	0x05000005


	//   ....[6]....
        /*0044*/ 	.word	0x05000005


	//   ....[7]....
        /*0048*/ 	.word	0x05000005


	//   ....[8]....
        /*004c*/ 	.word	0x05000005


	//   ....[9]....
        /*0050*/ 	.word	0x05000005


	//   ....[10]....
        /*0054*/ 	.word	0x05000005


	//   ....[11]....
        /*0058*/ 	.word	0x05000005


	//   ....[12]....
        /*005c*/ 	.word	0x05000005


	//   ....[13]....
        /*0060*/ 	.word	0x05000005


	//   ....[14]....
        /*0064*/ 	.word	0x05000005


	//   ....[15]....
        /*0068*/ 	.word	0x05000005


	//   ....[16]....
        /*006c*/ 	.word	0x05000005


	//   ....[17]....
        /*0070*/ 	.word	0x05000005


	//   ....[18]....
        /*0074*/ 	.word	0x05000005


	//   ....[19]....
        /*0078*/ 	.word	0x05000005


	//   ....[20]....
        /*007c*/ 	.word	0x05000005


	//   ....[21]....
        /*0080*/ 	.word	0x05000005


	//----- nvinfo : EIATTR_COOP_GROUP_INSTR_OFFSETS
	.align		4
.L_2873:
        /*0084*/ 	.byte	0x04, 0x28
        /*0086*/ 	.short	(.L_2875 - .L_2874)


	//   ....[0]....
.L_2874:
        /*0088*/ 	.word	0x00002790


	//   ....[1]....
        /*008c*/ 	.word	0x00002890


	//   ....[2]....
        /*0090*/ 	.word	0x000028d0


	//   ....[3]....
        /*0094*/ 	.word	0x000029d0


	//   ....[4]....
        /*0098*/ 	.word	0x00002a10


	//   ....[5]....
        /*009c*/ 	.word	0x00002b10


	//   ....[6]....
        /*00a0*/ 	.word	0x00002b50


	//   ....[7]....
        /*00a4*/ 	.word	0x00002c80


	//   ....[8]....
        /*00a8*/ 	.word	0x00002cd0


	//   ....[9]....
        /*00ac*/ 	.word	0x00002d40


	//   ....[10]....
        /*00b0*/ 	.word	0x00002db0


	//   ....[11]....
        /*00b4*/ 	.word	0x00003620


	//   ....[12]....
        /*00b8*/ 	.word	0x00003670


	//   ....[13]....
        /*00bc*/ 	.word	0x000036e0


	//   ....[14]....
        /*00c0*/ 	.word	0x00003730


	//   ....[15]....
        /*00c4*/ 	.word	0x000037a0


	//   ....[16]....
        /*00c8*/ 	.word	0x000037f0


	//   ....[17]....
        /*00cc*/ 	.word	0x00003860


	//   ....[18]....
        /*00d0*/ 	.word	0x000038c0


	//   ....[19]....
        /*00d4*/ 	.word	0x00003940


	//   ....[20]....
        /*00d8*/ 	.word	0x000039d0


	//   ....[21]....
        /*00dc*/ 	.word	0x00003a60


	//----- nvinfo : EIATTR_EXIT_INSTR_OFFSETS
	.align		4
.L_2875:
        /*00e0*/ 	.byte	0x04, 0x1c
        /*00e2*/ 	.short	(.L_2877 - .L_2876)


	//   ....[0]....
.L_2876:
        /*00e4*/ 	.word	0x000034b0


	//   ....[1]....
        /*00e8*/ 	.word	0x00003600


	//----- nvinfo : EIATTR_CRS_STACK_SIZE
	.align		4
.L_2877:
        /*00ec*/ 	.byte	0x04, 0x1e
        /*00ee*/ 	.short	(.L_2879 - .L_2878)
.L_2878:
        /*00f0*/ 	.word	0x00000000


	//----- nvinfo : EIATTR_CBANK_PARAM_SIZE
	.align		4
.L_2879:
        /*00f4*/ 	.byte	0x03, 0x19
        /*00f6*/ 	.short	0x00b8


	//----- nvinfo : EIATTR_PARAM_CBANK
	.align		4
        /*00f8*/ 	.byte	0x04, 0x0a
        /*00fa*/ 	.short	(.L_2881 - .L_2880)
	.align		4
.L_2880:
        /*00fc*/ 	.word	index@(.nv.constant0._Z30group_norm_nhwc_bwd_sum_kernelI11Bf16IOBf16WLi168EEv26Group_norm_nhwc_bwd_params)
        /*0100*/ 	.short	0x0210
        /*0102*/ 	.short	0x00b8


	//----- nvinfo : EIATTR_SW_WAR
	.align		4
.L_2881:
        /*0104*/ 	.byte	0x04, 0x36
        /*0106*/ 	.short	(.L_2883 - .L_2882)
.L_2882:
        /*0108*/ 	.word	0x00000008
.L_2883:


//--------------------- .nv.info._Z30group_norm_nhwc_bwd_sum_kernelI11Bf16IOBf16WLi64EEv26Group_norm_nhwc_bwd_params --------------------------
	.section	.nv.info._Z30group_norm_nhwc_bwd_sum_kernelI11Bf16IOBf16WLi64EEv26Group_norm_nhwc_bwd_params,"",@"SHT_CUDA_INFO"
	.sectionflags	@""
	.align	4


	//----- nvinfo : EIATTR_CUDA_API_VERSION
	.align		4
        /*0000*/ 	.byte	0x04, 0x37
        /*0002*/ 	.short	(.L_2885 - .L_2884)
.L_2884:
        /*0004*/ 	.word	0x00000082


	//----- nvinfo : EIATTR_KPARAM_INFO
	.align		4
.L_2885:
        /*0008*/ 	.byte	0x04, 0x17
        /*000a*/ 	.short	(.L_2887 - .L_2886)
.L_2886:
        /*000c*/ 	.word	0x00000000
        /*0010*/ 	.short	0x0000
        /*0012*/ 	.short	0x0000
        /*0014*/ 	.byte	0x00, 0xf0, 0xe1, 0x02


	//----- nvinfo : EIATTR_SPARSE_MMA_MASK
	.align		4
.L_2887:
        /*0018*/ 	.byte	0x03, 0x50
        /*001a*/ 	.short	0x0000


	//----- nvinfo : EIATTR_MAXREG_COUNT
	.align		4
        /*001c*/ 	.byte	0x03, 0x1b
        /*001e*/ 	.short	0x00ff


	//----- nvinfo : EIATTR_NUM_BARRIERS
	.align		4
        /*0020*/ 	.byte	0x02, 0x4c
        /*0022*/ 	.byte	0x01
	.zero		1


	//----- nvinfo : EIATTR_MERCURY_ISA_VERSION
	.align		4
        /*0024*/ 	.byte	0x03, 0x5f
        /*0026*/ 	.short	0x0101


	//----- nvinfo : EIATTR_COOP_GROUP_MASK_REGIDS
	.align		4
        /*0028*/ 	.byte	0x04, 0x29
        /*002a*/ 	.short	(.L_2889 - .L_2888)


	//   ....[0]....
.L_2888:
        /*002c*/ 	.word	0xffffffff


	//   ....[1]....
        /*0030*/ 	.word	0xffffffff


	//   ....[2]....
        /*0034*/ 	.word	0xffffffff


	//   ....[3]....
        /*0038*/ 	.word	0xffffffff


	//   ....[4]....
        /*003c*/ 	.word	0xffffffff


	//   ....[5]....
        /*0040*/ 	.word	0xffffffff


	//   ....[6]....
        /*0044*/ 	.word	0xffffffff


	//   ....[7]....
        /*0048*/ 	.word	0xffffffff


	//   ....[8]....
        /*004c*/ 	.word	0xffffffff


	//   ....[9]....
        /*0050*/ 	.word	0xffffffff


	//   ....[10]....
        /*0054*/ 	.word	0xffffffff


	//   ....[11]....
        /*0058*/ 	.word	0xffffffff


	//   ....[12]....
        /*005c*/ 	.word	0xffffffff


	//   ....[13]....
        /*0060*/ 	.word	0xffffffff


	//   ....[14]....
        /*0064*/ 	.word	0xffffffff


	//   ....[15]....
        /*0068*/ 	.word	0xffffffff


	//   ....[16]....
        /*006c*/ 	.word	0xffffffff


	//   ....[17]....
        /*0070*/ 	.word	0xffffffff


	//   ....[18]....
        /*0074*/ 	.word	0x05000013


	//   ....[19]....
        /*0078*/ 	.word	0x05000013


	//   ....[20]....
        /*007c*/ 	.word	0x05000013


	//   ....[21]....
        /*0080*/ 	.word	0x05000013


	//   ....[22]....
        /*0084*/ 	.word	0x05000013


	//   ....[23]....
        /*0088*/ 	.word	0x05000013


	//   ....[24]....
        /*008c*/ 	.word	0x05000013


	//   ....[25]....
        /*0090*/ 	.word	0x05000013


	//   ....[26]....
        /*0094*/ 	.word	0x05000013


	//   ....[27]....
        /*0098*/ 	.word	0x05000013


	//   ....[28]....
        /*009c*/ 	.word	0x05000013


	//   ....[29]....
        /*00a0*/ 	.word	0x05000013


	//   ....[30]....
        /*00a4*/ 	.word	0x05000013


	//   ....[31]....
        /*00a8*/ 	.word	0x05000013


	//   ....[32]....
        /*00ac*/ 	.word	0x05000013


	//   ....[33]....
        /*00b0*/ 	.word	0x05000013


	//   ....[34]....
        /*00b4*/ 	.word	0x05000013


	//   ....[35]....
        /*00b8*/ 	.word	0x05000013


	//----- nvinfo : EIATTR_COOP_GROUP_INSTR_OFFSETS
	.align		4
.L_2889:
        /*00bc*/ 	.byte	0x04, 0x28
        /*00be*/ 	.short	(.L_2891 - .L_2890)


	//   ....[0]....
.L_2890:
        /*00c0*/ 	.word	0x000015f0


	//   ....[1]....
        /*00c4*/ 	.word	0x00001620


	//   ....[2]....
        /*00c8*/ 	.word	0x00001630


	//   ....[3]....
        /*00cc*/ 	.word	0x00001690


	//   ....[4]....
        /*00d0*/ 	.word	0x000016c0


	//   ....[5]....
        /*00d4*/ 	.word	0x000016d0


	//   ....[6]....
        /*00d8*/ 	.word	0x00001730


	//   ....[7]....
        /*00dc*/ 	.word	0x00001760


	//   ....[8]....
        /*00e0*/ 	.word	0x00001770


	//   ....[9]....
        /*00e4*/ 	.word	0x000017d0


	//   ....[10]....
        /*00e8*/ 	.word	0x00001800


	//   ....[11]....
        /*00ec*/ 	.word	0x00001810


	//   ....[12]....
        /*00f0*/ 	.word	0x00001870


	//   ....[13]....
        /*00f4*/ 	.word	0x000018a0


	//   ....[14]....
        /*00f8*/ 	.word	0x000018b0


	//   ....[15]....
        /*00fc*/ 	.word	0x00001910


	//   ....[16]....
        /*0100*/ 	.word	0x00001920


	//   ....[17]....
        /*0104*/ 	.word	0x00001930


	//   ....[18]....
        /*0108*/ 	.word	0x00001eb0


	//   ....[19]....
        /*010c*/ 	.word	0x00001f00


	//   ....[20]....
        /*0110*/ 	.word	0x00001f70


	//   ....[21]....
        /*0114*/ 	.word	0x00001fd0


	//   ....[22]....
        /*0118*/ 	.word	0x00002060


	//   ....[23]....
        /*011c*/ 	.word	0x000020d0


	//   ....[24]....
        /*0120*/ 	.word	0x00002130


	//   ....[25]....
        /*0124*/ 	.word	0x000021c0


	//   ....[26]....
        /*0128*/ 	.word	0x00002230


	//   ....[27]....
        /*012c*/ 	.word	0x00002290


	//   ....[28]....
        /*0130*/ 	.word	0x00002320


	//   ....[29]....
        /*0134*/ 	.word	0x00002390


	//   ....[30]....
        /*0138*/ 	.word	0x000023f0


	//   ....[31]....
        /*013c*/ 	.word	0x00002470


	//   ....[32]....
        /*0140*/ 	.word	0x000024c0


	//   ....[33]....
        /*0144*/ 	.word	0x00002540


	//   ....[34]....
        /*0148*/ 	.word	0x000025b0


	//   ....[35]....
        /*014c*/ 	.word	0x00002600


	//----- nvinfo : EIATTR_EXIT_INSTR_OFFSETS
	.align		4
.L_2891:
        /*0150*/ 	.byte	0x04, 0x1c
        /*0152*/ 	.short	(.L_2893 - .L_2892)


	//   ....[0]....
.L_2892:
        /*0154*/ 	.word	0x00001cd0


	//   ....[1]....
        /*0158*/ 	.word	0x00001e20


	//----- nvinfo : EIATTR_CRS_STACK_SIZE
	.align		4
.L_2893:
        /*015c*/ 	.byte	0x04, 0x1e
        /*015e*/ 	.short	(.L_2895 - .L_2894)
.L_2894:
        /*0160*/ 	.word	0x00000000


	//----- nvinfo : EIATTR_CBANK_PARAM_SIZE
	.align		4
.L_2895:
        /*0164*/ 	.byte	0x03, 0x19
        /*0166*/ 	.short	0x00b8


	//----- nvinfo : EIATTR_PARAM_CBANK
	.align		4
        /*0168*/ 	.byte	0x04, 0x0a
        /*016a*/ 	.short	(.L_2897 - .L_2896)
	.align		4
.L_2896:
        /*016c*/ 	.word	index@(.nv.constant0._Z30group_norm_nhwc_bwd_sum_kernelI11Bf16IOBf16WLi64EEv26Group_norm_nhwc_bwd_params)
        /*0170*/ 	.short	0x0210
        /*0172*/ 	.short	0x00b8


	//----- nvinfo : EIATTR_SW_WAR
	.align		4
.L_2897:
        /*0174*/ 	.byte	0x04, 0x36
        /*0176*/ 	.short	(.L_2899 - .L_2898)
.L_2898:
        /*0178*/ 	.word	0x00000008
.L_2899:


//--------------------- .nv.info._Z30group_norm_nhwc_bwd_sum_kernelI11Bf16IOBf16WLi128EEv26Group_norm_nhwc_bwd_params --------------------------
	.section	.nv.info._Z30group_norm_nhwc_bwd_sum_kernelI11Bf16IOBf16WLi128EEv26Group_norm_nhwc_bwd_params,"",@"SHT_CUDA_INFO"
	.sectionflags	@""
	.align	4


	//----- nvinfo : EIATTR_CUDA_API_VERSION
	.align		4
        /*0000*/ 	.byte	0x04, 0x37
        /*0002*/ 	.short	(.L_2901 - .L_2900)
.L_2900:
        /*0004*/ 	.word	0x00000082


	//----- nvinfo : EIATTR_KPARAM_INFO
	.align		4
.L_2901:
        /*0008*/ 	.byte	0x04, 0x17
        /*000a*/ 	.short	(.L_2903 - .L_2902)
.L_2902:
        /*000c*/ 	.word	0x00000000
        /*0010*/ 	.short	0x0000
        /*0012*/ 	.short	0x0000
        /*0014*/ 	.byte	0x00, 0xf0, 0xe1, 0x02


	//----- nvinfo : EIATTR_SPARSE_MMA_MASK
	.align		4
.L_2903:
        /*0018*/ 	.byte	0x03, 0x50
        /*001a*/ 	.short	0x0000


	//----- nvinfo : EIATTR_MAXREG_COUNT
	.align		4
        /*001c*/ 	.byte	0x03, 0x1b
        /*001e*/ 	.short	0x00ff


	//----- nvinfo : EIATTR_NUM_BARRIERS
	.align		4
        /*0020*/ 	.byte	0x02, 0x4c
        /*0022*/ 	.byte	0x01
	.zero		1


	//----- nvinfo : EIATTR_MERCURY_ISA_VERSION
	.align		4
        /*0024*/ 	.byte	0x03, 0x5f
        /*0026*/ 	.short	0x0101


	//----- nvinfo : EIATTR_COOP_GROUP_MASK_REGIDS
	.align		4
        /*0028*/ 	.byte	0x04, 0x29
        /*002a*/ 	.short	(.L_2905 - .L_2904)


	//   ....[0]....
.L_2904:
        /*002c*/ 	.word	0xffffffff


	//   ....[1]....
        /*0030*/ 	.word	0xffffffff


	//   ....[2]....
        /*0034*/ 	.word	0xffffffff


	//   ....[3]....
        /*0038*/ 	.word	0xffffffff


	//   ....[4]....
        /*003c*/ 	.word	0xffffffff


	//   ....[5]....
        /*0040*/ 	.word	0xffffffff


	//   ....[6]....
        /*0044*/ 	.word	0xffffffff


	//   ....[7]....
        /*0048*/ 	.word	0xffffffff


	//   ....[8]....
        /*004c*/ 	.word	0xffffffff


	//   ....[9]....
        /*0050*/ 	.word	0xffffffff


	//   ....[10]....
        /*0054*/ 	.word	0xffffffff


	//   ....[11]....
        /*0058*/ 	.word	0xffffffff


	//   ....[12]....
        /*005c*/ 	.word	0xffffffff


	//   ....[13]....
        /*0060*/ 	.word	0xffffffff


	//   ....[14]....
        /*0064*/ 	.word	0xffffffff


	//   ....[15]....
        /*0068*/ 	.word	0xffffffff


	//   ....[16]....
        /*006c*/ 	.word	0xffffffff


	//   ....[17]....
        /*0070*/ 	.word	0xffffffff


	//   ....[18]....
        /*0074*/ 	.word	0x05000017


	//   ....[19]....
        /*0078*/ 	.word	0x05000017


	//   ....[20]....
        /*007c*/ 	.word	0x05000017


	//   ....[21]....
        /*0080*/ 	.word	0x05000017


	//   ....[22]....
        /*0084*/ 	.word	0x05000017


	//   ....[23]....
        /*0088*/ 	.word	0x05000017


	//   ....[24]....
        /*008c*/ 	.word	0x05000017


	//   ....[25]....
        /*0090*/ 	.word	0x05000017


	//   ....[26]....
        /*0094*/ 	.word	0x05000017


	//   ....[27]....
        /*0098*/ 	.word	0x05000017


	//   ....[28]....
        /*009c*/ 	.word	0x05000017


	//   ....[29]....
        /*00a0*/ 	.word	0x05000017


	//   ....[30]....
        /*00a4*/ 	.word	0x05000017


	//   ....[31]....
        /*00a8*/ 	.word	0x05000017


	//   ....[32]....
        /*00ac*/ 	.word	0x05000017


	//   ....[33]....
        /*00b0*/ 	.word	0x05000017


	//   ....[34]....
        /*00b4*/ 	.word	0x05000017


	//   ....[35]....
        /*00b8*/ 	.word	0x05000017


	//----- nvinfo : EIATTR_COOP_GROUP_INSTR_OFFSETS
	.align		4
.L_2905:
        /*00bc*/ 	.byte	0x04, 0x28
        /*00be*/ 	.short	(.L_2907 - .L_2906)


	//   ....[0]....
.L_2906:
        /*00c0*/ 	.word	0x00002670


	//   ....[1]....
        /*00c4*/ 	.word	0x000026a0


	//   ....[2]....
        /*00c8*/ 	.word	0x000026b0


	//   ....[3]....
        /*00cc*/ 	.word	0x00002710


	//   ....[4]....
        /*00d0*/ 	.word	0x00002740


	//   ....[5]....
        /*00d4*/ 	.word	0x00002750


	//   ....[6]....
        /*00d8*/ 	.word	0x000027b0


	//   ....[7]....
        /*00dc*/ 	.word	0x000027e0


	//   ....[8]....
        /*00e0*/ 	.word	0x000027f0


	//   ....[9]....
        /*00e4*/ 	.word	0x00002850


	//   ....[10]....
        /*00e8*/ 	.word	0x00002880


	//   ....[11]....
        /*00ec*/ 	.word	0x00002890


	//   ....[12]....
        /*00f0*/ 	.word	0x000028f0


	//   ....[13]....
        /*00f4*/ 	.word	0x00002920


	//   ....[14]....
        /*00f8*/ 	.word	0x00002930


	//   ....[15]....
        /*00fc*/ 	.word	0x00002990


	//   ....[16]....
        /*0100*/ 	.word	0x000029a0


	//   ....[17]....
        /*0104*/ 	.word	0x000029b0


	//   ....[18]....
        /*0108*/ 	.word	0x00003090


	//   ....[19]....
        /*010c*/ 	.word	0x000030e0


	//   ....[20]....
        /*0110*/ 	.word	0x00003130


	//   ....[21]....
        /*0114*/ 	.word	0x000031f0


	//   ....[22]....
        /*0118*/ 	.word	0x00003240


	//   ....[23]....
        /*011c*/ 	.word	0x00003290


	//   ....[24]....
        /*0120*/ 	.word	0x00003350


	//   ....[25]....
        /*0124*/ 	.word	0x000033a0


	//   ....[26]....
        /*0128*/ 	.word	0x000033f0


	//   ....[27]....
        /*012c*/ 	.word	0x000034b0


	//   ....[28]....
        /*0130*/ 	.word	0x00003500


	//   ....[29]....
        /*0134*/ 	.word	0x00003550


	//   ....[30]....
        /*0138*/ 	.word	0x00003610


	//   ....[31]....
        /*013c*/ 	.word	0x00003660


	//   ....[32]....
        /*0140*/ 	.word	0x000036b0


	//   ....[33]....
        /*0144*/ 	.word	0x00003760


	//   ....[34]....
        /*0148*/ 	.word	0x000037b0


	//   ....[35]....
        /*014c*/ 	.word	0x00003800


	//----- nvinfo : EIATTR_EXIT_INSTR_OFFSETS
	.align		4
.L_2907:
        /*0150*/ 	.byte	0x04, 0x1c
        /*0152*/ 	.short	(.L_2909 - .L_2908)


	//   ....[0]....
.L_2908:
        /*0154*/ 	.word	0x00002ed0


	//   ....[1]....
        /*0158*/ 	.word	0x00003020


	//----- nvinfo : EIATTR_CRS_STACK_SIZE
	.align		4
.L_2909:
        /*015c*/ 	.byte	0x04, 0x1e
        /*015e*/ 	.short	(.L_2911 - .L_2910)
.L_2910:
        /*0160*/ 	.word	0x00000000


	//----- nvinfo : EIATTR_CBANK_PARAM_SIZE
	.align		4
.L_2911:
        /*0164*/ 	.byte	0x03, 0x19
        /*0166*/ 	.short	0x00b8


	//----- nvinfo : EIATTR_PARAM_CBANK
	.align		4
        /*0168*/ 	.byte	0x04, 0x0a
        /*016a*/ 	.short	(.L_2913 - .L_2912)
	.align		4
.L_2912:
        /*016c*/ 	.word	index@(.nv.constant0._Z30group_norm_nhwc_bwd_sum_kernelI11Bf16IOBf16WLi128EEv26Group_norm_nhwc_bwd_params)
        /*0170*/ 	.short	0x0210
        /*0172*/ 	.short	0x00b8


	//----- nvinfo : EIATTR_SW_WAR
	.align		4
.L_2913:
        /*0174*/ 	.byte	0x04, 0x36
        /*0176*/ 	.short	(.L_2915 - .L_2914)
.L_2914:
        /*0178*/ 	.word	0x00000008
.L_2915:


//--------------------- .nv.info._Z30group_norm_nhwc_bwd_sum_kernelI11Bf16IOBf16WLi192EEv26Group_norm_nhwc_bwd_params --------------------------
	.section	.nv.info._Z30group_norm_nhwc_bwd_sum_kernelI11Bf16IOBf16WLi192EEv26Group_norm_nhwc_bwd_params,"",@"SHT_CUDA_INFO"
	.sectionflags	@""
	.align	4


	//----- nvinfo : EIATTR_CUDA_API_VERSION
	.align		4
        /*0000*/ 	.byte	0x04, 0x37
        /*0002*/ 	.short	(.L_2917 - .L_2916)
.L_2916:
        /*0004*/ 	.word	0x00000082


	//----- nvinfo : EIATTR_KPARAM_INFO
	.align		4
.L_2917:
        /*0008*/ 	.byte	0x04, 0x17
        /*000a*/ 	.short	(.L_2919 - .L_2918)
.L_2918:
        /*000c*/ 	.word	0x00000000
        /*0010*/ 	.short	0x0000
        /*0012*/ 	.short	0x0000
        /*0014*/ 	.byte	0x00, 0xf0, 0xe1, 0x02


	//----- nvinfo : EIATTR_SPARSE_MMA_MASK
	.align		4
.L_2919:
        /*0018*/ 	.byte	0x03, 0x50
        /*001a*/ 	.short	0x0000


	//----- nvinfo : EIATTR_MAXREG_COUNT
	.align		4
        /*001c*/ 	.byte	0x03, 0x1b
        /*001e*/ 	.short	0x00ff


	//----- nvinfo : EIATTR_NUM_BARRIERS
	.align		4
        /*0020*/ 	.byte	0x02, 0x4c
        /*0022*/ 	.byte	0x01
	.zero		1


	//----- nvinfo : EIATTR_MERCURY_ISA_VERSION
	.align		4
        /*0024*/ 	.byte	0x03, 0x5f
        /*0026*/ 	.short	0x0101


	//----- nvinfo : EIATTR_COOP_GROUP_MASK_REGIDS
	.align		4
        /*0028*/ 	.byte	0x04, 0x29
        /*002a*/ 	.short	(.L_2921 - .L_2920)


	//   ....[0]....
.L_2920:
        /*002c*/ 	.word	0xffffffff


	//   ....[1]....
        /*0030*/ 	.word	0xffffffff


	//   ....[2]....
        /*0034*/ 	.word	0xffffffff


	//   ....[3]....
        /*0038*/ 	.word	0xffffffff


	//   ....[4]....
        /*003c*/ 	.word	0xffffffff


	//   ....[5]....
        /*0040*/ 	.word	0xffffffff


	//   ....[6]....
        /*0044*/ 	.word	0xffffffff


	//   ....[7]....
        /*0048*/ 	.word	0xffffffff


	//   ....[8]....
        /*004c*/ 	.word	0xffffffff


	//   ....[9]....
        /*0050*/ 	.word	0xffffffff


	//   ....[10]....
        /*0054*/ 	.word	0xffffffff


	//   ....[11]....
        /*0058*/ 	.word	0xffffffff


	//   ....[12]....
        /*005c*/ 	.word	0xffffffff


	//   ....[13]....
        /*0060*/ 	.word	0xffffffff


	//   ....[14]....
        /*0064*/ 	.word	0xffffffff


	//   ....[15]....
        /*0068*/ 	.word	0xffffffff


	//   ....[16]....
        /*006c*/ 	.word	0xffffffff


	//   ....[17]....
        /*0070*/ 	.word	0xffffffff


	//   ....[18]....
        /*0074*/ 	.word	0x0500001d


	//   ....[19]....
        /*0078*/ 	.word	0x0500001d


	//   ....[20]....
        /*007c*/ 	.word	0x0500001d


	//   ....[21]....
        /*0080*/ 	.word	0x0500001d


	//   ....[22]....
        /*0084*/ 	.word	0x0500001d


	//   ....[23]....
        /*0088*/ 	.word	0x0500001d


	//   ....[24]....
        /*008c*/ 	.word	0x0500001d


	//   ....[25]....
        /*0090*/ 	.word	0x0500001d


	//   ....[26]....
        /*0094*/ 	.word	0x0500001d


	//   ....[27]....
        /*0098*/ 	.word	0x0500001d


	//   ....[28]....
        /*009c*/ 	.word	0x0500001d


	//   ....[29]....
        /*00a0*/ 	.word	0x0500001d


	//   ....[30]....
        /*00a4*/ 	.word	0x0500001d


	//   ....[31]....
        /*00a8*/ 	.word	0x0500001d


	//   ....[32]....
        /*00ac*/ 	.word	0x0500001d


	//   ....[33]....
        /*00b0*/ 	.word	0x0500001d


	//   ....[34]....
        /*00b4*/ 	.word	0x0500001d


	//   ....[35]....
        /*00b8*/ 	.word	0x0500001d


	//----- nvinfo : EIATTR_COOP_GROUP_INSTR_OFFSETS
	.align		4
.L_2921:
        /*00bc*/ 	.byte	0x04, 0x28
        /*00be*/ 	.short	(.L_2923 - .L_2922)


	//   ....[0]....
.L_2922:
        /*00c0*/ 	.word	0x000027f0


	//   ....[1]....
        /*00c4*/ 	.word	0x00002820


	//   ....[2]....
        /*00c8*/ 	.word	0x00002830


	//   ....[3]....
        /*00cc*/ 	.word	0x00002890


	//   ....[4]....
        /*00d0*/ 	.word	0x000028c0


	//   ....[5]....
        /*00d4*/ 	.word	0x000028d0


	//   ....[6]....
        /*00d8*/ 	.word	0x00002930


	//   ....[7]....
        /*00dc*/ 	.word	0x00002960


	//   ....[8]....
        /*00e0*/ 	.word	0x00002970


	//   ....[9]....
        /*00e4*/ 	.word	0x000029d0


	//   ....[10]....
        /*00e8*/ 	.word	0x00002a00


	//   ....[11]....
        /*00ec*/ 	.word	0x00002a10


	//   ....[12]....
        /*00f0*/ 	.word	0x00002a70


	//   ....[13]....
        /*00f4*/ 	.word	0x00002aa0


	//   ....[14]....
        /*00f8*/ 	.word	0x00002ab0


	//   ....[15]....
        /*00fc*/ 	.word	0x00002b10


	//   ....[16]....
        /*0100*/ 	.word	0x00002b20


	//   ....[17]....
        /*0104*/ 	.word	0x00002b30


	//   ....[18]....
        /*0108*/ 	.word	0x00003340


	//   ....[19]....
        /*010c*/ 	.word	0x00003390


	//   ....[20]....
        /*0110*/ 	.word	0x00003400


	//   ....[21]....
        /*0114*/ 	.word	0x000034b0


	//   ....[22]....
        /*0118*/ 	.word	0x00003500


	//   ....[23]....
        /*011c*/ 	.word	0x00003570


	//   ....[24]....
        /*0120*/ 	.word	0x00003620


	//   ....[25]....
        /*0124*/ 	.word	0x00003670


	//   ....[26]....
        /*0128*/ 	.word	0x000036e0


	//   ....[27]....
        /*012c*/ 	.word	0x00003790


	//   ....[28]....
        /*0130*/ 	.word	0x000037e0


	//   ....[29]....
        /*0134*/ 	.word	0x00003850


	//   ....[30]....
        /*0138*/ 	.word	0x00003900


	//   ....[31]....
        /*013c*/ 	.word	0x00003960


	//   ....[32]....
        /*0140*/ 	.word	0x000039b0


	//   ....[33]....
        /*0144*/ 	.word	0x00003a60


	//   ....[34]....
        /*0148*/ 	.word	0x00003ab0


	//   ....[35]....
        /*014c*/ 	.word	0x00003b00


	//----- nvinfo : EIATTR_EXIT_INSTR_OFFSETS
	.align		4
.L_2923:
        /*0150*/ 	.byte	0x04, 0x1c
        /*0152*/ 	.short	(.L_2925 - .L_2924)


	//   ....[0]....
.L_2924:
        /*0154*/ 	.word	0x00003180


	//   ....[1]....
        /*0158*/ 	.word	0x000032d0


	//----- nvinfo : EIATTR_CRS_STACK_SIZE
	.align		4
.L_2925:
        /*015c*/ 	.byte	0x04, 0x1e
        /*015e*/ 	.short	(.L_2927 - .L_2926)
.L_2926:
        /*0160*/ 	.word	0x00000000


	//----- nvinfo : EIATTR_CBANK_PARAM_SIZE
	.align		4
.L_2927:
        /*0164*/ 	.byte	0x03, 0x19
        /*0166*/ 	.short	0x00b8


	//----- nvinfo : EIATTR_PARAM_CBANK
	.align		4
        /*0168*/ 	.byte	0x04, 0x0a
        /*016a*/ 	.short	(.L_2929 - .L_2928)
	.align		4
.L_2928:
        /*016c*/ 	.word	index@(.nv.constant0._Z30group_norm_nhwc_bwd_sum_kernelI11Bf16IOBf16WLi192EEv26Group_norm_nhwc_bwd_params)
        /*0170*/ 	.short	0x0210
        /*0172*/ 	.short	0x00b8


	//----- nvinfo : EIATTR_SW_WAR
	.align		4
.L_2929:
        /*0174*/ 	.byte	0x04, 0x36
        /*0176*/ 	.short	(.L_2931 - .L_2930)
.L_2930:
        /*0178*/ 	.word	0x00000008
.L_2931:


//--------------------- .nv.info._Z30group_norm_nhwc_bwd_sum_kernelI11Bf16IOBf16WLi448EEv26Group_norm_nhwc_bwd_params --------------------------
	.section	.nv.info._Z30group_norm_nhwc_bwd_sum_kernelI11Bf16IOBf16WLi448EEv26Group_norm_nhwc_bwd_params,"",@"SHT_CUDA_INFO"
	.sectionflags	@""
	.align	4


	//----- nvinfo : EIATTR_CUDA_API_VERSION
	.align		4
        /*0000*/ 	.byte	0x04, 0x37
        /*0002*/ 	.short	(.L_2933 - .L_2932)
.L_2932:
        /*0004*/ 	.word	0x00000082


	//----- nvinfo : EIATTR_KPARAM_INFO
	.align		4
.L_2933:
        /*0008*/ 	.byte	0x04, 0x17
        /*000a*/ 	.short	(.L_2935 - .L_2934)
.L_2934:
        /*000c*/ 	.word	0x00000000
        /*0010*/ 	.short	0x0000
        /*0012*/ 	.short	0x0000
        /*0014*/ 	.byte	0x00, 0xf0, 0xe1, 0x02


	//----- nvinfo : EIATTR_SPARSE_MMA_MASK
	.align		4
.L_2935:
        /*0018*/ 	.byte	0x03, 0x50
        /*001a*/ 	.short	0x0000


	//----- nvinfo : EIATTR_MAXREG_COUNT
	.align		4
        /*001c*/ 	.byte	0x03, 0x1b
        /*001e*/ 	.short	0x00ff


	//----- nvinfo : EIATTR_NUM_BARRIERS
	.align		4
        /*0020*/ 	.byte	0x02, 0x4c
        /*0022*/ 	.byte	0x01
	.zero		1


	//----- nvinfo : EIATTR_MERCURY_ISA_VERSION
	.align		4
        /*0024*/ 	.byte	0x03, 0x5f
        /*0026*/ 	.short	0x0101


	//----- nvinfo : EIATTR_COOP_GROUP_MASK_REGIDS
	.align		4
        /*0028*/ 	.byte	0x04, 0x29
        /*002a*/ 	.short	(.L_2937 - .L_2936)


	//   ....[0]....
.L_2936:
        /*002c*/ 	.word	0xffffffff


	//   ....[1]....
        /*0030*/ 	.word	0xffffffff


	//   ....[2]....
        /*0034*/ 	.word	0xffffffff


	//   ....[3]....
        /*0038*/ 	.word	0xffffffff


	//   ....[4]....
        /*003c*/ 	.word	0xffffffff


	//   ....[5]....
        /*0040*/ 	.word	0xffffffff


	//   ....[6]....
        /*0044*/ 	.word	0xffffffff


	//   ....[7]....
        /*0048*/ 	.word	0xffffffff


	//   ....[8]....
        /*004c*/ 	.word	0xffffffff


	//   ....[9]....
        /*0050*/ 	.word	0xffffffff


	//   ....[10]....
        /*0054*/ 	.word	0xffffffff


	//   ....[11]....
        /*0058*/ 	.word	0xffffffff


	//   ....[12]....
        /*005c*/ 	.word	0xffffffff


	//   ....[13]....
        /*0060*/ 	.word	0xffffffff


	//   ....[14]....
        /*0064*/ 	.word	0xffffffff


	//   ....[15]....
        /*0068*/ 	.word	0xffffffff


	//   ....[16]....
        /*006c*/ 	.word	0xffffffff


	//   ....[17]....
        /*0070*/ 	.word	0xffffffff


	//   ....[18]....
        /*0074*/ 	.word	0x05000037


	//   ....[19]....
        /*0078*/ 	.word	0x05000037


	//   ....[20]....
        /*007c*/ 	.word	0x05000037


	//   ....[21]....
        /*0080*/ 	.word	0x05000037


	//   ....[22]....
        /*0084*/ 	.word	0x05000037


	//   ....[23]....
        /*0088*/ 	.word	0x05000037


	//   ....[24]....
        /*008c*/ 	.word	0x05000037


	//   ....[25]....
        /*0090*/ 	.word	0x05000037


	//   ....[26]....
        /*0094*/ 	.word	0x05000037


	//   ....[27]....
        /*0098*/ 	.word	0x05000037


	//   ....[28]....
        /*009c*/ 	.word	0x05000037


	//   ....[29]....
        /*00a0*/ 	.word	0x05000037


	//   ....[30]....
        /*00a4*/ 	.word	0x05000037


	//   ....[31]....
        /*00a8*/ 	.word	0x05000037


	//   ....[32]....
        /*00ac*/ 	.word	0x05000037


	//   ....[33]....
        /*00b0*/ 	.word	0x05000037


	//   ....[34]....
        /*00b4*/ 	.word	0x05000037


	//   ....[35]....
        /*00b8*/ 	.word	0x05000037


	//----- nvinfo : EIATTR_COOP_GROUP_INSTR_OFFSETS
	.align		4
.L_2937:
        /*00bc*/ 	.byte	0x04, 0x28
        /*00be*/ 	.short	(.L_2939 - .L_2938)


	//   ....[0]....
.L_2938:
        /*00c0*/ 	.word	0x00002ce0


	//   ....[1]....
        /*00c4*/ 	.word	0x00002d10


	//   ....[2]....
        /*00c8*/ 	.word	0x00002d40


	//   ....[3]....
        /*00cc*/ 	.word	0x00002db0


	//   ....[4]....
        /*00d0*/ 	.word	0x00002de0


	//   ....[5]....
        /*00d4*/ 	.word	0x00002df0


	//   ....[6]....
        /*00d8*/ 	.word	0x00002e50


	//   ....[7]....
        /*00dc*/ 	.word	0x00002e80


	//   ....[8]....
        /*00e0*/ 	.word	0x00002e90


	//   ....[9]....
        /*00e4*/ 	.word	0x00002ef0


	//   ....[10]....
        /*00e8*/ 	.word	0x00002f20


	//   ....[11]....
        /*00ec*/ 	.word	0x00002f30


	//   ....[12]....
        /*00f0*/ 	.word	0x00002fa0


	//   ....[13]....
        /*00f4*/ 	.word	0x00002fc0


	//   ....[14]....
        /*00f8*/ 	.word	0x00003000


	//   ....[15]....
        /*00fc*/ 	.word	0x00003020


	//   ....[16]....
        /*0100*/ 	.word	0x00003050


	//   ....[17]....
        /*0104*/ 	.word	0x00003070


	//   ....[18]....
        /*0108*/ 	.word	0x00003cd0


	//   ....[19]....
        /*010c*/ 	.word	0x00003d30


	//   ....[20]....
        /*0110*/ 	.word	0x00003d90


	//   ....[21]....
        /*0114*/ 	.word	0x00003e20


	//   ....[22]....
        /*0118*/ 	.word	0x00003e90


	//   ....[23]....
        /*011c*/ 	.word	0x00003ef0


	//   ....[24]....
        /*0120*/ 	.word	0x00003f80


	//   ....[25]....
        /*0124*/ 	.word	0x00003ff0


	//   ....[26]....
        /*0128*/ 	.word	0x00004050


	//   ....[27]....
        /*012c*/ 	.word	0x000040e0


	//   ....[28]....
        /*0130*/ 	.word	0x00004150


	//   ....[29]....
        /*0134*/ 	.word	0x000041b0


	//   ....[30]....
        /*0138*/ 	.word	0x00004240


	//   ....[31]....
        /*013c*/ 	.word	0x000042d0


	//   ....[32]....
        /*0140*/ 	.word	0x00004320


	//   ....[33]....
        /*0144*/ 	.word	0x000043d0


	//   ....[34]....
        /*0148*/ 	.word	0x00004430


	//   ....[35]....
        /*014c*/ 	.word	0x00004480


	//----- nvinfo : EIATTR_EXIT_INSTR_OFFSETS
	.align		4
.L_2939:
        /*0150*/ 	.byte	0x04, 0x1c
        /*0152*/ 	.short	(.L_2941 - .L_2940)


	//   ....[0]....
.L_2940:
        /*0154*/ 	.word	0x00003af0


	//   ....[1]....
        /*0158*/ 	.word	0x00003c40


	//----- nvinfo : EIATTR_CRS_STACK_SIZE
	.align		4
.L_2941:
        /*015c*/ 	.byte	0x04, 0x1e
        /*015e*/ 	.short	(.L_2943 - .L_2942)
.L_2942:
        /*0160*/ 	.word	0x00000000


	//----- nvinfo : EIATTR_CBANK_PARAM_SIZE
	.align		4
.L_2943:
        /*0164*/ 	.byte	0x03, 0x19
        /*0166*/ 	.short	0x00b8


	//----- nvinfo : EIATTR_PARAM_CBANK
	.align		4
        /*0168*/ 	.byte	0x04, 0x0a
        /*016a*/ 	.short	(.L_2945 - .L_2944)
	.align		4
.L_2944:
        /*016c*/ 	.word	index@(.nv.constant0._Z30group_norm_nhwc_bwd_sum_kernelI11Bf16IOBf16WLi448EEv26Group_norm_nhwc_bwd_params)
        /*0170*/ 	.short	0x0210
        /*0172*/ 	.short	0x00b8


	//----- nvinfo : EIATTR_SW_WAR
	.align		4
.L_2945:
        /*0174*/ 	.byte	0x04, 0x36
        /*0176*/ 	.short	(.L_2947 - .L_2946)
.L_2946:
        /*0178*/ 	.word	0x00000008
.L_2947:


//--------------------- .nv.info._Z30group_norm_nhwc_bwd_sum_kernelI11Bf16IOBf16WLi256EEv26Group_norm_nhwc_bwd_params --------------------------
	.section	.nv.info._Z30group_norm_nhwc_bwd_sum_kernelI11Bf16IOBf16WLi256EEv26Group_norm_nhwc_bwd_params,"",@"SHT_CUDA_INFO"
	.sectionflags	@""
	.align	4


	//----- nvinfo : EIATTR_CUDA_API_VERSION
	.align		4
        /*0000*/ 	.byte	0x04, 0x37
        /*0002*/ 	.short	(.L_2949 - .L_2948)
.L_2948:
        /*0004*/ 	.word	0x00000082


	//----- nvinfo : EIATTR_KPARAM_INFO
	.align		4
.L_2949:
        /*0008*/ 	.byte	0x04, 0x17
        /*000a*/ 	.short	(.L_2951 - .L_2950)
.L_2950:
        /*000c*/ 	.word	0x00000000
        /*0010*/ 	.short	0x0000
        /*0012*/ 	.short	0x0000
        /*0014*/ 	.byte	0x00, 0xf0, 0xe1, 0x02


	//----- nvinfo : EIATTR_SPARSE_MMA_MASK
	.align		4
.L_2951:
        /*0018*/ 	.byte	0x03, 0x50
        /*001a*/ 	.short	0x0000


	//----- nvinfo : EIATTR_MAXREG_COUNT
	.align		4
        /*001c*/ 	.byte	0x03, 0x1b
        /*001e*/ 	.short	0x00ff


	//----- nvinfo : EIATTR_NUM_BARRIERS
	.align		4
        /*0020*/ 	.byte	0x02, 0x4c
        /*0022*/ 	.byte	0x01
	.zero		1


	//----- nvinfo : EIATTR_MERCURY_ISA_VERSION
	.align		4
        /*0024*/ 	.byte	0x03, 0x5f
        /*0026*/ 	.short	0x0101


	//----- nvinfo : EIATTR_COOP_GROUP_MASK_REGIDS
	.align		4
        /*0028*/ 	.byte	0x04, 0x29
        /*002a*/ 	.short	(.L_2953 - .L_2952)


	//   ....[0]....
.L_2952:
        /*002c*/ 	.word	0xffffffff


	//   ....[1]....
        /*0030*/ 	.word	0xffffffff


	//   ....[2]....
        /*0034*/ 	.word	0xffffffff


	//   ....[3]....
        /*0038*/ 	.word	0xffffffff


	//   ....[4]....
        /*003c*/ 	.word	0xffffffff


	//   ....[5]....
        /*0040*/ 	.word	0xffffffff


	//   ....[6]....
        /*0044*/ 	.word	0xffffffff


	//   ....[7]....
        /*0048*/ 	.word	0xffffffff


	//   ....[8]....
        /*004c*/ 	.word	0xffffffff


	//   ....[9]....
        /*0050*/ 	.word	0xffffffff


	//   ....[10]....
        /*0054*/ 	.word	0xffffffff


	//   ....[11]....
        /*0058*/ 	.word	0xffffffff


	//   ....[12]....
        /*005c*/ 	.word	0xffffffff


	//   ....[13]....
        /*0060*/ 	.word	0xffffffff


	//   ....[14]....
        /*0064*/ 	.word	0xffffffff


	//   ....[15]....
        /*0068*/ 	.word	0xffffffff


	//   ....[16]....
        /*006c*/ 	.word	0xffffffff


	//   ....[17]....
        /*0070*/ 	.word	0xffffffff


	//   ....[18]....
        /*0074*/ 	.word	0x05000025


	//   ....[19]....
        /*0078*/ 	.word	0x05000025


	//   ....[20]....
        /*007c*/ 	.word	0x05000025


	//   ....[21]....
        /*0080*/ 	.word	0x05000025


	//   ....[22]....
        /*0084*/ 	.word	0x05000025


	//   ....[23]....
        /*0088*/ 	.word	0x05000025


	//   ....[24]....
        /*008c*/ 	.word	0x05000025


	//   ....[25]....
        /*0090*/ 	.word	0x05000025


	//   ....[26]....
        /*0094*/ 	.word	0x05000025


	//   ....[27]....
        /*0098*/ 	.word	0x05000025


	//   ....[28]....
        /*009c*/ 	.word	0x05000025


	//   ....[29]....
        /*00a0*/ 	.word	0x05000025


	//   ....[30]....
        /*00a4*/ 	.word	0x05000025


	//   ....[31]....
        /*00a8*/ 	.word	0x05000025


	//   ....[32]....
        /*00ac*/ 	.word	0x05000025


	//   ....[33]....
        /*00b0*/ 	.word	0x05000025


	//   ....[34]....
        /*00b4*/ 	.word	0x05000025


	//   ....[35]....
        /*00b8*/ 	.word	0x05000025


	//----- nvinfo : EIATTR_COOP_GROUP_INSTR_OFFSETS
	.align		4
.L_2953:
        /*00bc*/ 	.byte	0x04, 0x28
        /*00be*/ 	.short	(.L_2955 - .L_2954)


	//   ....[0]....
.L_2954:
        /*00c0*/ 	.word	0x00002910


	//   ....[1]....
        /*00c4*/ 	.word	0x00002940


	//   ....[2]....
        /*00c8*/ 	.word	0x00002990


	//   ....[3]....
        /*00cc*/ 	.word	0x000029a0


	//   ....[4]....
        /*00d0*/ 	.word	0x000029d0


	//   ....[5]....
        /*00d4*/ 	.word	0x00002a10


	//   ....[6]....
        /*00d8*/ 	.word	0x00002a40


	//   ....[7]....
        /*00dc*/ 	.word	0x00002a70


	//   ....[8]....
        /*00e0*/ 	.word	0x00002ab0


	//   ....[9]....
        /*00e4*/ 	.word	0x00002ae0


	//   ....[10]....
        /*00e8*/ 	.word	0x00002b10


	//   ....[11]....
        /*00ec*/ 	.word	0x00002b70


	//   ....[12]....
        /*00f0*/ 	.word	0x00002b80


	//   ....[13]....
        /*00f4*/ 	.word	0x00002be0


	//   ....[14]....
        /*00f8*/ 	.word	0x00002c00


	//   ....[15]....
        /*00fc*/ 	.word	0x00002c40


	//   ....[16]....
        /*0100*/ 	.word	0x00002c60


	//   ....[17]....
        /*0104*/ 	.word	0x00002c80


	//   ....[18]....
        /*0108*/ 	.word	0x00003560


	//   ....[19]....
        /*010c*/ 	.word	0x000035d0


	//   ....[20]....
        /*0110*/ 	.word	0x00003640


	//   ....[21]....
        /*0114*/ 	.word	0x000036b0


	//   ....[22]....
        /*0118*/ 	.word	0x00003720


	//   ....[23]....
        /*011c*/ 	.word	0x00003790


	//   ....[24]....
        /*0120*/ 	.word	0x00003800


	//   ....[25]....
        /*0124*/ 	.word	0x00003870


	//   ....[26]....
        /*0128*/ 	.word	0x000038e0


	//   ....[27]....
        /*012c*/ 	.word	0x00003950


	//   ....[28]....
        /*0130*/ 	.word	0x000039c0


	//   ....[29]....
        /*0134*/ 	.word	0x00003a30


	//   ....[30]....
        /*0138*/ 	.word	0x00003aa0


	//   ....[31]....
        /*013c*/ 	.word	0x00003b30


	//   ....[32]....
        /*0140*/ 	.word	0x00003b80


	//   ....[33]....
        /*0144*/ 	.word	0x00003c20


	//   ....[34]....
        /*0148*/ 	.word	0x00003c80


	//   ....[35]....
        /*014c*/ 	.word	0x00003cd0


	//----- nvinfo : EIATTR_EXIT_INSTR_OFFSETS
	.align		4
.L_2955:
        /*0150*/ 	.byte	0x04, 0x1c
        /*0152*/ 	.short	(.L_2957 - .L_2956)


	//   ....[0]....
.L_2956:
        /*0154*/ 	.word	0x00003390


	//   ....[1]....
        /*0158*/ 	.word	0x000034e0


	//----- nvinfo : EIATTR_CRS_STACK_SIZE
	.align		4
.L_2957:
        /*015c*/ 	.byte	0x04, 0x1e
        /*015e*/ 	.short	(.L_2959 - .L_2958)
.L_2958:
        /*0160*/ 	.word	0x00000000


	//----- nvinfo : EIATTR_CBANK_PARAM_SIZE
	.align		4
.L_2959:
        /*0164*/ 	.byte	0x03, 0x19
        /*0166*/ 	.short	0x00b8


	//----- nvinfo : EIATTR_PARAM_CBANK
	.align		4
        /*0168*/ 	.byte	0x04, 0x0a
        /*016a*/ 	.short	(.L_2961 - .L_2960)
	.align		4
.L_2960:
        /*016c*/ 	.word	index@(.nv.constant0._Z30group_norm_nhwc_bwd_sum_kernelI11Bf16IOBf16WLi256EEv26Group_norm_nhwc_bwd_params)
        /*0170*/ 	.short	0x0210
        /*0172*/ 	.short	0x00b8


	//----- nvinfo : EIATTR_SW_WAR
	.align		4
.L_2961:
        /*0174*/ 	.byte	0x04, 0x36
        /*0176*/ 	.short	(.L_2963 - .L_2962)
.L_2962:
        /*0178*/ 	.word	0x00000008
.L_2963:


//--------------------- .nv.info._Z30group_norm_nhwc_bwd_sum_kernelI11Bf16IOBf16WLi120EEv26Group_norm_nhwc_bwd_params --------------------------
	.section	.nv.info._Z30group_norm_nhwc_bwd_sum_kernelI11Bf16IOBf16WLi120EEv26Group_norm_nhwc_bwd_params,"",@"SHT_CUDA_INFO"
	.sectionflags	@""
	.align	4


	//----- nvinfo : EIATTR_CUDA_API_VERSION
	.align		4
        /*0000*/ 	.byte	0x04, 0x37
        /*0002*/ 	.short	(.L_2965 - .L_2964)
.L_2964:
        /*0004*/ 	.word	0x00000082


	//----- nvinfo : EIATTR_KPARAM_INFO
	.align		4
.L_2965:
        /*0008*/ 	.byte	0x04, 0x17
        /*000a*/ 	.short	(.L_2967 - .L_2966)
.L_2966:
        /*000c*/ 	.word	0x00000000
        /*0010*/ 	.short	0x0000
        /*0012*/ 	.short	0x0000
        /*0014*/ 	.byte	0x00, 0xf0, 0xe1, 0x02


	//----- nvinfo : EIATTR_SPARSE_MMA_MASK
	.align		4
.L_2967:
        /*0018*/ 	.byte	0x03, 0x50
        /*001a*/ 	.short	0x0000


	//----- nvinfo : EIATTR_MAXREG_COUNT
	.align		4
        /*001c*/ 	.byte	0x03, 0x1b
        /*001e*/ 	.short	0x00ff


	//----- nvinfo : EIATTR_NUM_BARRIERS
	.align		4
        /*0020*/ 	.byte	0x02, 0x4c
        /*0022*/ 	.byte	0x01
	.zero		1


	//----- nvinfo : EIATTR_MERCURY_ISA_VERSION
	.align		4
        /*0024*/ 	.byte	0x03, 0x5f
        /*0026*/ 	.short	0x0101


	//----- nvinfo : EIATTR_COOP_GROUP_MASK_REGIDS
	.align		4
        /*0028*/ 	.byte	0x04, 0x29
        /*002a*/ 	.short	(.L_2969 - .L_2968)


	//   ....[0]....
.L_2968:
        /*002c*/ 	.word	0x05000009


	//   ....[1]....
        /*0030*/ 	.word	0x05000009


	//   ....[2]....
        /*0034*/ 	.word	0x05000009


	//   ....[3]....
        /*0038*/ 	.word	0x05000009


	//   ....[4]....
        /*003c*/ 	.word	0x05000009


	//   ....[5]....
        /*0040*/ 	.word	0x05000009


	//   ....[6]....
        /*0044*/ 	.word	0x05000009


	//   ....[7]....
        /*0048*/ 	.word	0x05000009


	//   ....[8]....
        /*004c*/ 	.word	0x05000009


	//   ....[9]....
        /*0050*/ 	.word	0x05000009


	//   ....[10]....
        /*0054*/ 	.word	0x05000009


	//   ....[11]....
        /*0058*/ 	.word	0x05000009


	//   ....[12]....
        /*005c*/ 	.word	0x05000009


	//   ....[13]....
        /*0060*/ 	.word	0x05000009


	//   ....[14]....
        /*0064*/ 	.word	0x05000009


	//   ....[15]....
        /*0068*/ 	.word	0x05000009


	//   ....[16]....
        /*006c*/ 	.word	0x05000009


	//   ....[17]....
        /*0070*/ 	.word	0x05000009


	//   ....[18]....
        /*0074*/ 	.word	0x05000009


	//   ....[19]....
        /*0078*/ 	.word	0x05000009


	//   ....[20]....
        /*007c*/ 	.word	0x05000009


	//   ....[21]....
        /*0080*/ 	.word	0x05000009


	//----- nvinfo : EIATTR_COOP_GROUP_INSTR_OFFSETS
	.align		4
.L_2969:
        /*0084*/ 	.byte	0x04, 0x28
        /*0086*/ 	.short	(.L_2971 - .L_2970)


	//   ....[0]....
.L_2970:
        /*0088*/ 	.word	0x000026b0


	//   ....[1]....
        /*008c*/ 	.word	0x000027b0


	//   ....[2]....
        /*0090*/ 	.word	0x000027f0


	//   ....[3]....
        /*0094*/ 	.word	0x000028f0


	//   ....[4]....
        /*0098*/ 	.word	0x00002930


	//   ....[5]....
        /*009c*/ 	.word	0x00002a30


	//   ....[6]....
        /*00a0*/ 	.word	0x00002a70


	//   ....[7]....
        /*00a4*/ 	.word	0x00002ba0


	//   ....[8]....
        /*00a8*/ 	.word	0x00002bf0


	//   ....[9]....
        /*00ac*/ 	.word	0x00002c60


	//   ....[10]....
        /*00b0*/ 	.word	0x00002cd0


	//   ....[11]....
        /*00b4*/ 	.word	0x000033a0


	//   ....[12]....
        /*00b8*/ 	.word	0x000033f0


	//   ....[13]....
        /*00bc*/ 	.word	0x00003460


	//   ....[14]....
        /*00c0*/ 	.word	0x000034b0


	//   ....[15]....
        /*00c4*/ 	.word	0x00003520


	//   ....[16]....
        /*00c8*/ 	.word	0x00003570


	//   ....[17]....
        /*00cc*/ 	.word	0x000035e0


	//   ....[18]....
        /*00d0*/ 	.word	0x00003640


	//   ....[19]....
        /*00d4*/ 	.word	0x000036c0


	//   ....[20]....
        /*00d8*/ 	.word	0x00003750


	//   ....[21]....
        /*00dc*/ 	.word	0x000037e0


	//----- nvinfo : EIATTR_EXIT_INSTR_OFFSETS
	.align		4
.L_2971:
        /*00e0*/ 	.byte	0x04, 0x1c
        /*00e2*/ 	.short	(.L_2973 - .L_2972)


	//   ....[0]....
.L_2972:
        /*00e4*/ 	.word	0x00003230


	//   ....[1]....
        /*00e8*/ 	.word	0x00003380


	//----- nvinfo : EIATTR_CRS_STACK_SIZE
	.align		4
.L_2973:
        /*00ec*/ 	.byte	0x04, 0x1e
        /*00ee*/ 	.short	(.L_2975 - .L_2974)
.L_2974:
        /*00f0*/ 	.word	0x00000000


	//----- nvinfo : EIATTR_CBANK_PARAM_SIZE
	.align		4
.L_2975:
        /*00f4*/ 	.byte	0x03, 0x19
        /*00f6*/ 	.short	0x00b8


	//----- nvinfo : EIATTR_PARAM_CBANK
	.align		4
        /*00f8*/ 	.byte	0x04, 0x0a
        /*00fa*/ 	.short	(.L_2977 - .L_2976)
	.align		4
.L_2976:
        /*00fc*/ 	.word	index@(.nv.constant0._Z30group_norm_nhwc_bwd_sum_kernelI11Bf16IOBf16WLi120EEv26Group_norm_nhwc_bwd_params)
        /*0100*/ 	.short	0x0210
        /*0102*/ 	.short	0x00b8


	//----- nvinfo : EIATTR_SW_WAR
	.align		4
.L_2977:
        /*0104*/ 	.byte	0x04, 0x36
        /*0106*/ 	.short	(.L_2979 - .L_2978)
.L_2978:
        /*0108*/ 	.word	0x00000008
.L_2979:


//--------------------- .nv.info._Z30group_norm_nhwc_bwd_sum_kernelI11Bf16IOBf16WLi140EEv26Group_norm_nhwc_bwd_params --------------------------
	.section	.nv.info._Z30group_norm_nhwc_bwd_sum_kernelI11Bf16IOBf16WLi140EEv26Group_norm_nhwc_bwd_params,"",@"SHT_CUDA_INFO"
	.sectionflags	@""
	.align	4


	//----- nvinfo : EIATTR_CUDA_API_VERSION
	.align		4
        /*0000*/ 	.byte	0x04, 0x37
        /*0002*/ 	.short	(.L_2981 - .L_2980)
.L_2980:
        /*0004*/ 	.word	0x00000082


	//----- nvinfo : EIATTR_KPARAM_INFO
	.align		4
.L_2981:
        /*0008*/ 	.byte	0x04, 0x17
        /*000a*/ 	.short	(.L_2983 - .L_2982)
.L_2982:
        /*000c*/ 	.word	0x00000000
        /*0010*/ 	.short	0x0000
        /*0012*/ 	.short	0x0000
        /*0014*/ 	.byte	0x00, 0xf0, 0xe1, 0x02


	//----- nvinfo : EIATTR_SPARSE_MMA_MASK
	.align		4
.L_2983:
        /*0018*/ 	.byte	0x03, 0x50
        /*001a*/ 	.short	0x0000


	//----- nvinfo : EIATTR_MAXREG_COUNT
	.align		4
        /*001c*/ 	.byte	0x03, 0x1b
        /*001e*/ 	.short	0x00ff


	//----- nvinfo : EIATTR_NUM_BARRIERS
	.align		4
        /*0020*/ 	.byte	0x02, 0x4c
        /*0022*/ 	.byte	0x01
	.zero		1


	//----- nvinfo : EIATTR_MERCURY_ISA_VERSION
	.align		4
        /*0024*/ 	.byte	0x03, 0x5f
        /*0026*/ 	.short	0x0101


	//----- nvinfo : EIATTR_COOP_GROUP_MASK_REGIDS
	.align		4
        /*0028*/ 	.byte	0x04, 0x29
        /*002a*/ 	.short	(.L_2985 - .L_2984)


	//   ....[0]....
.L_2984:
        /*002c*/ 	.word	0x05000009


	//   ....[1]....
        /*0030*/ 	.word	0x05000009


	//   ....[2]....
        /*0034*/ 	.word	0x05000009


	//   ....[3]....
        /*0038*/ 	.word	0x05000009


	//   ....[4]....
        /*003c*/ 	.word	0x05000009


	//   ....[5]....
        /*0040*/ 	.word	0x05000009


	//   ....[6]....
        /*0044*/ 	.word	0x05000009


	//   ....[7]....
        /*0048*/ 	.word	0x05000009


	//   ....[8]....
        /*004c*/ 	.word	0x05000009


	//   ....[9]....
        /*0050*/ 	.word	0x05000009


	//   ....[10]....
        /*0054*/ 	.word	0x05000009


	//   ....[11]....
        /*0058*/ 	.word	0x05000009


	//   ....[12]....
        /*005c*/ 	.word	0x05000009


	//   ....[13]....
        /*0060*/ 	.word	0x05000009


	//   ....[14]....
        /*0064*/ 	.word	0x05000009


	//   ....[15]....
        /*0068*/ 	.word	0x05000009


	//   ....[16]....
        /*006c*/ 	.word	0x05000009


	//   ....[17]....
        /*0070*/ 	.word	0x05000009


	//   ....[18]....
        /*0074*/ 	.word	0x05000009


	//   ....[19]....
        /*0078*/ 	.word	0x05000009


	//   ....[20]....
        /*007c*/ 	.word	0x05000009


	//   ....[21]....
        /*0080*/ 	.word	0x05000009


	//----- nvinfo : EIATTR_COOP_GROUP_INSTR_OFFSETS
	.align		4
.L_2985:
        /*0084*/ 	.byte	0x04, 0x28
        /*0086*/ 	.short	(.L_2987 - .L_2986)


	//   ....[0]....
.L_2986:
        /*0088*/ 	.word	0x00002700


	//   ....[1]....
        /*008c*/ 	.word	0x00002800


	//   ....[2]....
        /*0090*/ 	.word	0x00002840


	//   ....[3]....
        /*0094*/ 	.word	0x00002940


	//   ....[4]....
        /*0098*/ 	.word	0x00002980


	//   ....[5]....
        /*009c*/ 	.word	0x00002a80


	//   ....[6]....
        /*00a0*/ 	.word	0x00002ac0


	//   ....[7]....
        /*00a4*/ 	.word	0x00002bf0


	//   ....[8]....
        /*00a8*/ 	.word	0x00002c40


	//   ....[9]....
        /*00ac*/ 	.word	0x00002cb0


	//   ....[10]....
        /*00b0*/ 	.word	0x00002d20


	//   ....[11]....
        /*00b4*/ 	.word	0x00003490


	//   ....[12]....
        /*00b8*/ 	.word	0x000034e0


	//   ....[13]....
        /*00bc*/ 	.word	0x00003550


	//   ....[14]....
        /*00c0*/ 	.word	0x000035a0


	//   ....[15]....
        /*00c4*/ 	.word	0x00003610


	//   ....[16]....
        /*00c8*/ 	.word	0x00003660


	//   ....[17]....
        /*00cc*/ 	.word	0x000036d0


	//   ....[18]....
        /*00d0*/ 	.word	0x00003730


	//   ....[19]....
        /*00d4*/ 	.word	0x000037b0


	//   ....[20]....
        /*00d8*/ 	.word	0x00003840


	//   ....[21]....
        /*00dc*/ 	.word	0x000038d0


	//----- nvinfo : EIATTR_EXIT_INSTR_OFFSETS
	.align		4
.L_2987:
        /*00e0*/ 	.byte	0x04, 0x1c
        /*00e2*/ 	.short	(.L_2989 - .L_2988)


	//   ....[0]....
.L_2988:
        /*00e4*/ 	.word	0x00003320


	//   ....[1]....
        /*00e8*/ 	.word	0x00003470


	//----- nvinfo : EIATTR_CRS_STACK_SIZE
	.align		4
.L_2989:
        /*00ec*/ 	.byte	0x04, 0x1e
        /*00ee*/ 	.short	(.L_2991 - .L_2990)
.L_2990:
        /*00f0*/ 	.word	0x00000000


	//----- nvinfo : EIATTR_CBANK_PARAM_SIZE
	.align		4
.L_2991:
        /*00f4*/ 	.byte	0x03, 0x19
        /*00f6*/ 	.short	0x00b8


	//----- nvinfo : EIATTR_PARAM_CBANK
	.align		4
        /*00f8*/ 	.byte	0x04, 0x0a
        /*00fa*/ 	.short	(.L_2993 - .L_2992)
	.align		4
.L_2992:
        /*00fc*/ 	.word	index@(.nv.constant0._Z30group_norm_nhwc_bwd_sum_kernelI11Bf16IOBf16WLi140EEv26Group_norm_nhwc_bwd_params)
        /*0100*/ 	.short	0x0210
        /*0102*/ 	.short	0x00b8


	//----- nvinfo : EIATTR_SW_WAR
	.align		4
.L_2993:
        /*0104*/ 	.byte	0x04, 0x36
        /*0106*/ 	.short	(.L_2995 - .L_2994)
.L_2994:
        /*0108*/ 	.word	0x00000008
.L_2995:


//--------------------- .nv.info._Z30group_norm_nhwc_bwd_sum_kernelI11Bf16IOBf16WLi160EEv26Group_norm_nhwc_bwd_params --------------------------
	.section	.nv.info._Z30group_norm_nhwc_bwd_sum_kernelI11Bf16IOBf16WLi160EEv26Group_norm_nhwc_bwd_params,"",@"SHT_CUDA_INFO"
	.sectionflags	@""
	.align	4


	//----- nvinfo : EIATTR_CUDA_API_VERSION
	.align		4
        /*0000*/ 	.byte	0x04, 0x37
        /*0002*/ 	.short	(.L_2997 - .L_2996)
.L_2996:
        /*0004*/ 	.word	0x00000082


	//----- nvinfo : EIATTR_KPARAM_INFO
	.align		4
.L_2997:
        /*0008*/ 	.byte	0x04, 0x17
        /*000a*/ 	.short	(.L_2999 - .L_2998)
.L_2998:
        /*000c*/ 	.word	0x00000000
        /*0010*/ 	.short	0x0000
        /*0012*/ 	.short	0x0000
        /*0014*/ 	.byte	0x00, 0xf0, 0xe1, 0x02


	//----- nvinfo : EIATTR_SPARSE_MMA_MASK
	.align		4
.L_2999:
        /*0018*/ 	.byte	0x03, 0x50
        /*001a*/ 	.short	0x0000


	//----- nvinfo : EIATTR_MAXREG_COUNT
	.align		4
        /*001c*/ 	.byte	0x03, 0x1b
        /*001e*/ 	.short	0x00ff


	//----- nvinfo : EIATTR_NUM_BARRIERS
	.align		4
        /*0020*/ 	.byte	0x02, 0x4c
        /*0022*/ 	.byte	0x01
	.zero		1


	//----- nvinfo : EIATTR_MERCURY_ISA_VERSION
	.align		4
        /*0024*/ 	.byte	0x03, 0x5f
        /*0026*/ 	.short	0x0101


	//----- nvinfo : EIATTR_COOP_GROUP_MASK_REGIDS
	.align		4
        /*0028*/ 	.byte	0x04, 0x29
        /*002a*/ 	.short	(.L_3001 - .L_3000)


	//   ....[0]....
.L_3000:
        /*002c*/ 	.word	0xffffffff


	//   ....[1]....
        /*0030*/ 	.word	0xffffffff


	//   ....[2]....
        /*0034*/ 	.word	0xffffffff


	//   ....[3]....
        /*0038*/ 	.word	0xffffffff


	//   ....[4]....
        /*003c*/ 	.word	0xffffffff


	//   ....[5]....
        /*0040*/ 	.word	0xffffffff


	//   ....[6]....
        /*0044*/ 	.word	0xffffffff


	//   ....[7]....
        /*0048*/ 	.word	0xffffffff


	//   ....[8]....
        /*004c*/ 	.word	0xffffffff


	//   ....[9]....
        /*0050*/ 	.word	0xffffffff


	//   ....[10]....
        /*0054*/ 	.word	0xffffffff


	//   ....[11]....
        /*0058*/ 	.word	0xffffffff


	//   ....[12]....
        /*005c*/ 	.word	0xffffffff


	//   ....[13]....
        /*0060*/ 	.word	0xffffffff


	//   ....[14]....
        /*0064*/ 	.word	0xffffffff


	//   ....[15]....
        /*0068*/ 	.word	0xffffffff


	//   ....[16]....
        /*006c*/ 	.word	0xffffffff


	//   ....[17]....
        /*0070*/ 	.word	0xffffffff


	//   ....[18]....
        /*0074*/ 	.word	0x0500001d


	//   ....[19]....
        /*0078*/ 	.word	0x0500001d


	//   ....[20]....
        /*007c*/ 	.word	0x0500001d


	//   ....[21]....
        /*0080*/ 	.word	0x0500001d


	//   ....[22]....
        /*0084*/ 	.word	0x0500001d


	//   ....[23]....
        /*0088*/ 	.word	0x0500001d


	//   ....[24]....
        /*008c*/ 	.word	0x0500001d


	//   ....[25]....
        /*0090*/ 	.word	0x0500001d


	//   ....[26]....
        /*0094*/ 	.word	0x0500001d


	//   ....[27]....
        /*0098*/ 	.word	0x0500001d


	//   ....[28]....
        /*009c*/ 	.word	0x0500001d


	//   ....[29]....
        /*00a0*/ 	.word	0x0500001d


	//   ....[30]....
        /*00a4*/ 	.word	0x0500001d


	//   ....[31]....
        /*00a8*/ 	.word	0x0500001d


	//   ....[32]....
        /*00ac*/ 	.word	0x0500001d


	//   ....[33]....
        /*00b0*/ 	.word	0x0500001d


	//   ....[34]....
        /*00b4*/ 	.word	0x0500001d


	//   ....[35]....
        /*00b8*/ 	.word	0x0500001d


	//----- nvinfo : EIATTR_COOP_GROUP_INSTR_OFFSETS
	.align		4
.L_3001:
        /*00bc*/ 	.byte	0x04, 0x28
        /*00be*/ 	.short	(.L_3003 - .L_3002)


	//   ....[0]....
.L_3002:
        /*00c0*/ 	.word	0x00002730


	//   ....[1]....
        /*00c4*/ 	.word	0x00002760


	//   ....[2]....
        /*00c8*/ 	.word	0x00002780


	//   ....[3]....
        /*00cc*/ 	.word	0x000027b0


	//   ....[4]....
        /*00d0*/ 	.word	0x000027f0


	//   ....[5]....
        /*00d4*/ 	.word	0x00002820


	//   ....[6]....
        /*00d8*/ 	.word	0x00002840


	//   ....[7]....
        /*00dc*/ 	.word	0x00002890


	//   ....[8]....
        /*00e0*/ 	.word	0x000028c0


	//   ....[9]....
        /*00e4*/ 	.word	0x000028e0


	//   ....[10]....
        /*00e8*/ 	.word	0x00002930


	//   ....[11]....
        /*00ec*/ 	.word	0x00002960


	//   ....[12]....
        /*00f0*/ 	.word	0x00002980


	//   ....[13]....
        /*00f4*/ 	.word	0x000029f0


	//   ....[14]....
        /*00f8*/ 	.word	0x00002a00


	//   ....[15]....
        /*00fc*/ 	.word	0x00002a10


	//   ....[16]....
        /*0100*/ 	.word	0x00002a60


	//   ....[17]....
        /*0104*/ 	.word	0x00002a70


	//   ....[18]....
        /*0108*/ 	.word	0x000031d0


	//   ....[19]....
        /*010c*/ 	.word	0x00003220


	//   ....[20]....
        /*0110*/ 	.word	0x00003290


	//   ....[21]....
        /*0114*/ 	.word	0x000032f0


	//   ....[22]....
        /*0118*/ 	.word	0x00003380


	//   ....[23]....
        /*011c*/ 	.word	0x000033f0


	//   ....[24]....
        /*0120*/ 	.word	0x00003450


	//   ....[25]....
        /*0124*/ 	.word	0x000034e0


	//   ....[26]....
        /*0128*/ 	.word	0x00003550


	//   ....[27]....
        /*012c*/ 	.word	0x000035b0


	//   ....[28]....
        /*0130*/ 	.word	0x00003640


	//   ....[29]....
        /*0134*/ 	.word	0x000036a0


	//   ....[30]....
        /*0138*/ 	.word	0x00003760


	//   ....[31]....
        /*013c*/ 	.word	0x000037b0


	//   ....[32]....
        /*0140*/ 	.word	0x00003810


	//   ....[33]....
        /*0144*/ 	.word	0x00003890


	//   ....[34]....
        /*0148*/ 	.word	0x00003900


	//   ....[35]....
        /*014c*/ 	.word	0x00003950


	//----- nvinfo : EIATTR_EXIT_INSTR_OFFSETS
	.align		4
.L_3003:
        /*0150*/ 	.byte	0x04, 0x1c
        /*0152*/ 	.short	(.L_3005 - .L_3004)


	//   ....[0]....
.L_3004:
        /*0154*/ 	.word	0x00003000


	//   ....[1]....
        /*0158*/ 	.word	0x00003150


	//----- nvinfo : EIATTR_CRS_STACK_SIZE
	.align		4
.L_3005:
        /*015c*/ 	.byte	0x04, 0x1e
        /*015e*/ 	.short	(.L_3007 - .L_3006)
.L_3006:
        /*0160*/ 	.word	0x00000000


	//----- nvinfo : EIATTR_CBANK_PARAM_SIZE
	.align		4
.L_3007:
        /*0164*/ 	.byte	0x03, 0x19
        /*0166*/ 	.short	0x00b8


	//----- nvinfo : EIATTR_PARAM_CBANK
	.align		4
        /*0168*/ 	.byte	0x04, 0x0a
        /*016a*/ 	.short	(.L_3009 - .L_3008)
	.align		4
.L_3008:
        /*016c*/ 	.word	index@(.nv.constant0._Z30group_norm_nhwc_bwd_sum_kernelI11Bf16IOBf16WLi160EEv26Group_norm_nhwc_bwd_params)
        /*0170*/ 	.short	0x0210
        /*0172*/ 	.short	0x00b8


	//----- nvinfo : EIATTR_SW_WAR
	.align		4
.L_3009:
        /*0174*/ 	.byte	0x04, 0x36
        /*0176*/ 	.short	(.L_3011 - .L_3010)
.L_3010:
        /*0178*/ 	.word	0x00000008
.L_3011:


//--------------------- .nv.info._Z30group_norm_nhwc_bwd_sum_kernelI11Bf16IOFp16WLi196EEv26Group_norm_nhwc_bwd_params --------------------------
	.section	.nv.info._Z30group_norm_nhwc_bwd_sum_kernelI11Bf16IOFp16WLi196EEv26Group_norm_nhwc_bwd_params,"",@"SHT_CUDA_INFO"
	.sectionflags	@""
	.align	4


	//----- nvinfo : EIATTR_CUDA_API_VERSION
	.align		4
        /*0000*/ 	.byte	0x04, 0x37
        /*0002*/ 	.short	(.L_3013 - .L_3012)
.L_3012:
        /*0004*/ 	.word	0x00000082


	//----- nvinfo : EIATTR_KPARAM_INFO
	.align		4
.L_3013:
        /*0008*/ 	.byte	0x04, 0x17
        /*000a*/ 	.short	(.L_3015 - .L_3014)
.L_3014:
        /*000c*/ 	.word	0x00000000
        /*0010*/ 	.short	0x0000
        /*0012*/ 	.short	0x0000
        /*0014*/ 	.byte	0x00, 0xf0, 0xe1, 0x02


	//----- nvinfo : EIATTR_SPARSE_MMA_MASK
	.align		4
.L_3015:
        /*0018*/ 	.byte	0x03, 0x50
        /*001a*/ 	.short	0x0000


	//----- nvinfo : EIATTR_MAXREG_COUNT
	.align		4
        /*001c*/ 	.byte	0x03, 0x1b
        /*001e*/ 	.short	0x00ff


	//----- nvinfo : EIATTR_NUM_BARRIERS
	.align		4
        /*0020*/ 	.byte	0x02, 0x4c
        /*0022*/ 	.byte	0x01
	.zero		1


	//----- nvinfo : EIATTR_MERCURY_ISA_VERSION
	.align		4
        /*0024*/ 	.byte	0x03, 0x5f
        /*0026*/ 	.short	0x0101


	//----- nvinfo : EIATTR_COOP_GROUP_MASK_REGIDS
	.align		4
        /*0028*/ 	.byte	0x04, 0x29
        /*002a*/ 	.short	(.L_3017 - .L_3016)


	//   ....[0]....
.L_3016:
        /*002c*/ 	.word	0x05000005


	//   ....[1]....
        /*0030*/ 	.word	0x05000005


	//   ....[2]....
        /*0034*/ 	.word	0x05000005


	//   ....[3]....
        /*0038*/ 	.word	0x05000005


	//   ....[4]....
        /*003c*/ 	.word	0x05000005


	//   ....[5]....
        /*0040*/ 	.word	0x05000005


	//   ....[6]....
        /*0044*/ 	.word	0x05000005


	//   ....[7]....
        /*0048*/ 	.word	0x05000005


	//   ....[8]....
        /*004c*/ 	.word	0x05000005


	//   ....[9]....
        /*0050*/ 	.word	0x05000005


	//   ....[10]....
        /*0054*/ 	.word	0x05000005


	//   ....[11]....
        /*0058*/ 	.word	0x05000005


	//   ....[12]....
        /*005c*/ 	.word	0x05000005


	//   ....[13]....
        /*0060*/ 	.word	0x05000005


	//   ....[14]....
        /*0064*/ 	.word	0x05000005


	//   ....[15]....
        /*0068*/ 	.word	0x05000005


	//   ....[16]....
        /*006c*/ 	.word	0x05000005


	//   ....[17]....
        /*0070*/ 	.word	0x05000005


	//   ....[18]....
        /*0074*/ 	.word	0x05000005


	//   ....[19]....
        /*0078*/ 	.word	0x05000005


	//   ....[20]....
        /*007c*/ 	.word	0x05000005


	//   ....[21]....
        /*0080*/ 	.word	0x05000005


	//----- nvinfo : EIATTR_COOP_GROUP_INSTR_OFFSETS
	.align		4
.L_3017:
        /*0084*/ 	.byte	0x04, 0x28
        /*0086*/ 	.short	(.L_3019 - .L_3018)


	//   ....[0]....
.L_3018:
        /*0088*/ 	.word	0x000027b0


	//   ....[1]....
        /*008c*/ 	.word	0x000028b0


	//   ....[2]....
        /*0090*/ 	.word	0x000028f0


	//   ....[3]....
        /*0094*/ 	.word	0x000029f0


	//   ....[4]....
        /*0098*/ 	.word	0x00002a30


	//   ....[5]....
        /*009c*/ 	.word	0x00002b30


	//   ....[6]....
        /*00a0*/ 	.word	0x00002b70


	//   ....[7]....
        /*00a4*/ 	.word	0x00002ca0


	//   ....[8]....
        /*00a8*/ 	.word	0x00002cf0


	//   ....[9]....
        /*00ac*/ 	.word	0x00002d60


	//   ....[10]....
        /*00b0*/ 	.word	0x00002dd0


	//   ....[11]....
        /*00b4*/ 	.word	0x000036d0


	//   ....[12]....
        /*00b8*/ 	.word	0x00003720


	//   ....[13]....
        /*00bc*/ 	.word	0x00003790


	//   ....[14]....
        /*00c0*/ 	.word	0x000037e0


	//   ....[15]....
        /*00c4*/ 	.word	0x00003850


	//   ....[16]....
        /*00c8*/ 	.word	0x000038a0


	//   ....[17]....
        /*00cc*/ 	.word	0x00003910


	//   ....[18]....
        /*00d0*/ 	.word	0x00003970


	//   ....[19]....
        /*00d4*/ 	.word	0x000039f0


	//   ....[20]....
        /*00d8*/ 	.word	0x00003a80


	//   ....[21]....
        /*00dc*/ 	.word	0x00003b10


	//----- nvinfo : EIATTR_EXIT_INSTR_OFFSETS
	.align		4
.L_3019:
        /*00e0*/ 	.byte	0x04, 0x1c
        /*00e2*/ 	.short	(.L_3021 - .L_3020)


	//   ....[0]....
.L_3020:
        /*00e4*/ 	.word	0x00003560


	//   ....[1]....
        /*00e8*/ 	.word	0x000036b0


	//----- nvinfo : EIATTR_CRS_STACK_SIZE
	.align		4
.L_3021:
        /*00ec*/ 	.byte	0x04, 0x1e
        /*00ee*/ 	.short	(.L_3023 - .L_3022)
.L_3022:
        /*00f0*/ 	.word	0x00000000


	//----- nvinfo : EIATTR_CBANK_PARAM_SIZE
	.align		4
.L_3023:
        /*00f4*/ 	.byte	0x03, 0x19
        /*00f6*/ 	.short	0x00b8


	//----- nvinfo : EIATTR_PARAM_CBANK
	.align		4
        /*00f8*/ 	.byte	0x04, 0x0a
        /*00fa*/ 	.short	(.L_3025 - .L_3024)
	.align		4
.L_3024:
        /*00fc*/ 	.word	index@(.nv.constant0._Z30group_norm_nhwc_bwd_sum_kernelI11Bf16IOFp16WLi196EEv26Group_norm_nhwc_bwd_params)
        /*0100*/ 	.short	0x0210
        /*0102*/ 	.short	0x00b8


	//----- nvinfo : EIATTR_SW_WAR
	.align		4
.L_3025:
        /*0104*/ 	.byte	0x04, 0x36
        /*0106*/ 	.short	(.L_3027 - .L_3026)
.L_3026:
        /*0108*/ 	.word	0x00000008
.L_3027:


//--------------------- .nv.info._Z30group_norm_nhwc_bwd_sum_kernelI11Bf16IOFp16WLi168EEv26Group_norm_nhwc_bwd_params --------------------------
	.section	.nv.info._Z30group_norm_nhwc_bwd_sum_kernelI11Bf16IOFp16WLi168EEv26Group_norm_nhwc_bwd_params,"",@"SHT_CUDA_INFO"
	.sectionflags	@""
	.align	4


	//----- nvinfo : EIATTR_CUDA_API_VERSION
	.align		4
        /*0000*/ 	.byte	0x04, 0x37
        /*0002*/ 	.short	(.L_3029 - .L_3028)
.L_3028:
        /*0004*/ 	.word	0x00000082


	//----- nvinfo : EIATTR_KPARAM_INFO
	.align		4
.L_3029:
        /*0008*/ 	.byte	0x04, 0x17
        /*000a*/ 	.short	(.L_3031 - .L_3030)
.L_3030:
        /*000c*/ 	.word	0x00000000
        /*0010*/ 	.short	0x0000
        /*0012*/ 	.short	0x0000
        /*0014*/ 	.byte	0x00, 0xf0, 0xe1, 0x02


	//----- nvinfo : EIATTR_SPARSE_MMA_MASK
	.align		4
.L_3031:
        /*0018*/ 	.byte	0x03, 0x50
        /*001a*/ 	.short	0x0000


	//----- nvinfo : EIATTR_MAXREG_COUNT
	.align		4
        /*001c*/ 	.byte	0x03, 0x1b
        /*001e*/ 	.short	0x00ff


	//----- nvinfo : EIATTR_NUM_BARRIERS
	.align		4
        /*0020*/ 	.byte	0x02, 0x4c
        /*0022*/ 	.byte	0x01
	.zero		1


	//----- nvinfo : EIATTR_MERCURY_ISA_VERSION
	.align		4
        /*0024*/ 	.byte	0x03, 0x5f
        /*0026*/ 	.short	0x0101


	//----- nvinfo : EIATTR_COOP_GROUP_MASK_REGIDS
	.align		4
        /*0028*/ 	.byte	0x04, 0x29
        /*002a*/ 	.short	(.L_3033 - .L_3032)


	//   ....[0]....
.L_3032:
        /*002c*/ 	.word	0x05000005


	//   ....[1]....
        /*0030*/ 	.word	0x05000005


	//   ....[2]....
        /*0034*/ 	.word	0x05000005


	//   ....[3]....
        /*0038*/ 	.word	0x05000005


	//   ....[4]....
        /*003c*/ 	.word	0x05000005


	//   ....[5]....
        /*0040*/ 	.word	0x05000005


	//   ....[6]....
        /*0044*/ 	.word	0x05000005


	//   ....[7]....
        /*0048*/ 	.word	0x05000005


	//   ....[8]....
        /*004c*/ 	.word	0x05000005


	//   ....[9]....
        /*0050*/ 	.word	0x05000005


	//   ....[10]....
        /*0054*/ 	.word	0x05000005


	//   ....[11]....
        /*0058*/ 	.word	0x05000005


	//   ....[12]....
        /*005c*/ 	.word	0x05000005


	//   ....[13]....
        /*0060*/ 	.word	0x05000005


	//   ....[14]....
        /*0064*/ 	.word	0x05000005


	//   ....[15]....
        /*0068*/ 	.word	0x05000005


	//   ....[16]....
        /*006c*/ 	.word	0x05000005


	//   ....[17]....
        /*0070*/ 	.word	0x05000005


	//   ....[18]....
        /*0074*/ 	.word	0x05000005


	//   ....[19]....
        /*0078*/ 	.word	0x05000005


	//   ....[20]....
        /*007c*/ 	.word	0x05000005


	//   ....[21]....
        /*0080*/ 	.word	0x05000005


	//----- nvinfo : EIATTR_COOP_GROUP_INSTR_OFFSETS
	.align		4
.L_3033:
        /*0084*/ 	.byte	0x04, 0x28
        /*0086*/ 	.short	(.L_3035 - .L_3034)


	//   ....[0]....
.L_3034:
        /*0088*/ 	.word	0x00002790


	//   ....[1]....
        /*008c*/ 	.word	0x00002890


	//   ....[2]....
        /*0090*/ 	.word	0x000028d0


	//   ....[3]....
        /*0094*/ 	.word	0x000029d0


	//   ....[4]....
        /*0098*/ 	.word	0x00002a10


	//   ....[5]....
        /*009c*/ 	.word	0x00002b10


	//   ....[6]....
        /*00a0*/ 	.word	0x00002b50


	//   ....[7]....
        /*00a4*/ 	.word	0x00002c80


	//   ....[8]....
        /*00a8*/ 	.word	0x00002cd0


	//   ....[9]....
        /*00ac*/ 	.word	0x00002d40


	//   ....[10]....
        /*00b0*/ 	.word	0x00002db0


	//   ....[11]....
        /*00b4*/ 	.word	0x00003620


	//   ....[12]....
        /*00b8*/ 	.word	0x00003670


	//   ....[13]....
        /*00bc*/ 	.word	0x000036e0


	//   ....[14]....
        /*00c0*/ 	.word	0x00003730


	//   ....[15]....
        /*00c4*/ 	.word	0x000037a0


	//   ....[16]....
        /*00c8*/ 	.word	0x000037f0


	//   ....[17]....
        /*00cc*/ 	.word	0x00003860


	//   ....[18]....
        /*00d0*/ 	.word	0x000038c0


	//   ....[19]....
        /*00d4*/ 	.word	0x00003940


	//   ....[20]....
        /*00d8*/ 	.word	0x000039d0


	//   ....[21]....
        /*00dc*/ 	.word	0x00003a60


	//----- nvinfo : EIATTR_EXIT_INSTR_OFFSETS
	.align		4
.L_3035:
        /*00e0*/ 	.byte	0x04, 0x1c
        /*00e2*/ 	.short	(.L_3037 - .L_3036)


	//   ....[0]....
.L_3036:
        /*00e4*/ 	.word	0x000034b0


	//   ....[1]....
        /*00e8*/ 	.word	0x00003600


	//----- nvinfo : EIATTR_CRS_STACK_SIZE
	.align		4
.L_3037:
        /*00ec*/ 	.byte	0x04, 0x1e
        /*00ee*/ 	.short	(.L_3039 - .L_3038)
.L_3038:
        /*00f0*/ 	.word	0x00000000


	//----- nvinfo : EIATTR_CBANK_PARAM_SIZE
	.align		4
.L_3039:
        /*00f4*/ 	.byte	0x03, 0x19
        /*00f6*/ 	.short	0x00b8


	//----- nvinfo : EIATTR_PARAM_CBANK
	.align		4
        /*00f8*/ 	.byte	0x04, 0x0a
        /*00fa*/ 	.short	(.L_3041 - .L_3040)
	.align		4
.L_3040:
        /*00fc*/ 	.word	index@(.nv.constant0._Z30group_norm_nhwc_bwd_sum_kernelI11Bf16IOFp16WLi168EEv26Group_norm_nhwc_bwd_params)
        /*0100*/ 	.short	0x0210
        /*0102*/ 	.short	0x00b8


	//----- nvinfo : EIATTR_SW_WAR
	.align		4
.L_3041:
        /*0104*/ 	.byte	0x04, 0x36
        /*0106*/ 	.short	(.L_3043 - .L_3042)
.L_3042:
        /*0108*/ 	.word	0x00000008
.L_3043:


//--------------------- .nv.info._Z30group_norm_nhwc_bwd_sum_kernelI11Bf16IOFp16WLi64EEv26Group_norm_nhwc_bwd_params --------------------------
	.section	.nv.info._Z30group_norm_nhwc_bwd_sum_kernelI11Bf16IOFp16WLi64EEv26Group_norm_nhwc_bwd_params,"",@"SHT_CUDA_INFO"
	.sectionflags	@""
	.align	4


	//----- nvinfo : EIATTR_CUDA_API_VERSION
	.align		4
        /*0000*/ 	.byte	0x04, 0x37
        /*0002*/ 	.short	(.L_3045 - .L_3044)
.L_3044:
        /*0004*/ 	.word	0x00000082


	//----- nvinfo : EIATTR_KPARAM_INFO
	.align		4
.L_3045:
        /*0008*/ 	.byte	0x04, 0x17
        /*000a*/ 	.short	(.L_3047 - .L_3046)
.L_3046:
        /*000c*/ 	.word	0x00000000
        /*0010*/ 	.short	0x0000
        /*0012*/ 	.short	0x0000
        /*0014*/ 	.byte	0x00, 0xf0, 0xe1, 0x02


	//----- nvinfo : EIATTR_SPARSE_MMA_MASK
	.align		4
.L_3047:
        /*0018*/ 	.byte	0x03, 0x50
        /*001a*/ 	.short	0x0000


	//----- nvinfo : EIATTR_MAXREG_COUNT
	.align		4
        /*001c*/ 	.byte	0x03, 0x1b
        /*001e*/ 	.short	0x00ff


	//----- nvinfo : EIATTR_NUM_BARRIERS
	.align		4
        /*0020*/ 	.byte	0x02, 0x4c
        /*0022*/ 	.byte	0x01
	.zero		1


	//----- nvinfo : EIATTR_MERCURY_ISA_VERSION
	.align		4
        /*0024*/ 	.byte	0x03, 0x5f
        /*0026*/ 	.short	0x0101


	//----- nvinfo : EIATTR_COOP_GROUP_MASK_REGIDS
	.align		4
        /*0028*/ 	.byte	0x04, 0x29
        /*002a*/ 	.short	(.L_3049 - .L_3048)


	//   ....[0]....
.L_3048:
        /*002c*/ 	.word	0xffffffff


	//   ....[1]....
        /*0030*/ 	.word	0xffffffff


	//   ....[2]....
        /*0034*/ 	.word	0xffffffff


	//   ....[3]....
        /*0038*/ 	.word	0xffffffff


	//   ....[4]....
        /*003c*/ 	.word	0xffffffff


	//   ....[5]....
        /*0040*/ 	.word	0xffffffff


	//   ....[6]....
        /*0044*/ 	.word	0xffffffff


	//   ....[7]....
        /*0048*/ 	.word	0xffffffff


	//   ....[8]....
        /*004c*/ 	.word	0xffffffff


	//   ....[9]....
        /*0050*/ 	.word	0xffffffff


	//   ....[10]....
        /*0054*/ 	.word	0xffffffff


	//   ....[11]....
        /*0058*/ 	.word	0xffffffff


	//   ....[12]....
        /*005c*/ 	.word	0xffffffff


	//   ....[13]....
        /*0060*/ 	.word	0xffffffff


	//   ....[14]....
        /*0064*/ 	.word	0xffffffff


	//   ....[15]....
        /*0068*/ 	.word	0xffffffff


	//   ....[16]....
        /*006c*/ 	.word	0xffffffff


	//   ....[17]....
        /*0070*/ 	.word	0xffffffff


	//   ....[18]....
        /*0074*/ 	.word	0x05000013


	//   ....[19]....
        /*0078*/ 	.word	0x05000013


	//   ....[20]....
        /*007c*/ 	.word	0x05000013


	//   ....[21]....
        /*0080*/ 	.word	0x05000013


	//   ....[22]....
        /*0084*/ 	.word	0x05000013


	//   ....[23]....
        /*0088*/ 	.word	0x05000013


	//   ....[24]....
        /*008c*/ 	.word	0x05000013


	//   ....[25]....
        /*0090*/ 	.word	0x05000013


	//   ....[26]....
        /*0094*/ 	.word	0x05000013


	//   ....[27]....
        /*0098*/ 	.word	0x05000013


	//   ....[28]....
        /*009c*/ 	.word	0x05000013


	//   ....[29]....
        /*00a0*/ 	.word	0x05000013


	//   ....[30]....
        /*00a4*/ 	.word	0x05000013


	//   ....[31]....
        /*00a8*/ 	.word	0x05000013


	//   ....[32]....
        /*00ac*/ 	.word	0x05000013


	//   ....[33]....
        /*00b0*/ 	.word	0x05000013


	//   ....[34]....
        /*00b4*/ 	.word	0x05000013


	//   ....[35]....
        /*00b8*/ 	.word	0x05000013


	//----- nvinfo : EIATTR_COOP_GROUP_INSTR_OFFSETS
	.align		4
.L_3049:
        /*00bc*/ 	.byte	0x04, 0x28
        /*00be*/ 	.short	(.L_3051 - .L_3050)


	//   ....[0]....
.L_3050:
        /*00c0*/ 	.word	0x000015f0


	//   ....[1]....
        /*00c4*/ 	.word	0x00001620


	//   ....[2]....
        /*00c8*/ 	.word	0x00001630


	//   ....[3]....
        /*00cc*/ 	.word	0x00001690


	//   ....[4]....
        /*00d0*/ 	.word	0x000016c0


	//   ....[5]....
        /*00d4*/ 	.word	0x000016d0


	//   ....[6]....
        /*00d8*/ 	.word	0x00001730


	//   ....[7]....
        /*00dc*/ 	.word	0x00001760


	//   ....[8]....
        /*00e0*/ 	.word	0x00001770


	//   ....[9]....
        /*00e4*/ 	.word	0x000017d0


	//   ....[10]....
        /*00e8*/ 	.word	0x00001800


	//   ....[11]....
        /*00ec*/ 	.word	0x00001810


	//   ....[12]....
        /*00f0*/ 	.word	0x00001870


	//   ....[13]....
        /*00f4*/ 	.word	0x000018a0


	//   ....[14]....
        /*00f8*/ 	.word	0x000018b0


	//   ....[15]....
        /*00fc*/ 	.word	0x00001910


	//   ....[16]....
        /*0100*/ 	.word	0x00001920


	//   ....[17]....
        /*0104*/ 	.word	0x00001930


	//   ....[18]....
        /*0108*/ 	.word	0x00001eb0


	//   ....[19]....
        /*010c*/ 	.word	0x00001f00


	//   ....[20]....
        /*0110*/ 	.word	0x00001f70


	//   ....[21]....
        /*0114*/ 	.word	0x00001fd0


	//   ....[22]....
        /*0118*/ 	.word	0x00002060


	//   ....[23]....
        /*011c*/ 	.word	0x000020d0


	//   ....[24]....
        /*0120*/ 	.word	0x00002130


	//   ....[25]....
        /*0124*/ 	.word	0x000021c0


	//   ....[26]....
        /*0128*/ 	.word	0x00002230


	//   ....[27]....
        /*012c*/ 	.word	0x00002290


	//   ....[28]....
        /*0130*/ 	.word	0x00002320


	//   ....[29]....
        /*0134*/ 	.word	0x00002390


	//   ....[30]....
        /*0138*/ 	.word	0x000023f0


	//   ....[31]....
        /*013c*/ 	.word	0x00002470


	//   ....[32]....
        /*0140*/ 	.word	0x000024c0


	//   ....[33]....
        /*0144*/ 	.word	0x00002540


	//   ....[34]....
        /*0148*/ 	.word	0x000025b0


	//   ....[35]....
        /*014c*/ 	.word	0x00002600


	//----- nvinfo : EIATTR_EXIT_INSTR_OFFSETS
	.align		4
.L_3051:
        /*0150*/ 	.byte	0x04, 0x1c
        /*0152*/ 	.short	(.L_3053 - .L_3052)


	//   ....[0]....
.L_3052:
        /*0154*/ 	.word	0x00001cd0


	//   ....[1]....
        /*0158*/ 	.word	0x00001e20


	//----- nvinfo : EIATTR_CRS_STACK_SIZE
	.align		4
.L_3053:
        /*015c*/ 	.byte	0x04, 0x1e
        /*015e*/ 	.short	(.L_3055 - .L_3054)
.L_3054:
        /*0160*/ 	.word	0x00000000


	//----- nvinfo : EIATTR_CBANK_PARAM_SIZE
	.align		4
.L_3055:
        /*0164*/ 	.byte	0x03, 0x19
        /*0166*/ 	.short	0x00b8


	//----- nvinfo : EIATTR_PARAM_CBANK
	.align		4
        /*0168*/ 	.byte	0x04, 0x0a
        /*016a*/ 	.short	(.L_3057 - .L_3056)
	.align		4
.L_3056:
        /*016c*/ 	.word	index@(.nv.constant0._Z30group_norm_nhwc_bwd_sum_kernelI11Bf16IOFp16WLi64EEv26Group_norm_nhwc_bwd_params)
        /*0170*/ 	.short	0x0210
        /*0172*/ 	.short	0x00b8


	//----- nvinfo : EIATTR_SW_WAR
	.align		4
.L_3057:
        /*0174*/ 	.byte	0x04, 0x36
        /*0176*/ 	.short	(.L_3059 - .L_3058)
.L_3058:
        /*0178*/ 	.word	0x00000008
.L_3059:


//--------------------- .nv.info._Z30group_norm_nhwc_bwd_sum_kernelI11Bf16IOFp16WLi128EEv26Group_norm_nhwc_bwd_params --------------------------
	.section	.nv.info._Z30group_norm_nhwc_bwd_sum_kernelI11Bf16IOFp16WLi128EEv26Group_norm_nhwc_bwd_params,"",@"SHT_CUDA_INFO"
	.sectionflags	@""
	.align	4


	//----- nvinfo : EIATTR_CUDA_API_VERSION
	.align		4
        /*0000*/ 	.byte	0x04, 0x37
        /*0002*/ 	.short	(.L_3061 - .L_3060)
.L_3060:
        /*0004*/ 	.word	0x00000082


	//----- nvinfo : EIATTR_KPARAM_INFO
	.align		4
.L_3061:
        /*0008*/ 	.byte	0x04, 0x17
        /*000a*/ 	.short	(.L_3063 - .L_3062)
.L_3062:
        /*000c*/ 	.word	0x00000000
        /*0010*/ 	.short	0x0000
        /*0012*/ 	.short	0x0000
        /*0014*/ 	.byte	0x00, 0xf0, 0xe1, 0x02


	//----- nvinfo : EIATTR_SPARSE_MMA_MASK
	.align		4
.L_3063:
        /*0018*/ 	.byte	0x03, 0x50
        /*001a*/ 	.short	0x0000


	//----- nvinfo : EIATTR_MAXREG_COUNT
	.align		4
        /*001c*/ 	.byte	0x03, 0x1b
        /*001e*/ 	.short	0x00ff


	//----- nvinfo : EIATTR_NUM_BARRIERS
	.align		4
        /*0020*/ 	.byte	0x02, 0x4c
        /*0022*/ 	.byte	0x01
	.zero		1


	//----- nvinfo : EIATTR_MERCURY_ISA_VERSION
	.align		4
        /*0024*/ 	.byte	0x03, 0x5f
        /*0026*/ 	.short	0x0101


	//----- nvinfo : EIATTR_COOP_GROUP_MASK_REGIDS
	.align		4
        /*0028*/ 	.byte	0x04, 0x29
        /*002a*/ 	.short	(.L_3065 - .L_3064)


	//   ....[0]....
.L_3064:
        /*002c*/ 	.word	0xffffffff


	//   ....[1]....
        /*0030*/ 	.word	0xffffffff


	//   ....[2]....
        /*0034*/ 	.word	0xffffffff


	//   ....[3]....
        /*0038*/ 	.word	0xffffffff


	//   ....[4]....
        /*003c*/ 	.word	0xffffffff


	//   ....[5]....
        /*0040*/ 	.word	0xffffffff


	//   ....[6]....
        /*0044*/ 	.word	0xffffffff


	//   ....[7]....
        /*0048*/ 	.word	0xffffffff


	//   ....[8]....
        /*004c*/ 	.word	0xffffffff


	//   ....[9]....
        /*0050*/ 	.word	0xffffffff


	//   ....[10]....
        /*0054*/ 	.word	0xffffffff


	//   ....[11]....
        /*0058*/ 	.word	0xffffffff


	//   ....[12]....
        /*005c*/ 	.word	0xffffffff


	//   ....[13]....
        /*0060*/ 	.word	0xffffffff


	//   ....[14]....
        /*0064*/ 	.word	0xffffffff


	//   ....[15]....
        /*0068*/ 	.word	0xffffffff


	//   ....[16]....
        /*006c*/ 	.word	0xffffffff


	//   ....[17]....
        /*0070*/ 	.word	0xffffffff


	//   ....[18]....
        /*0074*/ 	.word	0x05000017


	//   ....[19]....
        /*0078*/ 	.word	0x05000017


	//   ....[20]....
        /*007c*/ 	.word	0x05000017


	//   ....[21]....
        /*0080*/ 	.word	0x05000017


	//   ....[22]....
        /*0084*/ 	.word	0x05000017


	//   ....[23]....
        /*0088*/ 	.word	0x05000017


	//   ....[24]....
        /*008c*/ 	.word	0x05000017


	//   ....[25]....
        /*0090*/ 	.word	0x05000017


	//   ....[26]....
        /*0094*/ 	.word	0x05000017


	//   ....[27]....
        /*0098*/ 	.word	0x05000017


	//   ....[28]....
        /*009c*/ 	.word	0x05000017


	//   ....[29]....
        /*00a0*/ 	.word	0x05000017


	//   ....[30]....
        /*00a4*/ 	.word	0x05000017


	//   ....[31]....
        /*00a8*/ 	.word	0x05000017


	//   ....[32]....
        /*00ac*/ 	.word	0x05000017


	//   ....[33]....
        /*00b0*/ 	.word	0x05000017


	//   ....[34]....
        /*00b4*/ 	.word	0x05000017


	//   ....[35]....
        /*00b8*/ 	.word	0x05000017


	//----- nvinfo : EIATTR_COOP_GROUP_INSTR_OFFSETS
	.align		4
.L_3065:
        /*00bc*/ 	.byte	0x04, 0x28
        /*00be*/ 	.short	(.L_3067 - .L_3066)


	//   ....[0]....
.L_3066:
        /*00c0*/ 	.word	0x00002670


	//   ....[1]....
        /*00c4*/ 	.word	0x000026a0


	//   ....[2]....
        /*00c8*/ 	.word	0x000026b0


	//   ....[3]....
        /*00cc*/ 	.word	0x00002710


	//   ....[4]....
        /*00d0*/ 	.word	0x00002740


	//   ....[5]....
        /*00d4*/ 	.word	0x00002750


	//   ....[6]....
        /*00d8*/ 	.word	0x000027b0


	//   ....[7]....
        /*00dc*/ 	.word	0x000027e0


	//   ....[8]....
        /*00e0*/ 	.word	0x000027f0


	//   ....[9]....
        /*00e4*/ 	.word	0x00002850


	//   ....[10]....
        /*00e8*/ 	.word	0x00002880


	//   ....[11]....
        /*00ec*/ 	.word	0x00002890


	//   ....[12]....
        /*00f0*/ 	.word	0x000028f0


	//   ....[13]....
        /*00f4*/ 	.word	0x00002920


	//   ....[14]....
        /*00f8*/ 	.word	0x00002930


	//   ....[15]....
        /*00fc*/ 	.word	0x00002990


	//   ....[16]....
        /*0100*/ 	.word	0x000029a0


	//   ....[17]....
        /*0104*/ 	.word	0x000029b0


	//   ....[18]....
        /*0108*/ 	.word	0x00003090


	//   ....[19]....
        /*010c*/ 	.word	0x000030e0


	//   ....[20]....
        /*0110*/ 	.word	0x00003130


	//   ....[21]....
        /*0114*/ 	.word	0x000031f0


	//   ....[22]....
        /*0118*/ 	.word	0x00003240


	//   ....[23]....
        /*011c*/ 	.word	0x00003290


	//   ....[24]....
        /*0120*/ 	.word	0x00003350


	//   ....[25]....
        /*0124*/ 	.word	0x000033a0


	//   ....[26]....
        /*0128*/ 	.word	0x000033f0


	//   ....[27]....
        /*012c*/ 	.word	0x000034b0


	//   ....[28]....
        /*0130*/ 	.word	0x00003500


	//   ....[29]....
        /*0134*/ 	.word	0x00003550


	//   ....[30]....
        /*0138*/ 	.word	0x00003610


	//   ....[31]....
        /*013c*/ 	.word	0x00003660


	//   ....[32]....
        /*0140*/ 	.word	0x000036b0


	//   ....[33]....
        /*0144*/ 	.word	0x00003760


	//   ....[34]....
        /*0148*/ 	.word	0x000037b0


	//   ....[35]....
        /*014c*/ 	.word	0x00003800


	//----- nvinfo : EIATTR_EXIT_INSTR_OFFSETS
	.align		4
.L_3067:
        /*0150*/ 	.byte	0x04, 0x1c
        /*0152*/ 	.short	(.L_3069 - .L_3068)


	//   ....[0]....
.L_3068:
        /*0154*/ 	.word	0x00002ed0


	//   ....[1]....
        /*0158*/ 	.word	0x00003020


	//----- nvinfo : EIATTR_CRS_STACK_SIZE
	.align		4
.L_3069:
        /*015c*/ 	.byte	0x04, 0x1e
        /*015e*/ 	.short	(.L_3071 - .L_3070)
.L_3070:
        /*0160*/ 	.word	0x00000000


	//----- nvinfo : EIATTR_CBANK_PARAM_SIZE
	.align		4
.L_3071:
        /*0164*/ 	.byte	0x03, 0x19
        /*0166*/ 	.short	0x00b8


	//----- nvinfo : EIATTR_PARAM_CBANK
	.align		4
        /*0168*/ 	.byte	0x04, 0x0a
        /*016a*/ 	.short	(.L_3073 - .L_3072)
	.align		4
.L_3072:
        /*016c*/ 	.word	index@(.nv.constant0._Z30group_norm_nhwc_bwd_sum_kernelI11Bf16IOFp16WLi128EEv26Group_norm_nhwc_bwd_params)
        /*0170*/ 	.short	0x0210
        /*0172*/ 	.short	0x00b8


	//----- nvinfo : EIATTR_SW_WAR
	.align		4
.L_3073:
        /*0174*/ 	.byte	0x04, 0x36
        /*0176*/ 	.short	(.L_3075 - .L_3074)
.L_3074:
        /*0178*/ 	.word	0x00000008
.L_3075:


//--------------------- .nv.info._Z30group_norm_nhwc_bwd_sum_kernelI11Bf16IOFp16WLi192EEv26Group_norm_nhwc_bwd_params --------------------------
	.section	.nv.info._Z30group_norm_nhwc_bwd_sum_kernelI11Bf16IOFp16WLi192EEv26Group_norm_nhwc_bwd_params,"",@"SHT_CUDA_INFO"
	.sectionflags	@""
	.align	4


	//----- nvinfo : EIATTR_CUDA_API_VERSION
	.align		4
        /*0000*/ 	.byte	0x04, 0x37
        /*0002*/ 	.short	(.L_3077 - .L_3076)
.L_3076:
        /*0004*/ 	.word	0x00000082


	//----- nvinfo : EIATTR_KPARAM_INFO
	.align		4
.L_3077:
        /*0008*/ 	.byte	0x04, 0x17
        /*000a*/ 	.short	(.L_3079 - .L_3078)
.L_3078:
        /*000c*/ 	.word	0x00000000
        /*0010*/ 	.short	0x0000
        /*0012*/ 	.short	0x0000
        /*0014*/ 	.byte	0x00, 0xf0, 0xe1, 0x02


	//----- nvinfo : EIATTR_SPARSE_MMA_MASK
	.align		4
.L_3079:
        /*0018*/ 	.byte	0x03, 0x50
        /*001a*/ 	.short	0x0000


	//----- nvinfo : EIATTR_MAXREG_COUNT
	.align		4
        /*001c*/ 	.byte	0x03, 0x1b
        /*001e*/ 	.short	0x00ff


	//----- nvinfo : EIATTR_NUM_BARRIERS
	.align		4
        /*0020*/ 	.byte	0x02, 0x4c
        /*0022*/ 	.byte	0x01
	.zero		1


	//----- nvinfo : EIATTR_MERCURY_ISA_VERSION
	.align		4
        /*0024*/ 	.byte	0x03, 0x5f
        /*0026*/ 	.short	0x0101


	//----- nvinfo : EIATTR_COOP_GROUP_MASK_REGIDS
	.align		4
        /*0028*/ 	.byte	0x04, 0x29
        /*002a*/ 	.short	(.L_3081 - .L_3080)


	//   ....[0]....
.L_3080:
        /*002c*/ 	.word	0xffffffff


	//   ....[1]....
        /*0030*/ 	.word	0xffffffff


	//   ....[2]....
        /*0034*/ 	.word	0xffffffff


	//   ....[3]....
        /*0038*/ 	.word	0xffffffff


	//   ....[4]....
        /*003c*/ 	.word	0xffffffff


	//   ....[5]....
        /*0040*/ 	.word	0xffffffff


	//   ....[6]....
        /*0044*/ 	.word	0xffffffff


	//   ....[7]....
        /*0048*/ 	.word	0xffffffff


	//   ....[8]....
        /*004c*/ 	.word	0xffffffff


	//   ....[9]....
        /*0050*/ 	.word	0xffffffff


	//   ....[10]....
        /*0054*/ 	.word	0xffffffff


	//   ....[11]....
        /*0058*/ 	.word	0xffffffff


	//   ....[12]....
        /*005c*/ 	.word	0xffffffff


	//   ....[13]....
        /*0060*/ 	.word	0xffffffff


	//   ....[14]....
        /*0064*/ 	.word	0xffffffff


	//   ....[15]....
        /*0068*/ 	.word	0xffffffff


	//   ....[16]....
        /*006c*/ 	.word	0xffffffff


	//   ....[17]....
        /*0070*/ 	.word	0xffffffff


	//   ....[18]....
        /*0074*/ 	.word	0x0500001d


	//   ....[19]....
        /*0078*/ 	.word	0x0500001d


	//   ....[20]....
        /*007c*/ 	.word	0x0500001d


	//   ....[21]....
        /*0080*/ 	.word	0x0500001d


	//   ....[22]....
        /*0084*/ 	.word	0x0500001d


	//   ....[23]....
        /*0088*/ 	.word	0x0500001d


	//   ....[24]....
        /*008c*/ 	.word	0x0500001d


	//   ....[25]....
        /*0090*/ 	.word	0x0500001d


	//   ....[26]....
        /*0094*/ 	.word	0x0500001d


	//   ....[27]....
        /*0098*/ 	.word	0x0500001d


	//   ....[28]....
        /*009c*/ 	.word	0x0500001d


	//   ....[29]....
        /*00a0*/ 	.word	0x0500001d


	//   ....[30]....
        /*00a4*/ 	.word	0x0500001d


	//   ....[31]....
        /*00a8*/ 	.word	0x0500001d


	//   ....[32]....
        /*00ac*/ 	.word	0x0500001d


	//   ....[33]....
        /*00b0*/ 	.word	0x0500001d


	//   ....[34]....
        /*00b4*/ 	.word	0x0500001d


	//   ....[35]....
        /*00b8*/ 	.word	0x0500001d


	//----- nvinfo : EIATTR_COOP_GROUP_INSTR_OFFSETS
	.align		4
.L_3081:
        /*00bc*/ 	.byte	0x04, 0x28
        /*00be*/ 	.short	(.L_3083 - .L_3082)


	//   ....[0]....
.L_3082:
        /*00c0*/ 	.word	0x000027f0


	//   ....[1]....
        /*00c4*/ 	.word	0x00002820


	//   ....[2]....
        /*00c8*/ 	.word	0x00002830


	//   ....[3]....
        /*00cc*/ 	.word	0x00002890


	//   ....[4]....
        /*00d0*/ 	.word	0x000028c0


	//   ....[5]....
        /*00d4*/ 	.word	0x000028d0


	//   ....[6]....
        /*00d8*/ 	.word	0x00002930


	//   ....[7]....
        /*00dc*/ 	.word	0x00002960


	//   ....[8]....
        /*00e0*/ 	.word	0x00002970


	//   ....[9]....
        /*00e4*/ 	.word	0x000029d0


	//   ....[10]....
        /*00e8*/ 	.word	0x00002a00


	//   ....[11]....
        /*00ec*/ 	.word	0x00002a10


	//   ....[12]....
        /*00f0*/ 	.word	0x00002a70


	//   ....[13]....
        /*00f4*/ 	.word	0x00002aa0


	//   ....[14]....
        /*00f8*/ 	.word	0x00002ab0


	//   ....[15]....
        /*00fc*/ 	.word	0x00002b10


	//   ....[16]....
        /*0100*/ 	.word	0x00002b20


	//   ....[17]....
        /*0104*/ 	.word	0x00002b30


	//   ....[18]....
        /*0108*/ 	.word	0x00003340


	//   ....[19]....
        /*010c*/ 	.word	0x00003390


	//   ....[20]....
        /*0110*/ 	.word	0x00003400


	//   ....[21]....
        /*0114*/ 	.word	0x000034b0


	//   ....[22]....
        /*0118*/ 	.word	0x00003500


	//   ....[23]....
        /*011c*/ 	.word	0x00003570


	//   ....[24]....
        /*0120*/ 	.word	0x00003620


	//   ....[25]....
        /*0124*/ 	.word	0x00003670


	//   ....[26]....
        /*0128*/ 	.word	0x000036e0


	//   ....[27]....
        /*012c*/ 	.word	0x00003790


	//   ....[28]....
        /*0130*/ 	.word	0x000037e0


	//   ....[29]....
        /*0134*/ 	.word	0x00003850


	//   ....[30]....
        /*0138*/ 	.word	0x00003900


	//   ....[31]....
        /*013c*/ 	.word	0x00003960


	//   ....[32]....
        /*0140*/ 	.word	0x000039b0


	//   ....[33]....
        /*0144*/ 	.word	0x00003a60


	//   ....[34]....
        /*0148*/ 	.word	0x00003ab0


	//   ....[35]....
        /*014c*/ 	.word	0x00003b00


	//----- nvinfo : EIATTR_EXIT_INSTR_OFFSETS
	.align		4
.L_3083:
        /*0150*/ 	.byte	0x04, 0x1c
        /*0152*/ 	.short	(.L_3085 - .L_3084)


	//   ....[0]....
.L_3084:
        /*0154*/ 	.word	0x00003180


	//   ....[1]....
        /*0158*/ 	.word	0x000032d0


	//----- nvinfo : EIATTR_CRS_STACK_SIZE
	.align		4
.L_3085:
        /*015c*/ 	.byte	0x04, 0x1e
        /*015e*/ 	.short	(.L_3087 - .L_3086)
.L_3086:
        /*0160*/ 	.word	0x00000000


	//----- nvinfo : EIATTR_CBANK_PARAM_SIZE
	.align		4
.L_3087:
        /*0164*/ 	.byte	0x03, 0x19
        /*0166*/ 	.short	0x00b8


	//----- nvinfo : EIATTR_PARAM_CBANK
	.align		4
        /*0168*/ 	.byte	0x04, 0x0a
        /*016a*/ 	.short	(.L_3089 - .L_3088)
	.align		4
.L_3088:
        /*016c*/ 	.word	index@(.nv.constant0._Z30group_norm_nhwc_bwd_sum_kernelI11Bf16IOFp16WLi192EEv26Group_norm_nhwc_bwd_params)
        /*0170*/ 	.short	0x0210
        /*0172*/ 	.short	0x00b8


	//----- nvinfo : EIATTR_SW_WAR
	.align		4
.L_3089:
        /*0174*/ 	.byte	0x04, 0x36
        /*0176*/ 	.short	(.L_3091 - .L_3090)
.L_3090:
        /*0178*/ 	.word	0x00000008
.L_3091:


//--------------------- .nv.info._Z30group_norm_nhwc_bwd_sum_kernelI11Bf16IOFp16WLi448EEv26Group_norm_nhwc_bwd_params --------------------------
	.section	.nv.info._Z30group_norm_nhwc_bwd_sum_kernelI11Bf16IOFp16WLi448EEv26Group_norm_nhwc_bwd_params,"",@"SHT_CUDA_INFO"
	.sectionflags	@""
	.align	4


	//----- nvinfo : EIATTR_CUDA_API_VERSION
	.align		4
        /*0000*/ 	.byte	0x04, 0x37
        /*0002*/ 	.short	(.L_3093 - .L_3092)
.L_3092:
        /*0004*/ 	.word	0x00000082


	//----- nvinfo : EIATTR_KPARAM_INFO
	.align		4
.L_3093:
        /*0008*/ 	.byte	0x04, 0x17
        /*000a*/ 	.short	(.L_3095 - .L_3094)
.L_3094:
        /*000c*/ 	.word	0x00000000
        /*0010*/ 	.short	0x0000
        /*0012*/ 	.short	0x0000
        /*0014*/ 	.byte	0x00, 0xf0, 0xe1, 0x02


	//----- nvinfo : EIATTR_SPARSE_MMA_MASK
	.align		4
.L_3095:
        /*0018*/ 	.byte	0x03, 0x50
        /*001a*/ 	.short	0x0000


	//----- nvinfo : EIATTR_MAXREG_COUNT
	.align		4
        /*001c*/ 	.byte	0x03, 0x1b
        /*001e*/ 	.short	0x00ff


	//----- nvinfo : EIATTR_NUM_BARRIERS
	.align		4
        /*0020*/ 	.byte	0x02, 0x4c
        /*0022*/ 	.byte	0x01
	.zero		1


	//----- nvinfo : EIATTR_MERCURY_ISA_VERSION
	.align		4
        /*0024*/ 	.byte	0x03, 0x5f
        /*0026*/ 	.short	0x0101


	//----- nvinfo : EIATTR_COOP_GROUP_MASK_REGIDS
	.align		4
        /*0028*/ 	.byte	0x04, 0x29
        /*002a*/ 	.short	(.L_3097 - .L_3096)


	//   ....[0]....
.L_3096:
        /*002c*/ 	.word	0xffffffff


	//   ....[1]....
        /*0030*/ 	.word	0xffffffff


	//   ....[2]....
        /*0034*/ 	.word	0xffffffff


	//   ....[3]....
        /*0038*/ 	.word	0xffffffff


	//   ....[4]....
        /*003c*/ 	.word	0xffffffff


	//   ....[5]....
        /*0040*/ 	.word	0xffffffff


	//   ....[6]....
        /*0044*/ 	.word	0xffffffff


	//   ....[7]....
        /*0048*/ 	.word	0xffffffff


	//   ....[8]....
        /*004c*/ 	.word	0xffffffff


	//   ....[9]....
        /*0050*/ 	.word	0xffffffff


	//   ....[10]....
        /*0054*/ 	.word	0xffffffff


	//   ....[11]....
        /*0058*/ 	.word	0xffffffff


	//   ....[12]....
        /*005c*/ 	.word	0xffffffff


	//   ....[13]....
        /*0060*/ 	.word	0xffffffff


	//   ....[14]....
        /*0064*/ 	.word	0xffffffff


	//   ....[15]....
        /*0068*/ 	.word	0xffffffff


	//   ....[16]....
        /*006c*/ 	.word	0xffffffff


	//   ....[17]....
        /*0070*/ 	.word	0xffffffff


	//   ....[18]....
        /*0074*/ 	.word	0x05000037


	//   ....[19]....
        /*0078*/ 	.word	0x05000037


	//   ....[20]....
        /*007c*/ 	.word	0x05000037


	//   ....[21]....
        /*0080*/ 	.word	0x05000037


	//   ....[22]....
        /*0084*/ 	.word	0x05000037


	//   ....[23]....
        /*0088*/ 	.word	0x05000037


	//   ....[24]....
        /*008c*/ 	.word	0x05000037


	//   ....[25]....
        /*0090*/ 	.word	0x05000037


	//   ....[26]....
        /*0094*/ 	.word	0x05000037


	//   ....[27]....
        /*0098*/ 	.word	0x05000037


	//   ....[28]....
        /*009c*/ 	.word	0x05000037


	//   ....[29]....
        /*00a0*/ 	.word	0x05000037


	//   ....[30]....
        /*00a4*/ 	.word	0x05000037


	//   ....[31]....
        /*00a8*/ 	.word	0x05000037


	//   ....[32]....
        /*00ac*/ 	.word	0x05000037


	//   ....[33]....
        /*00b0*/ 	.word	0x05000037


	//   ....[34]....
        /*00b4*/ 	.word	0x05000037


	//   ....[35]....
        /*00b8*/ 	.word	0x05000037


	//----- nvinfo : EIATTR_COOP_GROUP_INSTR_OFFSETS
	.align		4
.L_3097:
        /*00bc*/ 	.byte	0x04, 0x28
        /*00be*/ 	.short	(.L_3099 - .L_3098)


	//   ....[0]....
.L_3098:
        /*00c0*/ 	.word	0x00002ce0


	//   ....[1]....
        /*00c4*/ 	.word	0x00002d10


	//   ....[2]....
        /*00c8*/ 	.word	0x00002d40


	//   ....[3]....
        /*00cc*/ 	.word	0x00002db0


	//   ....[4]....
        /*00d0*/ 	.word	0x00002de0


	//   ....[5]....
        /*00d4*/ 	.word	0x00002df0


	//   ....[6]....
        /*00d8*/ 	.word	0x00002e50


	//   ....[7]....
        /*00dc*/ 	.word	0x00002e80


	//   ....[8]....
        /*00e0*/ 	.word	0x00002e90


	//   ....[9]....
        /*00e4*/ 	.word	0x00002ef0


	//   ....[10]....
        /*00e8*/ 	.word	0x00002f20


	//   ....[11]....
        /*00ec*/ 	.word	0x00002f30


	//   ....[12]....
        /*00f0*/ 	.word	0x00002fa0


	//   ....[13]....
        /*00f4*/ 	.word	0x00002fc0


	//   ....[14]....
        /*00f8*/ 	.word	0x00003000


	//   ....[15]....
        /*00fc*/ 	.word	0x00003020


	//   ....[16]....
        /*0100*/ 	.word	0x00003050


	//   ....[17]....
        /*0104*/ 	.word	0x00003070


	//   ....[18]....
        /*0108*/ 	.word	0x00003cd0


	//   ....[19]....
        /*010c*/ 	.word	0x00003d30


	//   ....[20]....
        /*0110*/ 	.word	0x00003d90


	//   ....[21]....
        /*0114*/ 	.word	0x00003e20


	//   ....[22]....
        /*0118*/ 	.word	0x00003e90


	//   ....[23]....
        /*011c*/ 	.word	0x00003ef0


	//   ....[24]....
        /*0120*/ 	.word	0x00003f80


	//   ....[25]....
        /*0124*/ 	.word	0x00003ff0


	//   ....[26]....
        /*0128*/ 	.word	0x00004050


	//   ....[27]....
        /*012c*/ 	.word	0x000040e0


	//   ....[28]....
        /*0130*/ 	.word	0x00004150


	//   ....[29]....
        /*0134*/ 	.word	0x000041b0


	//   ....[30]....
        /*0138*/ 	.word	0x00004240


	//   ....[31]....
        /*013c*/ 	.word	0x000042d0


	//   ....[32]....
        /*0140*/ 	.word	0x00004320


	//   ....[33]....
        /*0144*/ 	.word	0x000043d0


	//   ....[34]....
        /*0148*/ 	.word	0x00004430


	//   ....[35]....
        /*014c*/ 	.word	0x00004480


	//----- nvinfo : EIATTR_EXIT_INSTR_OFFSETS
	.align		4
.L_3099:
        /*0150*/ 	.byte	0x04, 0x1c
        /*0152*/ 	.short	(.L_3101 - .L_3100)


	//   ....[0]....
.L_3100:
        /*0154*/ 	.word	0x00003af0


	//   ....[1]....
        /*0158*/ 	.word	0x00003c40


	//----- nvinfo : EIATTR_CRS_STACK_SIZE
	.align		4
.L_3101:
        /*015c*/ 	.byte	0x04, 0x1e
        /*015e*/ 	.short	(.L_3103 - .L_3102)
.L_3102:
        /*0160*/ 	.word	0x00000000


	//----- nvinfo : EIATTR_CBANK_PARAM_SIZE
	.align		4
.L_3103:
        /*0164*/ 	.byte	0x03, 0x19
        /*0166*/ 	.short	0x00b8


	//----- nvinfo : EIATTR_PARAM_CBANK
	.align		4
        /*0168*/ 	.byte	0x04, 0x0a
        /*016a*/ 	.short	(.L_3105 - .L_3104)
	.align		4
.L_3104:
        /*016c*/ 	.word	index@(.nv.constant0._Z30group_norm_nhwc_bwd_sum_kernelI11Bf16IOFp16WLi448EEv26Group_norm_nhwc_bwd_params)
        /*0170*/ 	.short	0x0210
        /*0172*/ 	.short	0x00b8


	//----- nvinfo : EIATTR_SW_WAR
	.align		4
.L_3105:
        /*0174*/ 	.byte	0x04, 0x36
        /*0176*/ 	.short	(.L_3107 - .L_3106)
.L_3106:
        /*0178*/ 	.word	0x00000008
.L_3107:


//--------------------- .nv.info._Z30group_norm_nhwc_bwd_sum_kernelI11Bf16IOFp16WLi256EEv26Group_norm_nhwc_bwd_params --------------------------
	.section	.nv.info._Z30group_norm_nhwc_bwd_sum_kernelI11Bf16IOFp16WLi256EEv26Group_norm_nhwc_bwd_params,"",@"SHT_CUDA_INFO"
	.sectionflags	@""
	.align	4


	//----- nvinfo : EIATTR_CUDA_API_VERSION
	.align		4
        /*0000*/ 	.byte	0x04, 0x37
        /*0002*/ 	.short	(.L_3109 - .L_3108)
.L_3108:
        /*0004*/ 	.word	0x00000082


	//----- nvinfo : EIATTR_KPARAM_INFO
	.align		4
.L_3109:
        /*0008*/ 	.byte	0x04, 0x17
        /*000a*/ 	.short	(.L_3111 - .L_3110)
.L_3110:
        /*000c*/ 	.word	0x00000000
        /*0010*/ 	.short	0x0000
        /*0012*/ 	.short	0x0000
        /*0014*/ 	.byte	0x00, 0xf0, 0xe1, 0x02


	//----- nvinfo : EIATTR_SPARSE_MMA_MASK
	.align		4
.L_3111:
        /*0018*/ 	.byte	0x03, 0x50
        /*001a*/ 	.short	0x0000


	//----- nvinfo : EIATTR_MAXREG_COUNT
	.align		4
        /*001c*/ 	.byte	0x03, 0x1b
        /*001e*/ 	.short	0x00ff


	//----- nvinfo : EIATTR_NUM_BARRIERS
	.align		4
        /*0020*/ 	.byte	0x02, 0x4c
        /*0022*/ 	.byte	0x01
	.zero		1


	//----- nvinfo : EIATTR_MERCURY_ISA_VERSION
	.align		4
        /*0024*/ 	.byte	0x03, 0x5f
        /*0026*/ 	.short	0x0101


	//----- nvinfo : EIATTR_COOP_GROUP_MASK_REGIDS
	.align		4
        /*0028*/ 	.byte	0x04, 0x29
        /*002a*/ 	.short	(.L_3113 - .L_3112)


	//   ....[0]....
.L_3112:
        /*002c*/ 	.word	0xffffffff


	//   ....[1]....
        /*0030*/ 	.word	0xffffffff


	//   ....[2]....
        /*0034*/ 	.word	0xffffffff


	//   ....[3]....
        /*0038*/ 	.word	0xffffffff


	//   ....[4]....
        /*003c*/ 	.word	0xffffffff


	//   ....[5]....
        /*0040*/ 	.word	0xffffffff


	//   ....[6]....
        /*0044*/ 	.word	0xffffffff


	//   ....[7]....
        /*0048*/ 	.word	0xffffffff


	//   ....[8]....
        /*004c*/ 	.word	0xffffffff


	//   ....[9]....
        /*0050*/ 	.word	0xffffffff


	//   ....[10]....
        /*0054*/ 	.word	0xffffffff


	//   ....[11]....
        /*0058*/ 	.word	0xffffffff


	//   ....[12]....
        /*005c*/ 	.word	0xffffffff


	//   ....[13]....
        /*0060*/ 	.word	0xffffffff


	//   ....[14]....
        /*0064*/ 	.word	0xffffffff


	//   ....[15]....
        /*0068*/ 	.word	0xffffffff


	//   ....[16]....
        /*006c*/ 	.word	0xffffffff


	//   ....[17]....
        /*0070*/ 	.word	0xffffffff


	//   ....[18]....
        /*0074*/ 	.word	0x05000025


	//   ....[19]....
        /*0078*/ 	.word	0x05000025


	//   ....[20]....
        /*007c*/ 	.word	0x05000025


	//   ....[21]....
        /*0080*/ 	.word	0x05000025


	//   ....[22]....
        /*0084*/ 	.word	0x05000025


	//   ....[23]....
        /*0088*/ 	.word	0x05000025


	//   ....[24]....
        /*008c*/ 	.word	0x05000025


	//   ....[25]....
        /*0090*/ 	.word	0x05000025


	//   ....[26]....
        /*0094*/ 	.word	0x05000025


	//   ....[27]....
        /*0098*/ 	.word	0x05000025


	//   ....[28]....
        /*009c*/ 	.word	0x05000025


	//   ....[29]....
        /*00a0*/ 	.word	0x05000025


	//   ....[30]....
        /*00a4*/ 	.word	0x05000025


	//   ....[31]....
        /*00a8*/ 	.word	0x05000025


	//   ....[32]....
        /*00ac*/ 	.word	0x05000025


	//   ....[33]....
        /*00b0*/ 	.word	0x05000025


	//   ....[34]....
        /*00b4*/ 	.word	0x05000025


	//   ....[35]....
        /*00b8*/ 	.word	0x05000025


	//----- nvinfo : EIATTR_COOP_GROUP_INSTR_OFFSETS
	.align		4
.L_3113:
        /*00bc*/ 	.byte	0x04, 0x28
        /*00be*/ 	.short	(.L_3115 - .L_3114)


	//   ....[0]....
.L_3114:
        /*00c0*/ 	.word	0x00002910


	//   ....[1]....
        /*00c4*/ 	.word	0x00002940


	//   ....[2]....
        /*00c8*/ 	.word	0x00002990


	//   ....[3]....
        /*00cc*/ 	.word	0x000029a0


	//   ....[4]....
        /*00d0*/ 	.word	0x000029d0


	//   ....[5]....
        /*00d4*/ 	.word	0x00002a10


	//   ....[6]....
        /*00d8*/ 	.word	0x00002a40


	//   ....[7]....
        /*00dc*/ 	.word	0x00002a70


	//   ....[8]....
        /*00e0*/ 	.word	0x00002ab0


	//   ....[9]....
        /*00e4*/ 	.word	0x00002ae0


	//   ....[10]....
        /*00e8*/ 	.word	0x00002b10


	//   ....[11]....
        /*00ec*/ 	.word	0x00002b70


	//   ....[12]....
        /*00f0*/ 	.word	0x00002b80


	//   ....[13]....
        /*00f4*/ 	.word	0x00002be0


	//   ....[14]....
        /*00f8*/ 	.word	0x00002c00


	//   ....[15]....
        /*00fc*/ 	.word	0x00002c40


	//   ....[16]....
        /*0100*/ 	.word	0x00002c60


	//   ....[17]....
        /*0104*/ 	.word	0x00002c80


	//   ....[18]....
        /*0108*/ 	.word	0x00003560


	//   ....[19]....
        /*010c*/ 	.word	0x000035d0


	//   ....[20]....
        /*0110*/ 	.word	0x00003640


	//   ....[21]....
        /*0114*/ 	.word	0x000036b0


	//   ....[22]....
        /*0118*/ 	.word	0x00003720


	//   ....[23]....
        /*011c*/ 	.word	0x00003790


	//   ....[24]....
        /*0120*/ 	.word	0x00003800


	//   ....[25]....
        /*0124*/ 	.word	0x00003870


	//   ....[26]....
        /*0128*/ 	.word	0x000038e0


	//   ....[27]....
        /*012c*/ 	.word	0x00003950


	//   ....[28]....
        /*0130*/ 	.word	0x000039c0


	//   ....[29]....
        /*0134*/ 	.word	0x00003a30


	//   ....[30]....
        /*0138*/ 	.word	0x00003aa0


	//   ....[31]....
        /*013c*/ 	.word	0x00003b30


	//   ....[32]....
        /*0140*/ 	.word	0x00003b80


	//   ....[33]....
        /*0144*/ 	.word	0x00003c20


	//   ....[34]....
        /*0148*/ 	.word	0x00003c80


	//   ....[35]....
        /*014c*/ 	.word	0x00003cd0


	//----- nvinfo : EIATTR_EXIT_INSTR_OFFSETS
	.align		4
.L_3115:
        /*0150*/ 	.byte	0x04, 0x1c
        /*0152*/ 	.short	(.L_3117 - .L_3116)


	//   ....[0]....
.L_3116:
        /*0154*/ 	.word	0x00003390


	//   ....[1]....
        /*0158*/ 	.word	0x000034e0


	//----- nvinfo : EIATTR_CRS_STACK_SIZE
	.align		4
.L_3117:
        /*015c*/ 	.byte	0x04, 0x1e
        /*015e*/ 	.short	(.L_3119 - .L_3118)
.L_3118:
        /*0160*/ 	.word	0x00000000


	//----- nvinfo : EIATTR_CBANK_PARAM_SIZE
	.align		4
.L_3119:
        /*0164*/ 	.byte	0x03, 0x19
        /*0166*/ 	.short	0x00b8


	//----- nvinfo : EIATTR_PARAM_CBANK
	.align		4
        /*0168*/ 	.byte	0x04, 0x0a
        /*016a*/ 	.short	(.L_3121 - .L_3120)
	.align		4
.L_3120:
        /*016c*/ 	.word	index@(.nv.constant0._Z30group_norm_nhwc_bwd_sum_kernelI11Bf16IOFp16WLi256EEv26Group_norm_nhwc_bwd_params)
        /*0170*/ 	.short	0x0210
        /*0172*/ 	.short	0x00b8


	//----- nvinfo : EIATTR_SW_WAR
	.align		4
.L_3121:
        /*0174*/ 	.byte	0x04, 0x36
        /*0176*/ 	.short	(.L_3123 - .L_3122)
.L_3122:
        /*0178*/ 	.word	0x00000008
.L_3123:


//--------------------- .nv.info._Z30group_norm_nhwc_bwd_sum_kernelI11Bf16IOFp16WLi120EEv26Group_norm_nhwc_bwd_params --------------------------
	.section	.nv.info._Z30group_norm_nhwc_bwd_sum_kernelI11Bf16IOFp16WLi120EEv26Group_norm_nhwc_bwd_params,"",@"SHT_CUDA_INFO"
	.sectionflags	@""
	.align	4


	//----- nvinfo : EIATTR_CUDA_API_VERSION
	.align		4
        /*0000*/ 	.byte	0x04, 0x37
        /*0002*/ 	.short	(.L_3125 - .L_3124)
.L_3124:
        /*0004*/ 	.word	0x00000082


	//----- nvinfo : EIATTR_KPARAM_INFO
	.align		4
.L_3125:
        /*0008*/ 	.byte	0x04, 0x17
        /*000a*/ 	.short	(.L_3127 - .L_3126)
.L_3126:
        /*000c*/ 	.word	0x00000000
        /*0010*/ 	.short	0x0000
        /*0012*/ 	.short	0x0000
        /*0014*/ 	.byte	0x00, 0xf0, 0xe1, 0x02


	//----- nvinfo : EIATTR_SPARSE_MMA_MASK
	.align		4
.L_3127:
        /*0018*/ 	.byte	0x03, 0x50
        /*001a*/ 	.short	0x0000


	//----- nvinfo : EIATTR_MAXREG_COUNT
	.align		4
        /*001c*/ 	.byte	0x03, 0x1b
        /*001e*/ 	.short	0x00ff


	//----- nvinfo : EIATTR_NUM_BARRIERS
	.align		4
        /*0020*/ 	.byte	0x02, 0x4c
        /*0022*/ 	.byte	0x01
	.zero		1


	//----- nvinfo : EIATTR_MERCURY_ISA_VERSION
	.align		4
        /*0024*/ 	.byte	0x03, 0x5f
        /*0026*/ 	.short	0x0101


	//----- nvinfo : EIATTR_COOP_GROUP_MASK_REGIDS
	.align		4
        /*0028*/ 	.byte	0x04, 0x29
        /*002a*/ 	.short	(.L_3129 - .L_3128)


	//   ....[0]....
.L_3128:
        /*002c*/ 	.word	0x05000009


	//   ....[1]....
        /*0030*/ 	.word	0x05000009


	//   ....[2]....
        /*0034*/ 	.word	0x05000009


	//   ....[3]....
        /*0038*/ 	.word	0x05000009


	//   ....[4]....
        /*003c*/ 	.word	0x05000009


	//   ....[5]....
        /*0040*/ 	.word	0x05000009


	//   ....[6]....
        /*0044*/ 	.word	0x05000009


	//   ....[7]....
        /*0048*/ 	.word	0x05000009


	//   ....[8]....
        /*004c*/ 	.word	0x05000009


	//   ....[9]....
        /*0050*/ 	.word	0x05000009


	//   ....[10]....
        /*0054*/ 	.word	0x05000009


	//   ....[11]....
        /*0058*/ 	.word	0x05000009


	//   ....[12]....
        /*005c*/ 	.word	0x05000009


	//   ....[13]....
        /*0060*/ 	.word	0x05000009


	//   ....[14]....
        /*0064*/ 	.word	0x05000009


	//   ....[15]....
        /*0068*/ 	.word	0x05000009


	//   ....[16]....
        /*006c*/ 	.word	0x05000009


	//   ....[17]....
        /*0070*/ 	.word	0x05000009


	//   ....[18]....
        /*0074*/ 	.word	0x05000009


	//   ....[19]....
        /*0078*/ 	.word	0x05000009


	//   ....[20]....
        /*007c*/ 	.word	0x05000009


	//   ....[21]....
        /*0080*/ 	.word	0x05000009


	//----- nvinfo : EIATTR_COOP_GROUP_INSTR_OFFSETS
	.align		4
.L_3129:
        /*0084*/ 	.byte	0x04, 0x28
        /*0086*/ 	.short	(.L_3131 - .L_3130)


	//   ....[0]....
.L_3130:
        /*0088*/ 	.word	0x000026b0


	//   ....[1]....
        /*008c*/ 	.word	0x000027b0


	//   ....[2]....
        /*0090*/ 	.word	0x000027f0


	//   ....[3]....
        /*0094*/ 	.word	0x000028f0


	//   ....[4]....
        /*0098*/ 	.word	0x00002930


	//   ....[5]....
        /*009c*/ 	.word	0x00002a30


	//   ....[6]....
        /*00a0*/ 	.word	0x00002a70


	//   ....[7]....
        /*00a4*/ 	.word	0x00002ba0


	//   ....[8]....
        /*00a8*/ 	.word	0x00002bf0


	//   ....[9]....
        /*00ac*/ 	.word	0x00002c60


	//   ....[10]....
        /*00b0*/ 	.word	0x00002cd0


	//   ....[11]....
        /*00b4*/ 	.word	0x000033a0


	//   ....[12]....
        /*00b8*/ 	.word	0x000033f0


	//   ....[13]....
        /*00bc*/ 	.word	0x00003460


	//   ....[14]....
        /*00c0*/ 	.word	0x000034b0


	//   ....[15]....
        /*00c4*/ 	.word	0x00003520


	//   ....[16]....
        /*00c8*/ 	.word	0x00003570


	//   ....[17]....
        /*00cc*/ 	.word	0x000035e0


	//   ....[18]....
        /*00d0*/ 	.word	0x00003640


	//   ....[19]....
        /*00d4*/ 	.word	0x000036c0


	//   ....[20]....
        /*00d8*/ 	.word	0x00003750


	//   ....[21]....
        /*00dc*/ 	.word	0x000037e0


	//----- nvinfo : EIATTR_EXIT_INSTR_OFFSETS
	.align		4
.L_3131:
        /*00e0*/ 	.byte	0x04, 0x1c
        /*00e2*/ 	.short	(.L_3133 - .L_3132)


	//   ....[0]....
.L_3132:
        /*00e4*/ 	.word	0x00003230


	//   ....[1]....
        /*00e8*/ 	.word	0x00003380


	//----- nvinfo : EIATTR_CRS_STACK_SIZE
	.align		4
.L_3133:
        /*00ec*/ 	.byte	0x04, 0x1e
        /*00ee*/ 	.short	(.L_3135 - .L_3134)
.L_3134:
        /*00f0*/ 	.word	0x00000000


	//----- nvinfo : EIATTR_CBANK_PARAM_SIZE
	.align		4
.L_3135:
        /*00f4*/ 	.byte	0x03, 0x19
        /*00f6*/ 	.short	0x00b8


	//----- nvinfo : EIATTR_PARAM_CBANK
	.align		4
        /*00f8*/ 	.byte	0x04, 0x0a
        /*00fa*/ 	.short	(.L_3137 - .L_3136)
	.align		4
.L_3136:
        /*00fc*/ 	.word	index@(.nv.constant0._Z30group_norm_nhwc_bwd_sum_kernelI11Bf16IOFp16WLi120EEv26Group_norm_nhwc_bwd_params)
        /*0100*/ 	.short	0x0210
        /*0102*/ 	.short	0x00b8


	//----- nvinfo : EIATTR_SW_WAR
	.align		4
.L_3137:
        /*0104*/ 	.byte	0x04, 0x36
        /*0106*/ 	.short	(.L_3139 - .L_3138)
.L_3138:
        /*0108*/ 	.word	0x00000008
.L_3139:


//--------------------- .nv.info._Z30group_norm_nhwc_bwd_sum_kernelI11Bf16IOFp16WLi140EEv26Group_norm_nhwc_bwd_params --------------------------
	.section	.nv.info._Z30group_norm_nhwc_bwd_sum_kernelI11Bf16IOFp16WLi140EEv26Group_norm_nhwc_bwd_params,"",@"SHT_CUDA_INFO"
	.sectionflags	@""
	.align	4


	//----- nvinfo : EIATTR_CUDA_API_VERSION
	.align		4
        /*0000*/ 	.byte	0x04, 0x37
        /*0002*/ 	.short	(.L_3141 - .L_3140)
.L_3140:
        /*0004*/ 	.word	0x00000082


	//----- nvinfo : EIATTR_KPARAM_INFO
	.align		4
.L_3141:
        /*0008*/ 	.byte	0x04, 0x17
        /*000a*/ 	.short	(.L_3143 - .L_3142)
.L_3142:
        /*000c*/ 	.word	0x00000000
        /*0010*/ 	.short	0x0000
        /*0012*/ 	.short	0x0000
        /*0014*/ 	.byte	0x00, 0xf0, 0xe1, 0x02


	//----- nvinfo : EIATTR_SPARSE_MMA_MASK
	.align		4
.L_3143:
        /*0018*/ 	.byte	0x03, 0x50
        /*001a*/ 	.short	0x0000


	//----- nvinfo : EIATTR_MAXREG_COUNT
	.align		4
        /*001c*/ 	.byte	0x03, 0x1b
        /*001e*/ 	.short	0x00ff


	//----- nvinfo : EIATTR_NUM_BARRIERS
	.align		4
        /*0020*/ 	.byte	0x02, 0x4c
        /*0022*/ 	.byte	0x01
	.zero		1


	//----- nvinfo : EIATTR_MERCURY_ISA_VERSION
	.align		4
        /*0024*/ 	.byte	0x03, 0x5f
        /*0026*/ 	.short	0x0101


	//----- nvinfo : EIATTR_COOP_GROUP_MASK_REGIDS
	.align		4
        /*0028*/ 	.byte	0x04, 0x29
        /*002a*/ 	.short	(.L_3145 - .L_3144)


	//   ....[0]....
.L_3144:
        /*002c*/ 	.word	0x05000009


	//   ....[1]....
        /*0030*/ 	.word	0x05000009


	//   ....[2]....
        /*0034*/ 	.word	0x05000009


	//   ....[3]....
        /*0038*/ 	.word	0x05000009


	//   ....[4]....
        /*003c*/ 	.word	0x05000009


	//   ....[5]....
        /*0040*/ 	.word	0x05000009


	//   ....[6]....
        /*0044*/ 	.word	0x05000009


	//   ....[7]....
        /*0048*/ 	.word	0x05000009


	//   ....[8]....
        /*004c*/ 	.word	0x05000009


	//   ....[9]....
        /*0050*/ 	.word	0x05000009


	//   ....[10]....
        /*0054*/ 	.word	0x05000009


	//   ....[11]....
        /*0058*/ 	.word	0x05000009


	//   ....[12]....
        /*005c*/ 	.word	0x05000009


	//   ....[13]....
        /*0060*/ 	.word	0x05000009


	//   ....[14]....
        /*0064*/ 	.word	0x05000009


	//   ....[15]....
        /*0068*/ 	.word	0x05000009


	//   ....[16]....
        /*006c*/ 	.word	0x05000009


	//   ....[17]....
        /*0070*/ 	.word	0x05000009


	//   ....[18]....
        /*0074*/ 	.word	0x05000009


	//   ....[19]....
        /*0078*/ 	.word	0x05000009


	//   ....[20]....
        /*007c*/ 	.word	0x05000009


	//   ....[21]....
        /*0080*/ 	.word	0x05000009


	//----- nvinfo : EIATTR_COOP_GROUP_INSTR_OFFSETS
	.align		4
.L_3145:
        /*0084*/ 	.byte	0x04, 0x28
        /*0086*/ 	.short	(.L_3147 - .L_3146)


	//   ....[0]....
.L_3146:
        /*0088*/ 	.word	0x00002700


	//   ....[1]....
        /*008c*/ 	.word	0x00002800


	//   ....[2]....
        /*0090*/ 	.word	0x00002840


	//   ....[3]....
        /*0094*/ 	.word	0x00002940


	//   ....[4]....
        /*0098*/ 	.word	0x00002980


	//   ....[5]....
        /*009c*/ 	.word	0x00002a80


	//   ....[6]....
        /*00a0*/ 	.word	0x00002ac0


	//   ....[7]....
        /*00a4*/ 	.word	0x00002bf0


	//   ....[8]....
        /*00a8*/ 	.word	0x00002c40


	//   ....[9]....
        /*00ac*/ 	.word	0x00002cb0


	//   ....[10]....
        /*00b0*/ 	.word	0x00002d20


	//   ....[11]....
        /*00b4*/ 	.word	0x00003490


	//   ....[12]....
        /*00b8*/ 	.word	0x000034e0


	//   ....[13]....
        /*00bc*/ 	.word	0x00003550


	//   ....[14]....
        /*00c0*/ 	.word	0x000035a0


	//   ....[15]....
        /*00c4*/ 	.word	0x00003610


	//   ....[16]....
        /*00c8*/ 	.word	0x00003660


	//   ....[17]....
        /*00cc*/ 	.word	0x000036d0


	//   ....[18]....
        /*00d0*/ 	.word	0x00003730


	//   ....[19]....
        /*00d4*/ 	.word	0x000037b0


	//   ....[20]....
        /*00d8*/ 	.word	0x00003840


	//   ....[21]....
        /*00dc*/ 	.word	0x000038d0


	//----- nvinfo : EIATTR_EXIT_INSTR_OFFSETS
	.align		4
.L_3147:
        /*00e0*/ 	.byte	0x04, 0x1c
        /*00e2*/ 	.short	(.L_3149 - .L_3148)


	//   ....[0]....
.L_3148:
        /*00e4*/ 	.word	0x00003320


	//   ....[1]....
        /*00e8*/ 	.word	0x00003470


	//----- nvinfo : EIATTR_CRS_STACK_SIZE
	.align		4
.L_3149:
        /*00ec*/ 	.byte	0x04, 0x1e
        /*00ee*/ 	.short	(.L_3151 - .L_3150)
.L_3150:
        /*00f0*/ 	.word	0x00000000


	//----- nvinfo : EIATTR_CBANK_PARAM_SIZE
	.align		4
.L_3151:
        /*00f4*/ 	.byte	0x03, 0x19
        /*00f6*/ 	.short	0x00b8


	//----- nvinfo : EIATTR_PARAM_CBANK
	.align		4
        /*00f8*/ 	.byte	0x04, 0x0a
        /*00fa*/ 	.short	(.L_3153 - .L_3152)
	.align		4
.L_3152:
        /*00fc*/ 	.word	index@(.nv.constant0._Z30group_norm_nhwc_bwd_sum_kernelI11Bf16IOFp16WLi140EEv26Group_norm_nhwc_bwd_params)
        /*0100*/ 	.short	0x0210
        /*0102*/ 	.short	0x00b8


	//----- nvinfo : EIATTR_SW_WAR
	.align		4
.L_3153:
        /*0104*/ 	.byte	0x04, 0x36
        /*0106*/ 	.short	(.L_3155 - .L_3154)
.L_3154:
        /*0108*/ 	.word	0x00000008
.L_3155:


//--------------------- .nv.info._Z30group_norm_nhwc_bwd_sum_kernelI11Bf16IOFp16WLi160EEv26Group_norm_nhwc_bwd_params --------------------------
	.section	.nv.info._Z30group_norm_nhwc_bwd_sum_kernelI11Bf16IOFp16WLi160EEv26Group_norm_nhwc_bwd_params,"",@"SHT_CUDA_INFO"
	.sectionflags	@""
	.align	4


	//----- nvinfo : EIATTR_CUDA_API_VERSION
	.align		4
        /*0000*/ 	.byte	0x04, 0x37
        /*0002*/ 	.short	(.L_3157 - .L_3156)
.L_3156:
        /*0004*/ 	.word	0x00000082


	//----- nvinfo : EIATTR_KPARAM_INFO
	.align		4
.L_3157:
        /*0008*/ 	.byte	0x04, 0x17
        /*000a*/ 	.short	(.L_3159 - .L_3158)
.L_3158:
        /*000c*/ 	.word	0x00000000
        /*0010*/ 	.short	0x0000
        /*0012*/ 	.short	0x0000
        /*0014*/ 	.byte	0x00, 0xf0, 0xe1, 0x02


	//----- nvinfo : EIATTR_SPARSE_MMA_MASK
	.align		4
.L_3159:
        /*0018*/ 	.byte	0x03, 0x50
        /*001a*/ 	.short	0x0000


	//----- nvinfo : EIATTR_MAXREG_COUNT
	.align		4
        /*001c*/ 	.byte	0x03, 0x1b
        /*001e*/ 	.short	0x00ff


	//----- nvinfo : EIATTR_NUM_BARRIERS
	.align		4
        /*0020*/ 	.byte	0x02, 0x4c
        /*0022*/ 	.byte	0x01
	.zero		1


	//----- nvinfo : EIATTR_MERCURY_ISA_VERSION
	.align		4
        /*0024*/ 	.byte	0x03, 0x5f
        /*0026*/ 	.short	0x0101


	//----- nvinfo : EIATTR_COOP_GROUP_MASK_REGIDS
	.align		4
        /*0028*/ 	.byte	0x04, 0x29
        /*002a*/ 	.short	(.L_3161 - .L_3160)


	//   ....[0]....
.L_3160:
        /*002c*/ 	.word	0xffffffff


	//   ....[1]....
        /*0030*/ 	.word	0xffffffff


	//   ....[2]....
        /*0034*/ 	.word	0xffffffff


	//   ....[3]....
        /*0038*/ 	.word	0xffffffff


	//   ....[4]....
        /*003c*/ 	.word	0xffffffff


	//   ....[5]....
        /*0040*/ 	.word	0xffffffff


	//   ....[6]....
        /*0044*/ 	.word	0xffffffff


	//   ....[7]....
        /*0048*/ 	.word	0xffffffff


	//   ....[8]....
        /*004c*/ 	.word	0xffffffff


	//   ....[9]....
        /*0050*/ 	.word	0xffffffff


	//   ....[10]....
        /*0054*/ 	.word	0xffffffff


	//   ....[11]....
        /*0058*/ 	.word	0xffffffff


	//   ....[12]....
        /*005c*/ 	.word	0xffffffff


	//   ....[13]....
        /*0060*/ 	.word	0xffffffff


	//   ....[14]....
        /*0064*/ 	.word	0xffffffff


	//   ....[15]....
        /*0068*/ 	.word	0xffffffff


	//   ....[16]....
        /*006c*/ 	.word	0xffffffff


	//   ....[17]....
        /*0070*/ 	.word	0xffffffff


	//   ....[18]....
        /*0074*/ 	.word	0x0500001d


	//   ....[19]....
        /*0078*/ 	.word	0x0500001d


	//   ....[20]....
        /*007c*/ 	.word	0x0500001d


	//   ....[21]....
        /*0080*/ 	.word	0x0500001d


	//   ....[22]....
        /*0084*/ 	.word	0x0500001d


	//   ....[23]....
        /*0088*/ 	.word	0x0500001d


	//   ....[24]....
        /*008c*/ 	.word	0x0500001d


	//   ....[25]....
        /*0090*/ 	.word	0x0500001d


	//   ....[26]....
        /*0094*/ 	.word	0x0500001d


	//   ....[27]....
        /*0098*/ 	.word	0x0500001d


	//   ....[28]....
        /*009c*/ 	.word	0x0500001d


	//   ....[29]....
        /*00a0*/ 	.word	0x0500001d


	//   ....[30]....
        /*00a4*/ 	.word	0x0500001d


	//   ....[31]....
        /*00a8*/ 	.word	0x0500001d


	//   ....[32]....
        /*00ac*/ 	.word	0x0500001d


	//   ....[33]....
        /*00b0*/ 	.word	0x0500001d


	//   ....[34]....
        /*00b4*/ 	.word	0x0500001d


	//   ....[35]....
        /*00b8*/ 	.word	0x0500001d


	//----- nvinfo : EIATTR_COOP_GROUP_INSTR_OFFSETS
	.align		4
.L_3161:
        /*00bc*/ 	.byte	0x04, 0x28
        /*00be*/ 	.short	(.L_3163 - .L_3162)


	//   ....[0]....
.L_3162:
        /*00c0*/ 	.word	0x00002730


	//   ....[1]....
        /*00c4*/ 	.word	0x00002760


	//   ....[2]....
        /*00c8*/ 	.word	0x00002780


	//   ....[3]....
        /*00cc*/ 	.word	0x000027b0


	//   ....[4]....
        /*00d0*/ 	.word	0x000027f0


	//   ....[5]....
        /*00d4*/ 	.word	0x00002820


	//   ....[6]....
        /*00d8*/ 	.word	0x00002840


	//   ....[7]....
        /*00dc*/ 	.word	0x00002890


	//   ....[8]....
        /*00e0*/ 	.word	0x000028c0


	//   ....[9]....
        /*00e4*/ 	.word	0x000028e0


	//   ....[10]....
        /*00e8*/ 	.word	0x00002930


	//   ....[11]....
        /*00ec*/ 	.word	0x00002960


	//   ....[12]....
        /*00f0*/ 	.word	0x00002980


	//   ....[13]....
        /*00f4*/ 	.word	0x000029f0


	//   ....[14]....
        /*00f8*/ 	.word	0x00002a00


	//   ....[15]....
        /*00fc*/ 	.word	0x00002a10


	//   ....[16]....
        /*0100*/ 	.word	0x00002a60


	//   ....[17]....
        /*0104*/ 	.word	0x00002a70


	//   ....[18]....
        /*0108*/ 	.word	0x000031d0


	//   ....[19]....
        /*010c*/ 	.word	0x00003220


	//   ....[20]....
        /*0110*/ 	.word	0x00003290


	//   ....[21]....
        /*0114*/ 	.word	0x000032f0


	//   ....[22]....
        /*0118*/ 	.word	0x00003380


	//   ....[23]....
        /*011c*/ 	.word	0x000033f0


	//   ....[24]....
        /*0120*/ 	.word	0x00003450


	//   ....[25]....
        /*0124*/ 	.word	0x000034e0


	//   ....[26]....
        /*0128*/ 	.word	0x00003550


	//   ....[27]....
        /*012c*/ 	.word	0x000035b0


	//   ....[28]....
        /*0130*/ 	.word	0x00003640


	//   ....[29]....
        /*0134*/ 	.word	0x000036a0


	//   ....[30]....
        /*0138*/ 	.word	0x00003760


	//   ....[31]....
        /*013c*/ 	.word	0x000037b0


	//   ....[32]....
        /*0140*/ 	.word	0x00003810


	//   ....[33]....
        /*0144*/ 	.word	0x00003890


	//   ....[34]....
        /*0148*/ 	.word	0x00003900


	//   ....[35]....
        /*014c*/ 	.word	0x00003950


	//----- nvinfo : EIATTR_EXIT_INSTR_OFFSETS
	.align		4
.L_3163:
        /*0150*/ 	.byte	0x04, 0x1c
        /*0152*/ 	.short	(.L_3165 - .L_3164)


	//   ....[0]....
.L_3164:
        /*0154*/ 	.word	0x00003000


	//   ....[1]....
        /*0158*/ 	.word	0x00003150


	//----- nvinfo : EIATTR_CRS_STACK_SIZE
	.align		4
.L_3165:
        /*015c*/ 	.byte	0x04, 0x1e
        /*015e*/ 	.short	(.L_3167 - .L_3166)
.L_3166:
        /*0160*/ 	.word	0x00000000


	//----- nvinfo : EIATTR_CBANK_PARAM_SIZE
	.align		4
.L_3167:
        /*0164*/ 	.byte	0x03, 0x19
        /*0166*/ 	.short	0x00b8


	//----- nvinfo : EIATTR_PARAM_CBANK
	.align		4
        /*0168*/ 	.byte	0x04, 0x0a
        /*016a*/ 	.short	(.L_3169 - .L_3168)
	.align		4
.L_3168:
        /*016c*/ 	.word	index@(.nv.constant0._Z30group_norm_nhwc_bwd_sum_kernelI11Bf16IOFp16WLi160EEv26Group_norm_nhwc_bwd_params)
        /*0170*/ 	.short	0x0210
        /*0172*/ 	.short	0x00b8


	//----- nvinfo : EIATTR_SW_WAR
	.align		4
.L_3169:
        /*0174*/ 	.byte	0x04, 0x36
        /*0176*/ 	.short	(.L_3171 - .L_3170)
.L_3170:
        /*0178*/ 	.word	0x00000008
.L_3171:


//--------------------- .nv.info._Z30group_norm_nhwc_bwd_sum_kernelI11Fp16IOFp32WLi196EEv26Group_norm_nhwc_bwd_params --------------------------
	.section	.nv.info._Z30group_norm_nhwc_bwd_sum_kernelI11Fp16IOFp32WLi196EEv26Group_norm_nhwc_bwd_params,"",@"SHT_CUDA_INFO"
	.sectionflags	@""
	.align	4


	//----- nvinfo : EIATTR_CUDA_API_VERSION
	.align		4
        /*0000*/ 	.byte	0x04, 0x37
        /*0002*/ 	.short	(.L_3173 - .L_3172)
.L_3172:
        /*0004*/ 	.word	0x00000082


	//----- nvinfo : EIATTR_KPARAM_INFO
	.align		4
.L_3173:
        /*0008*/ 	.byte	0x04, 0x17
        /*000a*/ 	.short	(.L_3175 - .L_3174)
.L_3174:
        /*000c*/ 	.word	0x00000000
        /*0010*/ 	.short	0x0000
        /*0012*/ 	.short	0x0000
        /*0014*/ 	.byte	0x00, 0xf0, 0xe1, 0x02


	//----- nvinfo : EIATTR_SPARSE_MMA_MASK
	.align		4
.L_3175:
        /*0018*/ 	.byte	0x03, 0x50
        /*001a*/ 	.short	0x0000


	//----- nvinfo : EIATTR_MAXREG_COUNT
	.align		4
        /*001c*/ 	.byte	0x03, 0x1b
        /*001e*/ 	.short	0x00ff


	//----- nvinfo : EIATTR_NUM_BARRIERS
	.align		4
        /*0020*/ 	.byte	0x02, 0x4c
        /*0022*/ 	.byte	0x01
	.zero		1


	//----- nvinfo : EIATTR_MERCURY_ISA_VERSION
	.align		4
        /*0024*/ 	.byte	0x03, 0x5f
        /*0026*/ 	.short	0x0101


	//----- nvinfo : EIATTR_COOP_GROUP_MASK_REGIDS
	.align		4
        /*0028*/ 	.byte	0x04, 0x29
        /*002a*/ 	.short	(.L_3177 - .L_3176)


	//   ....[0]....
.L_3176:
        /*002c*/ 	.word	0x05000003


	//   ....[1]....
        /*0030*/ 	.word	0x05000003


	//   ....[2]....
        /*0034*/ 	.word	0x05000003


	//   ....[3]....
        /*0038*/ 	.word	0x05000003


	//   ....[4]....
        /*003c*/ 	.word	0x05000003


	//   ....[5]....
        /*0040*/ 	.word	0x05000003


	//   ....[6]....
        /*0044*/ 	.word	0x05000003


	//   ....[7]....
        /*0048*/ 	.word	0x05000003


	//   ....[8]....
        /*004c*/ 	.word	0x05000003


	//   ....[9]....
        /*0050*/ 	.word	0x05000003


	//   ....[10]....
        /*0054*/ 	.word	0x05000003


	//   ....[11]....
        /*0058*/ 	.word	0x05000003


	//   ....[12]....
        /*005c*/ 	.word	0x05000003


	//   ....[13]....
        /*0060*/ 	.word	0x05000003


	//   ....[14]....
        /*0064*/ 	.word	0x05000003


	//   ....[15]....
        /*0068*/ 	.word	0x05000003


	//   ....[16]....
        /*006c*/ 	.word	0x05000003


	//   ....[17]....
        /*0070*/ 	.word	0x05000003


	//   ....[18]....
        /*0074*/ 	.word	0x05000003


	//   ....[19]....
        /*0078*/ 	.word	0x05000003


	//   ....[20]....
        /*007c*/ 	.word	0x05000003


	//   ....[21]....
        /*0080*/ 	.word	0x05000003


	//----- nvinfo : EIATTR_COOP_GROUP_INSTR_OFFSETS
	.align		4
.L_3177:
        /*0084*/ 	.byte	0x04, 0x28
        /*0086*/ 	.short	(.L_3179 - .L_3178)


	//   ....[0]....
.L_3178:
        /*0088*/ 	.word	0x000026b0


	//   ....[1]....
        /*008c*/ 	.word	0x000027b0


	//   ....[2]....
        /*0090*/ 	.word	0x000027f0


	//   ....[3]....
        /*0094*/ 	.word	0x000028f0


	//   ....[4]....
        /*0098*/ 	.word	0x00002930


	//   ....[5]....
        /*009c*/ 	.word	0x00002a30


	//   ....[6]....
        /*00a0*/ 	.word	0x00002a70


	//   ....[7]....
        /*00a4*/ 	.word	0x00002ba0


	//   ....[8]....
        /*00a8*/ 	.word	0x00002bf0


	//   ....[9]....
        /*00ac*/ 	.word	0x00002c60


	//   ....[10]....
        /*00b0*/ 	.word	0x00002cd0


	//   ....[11]....
        /*00b4*/ 	.word	0x000035d0


	//   ....[12]....
        /*00b8*/ 	.word	0x00003620


	//   ....[13]....
        /*00bc*/ 	.word	0x00003690


	//   ....[14]....
        /*00c0*/ 	.word	0x000036e0


	//   ....[15]....
        /*00c4*/ 	.word	0x00003750


	//   ....[16]....
        /*00c8*/ 	.word	0x000037a0


	//   ....[17]....
        /*00cc*/ 	.word	0x00003810


	//   ....[18]....
        /*00d0*/ 	.word	0x00003870


	//   ....[19]....
        /*00d4*/ 	.word	0x000038f0


	//   ....[20]....
        /*00d8*/ 	.word	0x00003980


	//   ....[21]....
        /*00dc*/ 	.word	0x00003a10


	//----- nvinfo : EIATTR_EXIT_INSTR_OFFSETS
	.align		4
.L_3179:
        /*00e0*/ 	.byte	0x04, 0x1c
        /*00e2*/ 	.short	(.L_3181 - .L_3180)


	//   ....[0]....
.L_3180:
        /*00e4*/ 	.word	0x00003460


	//   ....[1]....
        /*00e8*/ 	.word	0x000035b0


	//----- nvinfo : EIATTR_CRS_STACK_SIZE
	.align		4
.L_3181:
        /*00ec*/ 	.byte	0x04, 0x1e
        /*00ee*/ 	.short	(.L_3183 - .L_3182)
.L_3182:
        /*00f0*/ 	.word	0x00000000


	//----- nvinfo : EIATTR_CBANK_PARAM_SIZE
	.align		4
.L_3183:
        /*00f4*/ 	.byte	0x03, 0x19
        /*00f6*/ 	.short	0x00b8


	//----- nvinfo : EIATTR_PARAM_CBANK
	.align		4
        /*00f8*/ 	.byte	0x04, 0x0a
        /*00fa*/ 	.short	(.L_3185 - .L_3184)
	.align		4
.L_3184:
        /*00fc*/ 	.word	index@(.nv.constant0._Z30group_norm_nhwc_bwd_sum_kernelI11Fp16IOFp32WLi196EEv26Group_norm_nhwc_bwd_params)
        /*0100*/ 	.short	0x0210
        /*0102*/ 	.short	0x00b8


	//----- nvinfo : EIATTR_SW_WAR
	.align		4
.L_3185:
        /*0104*/ 	.byte	0x04, 0x36
        /*0106*/ 	.short	(.L_3187 - .L_3186)
.L_3186:
        /*0108*/ 	.word	0x00000008
.L_3187:


//--------------------- .nv.info._Z30group_norm_nhwc_bwd_sum_kernelI11Fp16IOFp32WLi168EEv26Group_norm_nhwc_bwd_params --------------------------
	.section	.nv.info._Z30group_norm_nhwc_bwd_sum_kernelI11Fp16IOFp32WLi168EEv26Group_norm_nhwc_bwd_params,"",@"SHT_CUDA_INFO"
	.sectionflags	@""
	.align	4


	//----- nvinfo : EIATTR_CUDA_API_VERSION
	.align		4
        /*0000*/ 	.byte	0x04, 0x37
        /*0002*/ 	.short	(.L_3189 - .L_3188)
.L_3188:
        /*0004*/ 	.word	0x00000082


	//----- nvinfo : EIATTR_KPARAM_INFO
	.align		4
.L_3189:
        /*0008*/ 	.byte	0x04, 0x17
        /*000a*/ 	.short	(.L_3191 - .L_3190)
.L_3190:
        /*000c*/ 	.word	0x00000000
        /*0010*/ 	.short	0x0000
        /*0012*/ 	.short	0x0000
        /*0014*/ 	.byte	0x00, 0xf0, 0xe1, 0x02


	//----- nvinfo : EIATTR_SPARSE_MMA_MASK
	.align		4
.L_3191:
        /*0018*/ 	.byte	0x03, 0x50
        /*001a*/ 	.short	0x0000


	//----- nvinfo : EIATTR_MAXREG_COUNT
	.align		4
        /*001c*/ 	.byte	0x03, 0x1b
        /*001e*/ 	.short	0x00ff


	//----- nvinfo : EIATTR_NUM_BARRIERS
	.align		4
        /*0020*/ 	.byte	0x02, 0x4c
        /*0022*/ 	.byte	0x01
	.zero		1


	//----- nvinfo : EIATTR_MERCURY_ISA_VERSION
	.align		4
        /*0024*/ 	.byte	0x03, 0x5f
        /*0026*/ 	.short	0x0101


	//----- nvinfo : EIATTR_COOP_GROUP_MASK_REGIDS
	.align		4
        /*0028*/ 	.byte	0x04, 0x29
        /*002a*/ 	.short	(.L_3193 - .L_3192)


	//   ....[0]....
.L_3192:
        /*002c*/ 	.word	0x05000005


	//   ....[1]....
        /*0030*/ 	.word	0x05000005


	//   ....[2]....
        /*0034*/ 	.word	0x05000005


	//   ....[3]....
        /*0038*/ 	.word	0x05000005


	//   ....[4]....
        /*003c*/ 	.word	0x05000005


	//   ....[5]....
        /*0040*/ 	.word	0x05000005


	//   ....[6]....
        /*0044*/ 	.word	0x05000005


	//   ....[7]....
        /*0048*/ 	.word	0x05000005


	//   ....[8]....
        /*004c*/ 	.word	0x05000005


	//   ....[9]....
        /*0050*/ 	.word	0x05000005


	//   ....[10]....
        /*0054*/ 	.word	0x05000005


	//   ....[11]....
        /*0058*/ 	.word	0x05000005


	//   ....[12]....
        /*005c*/ 	.word	0x05000005


	//   ....[13]....
        /*0060*/ 	.word	0x05000005


	//   ....[14]....
        /*0064*/ 	.word	0x05000005


	//   ....[15]....
        /*0068*/ 	.word	0x05000005


	//   ....[16]....
        /*006c*/ 	.word	0x05000005


	//   ....[17]....
        /*0070*/ 	.word	0x05000005


	//   ....[18]....
        /*0074*/ 	.word	0x05000005


	//   ....[19]....
        /*0078*/ 	.word	0x05000005


	//   ....[20]....
        /*007c*/ 	.word	0x05000005


	//   ....[21]....
        /*0080*/ 	.word	0x05000005


	//----- nvinfo : EIATTR_COOP_GROUP_INSTR_OFFSETS
	.align		4
.L_3193:
        /*0084*/ 	.byte	0x04, 0x28
        /*0086*/ 	.short	(.L_3195 - .L_3194)


	//   ....[0]....
.L_3194:
        /*0088*/ 	.word	0x00002630


	//   ....[1]....
        /*008c*/ 	.word	0x00002730


	//   ....[2]....
        /*0090*/ 	.word	0x00002770


	//   ....[3]....
        /*0094*/ 	.word	0x00002870


	//   ....[4]....
        /*0098*/ 	.word	0x000028b0


	//   ....[5]....
        /*009c*/ 	.word	0x000029b0


	//   ....[6]....
        /*00a0*/ 	.word	0x000029f0


	//   ....[7]....
        /*00a4*/ 	.word	0x00002b20


	//   ....[8]....
        /*00a8*/ 	.word	0x00002b70


	//   ....[9]....
        /*00ac*/ 	.word	0x00002be0


	//   ....[10]....
        /*00b0*/ 	.word	0x00002c50


	//   ....[11]....
        /*00b4*/ 	.word	0x000034c0


	//   ....[12]....
        /*00b8*/ 	.word	0x00003510


	//   ....[13]....
        /*00bc*/ 	.word	0x00003580


	//   ....[14]....
        /*00c0*/ 	.word	0x000035d0


	//   ....[15]....
        /*00c4*/ 	.word	0x00003640


	//   ....[16]....
        /*00c8*/ 	.word	0x00003690


	//   ....[17]....
        /*00cc*/ 	.word	0x00003700


	//   ....[18]....
        /*00d0*/ 	.word	0x00003760


	//   ....[19]....
        /*00d4*/ 	.word	0x000037e0


	//   ....[20]....
        /*00d8*/ 	.word	0x00003870


	//   ....[21]....
        /*00dc*/ 	.word	0x00003900


	//----- nvinfo : EIATTR_EXIT_INSTR_OFFSETS
	.align		4
.L_3195:
        /*00e0*/ 	.byte	0x04, 0x1c
        /*00e2*/ 	.short	(.L_3197 - .L_3196)


	//   ....[0]....
.L_3196:
        /*00e4*/ 	.word	0x00003350


	//   ....[1]....
        /*00e8*/ 	.word	0x000034a0


	//----- nvinfo : EIATTR_CRS_STACK_SIZE
	.align		4
.L_3197:
        /*00ec*/ 	.byte	0x04, 0x1e
        /*00ee*/ 	.short	(.L_3199 - .L_3198)
.L_3198:
        /*00f0*/ 	.word	0x00000000


	//----- nvinfo : EIATTR_CBANK_PARAM_SIZE
	.align		4
.L_3199:
        /*00f4*/ 	.byte	0x03, 0x19
        /*00f6*/ 	.short	0x00b8


	//----- nvinfo : EIATTR_PARAM_CBANK
	.align		4
        /*00f8*/ 	.byte	0x04, 0x0a
        /*00fa*/ 	.short	(.L_3201 - .L_3200)
	.align		4
.L_3200:
        /*00fc*/ 	.word	index@(.nv.constant0._Z30group_norm_nhwc_bwd_sum_kernelI11Fp16IOFp32WLi168EEv26Group_norm_nhwc_bwd_params)
        /*0100*/ 	.short	0x0210
        /*0102*/ 	.short	0x00b8


	//----- nvinfo : EIATTR_SW_WAR
	.align		4
.L_3201:
        /*0104*/ 	.byte	0x04, 0x36
        /*0106*/ 	.short	(.L_3203 - .L_3202)
.L_3202:
        /*0108*/ 	.word	0x00000008
.L_3203:


//--------------------- .nv.info._Z30group_norm_nhwc_bwd_sum_kernelI11Fp16IOFp32WLi64EEv26Group_norm_nhwc_bwd_params --------------------------
	.section	.nv.info._Z30group_norm_nhwc_bwd_sum_kernelI11Fp16IOFp32WLi64EEv26Group_norm_nhwc_bwd_params,"",@"SHT_CUDA_INFO"
	.sectionflags	@""
	.align	4


	//----- nvinfo : EIATTR_CUDA_API_VERSION
	.align		4
        /*0000*/ 	.byte	0x04, 0x37
        /*0002*/ 	.short	(.L_3205 - .L_3204)
.L_3204:
        /*0004*/ 	.word	0x00000082


	//----- nvinfo : EIATTR_KPARAM_INFO
	.align		4
.L_3205:
        /*0008*/ 	.byte	0x04, 0x17
        /*000a*/ 	.short	(.L_3207 - .L_3206)
.L_3206:
        /*000c*/ 	.word	0x00000000
        /*0010*/ 	.short	0x0000
        /*0012*/ 	.short	0x0000
        /*0014*/ 	.byte	0x00, 0xf0, 0xe1, 0x02


	//----- nvinfo : EIATTR_SPARSE_MMA_MASK
	.align		4
.L_3207:
        /*0018*/ 	.byte	0x03, 0x50
        /*001a*/ 	.short	0x0000


	//----- nvinfo : EIATTR_MAXREG_COUNT
	.align		4
        /*001c*/ 	.byte	0x03, 0x1b
        /*001e*/ 	.short	0x00ff


	//----- nvinfo : EIATTR_NUM_BARRIERS
	.align		4
        /*0020*/ 	.byte	0x02, 0x4c
        /*0022*/ 	.byte	0x01
	.zero		1


	//----- nvinfo : EIATTR_MERCURY_ISA_VERSION
	.align		4
        /*0024*/ 	.byte	0x03, 0x5f
        /*0026*/ 	.short	0x0101


	//----- nvinfo : EIATTR_COOP_GROUP_MASK_REGIDS
	.align		4
        /*0028*/ 	.byte	0x04, 0x29
        /*002a*/ 	.short	(.L_3209 - .L_3208)


	//   ....[0]....
.L_3208:
        /*002c*/ 	.word	0xffffffff


	//   ....[1]....
        /*0030*/ 	.word	0xffffffff


	//   ....[2]....
        /*0034*/ 	.word	0xffffffff


	//   ....[3]....
        /*0038*/ 	.word	0xffffffff


	//   ....[4]....
        /*003c*/ 	.word	0xffffffff


	//   ....[5]....
        /*0040*/ 	.word	0xffffffff


	//   ....[6]....
        /*0044*/ 	.word	0xffffffff


	//   ....[7]....
        /*0048*/ 	.word	0xffffffff


	//   ....[8]....
        /*004c*/ 	.word	0xffffffff


	//   ....[9]....
        /*0050*/ 	.word	0xffffffff


	//   ....[10]....
        /*0054*/ 	.word	0xffffffff


	//   ....[11]....
        /*0058*/ 	.word	0xffffffff


	//   ....[12]....
        /*005c*/ 	.word	0xffffffff


	//   ....[13]....
        /*0060*/ 	.word	0xffffffff


	//   ....[14]....
        /*0064*/ 	.word	0xffffffff


	//   ....[15]....
        /*0068*/ 	.word	0xffffffff


	//   ....[16]....
        /*006c*/ 	.word	0xffffffff


	//   ....[17]....
        /*0070*/ 	.word	0xffffffff


	//   ....[18]....
        /*0074*/ 	.word	0x05000013


	//   ....[19]....
        /*0078*/ 	.word	0x05000013


	//   ....[20]....
        /*007c*/ 	.word	0x05000013


	//   ....[21]....
        /*0080*/ 	.word	0x05000013


	//   ....[22]....
        /*0084*/ 	.word	0x05000013


	//   ....[23]....
        /*0088*/ 	.word	0x05000013


	//   ....[24]....
        /*008c*/ 	.word	0x05000013


	//   ....[25]....
        /*0090*/ 	.word	0x05000013


	//   ....[26]....
        /*0094*/ 	.word	0x05000013


	//   ....[27]....
        /*0098*/ 	.word	0x05000013


	//   ....[28]....
        /*009c*/ 	.word	0x05000013


	//   ....[29]....
        /*00a0*/ 	.word	0x05000013


	//   ....[30]....
        /*00a4*/ 	.word	0x05000013


	//   ....[31]....
        /*00a8*/ 	.word	0x05000013


	//   ....[32]....
        /*00ac*/ 	.word	0x05000013


	//   ....[33]....
        /*00b0*/ 	.word	0x05000013


	//   ....[34]....
        /*00b4*/ 	.word	0x05000013


	//   ....[35]....
        /*00b8*/ 	.word	0x05000013


	//----- nvinfo : EIATTR_COOP_GROUP_INSTR_OFFSETS
	.align		4
.L_3209:
        /*00bc*/ 	.byte	0x04, 0x28
        /*00be*/ 	.short	(.L_3211 - .L_3210)


	//   ....[0]....
.L_3210:
        /*00c0*/ 	.word	0x00001580


	//   ....[1]....
        /*00c4*/ 	.word	0x000015b0


	//   ....[2]....
        /*00c8*/ 	.word	0x000015c0


	//   ....[3]....
        /*00cc*/ 	.word	0x00001620


	//   ....[4]....
        /*00d0*/ 	.word	0x00001650


	//   ....[5]....
        /*00d4*/ 	.word	0x00001660


	//   ....[6]....
        /*00d8*/ 	.word	0x000016c0


	//   ....[7]....
        /*00dc*/ 	.word	0x000016f0


	//   ....[8]....
        /*00e0*/ 	.word	0x00001700


	//   ....[9]....
        /*00e4*/ 	.word	0x00001760


	//   ....[10]....
        /*00e8*/ 	.word	0x00001790


	//   ....[11]....
        /*00ec*/ 	.word	0x000017a0


	//   ....[12]....
        /*00f0*/ 	.word	0x00001800


	//   ....[13]....
        /*00f4*/ 	.word	0x00001830


	//   ....[14]....
        /*00f8*/ 	.word	0x00001840


	//   ....[15]....
        /*00fc*/ 	.word	0x000018a0


	//   ....[16]....
        /*0100*/ 	.word	0x000018b0


	//   ....[17]....
        /*0104*/ 	.word	0x000018c0


	//   ....[18]....
        /*0108*/ 	.word	0x00001e40


	//   ....[19]....
        /*010c*/ 	.word	0x00001e90


	//   ....[20]....
        /*0110*/ 	.word	0x00001f00


	//   ....[21]....
        /*0114*/ 	.word	0x00001f60


	//   ....[22]....
        /*0118*/ 	.word	0x00001ff0


	//   ....[23]....
        /*011c*/ 	.word	0x00002060


	//   ....[24]....
        /*0120*/ 	.word	0x000020c0


	//   ....[25]....
        /*0124*/ 	.word	0x00002150


	//   ....[26]....
        /*0128*/ 	.word	0x000021c0


	//   ....[27]....
        /*012c*/ 	.word	0x00002220


	//   ....[28]....
        /*0130*/ 	.word	0x000022b0


	//   ....[29]....
        /*0134*/ 	.word	0x00002320


	//   ....[30]....
        /*0138*/ 	.word	0x00002380


	//   ....[31]....
        /*013c*/ 	.word	0x00002400


	//   ....[32]....
        /*0140*/ 	.word	0x00002450


	//   ....[33]....
        /*0144*/ 	.word	0x000024d0


	//   ....[34]....
        /*0148*/ 	.word	0x00002540


	//   ....[35]....
        /*014c*/ 	.word	0x00002590


	//----- nvinfo : EIATTR_EXIT_INSTR_OFFSETS
	.align		4
.L_3211:
        /*0150*/ 	.byte	0x04, 0x1c
        /*0152*/ 	.short	(.L_3213 - .L_3212)


	//   ....[0]....
.L_3212:
        /*0154*/ 	.word	0x00001c60


	//   ....[1]....
        /*0158*/ 	.word	0x00001db0


	//----- nvinfo : EIATTR_CRS_STACK_SIZE
	.align		4
.L_3213:
        /*015c*/ 	.byte	0x04, 0x1e
        /*015e*/ 	.short	(.L_3215 - .L_3214)
.L_3214:
        /*0160*/ 	.word	0x00000000


	//----- nvinfo : EIATTR_CBANK_PARAM_SIZE
	.align		4
.L_3215:
        /*0164*/ 	.byte	0x03, 0x19
        /*0166*/ 	.short	0x00b8


	//----- nvinfo : EIATTR_PARAM_CBANK
	.align		4
        /*0168*/ 	.byte	0x04, 0x0a
        /*016a*/ 	.short	(.L_3217 - .L_3216)
	.align		4
.L_3216:
        /*016c*/ 	.word	index@(.nv.constant0._Z30group_norm_nhwc_bwd_sum_kernelI11Fp16IOFp32WLi64EEv26Group_norm_nhwc_bwd_params)
        /*0170*/ 	.short	0x0210
        /*0172*/ 	.short	0x00b8


	//----- nvinfo : EIATTR_SW_WAR
	.align		4
.L_3217:
        /*0174*/ 	.byte	0x04, 0x36
        /*0176*/ 	.short	(.L_3219 - .L_3218)
.L_3218:
        /*0178*/ 	.word	0x00000008
.L_3219:


//--------------------- .nv.info._Z30group_norm_nhwc_bwd_sum_kernelI11Fp16IOFp32WLi128EEv26Group_norm_nhwc_bwd_params --------------------------
	.section	.nv.info._Z30group_norm_nhwc_bwd_sum_kernelI11Fp16IOFp32WLi128EEv26Group_norm_nhwc_bwd_params,"",@"SHT_CUDA_INFO"
	.sectionflags	@""
	.align	4


	//----- nvinfo : EIATTR_CUDA_API_VERSION
	.align		4
        /*0000*/ 	.byte	0x04, 0x37
        /*0002*/ 	.short	(.L_3221 - .L_3220)
.L_3220:
        /*0004*/ 	.word	0x00000082


	//----- nvinfo : EIATTR_KPARAM_INFO
	.align		4
.L_3221:
        /*0008*/ 	.byte	0x04, 0x17
        /*000a*/ 	.short	(.L_3223 - .L_3222)
.L_3222:
        /*000c*/ 	.word	0x00000000
        /*0010*/ 	.short	0x0000
        /*0012*/ 	.short	0x0000
        /*0014*/ 	.byte	0x00, 0xf0, 0xe1, 0x02


	//----- nvinfo : EIATTR_SPARSE_MMA_MASK
	.align		4
.L_3223:
        /*0018*/ 	.byte	0x03, 0x50
        /*001a*/ 	.short	0x0000


	//----- nvinfo : EIATTR_MAXREG_COUNT
	.align		4
        /*001c*/ 	.byte	0x03, 0x1b
        /*001e*/ 	.short	0x00ff


	//----- nvinfo : EIATTR_NUM_BARRIERS
	.align		4
        /*0020*/ 	.byte	0x02, 0x4c
        /*0022*/ 	.byte	0x01
	.zero		1


	//----- nvinfo : EIATTR_MERCURY_ISA_VERSION
	.align		4
        /*0024*/ 	.byte	0x03, 0x5f
        /*0026*/ 	.short	0x0101


	//----- nvinfo : EIATTR_COOP_GROUP_MASK_REGIDS
	.align		4
        /*0028*/ 	.byte	0x04, 0x29
        /*002a*/ 	.short	(.L_3225 - .L_3224)


	//   ....[0]....
.L_3224:
        /*002c*/ 	.word	0xffffffff


	//   ....[1]....
        /*0030*/ 	.word	0xffffffff


	//   ....[2]....
        /*0034*/ 	.word	0xffffffff


	//   ....[3]....
        /*0038*/ 	.word	0xffffffff


	//   ....[4]....
        /*003c*/ 	.word	0xffffffff


	//   ....[5]....
        /*0040*/ 	.word	0xffffffff


	//   ....[6]....
        /*0044*/ 	.word	0xffffffff


	//   ....[7]....
        /*0048*/ 	.word	0xffffffff


	//   ....[8]....
        /*004c*/ 	.word	0xffffffff


	//   ....[9]....
        /*0050*/ 	.word	0xffffffff


	//   ....[10]....
        /*0054*/ 	.word	0xffffffff


	//   ....[11]....
        /*0058*/ 	.word	0xffffffff


	//   ....[12]....
        /*005c*/ 	.word	0xffffffff


	//   ....[13]....
        /*0060*/ 	.word	0xffffffff


	//   ....[14]....
        /*0064*/ 	.word	0xffffffff


	//   ....[15]....
        /*0068*/ 	.word	0xffffffff


	//   ....[16]....
        /*006c*/ 	.word	0xffffffff


	//   ....[17]....
        /*0070*/ 	.word	0xffffffff


	//   ....[18]....
        /*0074*/ 	.word	0x05000017


	//   ....[19]....
        /*0078*/ 	.word	0x05000017


	//   ....[20]....
        /*007c*/ 	.word	0x05000017


	//   ....[21]....
        /*0080*/ 	.word	0x05000017


	//   ....[22]....
        /*0084*/ 	.word	0x05000017


	//   ....[23]....
        /*0088*/ 	.word	0x05000017


	//   ....[24]....
        /*008c*/ 	.word	0x05000017


	//   ....[25]....
        /*0090*/ 	.word	0x05000017


	//   ....[26]....
        /*0094*/ 	.word	0x05000017


	//   ....[27]....
        /*0098*/ 	.word	0x05000017


	//   ....[28]....
        /*009c*/ 	.word	0x05000017


	//   ....[29]....
        /*00a0*/ 	.word	0x05000017


	//   ....[30]....
        /*00a4*/ 	.word	0x05000017


	//   ....[31]....
        /*00a8*/ 	.word	0x05000017


	//   ....[32]....
        /*00ac*/ 	.word	0x05000017


	//   ....[33]....
        /*00b0*/ 	.word	0x05000017


	//   ....[34]....
        /*00b4*/ 	.word	0x05000017


	//   ....[35]....
        /*00b8*/ 	.word	0x05000017


	//----- nvinfo : EIATTR_COOP_GROUP_INSTR_OFFSETS
	.align		4
.L_3225:
        /*00bc*/ 	.byte	0x04, 0x28
        /*00be*/ 	.short	(.L_3227 - .L_3226)


	//   ....[0]....
.L_3226:
        /*00c0*/ 	.word	0x00002590


	//   ....[1]....
        /*00c4*/ 	.word	0x000025c0


	//   ....[2]....
        /*00c8*/ 	.word	0x000025d0


	//   ....[3]....
        /*00cc*/ 	.word	0x00002630


	//   ....[4]....
        /*00d0*/ 	.word	0x00002660


	//   ....[5]....
        /*00d4*/ 	.word	0x00002670


	//   ....[6]....
        /*00d8*/ 	.word	0x000026d0


	//   ....[7]....
        /*00dc*/ 	.word	0x00002700


	//   ....[8]....
        /*00e0*/ 	.word	0x00002710


	//   ....[9]....
        /*00e4*/ 	.word	0x00002770


	//   ....[10]....
        /*00e8*/ 	.word	0x000027a0


	//   ....[11]....
        /*00ec*/ 	.word	0x000027b0


	//   ....[12]....
        /*00f0*/ 	.word	0x00002810


	//   ....[13]....
        /*00f4*/ 	.word	0x00002840


	//   ....[14]....
        /*00f8*/ 	.word	0x00002850


	//   ....[15]....
        /*00fc*/ 	.word	0x000028b0


	//   ....[16]....
        /*0100*/ 	.word	0x000028c0


	//   ....[17]....
        /*0104*/ 	.word	0x000028d0


	//   ....[18]....
        /*0108*/ 	.word	0x00002fb0


	//   ....[19]....
        /*010c*/ 	.word	0x00003000


	//   ....[20]....
        /*0110*/ 	.word	0x00003050


	//   ....[21]....
        /*0114*/ 	.word	0x00003110


	//   ....[22]....
        /*0118*/ 	.word	0x00003160


	//   ....[23]....
        /*011c*/ 	.word	0x000031b0


	//   ....[24]....
        /*0120*/ 	.word	0x00003270


	//   ....[25]....
        /*0124*/ 	.word	0x000032c0


	//   ....[26]....
        /*0128*/ 	.word	0x00003310


	//   ....[27]....
        /*012c*/ 	.word	0x000033d0


	//   ....[28]....
        /*0130*/ 	.word	0x00003420


	//   ....[29]....
        /*0134*/ 	.word	0x00003470


	//   ....[30]....
        /*0138*/ 	.word	0x00003530


	//   ....[31]....
        /*013c*/ 	.word	0x00003580


	//   ....[32]....
        /*0140*/ 	.word	0x000035d0


	//   ....[33]....
        /*0144*/ 	.word	0x00003680


	//   ....[34]....
        /*0148*/ 	.word	0x000036d0


	//   ....[35]....
        /*014c*/ 	.word	0x00003720


	//----- nvinfo : EIATTR_EXIT_INSTR_OFFSETS
	.align		4
.L_3227:
        /*0150*/ 	.byte	0x04, 0x1c
        /*0152*/ 	.short	(.L_3229 - .L_3228)


	//   ....[0]....
.L_3228:
        /*0154*/ 	.word	0x00002df0


	//   ....[1]....
        /*0158*/ 	.word	0x00002f40


	//----- nvinfo : EIATTR_CRS_STACK_SIZE
	.align		4
.L_3229:
        /*015c*/ 	.byte	0x04, 0x1e
        /*015e*/ 	.short	(.L_3231 - .L_3230)
.L_3230:
        /*0160*/ 	.word	0x00000000


	//----- nvinfo : EIATTR_CBANK_PARAM_SIZE
	.align		4
.L_3231:
        /*0164*/ 	.byte	0x03, 0x19
        /*0166*/ 	.short	0x00b8


	//----- nvinfo : EIATTR_PARAM_CBANK
	.align		4
        /*0168*/ 	.byte	0x04, 0x0a
        /*016a*/ 	.short	(.L_3233 - .L_3232)
	.align		4
.L_3232:
        /*016c*/ 	.word	index@(.nv.constant0._Z30group_norm_nhwc_bwd_sum_kernelI11Fp16IOFp32WLi128EEv26Group_norm_nhwc_bwd_params)
        /*0170*/ 	.short	0x0210
        /*0172*/ 	.short	0x00b8


	//----- nvinfo : EIATTR_SW_WAR
	.align		4
.L_3233:
        /*0174*/ 	.byte	0x04, 0x36
        /*0176*/ 	.short	(.L_3235 - .L_3234)
.L_3234:
        /*0178*/ 	.word	0x00000008
.L_3235:


//--------------------- .nv.info._Z30group_norm_nhwc_bwd_sum_kernelI11Fp16IOFp32WLi192EEv26Group_norm_nhwc_bwd_params --------------------------
	.section	.nv.info._Z30group_norm_nhwc_bwd_sum_kernelI11Fp16IOFp32WLi192EEv26Group_norm_nhwc_bwd_params,"",@"SHT_CUDA_INFO"
	.sectionflags	@""
	.align	4


	//----- nvinfo : EIATTR_CUDA_API_VERSION
	.align		4
        /*0000*/ 	.byte	0x04, 0x37
        /*0002*/ 	.short	(.L_3237 - .L_3236)
.L_3236:
        /*0004*/ 	.word	0x00000082


	//----- nvinfo : EIATTR_KPARAM_INFO
	.align		4
.L_3237:
        /*0008*/ 	.byte	0x04, 0x17
        /*000a*/ 	.short	(.L_3239 - .L_3238)
.L_3238:
        /*000c*/ 	.word	0x00000000
        /*0010*/ 	.short	0x0000
        /*0012*/ 	.short	0x0000
        /*0014*/ 	.byte	0x00, 0xf0, 0xe1, 0x02


	//----- nvinfo : EIATTR_SPARSE_MMA_MASK
	.align		4
.L_3239:
        /*0018*/ 	.byte	0x03, 0x50
        /*001a*/ 	.short	0x0000


	//----- nvinfo : EIATTR_MAXREG_COUNT
	.align		4
        /*001c*/ 	.byte	0x03, 0x1b
        /*001e*/ 	.short	0x00ff


	//----- nvinfo : EIATTR_NUM_BARRIERS
	.align		4
        /*0020*/ 	.byte	0x02, 0x4c
        /*0022*/ 	.byte	0x01
	.zero		1


	//----- nvinfo : EIATTR_MERCURY_ISA_VERSION
	.align		4
        /*0024*/ 	.byte	0x03, 0x5f
        /*0026*/ 	.short	0x0101


	//----- nvinfo : EIATTR_COOP_GROUP_MASK_REGIDS
	.align		4
        /*0028*/ 	.byte	0x04, 0x29
        /*002a*/ 	.short	(.L_3241 - .L_3240)


	//   ....[0]....
.L_3240:
        /*002c*/ 	.word	0xffffffff


	//   ....[1]....
        /*0030*/ 	.word	0xffffffff


	//   ....[2]....
        /*0034*/ 	.word	0xffffffff


	//   ....[3]....
        /*0038*/ 	.word	0xffffffff


	//   ....[4]....
        /*003c*/ 	.word	0xffffffff


	//   ....[5]....
        /*0040*/ 	.word	0xffffffff


	//   ....[6]....
        /*0044*/ 	.word	0xffffffff


	//   ....[7]....
        /*0048*/ 	.word	0xffffffff


	//   ....[8]....
        /*004c*/ 	.word	0xffffffff


	//   ....[9]....
        /*0050*/ 	.word	0xffffffff


	//   ....[10]....
        /*0054*/ 	.word	0xffffffff


	//   ....[11]....
        /*0058*/ 	.word	0xffffffff


	//   ....[12]....
        /*005c*/ 	.word	0xffffffff


	//   ....[13]....
        /*0060*/ 	.word	0xffffffff


	//   ....[14]....
        /*0064*/ 	.word	0xffffffff


	//   ....[15]....
        /*0068*/ 	.word	0xffffffff


	//   ....[16]....
        /*006c*/ 	.word	0xffffffff


	//   ....[17]....
        /*0070*/ 	.word	0xffffffff


	//   ....[18]....
        /*0074*/ 	.word	0x0500001d


	//   ....[19]....
        /*0078*/ 	.word	0x0500001d


	//   ....[20]....
        /*007c*/ 	.word	0x0500001d


	//   ....[21]....
        /*0080*/ 	.word	0x0500001d


	//   ....[22]....
        /*0084*/ 	.word	0x0500001d


	//   ....[23]....
        /*0088*/ 	.word	0x0500001d


	//   ....[24]....
        /*008c*/ 	.word	0x0500001d


	//   ....[25]....
        /*0090*/ 	.word	0x0500001d


	//   ....[26]....
        /*0094*/ 	.word	0x0500001d


	//   ....[27]....
        /*0098*/ 	.word	0x0500001d


	//   ....[28]....
        /*009c*/ 	.word	0x0500001d


	//   ....[29]....
        /*00a0*/ 	.word	0x0500001d


	//   ....[30]....
        /*00a4*/ 	.word	0x0500001d


	//   ....[31]....
        /*00a8*/ 	.word	0x0500001d


	//   ....[32]....
        /*00ac*/ 	.word	0x0500001d


	//   ....[33]....
        /*00b0*/ 	.word	0x0500001d


	//   ....[34]....
        /*00b4*/ 	.word	0x0500001d


	//   ....[35]....
        /*00b8*/ 	.word	0x0500001d


	//----- nvinfo : EIATTR_COOP_GROUP_INSTR_OFFSETS
	.align		4
.L_3241:
        /*00bc*/ 	.byte	0x04, 0x28
        /*00be*/ 	.short	(.L_3243 - .L_3242)


	//   ....[0]....
.L_3242:
        /*00c0*/ 	.word	0x00002710


	//   ....[1]....
        /*00c4*/ 	.word	0x00002740


	//   ....[2]....
        /*00c8*/ 	.word	0x00002750


	//   ....[3]....
        /*00cc*/ 	.word	0x000027b0


	//   ....[4]....
        /*00d0*/ 	.word	0x000027e0


	//   ....[5]....
        /*00d4*/ 	.word	0x000027f0


	//   ....[6]....
        /*00d8*/ 	.word	0x00002850


	//   ....[7]....
        /*00dc*/ 	.word	0x00002880


	//   ....[8]....
        /*00e0*/ 	.word	0x00002890


	//   ....[9]....
        /*00e4*/ 	.word	0x000028f0


	//   ....[10]....
        /*00e8*/ 	.word	0x00002920


	//   ....[11]....
        /*00ec*/ 	.word	0x00002930


	//   ....[12]....
        /*00f0*/ 	.word	0x00002990


	//   ....[13]....
        /*00f4*/ 	.word	0x000029c0


	//   ....[14]....
        /*00f8*/ 	.word	0x000029d0


	//   ....[15]....
        /*00fc*/ 	.word	0x00002a30


	//   ....[16]....
        /*0100*/ 	.word	0x00002a40


	//   ....[17]....
        /*0104*/ 	.word	0x00002a50


	//   ....[18]....
        /*0108*/ 	.word	0x00003260


	//   ....[19]....
        /*010c*/ 	.word	0x000032b0


	//   ....[20]....
        /*0110*/ 	.word	0x00003320


	//   ....[21]....
        /*0114*/ 	.word	0x000033d0


	//   ....[22]....
        /*0118*/ 	.word	0x00003420


	//   ....[23]....
        /*011c*/ 	.word	0x00003490


	//   ....[24]....
        /*0120*/ 	.word	0x00003540


	//   ....[25]....
        /*0124*/ 	.word	0x00003590


	//   ....[26]....
        /*0128*/ 	.word	0x00003600


	//   ....[27]....
        /*012c*/ 	.word	0x000036b0


	//   ....[28]....
        /*0130*/ 	.word	0x00003700


	//   ....[29]....
        /*0134*/ 	.word	0x00003770


	//   ....[30]....
        /*0138*/ 	.word	0x00003820


	//   ....[31]....
        /*013c*/ 	.word	0x00003880


	//   ....[32]....
        /*0140*/ 	.word	0x000038d0


	//   ....[33]....
        /*0144*/ 	.word	0x00003980


	//   ....[34]....
        /*0148*/ 	.word	0x000039d0


	//   ....[35]....
        /*014c*/ 	.word	0x00003a20


	//----- nvinfo : EIATTR_EXIT_INSTR_OFFSETS
	.align		4
.L_3243:
        /*0150*/ 	.byte	0x04, 0x1c
        /*0152*/ 	.short	(.L_3245 - .L_3244)


	//   ....[0]....
.L_3244:
        /*0154*/ 	.word	0x000030a0


	//   ....[1]....
        /*0158*/ 	.word	0x000031f0


	//----- nvinfo : EIATTR_CRS_STACK_SIZE
	.align		4
.L_3245:
        /*015c*/ 	.byte	0x04, 0x1e
        /*015e*/ 	.short	(.L_3247 - .L_3246)
.L_3246:
        /*0160*/ 	.word	0x00000000


	//----- nvinfo : EIATTR_CBANK_PARAM_SIZE
	.align		4
.L_3247:
        /*0164*/ 	.byte	0x03, 0x19
        /*0166*/ 	.short	0x00b8


	//----- nvinfo : EIATTR_PARAM_CBANK
	.align		4
        /*0168*/ 	.byte	0x04, 0x0a
        /*016a*/ 	.short	(.L_3249 - .L_3248)
	.align		4
.L_3248:
        /*016c*/ 	.word	index@(.nv.constant0._Z30group_norm_nhwc_bwd_sum_kernelI11Fp16IOFp32WLi192EEv26Group_norm_nhwc_bwd_params)
        /*0170*/ 	.short	0x0210
        /*0172*/ 	.short	0x00b8


	//----- nvinfo : EIATTR_SW_WAR
	.align		4
.L_3249:
        /*0174*/ 	.byte	0x04, 0x36
        /*0176*/ 	.short	(.L_3251 - .L_3250)
.L_3250:
        /*0178*/ 	.word	0x00000008
.L_3251:


//--------------------- .nv.info._Z30group_norm_nhwc_bwd_sum_kernelI11Fp16IOFp32WLi448EEv26Group_norm_nhwc_bwd_params --------------------------
	.section	.nv.info._Z30group_norm_nhwc_bwd_sum_kernelI11Fp16IOFp32WLi448EEv26Group_norm_nhwc_bwd_params,"",@"SHT_CUDA_INFO"
	.sectionflags	@""
	.align	4


	//----- nvinfo : EIATTR_CUDA_API_VERSION
	.align		4
        /*0000*/ 	.byte	0x04, 0x37
        /*0002*/ 	.short	(.L_3253 - .L_3252)
.L_3252:
        /*0004*/ 	.word	0x00000082


	//----- nvinfo : EIATTR_KPARAM_INFO
	.align		4
.L_3253:
        /*0008*/ 	.byte	0x04, 0x17
        /*000a*/ 	.short	(.L_3255 - .L_3254)
.L_3254:
        /*000c*/ 	.word	0x00000000
        /*0010*/ 	.short	0x0000
        /*0012*/ 	.short	0x0000
        /*0014*/ 	.byte	0x00, 0xf0, 0xe1, 0x02


	//----- nvinfo : EIATTR_SPARSE_MMA_MASK
	.align		4
.L_3255:
        /*0018*/ 	.byte	0x03, 0x50
        /*001a*/ 	.short	0x0000


	//----- nvinfo : EIATTR_MAXREG_COUNT
	.align		4
        /*001c*/ 	.byte	0x03, 0x1b
        /*001e*/ 	.short	0x00ff


	//----- nvinfo : EIATTR_NUM_BARRIERS
	.align		4
        /*0020*/ 	.byte	0x02, 0x4c
        /*0022*/ 	.byte	0x01
	.zero		1


	//----- nvinfo : EIATTR_MERCURY_ISA_VERSION
	.align		4
        /*0024*/ 	.byte	0x03, 0x5f
        /*0026*/ 	.short	0x0101


	//----- nvinfo : EIATTR_COOP_GROUP_MASK_REGIDS
	.align		4
        /*0028*/ 	.byte	0x04, 0x29
        /*002a*/ 	.short	(.L_3257 - .L_3256)


	//   ....[0]....
.L_3256:
        /*002c*/ 	.word	0xffffffff


	//   ....[1]....
        /*0030*/ 	.word	0xffffffff


	//   ....[2]....
        /*0034*/ 	.word	0xffffffff


	//   ....[3]....
        /*0038*/ 	.word	0xffffffff


	//   ....[4]....
        /*003c*/ 	.word	0xffffffff


	//   ....[5]....
        /*0040*/ 	.word	0xffffffff


	//   ....[6]....
        /*0044*/ 	.word	0xffffffff


	//   ....[7]....
        /*0048*/ 	.word	0xffffffff


	//   ....[8]....
        /*004c*/ 	.word	0xffffffff


	//   ....[9]....
        /*0050*/ 	.word	0xffffffff


	//   ....[10]....
        /*0054*/ 	.word	0xffffffff


	//   ....[11]....
        /*0058*/ 	.word	0xffffffff


	//   ....[12]....
        /*005c*/ 	.word	0xffffffff


	//   ....[13]....
        /*0060*/ 	.word	0xffffffff


	//   ....[14]....
        /*0064*/ 	.word	0xffffffff


	//   ....[15]....
        /*0068*/ 	.word	0xffffffff


	//   ....[16]....
        /*006c*/ 	.word	0xffffffff


	//   ....[17]....
        /*0070*/ 	.word	0xffffffff


	//   ....[18]....
        /*0074*/ 	.word	0x05000037


	//   ....[19]....
        /*0078*/ 	.word	0x05000037


	//   ....[20]....
        /*007c*/ 	.word	0x05000037


	//   ....[21]....
        /*0080*/ 	.word	0x05000037


	//   ....[22]....
        /*0084*/ 	.word	0x05000037


	//   ....[23]....
        /*0088*/ 	.word	0x05000037


	//   ....[24]....
        /*008c*/ 	.word	0x05000037


	//   ....[25]....
        /*0090*/ 	.word	0x05000037


	//   ....[26]....
        /*0094*/ 	.word	0x05000037


	//   ....[27]....
        /*0098*/ 	.word	0x05000037


	//   ....[28]....
        /*009c*/ 	.word	0x05000037


	//   ....[29]....
        /*00a0*/ 	.word	0x05000037


	//   ....[30]....
        /*00a4*/ 	.word	0x05000037


	//   ....[31]....
        /*00a8*/ 	.word	0x05000037


	//   ....[32]....
        /*00ac*/ 	.word	0x05000037


	//   ....[33]....
        /*00b0*/ 	.word	0x05000037


	//   ....[34]....
        /*00b4*/ 	.word	0x05000037


	//   ....[35]....
        /*00b8*/ 	.word	0x05000037


	//----- nvinfo : EIATTR_COOP_GROUP_INSTR_OFFSETS
	.align		4
.L_3257:
        /*00bc*/ 	.byte	0x04, 0x28
        /*00be*/ 	.short	(.L_3259 - .L_3258)


	//   ....[0]....
.L_3258:
        /*00c0*/ 	.word	0x00002c50


	//   ....[1]....
        /*00c4*/ 	.word	0x00002c80


	//   ....[2]....
        /*00c8*/ 	.word	0x00002cb0


	//   ....[3]....
        /*00cc*/ 	.word	0x00002d20


	//   ....[4]....
        /*00d0*/ 	.word	0x00002d50


	//   ....[5]....
        /*00d4*/ 	.word	0x00002d60


	//   ....[6]....
        /*00d8*/ 	.word	0x00002dc0


	//   ....[7]....
        /*00dc*/ 	.word	0x00002df0


	//   ....[8]....
        /*00e0*/ 	.word	0x00002e00


	//   ....[9]....
        /*00e4*/ 	.word	0x00002e60


	//   ....[10]....
        /*00e8*/ 	.word	0x00002e90


	//   ....[11]....
        /*00ec*/ 	.word	0x00002ea0


	//   ....[12]....
        /*00f0*/ 	.word	0x00002f10


	//   ....[13]....
        /*00f4*/ 	.word	0x00002f40


	//   ....[14]....
        /*00f8*/ 	.word	0x00002f70


	//   ....[15]....
        /*00fc*/ 	.word	0x00002f90


	//   ....[16]....
        /*0100*/ 	.word	0x00002fc0


	//   ....[17]....
        /*0104*/ 	.word	0x00002fe0


	//   ....[18]....
        /*0108*/ 	.word	0x00003c30


	//   ....[19]....
        /*010c*/ 	.word	0x00003ca0


	//   ....[20]....
        /*0110*/ 	.word	0x00003d00


	//   ....[21]....
        /*0114*/ 	.word	0x00003d90


	//   ....[22]....
        /*0118*/ 	.word	0x00003e00


	//   ....[23]....
        /*011c*/ 	.word	0x00003e60


	//   ....[24]....
        /*0120*/ 	.word	0x00003ef0


	//   ....[25]....
        /*0124*/ 	.word	0x00003f60


	//   ....[26]....
        /*0128*/ 	.word	0x00003fc0


	//   ....[27]....
        /*012c*/ 	.word	0x00004050


	//   ....[28]....
        /*0130*/ 	.word	0x000040c0


	//   ....[29]....
        /*0134*/ 	.word	0x00004120


	//   ....[30]....
        /*0138*/ 	.word	0x000041b0


	//   ....[31]....
        /*013c*/ 	.word	0x00004240


	//   ....[32]....
        /*0140*/ 	.word	0x00004290


	//   ....[33]....
        /*0144*/ 	.word	0x00004340


	//   ....[34]....
        /*0148*/ 	.word	0x000043a0


	//   ....[35]....
        /*014c*/ 	.word	0x000043f0


	//----- nvinfo : EIATTR_EXIT_INSTR_OFFSETS
	.align		4
.L_3259:
        /*0150*/ 	.byte	0x04, 0x1c
        /*0152*/ 	.short	(.L_3261 - .L_3260)


	//   ....[0]....
.L_3260:
        /*0154*/ 	.word	0x00003a60


	//   ....[1]....
        /*0158*/ 	.word	0x00003bb0


	//----- nvinfo : EIATTR_CRS_STACK_SIZE
	.align		4
.L_3261:
        /*015c*/ 	.byte	0x04, 0x1e
        /*015e*/ 	.short	(.L_3263 - .L_3262)
.L_3262:
        /*0160*/ 	.word	0x00000000


	//----- nvinfo : EIATTR_CBANK_PARAM_SIZE
	.align		4
.L_3263:
        /*0164*/ 	.byte	0x03, 0x19
        /*0166*/ 	.short	0x00b8


	//----- nvinfo : EIATTR_PARAM_CBANK
	.align		4
        /*0168*/ 	.byte	0x04, 0x0a
        /*016a*/ 	.short	(.L_3265 - .L_3264)
	.align		4
.L_3264:
        /*016c*/ 	.word	index@(.nv.constant0._Z30group_norm_nhwc_bwd_sum_kernelI11Fp16IOFp32WLi448EEv26Group_norm_nhwc_bwd_params)
        /*0170*/ 	.short	0x0210
        /*0172*/ 	.short	0x00b8


	//----- nvinfo : EIATTR_SW_WAR
	.align		4
.L_3265:
        /*0174*/ 	.byte	0x04, 0x36
        /*0176*/ 	.short	(.L_3267 - .L_3266)
.L_3266:
        /*0178*/ 	.word	0x00000008
.L_3267:


//--------------------- .nv.info._Z30group_norm_nhwc_bwd_sum_kernelI11Fp16IOFp32WLi256EEv26Group_norm_nhwc_bwd_params --------------------------
	.section	.nv.info._Z30group_norm_nhwc_bwd_sum_kernelI11Fp16IOFp32WLi256EEv26Group_norm_nhwc_bwd_params,"",@"SHT_CUDA_INFO"
	.sectionflags	@""
	.align	4


	//----- nvinfo : EIATTR_CUDA_API_VERSION
	.align		4
        /*0000*/ 	.byte	0x04, 0x37
        /*0002*/ 	.short	(.L_3269 - .L_3268)
.L_3268:
        /*0004*/ 	.word	0x00000082


	//----- nvinfo : EIATTR_KPARAM_INFO
	.align		4
.L_3269:
        /*0008*/ 	.byte	0x04, 0x17
        /*000a*/ 	.short	(.L_3271 - .L_3270)
.L_3270:
        /*000c*/ 	.word	0x00000000
        /*0010*/ 	.short	0x0000
        /*0012*/ 	.short	0x0000
        /*0014*/ 	.byte	0x00, 0xf0, 0xe1, 0x02


	//----- nvinfo : EIATTR_SPARSE_MMA_MASK
	.align		4
.L_3271:
        /*0018*/ 	.byte	0x03, 0x50
        /*001a*/ 	.short	0x0000


	//----- nvinfo : EIATTR_MAXREG_COUNT
	.align		4
        /*001c*/ 	.byte	0x03, 0x1b
        /*001e*/ 	.short	0x00ff


	//----- nvinfo : EIATTR_NUM_BARRIERS
	.align		4
        /*0020*/ 	.byte	0x02, 0x4c
        /*0022*/ 	.byte	0x01
	.zero		1


	//----- nvinfo : EIATTR_MERCURY_ISA_VERSION
	.align		4
        /*0024*/ 	.byte	0x03, 0x5f
        /*0026*/ 	.short	0x0101


	//----- nvinfo : EIATTR_COOP_GROUP_MASK_REGIDS
	.align		4
        /*0028*/ 	.byte	0x04, 0x29
        /*002a*/ 	.short	(.L_3273 - .L_3272)


	//   ....[0]....
.L_3272:
        /*002c*/ 	.word	0xffffffff


	//   ....[1]....
        /*0030*/ 	.word	0xffffffff


	//   ....[2]....
        /*0034*/ 	.word	0xffffffff


	//   ....[3]....
        /*0038*/ 	.word	0xffffffff


	//   ....[4]....
        /*003c*/ 	.word	0xffffffff


	//   ....[5]....
        /*0040*/ 	.word	0xffffffff


	//   ....[6]....
        /*0044*/ 	.word	0xffffffff


	//   ....[7]....
        /*0048*/ 	.word	0xffffffff


	//   ....[8]....
        /*004c*/ 	.word	0xffffffff


	//   ....[9]....
        /*0050*/ 	.word	0xffffffff


	//   ....[10]....
        /*0054*/ 	.word	0xffffffff


	//   ....[11]....
        /*0058*/ 	.word	0xffffffff


	//   ....[12]....
        /*005c*/ 	.word	0xffffffff


	//   ....[13]....
        /*0060*/ 	.word	0xffffffff


	//   ....[14]....
        /*0064*/ 	.word	0xffffffff


	//   ....[15]....
        /*0068*/ 	.word	0xffffffff


	//   ....[16]....
        /*006c*/ 	.word	0xffffffff


	//   ....[17]....
        /*0070*/ 	.word	0xffffffff


	//   ....[18]....
        /*0074*/ 	.word	0x05000025


	//   ....[19]....
        /*0078*/ 	.word	0x05000025


	//   ....[20]....
        /*007c*/ 	.word	0x05000025


	//   ....[21]....
        /*0080*/ 	.word	0x05000025


	//   ....[22]....
        /*0084*/ 	.word	0x05000025


	//   ....[23]....
        /*0088*/ 	.word	0x05000025


	//   ....[24]....
        /*008c*/ 	.word	0x05000025


	//   ....[25]....
        /*0090*/ 	.word	0x05000025


	//   ....[26]....
        /*0094*/ 	.word	0x05000025


	//   ....[27]....
        /*0098*/ 	.word	0x05000025


	//   ....[28]....
        /*009c*/ 	.word	0x05000025


	//   ....[29]....
        /*00a0*/ 	.word	0x05000025


	//   ....[30]....
        /*00a4*/ 	.word	0x05000025


	//   ....[31]....
        /*00a8*/ 	.word	0x05000025


	//   ....[32]....
        /*00ac*/ 	.word	0x05000025


	//   ....[33]....
        /*00b0*/ 	.word	0x05000025


	//   ....[34]....
        /*00b4*/ 	.word	0x05000025


	//   ....[35]....
        /*00b8*/ 	.word	0x05000025


	//----- nvinfo : EIATTR_COOP_GROUP_INSTR_OFFSETS
	.align		4
.L_3273:
        /*00bc*/ 	.byte	0x04, 0x28
        /*00be*/ 	.short	(.L_3275 - .L_3274)


	//   ....[0]....
.L_3274:
        /*00c0*/ 	.word	0x00002810


	//   ....[1]....
        /*00c4*/ 	.word	0x00002840


	//   ....[2]....
        /*00c8*/ 	.word	0x00002860


	//   ....[3]....
        /*00cc*/ 	.word	0x000028b0


	//   ....[4]....
        /*00d0*/ 	.word	0x000028e0


	//   ....[5]....
        /*00d4*/ 	.word	0x00002900


	//   ....[6]....
        /*00d8*/ 	.word	0x00002950


	//   ....[7]....
        /*00dc*/ 	.word	0x00002960


	//   ....[8]....
        /*00e0*/ 	.word	0x000029a0


	//   ....[9]....
        /*00e4*/ 	.word	0x000029d0


	//   ....[10]....
        /*00e8*/ 	.word	0x00002a00


	//   ....[11]....
        /*00ec*/ 	.word	0x00002a40


	//   ....[12]....
        /*00f0*/ 	.word	0x00002a90


	//   ....[13]....
        /*00f4*/ 	.word	0x00002ad0


	//   ....[14]....
        /*00f8*/ 	.word	0x00002b10


	//   ....[15]....
        /*00fc*/ 	.word	0x00002b40


	//   ....[16]....
        /*0100*/ 	.word	0x00002b60


	//   ....[17]....
        /*0104*/ 	.word	0x00002b80


	//   ....[18]....
        /*0108*/ 	.word	0x00003460


	//   ....[19]....
        /*010c*/ 	.word	0x000034d0


	//   ....[20]....
        /*0110*/ 	.word	0x00003540


	//   ....[21]....
        /*0114*/ 	.word	0x000035a0


	//   ....[22]....
        /*0118*/ 	.word	0x00003630


	//   ....[23]....
        /*011c*/ 	.word	0x000036a0


	//   ....[24]....
        /*0120*/ 	.word	0x00003700


	//   ....[25]....
        /*0124*/ 	.word	0x00003790


	//   ....[26]....
        /*0128*/ 	.word	0x00003800


	//   ....[27]....
        /*012c*/ 	.word	0x00003860


	//   ....[28]....
        /*0130*/ 	.word	0x000038f0


	//   ....[29]....
        /*0134*/ 	.word	0x00003960


	//   ....[30]....
        /*0138*/ 	.word	0x000039c0


	//   ....[31]....
        /*013c*/ 	.word	0x00003a70


	//   ....[32]....
        /*0140*/ 	.word	0x00003ac0


	//   ....[33]....
        /*0144*/ 	.word	0x00003b70


	//   ....[34]....
        /*0148*/ 	.word	0x00003bd0


	//   ....[35]....
        /*014c*/ 	.word	0x00003c20


	//----- nvinfo : EIATTR_EXIT_INSTR_OFFSETS
	.align		4
.L_3275:
        /*0150*/ 	.byte	0x04, 0x1c
        /*0152*/ 	.short	(.L_3277 - .L_3276)


	//   ....[0]....
.L_3276:
        /*0154*/ 	.word	0x00003290


	//   ....[1]....
        /*0158*/ 	.word	0x000033e0


	//----- nvinfo : EIATTR_CRS_STACK_SIZE
	.align		4
.L_3277:
        /*015c*/ 	.byte	0x04, 0x1e
        /*015e*/ 	.short	(.L_3279 - .L_3278)
.L_3278:
        /*0160*/ 	.word	0x00000000


	//----- nvinfo : EIATTR_CBANK_PARAM_SIZE
	.align		4
.L_3279:
        /*0164*/ 	.byte	0x03, 0x19
        /*0166*/ 	.short	0x00b8


	//----- nvinfo : EIATTR_PARAM_CBANK
	.align		4
        /*0168*/ 	.byte	0x04, 0x0a
        /*016a*/ 	.short	(.L_3281 - .L_3280)
	.align		4
.L_3280:
        /*016c*/ 	.word	index@(.nv.constant0._Z30group_norm_nhwc_bwd_sum_kernelI11Fp16IOFp32WLi256EEv26Group_norm_nhwc_bwd_params)
        /*0170*/ 	.short	0x0210
        /*0172*/ 	.short	0x00b8


	//----- nvinfo : EIATTR_SW_WAR
	.align		4
.L_3281:
        /*0174*/ 	.byte	0x04, 0x36
        /*0176*/ 	.short	(.L_3283 - .L_3282)
.L_3282:
        /*0178*/ 	.word	0x00000008
.L_3283:


//--------------------- .nv.info._Z30group_norm_nhwc_bwd_sum_kernelI11Fp16IOFp32WLi120EEv26Group_norm_nhwc_bwd_params --------------------------
	.section	.nv.info._Z30group_norm_nhwc_bwd_sum_kernelI11Fp16IOFp32WLi120EEv26Group_norm_nhwc_bwd_params,"",@"SHT_CUDA_INFO"
	.sectionflags	@""
	.align	4


	//----- nvinfo : EIATTR_CUDA_API_VERSION
	.align		4
        /*0000*/ 	.byte	0x04, 0x37
        /*0002*/ 	.short	(.L_3285 - .L_3284)
.L_3284:
        /*0004*/ 	.word	0x00000082


	//----- nvinfo : EIATTR_KPARAM_INFO
	.align		4
.L_3285:
        /*0008*/ 	.byte	0x04, 0x17
        /*000a*/ 	.short	(.L_3287 - .L_3286)
.L_3286:
        /*000c*/ 	.word	0x00000000
        /*0010*/ 	.short	0x0000
        /*0012*/ 	.short	0x0000
        /*0014*/ 	.byte	0x00, 0xf0, 0xe1, 0x02


	//----- nvinfo : EIATTR_SPARSE_MMA_MASK
	.align		4
.L_3287:
        /*0018*/ 	.byte	0x03, 0x50
        /*001a*/ 	.short	0x0000


	//----- nvinfo : EIATTR_MAXREG_COUNT
	.align		4
        /*001c*/ 	.byte	0x03, 0x1b
        /*001e*/ 	.short	0x00ff


	//----- nvinfo : EIATTR_NUM_BARRIERS
	.align		4
        /*0020*/ 	.byte	0x02, 0x4c
        /*0022*/ 	.byte	0x01
	.zero		1


	//----- nvinfo : EIATTR_MERCURY_ISA_VERSION
	.align		4
        /*0024*/ 	.byte	0x03, 0x5f
        /*0026*/ 	.short	0x0101


	//----- nvinfo : EIATTR_COOP_GROUP_MASK_REGIDS
	.align		4
        /*0028*/ 	.byte	0x04, 0x29
        /*002a*/ 	.short	(.L_3289 - .L_3288)


	//   ....[0]....
.L_3288:
        /*002c*/ 	.word	0x05000005


	//   ....[1]....
        /*0030*/ 	.word	0x05000005


	//   ....[2]....
        /*0034*/ 	.word	0x05000005


	//   ....[3]....
        /*0038*/ 	.word	0x05000005


	//   ....[4]....
        /*003c*/ 	.word	0x05000005


	//   ....[5]....
        /*0040*/ 	.word	0x05000005


	//   ....[6]....
        /*0044*/ 	.word	0x05000005


	//   ....[7]....
        /*0048*/ 	.word	0x05000005


	//   ....[8]....
        /*004c*/ 	.word	0x05000005


	//   ....[9]....
        /*0050*/ 	.word	0x05000005


	//   ....[10]....
        /*0054*/ 	.word	0x05000005


	//   ....[11]....
        /*0058*/ 	.word	0x05000005


	//   ....[12]....
        /*005c*/ 	.word	0x05000005


	//   ....[13]....
        /*0060*/ 	.word	0x05000005


	//   ....[14]....
        /*0064*/ 	.word	0x05000005


	//   ....[15]....
        /*0068*/ 	.word	0x05000005


	//   ....[16]....
        /*006c*/ 	.word	0x05000005


	//   ....[17]....
        /*0070*/ 	.word	0x05000005


	//   ....[18]....
        /*0074*/ 	.word	0x05000005


	//   ....[19]....
        /*0078*/ 	.word	0x05000005


	//   ....[20]....
        /*007c*/ 	.word	0x05000005


	//   ....[21]....
        /*0080*/ 	.word	0x05000005


	//----- nvinfo : EIATTR_COOP_GROUP_INSTR_OFFSETS
	.align		4
.L_3289:
        /*0084*/ 	.byte	0x04, 0x28
        /*0086*/ 	.short	(.L_3291 - .L_3290)


	//   ....[0]....
.L_3290:
        /*0088*/ 	.word	0x00002550


	//   ....[1]....
        /*008c*/ 	.word	0x00002650


	//   ....[2]....
        /*0090*/ 	.word	0x00002690


	//   ....[3]....
        /*0094*/ 	.word	0x00002790


	//   ....[4]....
        /*0098*/ 	.word	0x000027d0


	//   ....[5]....
        /*009c*/ 	.word	0x000028d0


	//   ....[6]....
        /*00a0*/ 	.word	0x00002910


	//   ....[7]....
        /*00a4*/ 	.word	0x00002a40


	//   ....[8]....
        /*00a8*/ 	.word	0x00002a90


	//   ....[9]....
        /*00ac*/ 	.word	0x00002b00


	//   ....[10]....
        /*00b0*/ 	.word	0x00002b70


	//   ....[11]....
        /*00b4*/ 	.word	0x00003240


	//   ....[12]....
        /*00b8*/ 	.word	0x00003290


	//   ....[13]....
        /*00bc*/ 	.word	0x00003300


	//   ....[14]....
        /*00c0*/ 	.word	0x00003350


	//   ....[15]....
        /*00c4*/ 	.word	0x000033c0


	//   ....[16]....
        /*00c8*/ 	.word	0x00003410


	//   ....[17]....
        /*00cc*/ 	.word	0x00003480


	//   ....[18]....
        /*00d0*/ 	.word	0x000034e0


	//   ....[19]....
        /*00d4*/ 	.word	0x00003560


	//   ....[20]....
        /*00d8*/ 	.word	0x000035f0


	//   ....[21]....
        /*00dc*/ 	.word	0x00003680


	//----- nvinfo : EIATTR_EXIT_INSTR_OFFSETS
	.align		4
.L_3291:
        /*00e0*/ 	.byte	0x04, 0x1c
        /*00e2*/ 	.short	(.L_3293 - .L_3292)


	//   ....[0]....
.L_3292:
        /*00e4*/ 	.word	0x000030d0


	//   ....[1]....
        /*00e8*/ 	.word	0x00003220


	//----- nvinfo : EIATTR_CRS_STACK_SIZE
	.align		4
.L_3293:
        /*00ec*/ 	.byte	0x04, 0x1e
        /*00ee*/ 	.short	(.L_3295 - .L_3294)
.L_3294:
        /*00f0*/ 	.word	0x00000000


	//----- nvinfo : EIATTR_CBANK_PARAM_SIZE
	.align		4
.L_3295:
        /*00f4*/ 	.byte	0x03, 0x19
        /*00f6*/ 	.short	0x00b8


	//----- nvinfo : EIATTR_PARAM_CBANK
	.align		4
        /*00f8*/ 	.byte	0x04, 0x0a
        /*00fa*/ 	.short	(.L_3297 - .L_3296)
	.align		4
.L_3296:
        /*00fc*/ 	.word	index@(.nv.constant0._Z30group_norm_nhwc_bwd_sum_kernelI11Fp16IOFp32WLi120EEv26Group_norm_nhwc_bwd_params)
        /*0100*/ 	.short	0x0210
        /*0102*/ 	.short	0x00b8


	//----- nvinfo : EIATTR_SW_WAR
	.align		4
.L_3297:
        /*0104*/ 	.byte	0x04, 0x36
        /*0106*/ 	.short	(.L_3299 - .L_3298)
.L_3298:
        /*0108*/ 	.word	0x00000008
.L_3299:


//--------------------- .nv.info._Z30group_norm_nhwc_bwd_sum_kernelI11Fp16IOFp32WLi140EEv26Group_norm_nhwc_bwd_params --------------------------
	.section	.nv.info._Z30group_norm_nhwc_bwd_sum_kernelI11Fp16IOFp32WLi140EEv26Group_norm_nhwc_bwd_params,"",@"SHT_CUDA_INFO"
	.sectionflags	@""
	.align	4


	//----- nvinfo : EIATTR_CUDA_API_VERSION
	.align		4
        /*0000*/ 	.byte	0x04, 0x37
        /*0002*/ 	.short	(.L_3301 - .L_3300)
.L_3300:
        /*0004*/ 	.word	0x00000082


	//----- nvinfo : EIATTR_KPARAM_INFO
	.align		4
.L_3301:
        /*0008*/ 	.byte	0x04, 0x17
        /*000a*/ 	.short	(.L_3303 - .L_3302)
.L_3302:
        /*000c*/ 	.word	0x00000000
        /*0010*/ 	.short	0x0000
        /*0012*/ 	.short	0x0000
        /*0014*/ 	.byte	0x00, 0xf0, 0xe1, 0x02


	//----- nvinfo : EIATTR_SPARSE_MMA_MASK
	.align		4
.L_3303:
        /*0018*/ 	.byte	0x03, 0x50
        /*001a*/ 	.short	0x0000


	//----- nvinfo : EIATTR_MAXREG_COUNT
	.align		4
        /*001c*/ 	.byte	0x03, 0x1b
        /*001e*/ 	.short	0x00ff


	//----- nvinfo : EIATTR_NUM_BARRIERS
	.align		4
        /*0020*/ 	.byte	0x02, 0x4c
        /*0022*/ 	.byte	0x01
	.zero		1


	//----- nvinfo : EIATTR_MERCURY_ISA_VERSION
	.align		4
        /*0024*/ 	.byte	0x03, 0x5f
        /*0026*/ 	.short	0x0101


	//----- nvinfo : EIATTR_COOP_GROUP_MASK_REGIDS
	.align		4
        /*0028*/ 	.byte	0x04, 0x29
        /*002a*/ 	.short	(.L_3305 - .L_3304)


	//   ....[0]....
.L_3304:
        /*002c*/ 	.word	0x05000005


	//   ....[1]....
        /*0030*/ 	.word	0x05000005


	//   ....[2]....
        /*0034*/ 	.word	0x05000005


	//   ....[3]....
        /*0038*/ 	.word	0x05000005


	//   ....[4]....
        /*003c*/ 	.word	0x05000005


	//   ....[5]....
        /*0040*/ 	.word	0x05000005


	//   ....[6]....
        /*0044*/ 	.word	0x05000005


	//   ....[7]....
        /*0048*/ 	.word	0x05000005


	//   ....[8]....
        /*004c*/ 	.word	0x05000005


	//   ....[9]....
        /*0050*/ 	.word	0x05000005


	//   ....[10]....
        /*0054*/ 	.word	0x05000005


	//   ....[11]....
        /*0058*/ 	.word	0x05000005


	//   ....[12]....
        /*005c*/ 	.word	0x05000005


	//   ....[13]....
        /*0060*/ 	.word	0x05000005


	//   ....[14]....
        /*0064*/ 	.word	0x05000005


	//   ....[15]....
        /*0068*/ 	.word	0x05000005


	//   ....[16]....
        /*006c*/ 	.word	0x05000005


	//   ....[17]....
        /*0070*/ 	.word	0x05000005


	//   ....[18]....
        /*0074*/ 	.word	0x05000005


	//   ....[19]....
        /*0078*/ 	.word	0x05000005


	//   ....[20]....
        /*007c*/ 	.word	0x05000005


	//   ....[21]....
        /*0080*/ 	.word	0x05000005


	//----- nvinfo : EIATTR_COOP_GROUP_INSTR_OFFSETS
	.align		4
.L_3305:
        /*0084*/ 	.byte	0x04, 0x28
        /*0086*/ 	.short	(.L_3307 - .L_3306)


	//   ....[0]....
.L_3306:
        /*0088*/ 	.word	0x000025a0


	//   ....[1]....
        /*008c*/ 	.word	0x000026a0


	//   ....[2]....
        /*0090*/ 	.word	0x000026e0


	//   ....[3]....
        /*0094*/ 	.word	0x000027e0


	//   ....[4]....
        /*0098*/ 	.word	0x00002820


	//   ....[5]....
        /*009c*/ 	.word	0x00002920


	//   ....[6]....
        /*00a0*/ 	.word	0x00002960


	//   ....[7]....
        /*00a4*/ 	.word	0x00002a90


	//   ....[8]....
        /*00a8*/ 	.word	0x00002ae0


	//   ....[9]....
        /*00ac*/ 	.word	0x00002b50


	//   ....[10]....
        /*00b0*/ 	.word	0x00002bc0


	//   ....[11]....
        /*00b4*/ 	.word	0x00003330


	//   ....[12]....
        /*00b8*/ 	.word	0x00003380


	//   ....[13]....
        /*00bc*/ 	.word	0x000033f0


	//   ....[14]....
        /*00c0*/ 	.word	0x00003440


	//   ....[15]....
        /*00c4*/ 	.word	0x000034b0


	//   ....[16]....
        /*00c8*/ 	.word	0x00003500


	//   ....[17]....
        /*00cc*/ 	.word	0x00003570


	//   ....[18]....
        /*00d0*/ 	.word	0x000035d0


	//   ....[19]....
        /*00d4*/ 	.word	0x00003650


	//   ....[20]....
        /*00d8*/ 	.word	0x000036e0


	//   ....[21]....
        /*00dc*/ 	.word	0x00003770


	//----- nvinfo : EIATTR_EXIT_INSTR_OFFSETS
	.align		4
.L_3307:
        /*00e0*/ 	.byte	0x04, 0x1c
        /*00e2*/ 	.short	(.L_3309 - .L_3308)


	//   ....[0]....
.L_3308:
        /*00e4*/ 	.word	0x000031c0


	//   ....[1]....
        /*00e8*/ 	.word	0x00003310


	//----- nvinfo : EIATTR_CRS_STACK_SIZE
	.align		4
.L_3309:
        /*00ec*/ 	.byte	0x04, 0x1e
        /*00ee*/ 	.short	(.L_3311 - .L_3310)
.L_3310:
        /*00f0*/ 	.word	0x00000000


	//----- nvinfo : EIATTR_CBANK_PARAM_SIZE
	.align		4
.L_3311:
        /*00f4*/ 	.byte	0x03, 0x19
        /*00f6*/ 	.short	0x00b8


	//----- nvinfo : EIATTR_PARAM_CBANK
	.align		4
        /*00f8*/ 	.byte	0x04, 0x0a
        /*00fa*/ 	.short	(.L_3313 - .L_3312)
	.align		4
.L_3312:
        /*00fc*/ 	.word	index@(.nv.constant0._Z30group_norm_nhwc_bwd_sum_kernelI11Fp16IOFp32WLi140EEv26Group_norm_nhwc_bwd_params)
        /*0100*/ 	.short	0x0210
        /*0102*/ 	.short	0x00b8


	//----- nvinfo : EIATTR_SW_WAR
	.align		4
.L_3313:
        /*0104*/ 	.byte	0x04, 0x36
        /*0106*/ 	.short	(.L_3315 - .L_3314)
.L_3314:
        /*0108*/ 	.word	0x00000008
.L_3315:


//--------------------- .nv.info._Z30group_norm_nhwc_bwd_sum_kernelI11Fp16IOFp32WLi160EEv26Group_norm_nhwc_bwd_params --------------------------
	.section	.nv.info._Z30group_norm_nhwc_bwd_sum_kernelI11Fp16IOFp32WLi160EEv26Group_norm_nhwc_bwd_params,"",@"SHT_CUDA_INFO"
	.sectionflags	@""
	.align	4


	//----- nvinfo : EIATTR_CUDA_API_VERSION
	.align		4
        /*0000*/ 	.byte	0x04, 0x37
        /*0002*/ 	.short	(.L_3317 - .L_3316)
.L_3316:
        /*0004*/ 	.word	0x00000082


	//----- nvinfo : EIATTR_KPARAM_INFO
	.align		4
.L_3317:
        /*0008*/ 	.byte	0x04, 0x17
        /*000a*/ 	.short	(.L_3319 - .L_3318)
.L_3318:
        /*000c*/ 	.word	0x00000000
        /*0010*/ 	.short	0x0000
        /*0012*/ 	.short	0x0000
        /*0014*/ 	.byte	0x00, 0xf0, 0xe1, 0x02


	//----- nvinfo : EIATTR_SPARSE_MMA_MASK
	.align		4
.L_3319:
        /*0018*/ 	.byte	0x03, 0x50
        /*001a*/ 	.short	0x0000


	//----- nvinfo : EIATTR_MAXREG_COUNT
	.align		4
        /*001c*/ 	.byte	0x03, 0x1b
        /*001e*/ 	.short	0x00ff


	//----- nvinfo : EIATTR_NUM_BARRIERS
	.align		4
        /*0020*/ 	.byte	0x02, 0x4c
        /*0022*/ 	.byte	0x01
	.zero		1


	//----- nvinfo : EIATTR_MERCURY_ISA_VERSION
	.align		4
        /*0024*/ 	.byte	0x03, 0x5f
        /*0026*/ 	.short	0x0101


	//----- nvinfo : EIATTR_COOP_GROUP_MASK_REGIDS
	.align		4
        /*0028*/ 	.byte	0x04, 0x29
        /*002a*/ 	.short	(.L_3321 - .L_3320)


	//   ....[0]....
.L_3320:
        /*002c*/ 	.word	0xffffffff


	//   ....[1]....
        /*0030*/ 	.word	0xffffffff


	//   ....[2]....
        /*0034*/ 	.word	0xffffffff


	//   ....[3]....
        /*0038*/ 	.word	0xffffffff


	//   ....[4]....
        /*003c*/ 	.word	0xffffffff


	//   ....[5]....
        /*0040*/ 	.word	0xffffffff


	//   ....[6]....
        /*0044*/ 	.word	0xffffffff


	//   ....[7]....
        /*0048*/ 	.word	0xffffffff


	//   ....[8]....
        /*004c*/ 	.word	0xffffffff


	//   ....[9]....
        /*0050*/ 	.word	0xffffffff


	//   ....[10]....
        /*0054*/ 	.word	0xffffffff


	//   ....[11]....
        /*0058*/ 	.word	0xffffffff


	//   ....[12]....
        /*005c*/ 	.word	0xffffffff


	//   ....[13]....
        /*0060*/ 	.word	0xffffffff


	//   ....[14]....
        /*0064*/ 	.word	0xffffffff


	//   ....[15]....
        /*0068*/ 	.word	0xffffffff


	//   ....[16]....
        /*006c*/ 	.word	0xffffffff


	//   ....[17]....
        /*0070*/ 	.word	0xffffffff


	//   ....[18]....
        /*0074*/ 	.word	0x0500001d


	//   ....[19]....
        /*0078*/ 	.word	0x0500001d


	//   ....[20]....
        /*007c*/ 	.word	0x0500001d


	//   ....[21]....
        /*0080*/ 	.word	0x0500001d


	//   ....[22]....
        /*0084*/ 	.word	0x0500001d


	//   ....[23]....
        /*0088*/ 	.word	0x0500001d


	//   ....[24]....
        /*008c*/ 	.word	0x0500001d


	//   ....[25]....
        /*0090*/ 	.word	0x0500001d


	//   ....[26]....
        /*0094*/ 	.word	0x0500001d


	//   ....[27]....
        /*0098*/ 	.word	0x0500001d


	//   ....[28]....
        /*009c*/ 	.word	0x0500001d


	//   ....[29]....
        /*00a0*/ 	.word	0x0500001d


	//   ....[30]....
        /*00a4*/ 	.word	0x0500001d


	//   ....[31]....
        /*00a8*/ 	.word	0x0500001d


	//   ....[32]....
        /*00ac*/ 	.word	0x0500001d


	//   ....[33]....
        /*00b0*/ 	.word	0x0500001d


	//   ....[34]....
        /*00b4*/ 	.word	0x0500001d


	//   ....[35]....
        /*00b8*/ 	.word	0x0500001d


	//----- nvinfo : EIATTR_COOP_GROUP_INSTR_OFFSETS
	.align		4
.L_3321:
        /*00bc*/ 	.byte	0x04, 0x28
        /*00be*/ 	.short	(.L_3323 - .L_3322)


	//   ....[0]....
.L_3322:
        /*00c0*/ 	.word	0x00002650


	//   ....[1]....
        /*00c4*/ 	.word	0x00002680


	//   ....[2]....
        /*00c8*/ 	.word	0x000026a0


	//   ....[3]....
        /*00cc*/ 	.word	0x00002700


	//   ....[4]....
        /*00d0*/ 	.word	0x00002730


	//   ....[5]....
        /*00d4*/ 	.word	0x00002740


	//   ....[6]....
        /*00d8*/ 	.word	0x000027a0


	//   ....[7]....
        /*00dc*/ 	.word	0x000027d0


	//   ....[8]....
        /*00e0*/ 	.word	0x000027e0


	//   ....[9]....
        /*00e4*/ 	.word	0x00002840


	//   ....[10]....
        /*00e8*/ 	.word	0x00002870


	//   ....[11]....
        /*00ec*/ 	.word	0x00002880


	//   ....[12]....
        /*00f0*/ 	.word	0x000028e0


	//   ....[13]....
        /*00f4*/ 	.word	0x00002900


	//   ....[14]....
        /*00f8*/ 	.word	0x00002910


	//   ....[15]....
        /*00fc*/ 	.word	0x00002970


	//   ....[16]....
        /*0100*/ 	.word	0x00002980


	//   ....[17]....
        /*0104*/ 	.word	0x00002990


	//   ....[18]....
        /*0108*/ 	.word	0x000030f0


	//   ....[19]....
        /*010c*/ 	.word	0x00003140


	//   ....[20]....
        /*0110*/ 	.word	0x000031a0


	//   ....[21]....
        /*0114*/ 	.word	0x00003230


	//   ....[22]....
        /*0118*/ 	.word	0x000032a0


	//   ....[23]....
        /*011c*/ 	.word	0x00003300


	//   ....[24]....
        /*0120*/ 	.word	0x00003390


	//   ....[25]....
        /*0124*/ 	.word	0x00003400


	//   ....[26]....
        /*0128*/ 	.word	0x00003460


	//   ....[27]....
        /*012c*/ 	.word	0x000034f0


	//   ....[28]....
        /*0130*/ 	.word	0x00003560


	//   ....[29]....
        /*0134*/ 	.word	0x000035b0


	//   ....[30]....
        /*0138*/ 	.word	0x00003690


	//   ....[31]....
        /*013c*/ 	.word	0x000036e0


	//   ....[32]....
        /*0140*/ 	.word	0x00003740


	//   ....[33]....
        /*0144*/ 	.word	0x000037c0


	//   ....[34]....
        /*0148*/ 	.word	0x00003830


	//   ....[35]....
        /*014c*/ 	.word	0x00003880


	//----- nvinfo : EIATTR_EXIT_INSTR_OFFSETS
	.align		4
.L_3323:
        /*0150*/ 	.byte	0x04, 0x1c
        /*0152*/ 	.short	(.L_3325 - .L_3324)


	//   ....[0]....
.L_3324:
        /*0154*/ 	.word	0x00002f20


	//   ....[1]....
        /*0158*/ 	.word	0x00003070


	//----- nvinfo : EIATTR_CRS_STACK_SIZE
	.align		4
.L_3325:
        /*015c*/ 	.byte	0x04, 0x1e
        /*015e*/ 	.short	(.L_3327 - .L_3326)
.L_3326:
        /*0160*/ 	.word	0x00000000


	//----- nvinfo : EIATTR_CBANK_PARAM_SIZE
	.align		4
.L_3327:
        /*0164*/ 	.byte	0x03, 0x19
        /*0166*/ 	.short	0x00b8


	//----- nvinfo : EIATTR_PARAM_CBANK
	.align		4
        /*0168*/ 	.byte	0x04, 0x0a
        /*016a*/ 	.short	(.L_3329 - .L_3328)
	.align		4
.L_3328:
        /*016c*/ 	.word	index@(.nv.constant0._Z30group_norm_nhwc_bwd_sum_kernelI11Fp16IOFp32WLi160EEv26Group_norm_nhwc_bwd_params)
        /*0170*/ 	.short	0x0210
        /*0172*/ 	.short	0x00b8


	//----- nvinfo : EIATTR_SW_WAR
	.align		4
.L_3329:
        /*0174*/ 	.byte	0x04, 0x36
        /*0176*/ 	.short	(.L_3331 - .L_3330)
.L_3330:
        /*0178*/ 	.word	0x00000008
.L_3331:


//--------------------- .nv.info._Z30group_norm_nhwc_bwd_sum_kernelI11Fp16IOBf16WLi196EEv26Group_norm_nhwc_bwd_params --------------------------
	.section	.nv.info._Z30group_norm_nhwc_bwd_sum_kernelI11Fp16IOBf16WLi196EEv26Group_norm_nhwc_bwd_params,"",@"SHT_CUDA_INFO"
	.sectionflags	@""
	.align	4


	//----- nvinfo : EIATTR_CUDA_API_VERSION
	.align		4
        /*0000*/ 	.byte	0x04, 0x37
        /*0002*/ 	.short	(.L_3333 - .L_3332)
.L_3332:
        /*0004*/ 	.word	0x00000082


	//----- nvinfo : EIATTR_KPARAM_INFO
	.align		4
.L_3333:
        /*0008*/ 	.byte	0x04, 0x17
        /*000a*/ 	.short	(.L_3335 - .L_3334)
.L_3334:
        /*000c*/ 	.word	0x00000000
        /*0010*/ 	.short	0x0000
        /*0012*/ 	.short	0x0000
        /*0014*/ 	.byte	0x00, 0xf0, 0xe1, 0x02


	//----- nvinfo : EIATTR_SPARSE_MMA_MASK
	.align		4
.L_3335:
        /*0018*/ 	.byte	0x03, 0x50
        /*001a*/ 	.short	0x0000


	//----- nvinfo : EIATTR_MAXREG_COUNT
	.align		4
        /*001c*/ 	.byte	0x03, 0x1b
        /*001e*/ 	.short	0x00ff


	//----- nvinfo : EIATTR_NUM_BARRIERS
	.align		4
        /*0020*/ 	.byte	0x02, 0x4c
        /*0022*/ 	.byte	0x01
	.zero		1


	//----- nvinfo : EIATTR_MERCURY_ISA_VERSION
	.align		4
        /*0024*/ 	.byte	0x03, 0x5f
        /*0026*/ 	.short	0x0101


	//----- nvinfo : EIATTR_COOP_GROUP_MASK_REGIDS
	.align		4
        /*0028*/ 	.byte	0x04, 0x29
        /*002a*/ 	.short	(.L_3337 - .L_3336)


	//   ....[0]....
.L_3336:
        /*002c*/ 	.word	0x05000005


	//   ....[1]....
        /*0030*/ 	.word	0x05000005


	//   ....[2]....
        /*0034*/ 	.word	0x05000005


	//   ....[3]....
        /*0038*/ 	.word	0x05000005


	//   ....[4]....
        /*003c*/ 	.word	0x05000005


	//   ....[5]....
        /*0040*/ 	.word	0x05000005


	//   ....[6]....
        /*0044*/ 	.word	0x05000005


	//   ....[7]....
        /*0048*/ 	.word	0x05000005


	//   ....[8]....
        /*004c*/ 	.word	0x05000005


	//   ....[9]....
        /*0050*/ 	.word	0x05000005


	//   ....[10]....
        /*0054*/ 	.word	0x05000005


	//   ....[11]....
        /*0058*/ 	.word	0x05000005


	//   ....[12]....
        /*005c*/ 	.word	0x05000005


	//   ....[13]....
        /*0060*/ 	.word	0x05000005


	//   ....[14]....
        /*0064*/ 	.word	0x05000005


	//   ....[15]....
        /*0068*/ 	.word	0x05000005


	//   ....[16]....
        /*006c*/ 	.word	0x05000005


	//   ....[17]....
        /*0070*/ 	.word	0x05000005


	//   ....[18]....
        /*0074*/ 	.word	0x05000005


	//   ....[19]....
        /*0078*/ 	.word	0x05000005


	//   ....[20]....
        /*007c*/ 	.word	0x05000005


	//   ....[21]....
        /*0080*/ 	.word	0x05000005


	//----- nvinfo : EIATTR_COOP_GROUP_INSTR_OFFSETS
	.align		4
.L_3337:
        /*0084*/ 	.byte	0x04, 0x28
        /*0086*/ 	.short	(.L_3339 - .L_3338)


	//   ....[0]....
.L_3338:
        /*0088*/ 	.word	0x00002740


	//   ....[1]....
        /*008c*/ 	.word	0x00002840


	//   ....[2]....
        /*0090*/ 	.word	0x00002880


	//   ....[3]....
        /*0094*/ 	.word	0x00002980


	//   ....[4]....
        /*0098*/ 	.word	0x000029c0


	//   ....[5]....
        /*009c*/ 	.word	0x00002ac0


	//   ....[6]....
        /*00a0*/ 	.word	0x00002b00


	//   ....[7]....
        /*00a4*/ 	.word	0x00002c30


	//   ....[8]....
        /*00a8*/ 	.word	0x00002c80


	//   ....[9]....
        /*00ac*/ 	.word	0x00002cf0


	//   ....[10]....
        /*00b0*/ 	.word	0x00002d60


	//   ....[11]....
        /*00b4*/ 	.word	0x00003660


	//   ....[12]....
        /*00b8*/ 	.word	0x000036b0


	//   ....[13]....
        /*00bc*/ 	.word	0x00003720


	//   ....[14]....
        /*00c0*/ 	.word	0x00003770


	//   ....[15]....
        /*00c4*/ 	.word	0x000037e0


	//   ....[16]....
        /*00c8*/ 	.word	0x00003830


	//   ....[17]....
        /*00cc*/ 	.word	0x000038a0


	//   ....[18]....
        /*00d0*/ 	.word	0x00003900


	//   ....[19]....
        /*00d4*/ 	.word	0x00003980


	//   ....[20]....
        /*00d8*/ 	.word	0x00003a10


	//   ....[21]....
        /*00dc*/ 	.word	0x00003aa0


	//----- nvinfo : EIATTR_EXIT_INSTR_OFFSETS
	.align		4
.L_3339:
        /*00e0*/ 	.byte	0x04, 0x1c
        /*00e2*/ 	.short	(.L_3341 - .L_3340)


	//   ....[0]....
.L_3340:
        /*00e4*/ 	.word	0x000034f0


	//   ....[1]....
        /*00e8*/ 	.word	0x00003640


	//----- nvinfo : EIATTR_CRS_STACK_SIZE
	.align		4
.L_3341:
        /*00ec*/ 	.byte	0x04, 0x1e
        /*00ee*/ 	.short	(.L_3343 - .L_3342)
.L_3342:
        /*00f0*/ 	.word	0x00000000


	//----- nvinfo : EIATTR_CBANK_PARAM_SIZE
	.align		4
.L_3343:
        /*00f4*/ 	.byte	0x03, 0x19
        /*00f6*/ 	.short	0x00b8


	//----- nvinfo : EIATTR_PARAM_CBANK
	.align		4
        /*00f8*/ 	.byte	0x04, 0x0a
        /*00fa*/ 	.short	(.L_3345 - .L_3344)
	.align		4
.L_3344:
        /*00fc*/ 	.word	index@(.nv.constant0._Z30group_norm_nhwc_bwd_sum_kernelI11Fp16IOBf16WLi196EEv26Group_norm_nhwc_bwd_params)
        /*0100*/ 	.short	0x0210
        /*0102*/ 	.short	0x00b8


	//----- nvinfo : EIATTR_SW_WAR
	.align		4
.L_3345:
        /*0104*/ 	.byte	0x04, 0x36
        /*0106*/ 	.short	(.L_3347 - .L_3346)
.L_3346:
        /*0108*/ 	.word	0x00000008
.L_3347:


//--------------------- .nv.info._Z30group_norm_nhwc_bwd_sum_kernelI11Fp16IOBf16WLi168EEv26Group_norm_nhwc_bwd_params --------------------------
	.section	.nv.info._Z30group_norm_nhwc_bwd_sum_kernelI11Fp16IOBf16WLi168EEv26Group_norm_nhwc_bwd_params,"",@"SHT_CUDA_INFO"
	.sectionflags	@""
	.align	4


	//----- nvinfo : EIATTR_CUDA_API_VERSION
	.align		4
        /*0000*/ 	.byte	0x04, 0x37
        /*0002*/ 	.short	(.L_3349 - .L_3348)
.L_3348:
        /*0004*/ 	.word	0x00000082


	//----- nvinfo : EIATTR_KPARAM_INFO
	.align		4
.L_3349:
        /*0008*/ 	.byte	0x04, 0x17
        /*000a*/ 	.short	(.L_3351 - .L_3350)
.L_3350:
        /*000c*/ 	.word	0x00000000
        /*0010*/ 	.short	0x0000
        /*0012*/ 	.short	0x0000
        /*0014*/ 	.byte	0x00, 0xf0, 0xe1, 0x02


	//----- nvinfo : EIATTR_SPARSE_MMA_MASK
	.align		4
.L_3351:
        /*0018*/ 	.byte	0x03, 0x50
        /*001a*/ 	.short	0x0000


	//----- nvinfo : EIATTR_MAXREG_COUNT
	.align		4
        /*001c*/ 	.byte	0x03, 0x1b
        /*001e*/ 	.short	0x00ff


	//----- nvinfo : EIATTR_NUM_BARRIERS
	.align		4
        /*0020*/ 	.byte	0x02, 0x4c
        /*0022*/ 	.byte	0x01
	.zero		1


	//----- nvinfo : EIATTR_MERCURY_ISA_VERSION
	.align		4
        /*0024*/ 	.byte	0x03, 0x5f
        /*0026*/ 	.short	0x0101


	//----- nvinfo : EIATTR_COOP_GROUP_MASK_REGIDS
	.align		4
        /*0028*/ 	.byte	0x04, 0x29
        /*002a*/ 	.short	(.L_3353 - .L_3352)


	//   ....[0]....
.L_3352:
        /*002c*/ 	.word	0x05000005


	//   ....[1]....
        /*0030*/ 	.word	0x05000005


	//   ....[2]....
        /*0034*/ 	.word	0x05000005


	//   ....[3]....
        /*0038*/ 	.word	0x05000005


	//   ....[4]....
        /*003c*/ 	.word	0x05000005


	//   ....[5]....
        /*0040*/ 	.word	0x05000005


	//   ....[6]....
        /*0044*/ 	.word	0x05000005


	//   ....[7]....
        /*0048*/ 	.word	0x05000005


	//   ....[8]....
        /*004c*/ 	.word	0x05000005


	//   ....[9]....
        /*0050*/ 	.word	0x05000005


	//   ....[10]....
        /*0054*/ 	.word	0x05000005


	//   ....[11]....
        /*0058*/ 	.word	0x05000005


	//   ....[12]....
        /*005c*/ 	.word	0x05000005


	//   ....[13]....
        /*0060*/ 	.word	0x05000005


	//   ....[14]....
        /*0064*/ 	.word	0x05000005


	//   ....[15]....
        /*0068*/ 	.word	0x05000005


	//   ....[16]....
        /*006c*/ 	.word	0x05000005


	//   ....[17]....
        /*0070*/ 	.word	0x05000005


	//   ....[18]....
        /*0074*/ 	.word	0x05000005


	//   ....[19]....
        /*0078*/ 	.word	0x05000005


	//   ....[20]....
        /*007c*/ 	.word	0x05000005


	//   ....[21]....
        /*0080*/ 	.word	0x05000005


	//----- nvinfo : EIATTR_COOP_GROUP_INSTR_OFFSETS
	.align		4
.L_3353:
        /*0084*/ 	.byte	0x04, 0x28
        /*0086*/ 	.short	(.L_3355 - .L_3354)


	//   ....[0]....
.L_3354:
        /*0088*/ 	.word	0x000026e0


	//   ....[1]....
        /*008c*/ 	.word	0x000027e0


	//   ....[2]....
        /*0090*/ 	.word	0x00002820


	//   ....[3]....
        /*0094*/ 	.word	0x00002920


	//   ....[4]....
        /*0098*/ 	.word	0x00002960


	//   ....[5]....
        /*009c*/ 	.word	0x00002a60


	//   ....[6]....
        /*00a0*/ 	.word	0x00002aa0


	//   ....[7]....
        /*00a4*/ 	.word	0x00002bd0


	//   ....[8]....
        /*00a8*/ 	.word	0x00002c20


	//   ....[9]....
        /*00ac*/ 	.word	0x00002c90


	//   ....[10]....
        /*00b0*/ 	.word	0x00002d00


	//   ....[11]....
        /*00b4*/ 	.word	0x00003570


	//   ....[12]....
        /*00b8*/ 	.word	0x000035c0


	//   ....[13]....
        /*00bc*/ 	.word	0x00003630


	//   ....[14]....
        /*00c0*/ 	.word	0x00003680


	//   ....[15]....
        /*00c4*/ 	.word	0x000036f0


	//   ....[16]....
        /*00c8*/ 	.word	0x00003740


	//   ....[17]....
        /*00cc*/ 	.word	0x000037b0


	//   ....[18]....
        /*00d0*/ 	.word	0x00003810


	//   ....[19]....
        /*00d4*/ 	.word	0x00003890


	//   ....[20]....
        /*00d8*/ 	.word	0x00003920


	//   ....[21]....
        /*00dc*/ 	.word	0x000039b0


	//----- nvinfo : EIATTR_EXIT_INSTR_OFFSETS
	.align		4
.L_3355:
        /*00e0*/ 	.byte	0x04, 0x1c
        /*00e2*/ 	.short	(.L_3357 - .L_3356)


	//   ....[0]....
.L_3356:
        /*00e4*/ 	.word	0x00003400


	//   ....[1]....
        /*00e8*/ 	.word	0x00003550


	//----- nvinfo : EIATTR_CRS_STACK_SIZE
	.align		4
.L_3357:
        /*00ec*/ 	.byte	0x04, 0x1e
        /*00ee*/ 	.short	(.L_3359 - .L_3358)
.L_3358:
        /*00f0*/ 	.word	0x00000000


	//----- nvinfo : EIATTR_CBANK_PARAM_SIZE
	.align		4
.L_3359:
        /*00f4*/ 	.byte	0x03, 0x19
        /*00f6*/ 	.short	0x00b8


	//----- nvinfo : EIATTR_PARAM_CBANK
	.align		4
        /*00f8*/ 	.byte	0x04, 0x0a
        /*00fa*/ 	.short	(.L_3361 - .L_3360)
	.align		4
.L_3360:
        /*00fc*/ 	.word	index@(.nv.constant0._Z30group_norm_nhwc_bwd_sum_kernelI11Fp16IOBf16WLi168EEv26Group_norm_nhwc_bwd_params)
        /*0100*/ 	.short	0x0210
        /*0102*/ 	.short	0x00b8


	//----- nvinfo : EIATTR_SW_WAR
	.align		4
.L_3361:
        /*0104*/ 	.byte	0x04, 0x36
        /*0106*/ 	.short	(.L_3363 - .L_3362)
.L_3362:
        /*0108*/ 	.word	0x00000008
.L_3363:


//--------------------- .nv.info._Z30group_norm_nhwc_bwd_sum_kernelI11Fp16IOBf16WLi64EEv26Group_norm_nhwc_bwd_params --------------------------
	.section	.nv.info._Z30group_norm_nhwc_bwd_sum_kernelI11Fp16IOBf16WLi64EEv26Group_norm_nhwc_bwd_params,"",@"SHT_CUDA_INFO"
	.sectionflags	@""
	.align	4


	//----- nvinfo : EIATTR_CUDA_API_VERSION
	.align		4
        /*0000*/ 	.byte	0x04, 0x37
        /*0002*/ 	.short	(.L_3365 - .L_3364)
.L_3364:
        /*0004*/ 	.word	0x00000082


	//----- nvinfo : EIATTR_KPARAM_INFO
	.align		4
.L_3365:
        /*0008*/ 	.byte	0x04, 0x17
        /*000a*/ 	.short	(.L_3367 - .L_3366)
.L_3366:
        /*000c*/ 	.word	0x00000000
        /*0010*/ 	.short	0x0000
        /*0012*/ 	.short	0x0000
        /*0014*/ 	.byte	0x00, 0xf0, 0xe1, 0x02


	//----- nvinfo : EIATTR_SPARSE_MMA_MASK
	.align		4
.L_3367:
        /*0018*/ 	.byte	0x03, 0x50
        /*001a*/ 	.short	0x0000


	//----- nvinfo : EIATTR_MAXREG_COUNT
	.align		4
        /*001c*/ 	.byte	0x03, 0x1b
        /*001e*/ 	.short	0x00ff


	//----- nvinfo : EIATTR_NUM_BARRIERS
	.align		4
        /*0020*/ 	.byte	0x02, 0x4c
        /*0022*/ 	.byte	0x01
	.zero		1


	//----- nvinfo : EIATTR_MERCURY_ISA_VERSION
	.align		4
        /*0024*/ 	.byte	0x03, 0x5f
        /*0026*/ 	.short	0x0101


	//----- nvinfo : EIATTR_COOP_GROUP_MASK_REGIDS
	.align		4
        /*0028*/ 	.byte	0x04, 0x29
        /*002a*/ 	.short	(.L_3369 - .L_3368)


	//   ....[0]....
.L_3368:
        /*002c*/ 	.word	0xffffffff


	//   ....[1]....
        /*0030*/ 	.word	0xffffffff


	//   ....[2]....
        /*0034*/ 	.word	0xffffffff


	//   ....[3]....
        /*0038*/ 	.word	0xffffffff


	//   ....[4]....
        /*003c*/ 	.word	0xffffffff


	//   ....[5]....
        /*0040*/ 	.word	0xffffffff


	//   ....[6]....
        /*0044*/ 	.word	0xffffffff


	//   ....[7]....
        /*0048*/ 	.word	0xffffffff


	//   ....[8]....
        /*004c*/ 	.word	0xffffffff


	//   ....[9]....
        /*0050*/ 	.word	0xffffffff


	//   ....[10]....
        /*0054*/ 	.word	0xffffffff


	//   ....[11]....
        /*0058*/ 	.word	0xffffffff


	//   ....[12]....
        /*005c*/ 	.word	0xffffffff


	//   ....[13]....
        /*0060*/ 	.word	0xffffffff


	//   ....[14]....
        /*0064*/ 	.word	0xffffffff


	//   ....[15]....
        /*0068*/ 	.word	0xffffffff


	//   ....[16]....
        /*006c*/ 	.word	0xffffffff


	//   ....[17]....
        /*0070*/ 	.word	0xffffffff


	//   ....[18]....
        /*0074*/ 	.word	0x05000013


	//   ....[19]....
        /*0078*/ 	.word	0x05000013


	//   ....[20]....
        /*007c*/ 	.word	0x05000013


	//   ....[21]....
        /*0080*/ 	.word	0x05000013


	//   ....[22]....
        /*0084*/ 	.word	0x05000013


	//   ....[23]....
        /*0088*/ 	.word	0x05000013


	//   ....[24]....
        /*008c*/ 	.word	0x05000013


	//   ....[25]....
        /*0090*/ 	.word	0x05000013


	//   ....[26]....
        /*0094*/ 	.word	0x05000013


	//   ....[27]....
        /*0098*/ 	.word	0x05000013


	//   ....[28]....
        /*009c*/ 	.word	0x05000013


	//   ....[29]....
        /*00a0*/ 	.word	0x05000013


	//   ....[30]....
        /*00a4*/ 	.word	0x05000013


	//   ....[31]....
        /*00a8*/ 	.word	0x05000013


	//   ....[32]....
        /*00ac*/ 	.word	0x05000013


	//   ....[33]....
        /*00b0*/ 	.word	0x05000013


	//   ....[34]....
        /*00b4*/ 	.word	0x05000013


	//   ....[35]....
        /*00b8*/ 	.word	0x05000013


	//----- nvinfo : EIATTR_COOP_GROUP_INSTR_OFFSETS
	.align		4
.L_3369:
        /*00bc*/ 	.byte	0x04, 0x28
        /*00be*/ 	.short	(.L_3371 - .L_3370)


	//   ....[0]....
.L_3370:
        /*00c0*/ 	.word	0x000015b0


	//   ....[1]....
        /*00c4*/ 	.word	0x000015e0


	//   ....[2]....
        /*00c8*/ 	.word	0x000015f0


	//   ....[3]....
        /*00cc*/ 	.word	0x00001650


	//   ....[4]....
        /*00d0*/ 	.word	0x00001680


	//   ....[5]....
        /*00d4*/ 	.word	0x00001690


	//   ....[6]....
        /*00d8*/ 	.word	0x000016f0


	//   ....[7]....
        /*00dc*/ 	.word	0x00001720


	//   ....[8]....
        /*00e0*/ 	.word	0x00001730


	//   ....[9]....
        /*00e4*/ 	.word	0x00001790


	//   ....[10]....
        /*00e8*/ 	.word	0x000017c0


	//   ....[11]....
        /*00ec*/ 	.word	0x000017d0


	//   ....[12]....
        /*00f0*/ 	.word	0x00001830


	//   ....[13]....
        /*00f4*/ 	.word	0x00001860


	//   ....[14]....
        /*00f8*/ 	.word	0x00001870


	//   ....[15]....
        /*00fc*/ 	.word	0x000018d0


	//   ....[16]....
        /*0100*/ 	.word	0x000018e0


	//   ....[17]....
        /*0104*/ 	.word	0x000018f0


	//   ....[18]....
        /*0108*/ 	.word	0x00001e60


	//   ....[19]....
        /*010c*/ 	.word	0x00001ec0


	//   ....[20]....
        /*0110*/ 	.word	0x00001f30


	//   ....[21]....
        /*0114*/ 	.word	0x00001f90


	//   ....[22]....
        /*0118*/ 	.word	0x00002020


	//   ....[23]....
        /*011c*/ 	.word	0x00002090


	//   ....[24]....
        /*0120*/ 	.word	0x000020f0


	//   ....[25]....
        /*0124*/ 	.word	0x00002180


	//   ....[26]....
        /*0128*/ 	.word	0x000021f0


	//   ....[27]....
        /*012c*/ 	.word	0x00002250


	//   ....[28]....
        /*0130*/ 	.word	0x000022e0


	//   ....[29]....
        /*0134*/ 	.word	0x00002350


	//   ....[30]....
        /*0138*/ 	.word	0x000023b0


	//   ....[31]....
        /*013c*/ 	.word	0x00002430


	//   ....[32]....
        /*0140*/ 	.word	0x00002480


	//   ....[33]....
        /*0144*/ 	.word	0x00002500


	//   ....[34]....
        /*0148*/ 	.word	0x00002570


	//   ....[35]....
        /*014c*/ 	.word	0x000025c0


	//----- nvinfo : EIATTR_EXIT_INSTR_OFFSETS
	.align		4
.L_3371:
        /*0150*/ 	.byte	0x04, 0x1c
        /*0152*/ 	.short	(.L_3373 - .L_3372)


	//   ....[0]....
.L_3372:
        /*0154*/ 	.word	0x00001c90


	//   ....[1]....
        /*0158*/ 	.word	0x00001de0


	//----- nvinfo : EIATTR_CRS_STACK_SIZE
	.align		4
.L_3373:
        /*015c*/ 	.byte	0x04, 0x1e
        /*015e*/ 	.short	(.L_3375 - .L_3374)
.L_3374:
        /*0160*/ 	.word	0x00000000


	//----- nvinfo : EIATTR_CBANK_PARAM_SIZE
	.align		4
.L_3375:
        /*0164*/ 	.byte	0x03, 0x19
        /*0166*/ 	.short	0x00b8


	//----- nvinfo : EIATTR_PARAM_CBANK
	.align		4
        /*0168*/ 	.byte	0x04, 0x0a
        /*016a*/ 	.short	(.L_3377 - .L_3376)
	.align		4
.L_3376:
        /*016c*/ 	.word	index@(.nv.constant0._Z30group_norm_nhwc_bwd_sum_kernelI11Fp16IOBf16WLi64EEv26Group_norm_nhwc_bwd_params)
        /*0170*/ 	.short	0x0210
        /*0172*/ 	.short	0x00b8


	//----- nvinfo : EIATTR_SW_WAR
	.align		4
.L_3377:
        /*0174*/ 	.byte	0x04, 0x36
        /*0176*/ 	.short	(.L_3379 - .L_3378)
.L_3378:
        /*0178*/ 	.word	0x00000008
.L_3379:


//--------------------- .nv.info._Z30group_norm_nhwc_bwd_sum_kernelI11Fp16IOBf16WLi128EEv26Group_norm_nhwc_bwd_params --------------------------
	.section	.nv.info._Z30group_norm_nhwc_bwd_sum_kernelI11Fp16IOBf16WLi128EEv26Group_norm_nhwc_bwd_params,"",@"SHT_CUDA_INFO"
	.sectionflags	@""
	.align	4


	//----- nvinfo : EIATTR_CUDA_API_VERSION
	.align		4
        /*0000*/ 	.byte	0x04, 0x37
        /*0002*/ 	.short	(.L_3381 - .L_3380)
.L_3380:
        /*0004*/ 	.word	0x00000082


	//----- nvinfo : EIATTR_KPARAM_INFO
	.align		4
.L_3381:
        /*0008*/ 	.byte	0x04, 0x17
        /*000a*/ 	.short	(.L_3383 - .L_3382)
.L_3382:
        /*000c*/ 	.word	0x00000000
        /*0010*/ 	.short	0x0000
        /*0012*/ 	.short	0x0000
        /*0014*/ 	.byte	0x00, 0xf0, 0xe1, 0x02


	//----- nvinfo : EIATTR_SPARSE_MMA_MASK
	.align		4
.L_3383:
        /*0018*/ 	.byte	0x03, 0x50
        /*001a*/ 	.short	0x0000


	//----- nvinfo : EIATTR_MAXREG_COUNT
	.align		4
        /*001c*/ 	.byte	0x03, 0x1b
        /*001e*/ 	.short	0x00ff


	//----- nvinfo : EIATTR_NUM_BARRIERS
	.align		4
        /*0020*/ 	.byte	0x02, 0x4c
        /*0022*/ 	.byte	0x01
	.zero		1


	//----- nvinfo : EIATTR_MERCURY_ISA_VERSION
	.align		4
        /*0024*/ 	.byte	0x03, 0x5f
        /*0026*/ 	.short	0x0101


	//----- nvinfo : EIATTR_COOP_GROUP_MASK_REGIDS
	.align		4
        /*0028*/ 	.byte	0x04, 0x29
        /*002a*/ 	.short	(.L_3385 - .L_3384)


	//   ....[0]....
.L_3384:
        /*002c*/ 	.word	0xffffffff


	//   ....[1]....
        /*0030*/ 	.word	0xffffffff


	//   ....[2]....
        /*0034*/ 	.word	0xffffffff


	//   ....[3]....
        /*0038*/ 	.word	0xffffffff


	//   ....[4]....
        /*003c*/ 	.word	0xffffffff


	//   ....[5]....
        /*0040*/ 	.word	0xffffffff


	//   ....[6]....
        /*0044*/ 	.word	0xffffffff


	//   ....[7]....
        /*0048*/ 	.word	0xffffffff


	//   ....[8]....
        /*004c*/ 	.word	0xffffffff


	//   ....[9]....
        /*0050*/ 	.word	0xffffffff


	//   ....[10]....
        /*0054*/ 	.word	0xffffffff


	//   ....[11]....
        /*0058*/ 	.word	0xffffffff


	//   ....[12]....
        /*005c*/ 	.word	0xffffffff


	//   ....[13]....
        /*0060*/ 	.word	0xffffffff


	//   ....[14]....
        /*0064*/ 	.word	0xffffffff


	//   ....[15]....
        /*0068*/ 	.word	0xffffffff


	//   ....[16]....
        /*006c*/ 	.word	0xffffffff


	//   ....[17]....
        /*0070*/ 	.word	0xffffffff


	//   ....[18]....
        /*0074*/ 	.word	0x05000018


	//   ....[19]....
        /*0078*/ 	.word	0x05000018


	//   ....[20]....
        /*007c*/ 	.word	0x05000018


	//   ....[21]....
        /*0080*/ 	.word	0x05000018


	//   ....[22]....
        /*0084*/ 	.word	0x05000018


	//   ....[23]....
        /*0088*/ 	.word	0x05000018


	//   ....[24]....
        /*008c*/ 	.word	0x05000018


	//   ....[25]....
        /*0090*/ 	.word	0x05000018


	//   ....[26]....
        /*0094*/ 	.word	0x05000018


	//   ....[27]....
        /*0098*/ 	.word	0x05000018


	//   ....[28]....
        /*009c*/ 	.word	0x05000018


	//   ....[29]....
        /*00a0*/ 	.word	0x05000018


	//   ....[30]....
        /*00a4*/ 	.word	0x05000018


	//   ....[31]....
        /*00a8*/ 	.word	0x05000018


	//   ....[32]....
        /*00ac*/ 	.word	0x05000018


	//   ....[33]....
        /*00b0*/ 	.word	0x05000018


	//   ....[34]....
        /*00b4*/ 	.word	0x05000018


	//   ....[35]....
        /*00b8*/ 	.word	0x05000018


	//----- nvinfo : EIATTR_COOP_GROUP_INSTR_OFFSETS
	.align		4
.L_3385:
        /*00bc*/ 	.byte	0x04, 0x28
        /*00be*/ 	.short	(.L_3387 - .L_3386)


	//   ....[0]....
.L_3386:
        /*00c0*/ 	.word	0x000025d0


	//   ....[1]....
        /*00c4*/ 	.word	0x00002600


	//   ....[2]....
        /*00c8*/ 	.word	0x00002610


	//   ....[3]....
        /*00cc*/ 	.word	0x00002670


	//   ....[4]....
        /*00d0*/ 	.word	0x000026a0


	//   ....[5]....
        /*00d4*/ 	.word	0x000026b0


	//   ....[6]....
        /*00d8*/ 	.word	0x00002710


	//   ....[7]....
        /*00dc*/ 	.word	0x00002740


	//   ....[8]....
        /*00e0*/ 	.word	0x00002750


	//   ....[9]....
        /*00e4*/ 	.word	0x000027b0


	//   ....[10]....
        /*00e8*/ 	.word	0x000027e0


	//   ....[11]....
        /*00ec*/ 	.word	0x000027f0


	//   ....[12]....
        /*00f0*/ 	.word	0x00002850


	//   ....[13]....
        /*00f4*/ 	.word	0x00002880


	//   ....[14]....
        /*00f8*/ 	.word	0x00002890


	//   ....[15]....
        /*00fc*/ 	.word	0x000028f0


	//   ....[16]....
        /*0100*/ 	.word	0x00002900


	//   ....[17]....
        /*0104*/ 	.word	0x00002910


	//   ....[18]....
        /*0108*/ 	.word	0x00002ff0


	//   ....[19]....
        /*010c*/ 	.word	0x00003040


	//   ....[20]....
        /*0110*/ 	.word	0x00003090


	//   ....[21]....
        /*0114*/ 	.word	0x00003150


	//   ....[22]....
        /*0118*/ 	.word	0x000031a0


	//   ....[23]....
        /*011c*/ 	.word	0x000031f0


	//   ....[24]....
        /*0120*/ 	.word	0x000032b0


	//   ....[25]....
        /*0124*/ 	.word	0x00003300


	//   ....[26]....
        /*0128*/ 	.word	0x00003350


	//   ....[27]....
        /*012c*/ 	.word	0x00003410


	//   ....[28]....
        /*0130*/ 	.word	0x00003460


	//   ....[29]....
        /*0134*/ 	.word	0x000034b0


	//   ....[30]....
        /*0138*/ 	.word	0x00003570


	//   ....[31]....
        /*013c*/ 	.word	0x000035c0


	//   ....[32]....
        /*0140*/ 	.word	0x00003610


	//   ....[33]....
        /*0144*/ 	.word	0x000036c0


	//   ....[34]....
        /*0148*/ 	.word	0x00003710


	//   ....[35]....
        /*014c*/ 	.word	0x00003760


	//----- nvinfo : EIATTR_EXIT_INSTR_OFFSETS
	.align		4
.L_3387:
        /*0150*/ 	.byte	0x04, 0x1c
        /*0152*/ 	.short	(.L_3389 - .L_3388)


	//   ....[0]....
.L_3388:
        /*0154*/ 	.word	0x00002e30


	//   ....[1]....
        /*0158*/ 	.word	0x00002f80


	//----- nvinfo : EIATTR_CRS_STACK_SIZE
	.align		4
.L_3389:
        /*015c*/ 	.byte	0x04, 0x1e
        /*015e*/ 	.short	(.L_3391 - .L_3390)
.L_3390:
        /*0160*/ 	.word	0x00000000


	//----- nvinfo : EIATTR_CBANK_PARAM_SIZE
	.align		4
.L_3391:
        /*0164*/ 	.byte	0x03, 0x19
        /*0166*/ 	.short	0x00b8


	//----- nvinfo : EIATTR_PARAM_CBANK
	.align		4
        /*0168*/ 	.byte	0x04, 0x0a
        /*016a*/ 	.short	(.L_3393 - .L_3392)
	.align		4
.L_3392:
        /*016c*/ 	.word	index@(.nv.constant0._Z30group_norm_nhwc_bwd_sum_kernelI11Fp16IOBf16WLi128EEv26Group_norm_nhwc_bwd_params)
        /*0170*/ 	.short	0x0210
        /*0172*/ 	.short	0x00b8


	//----- nvinfo : EIATTR_SW_WAR
	.align		4
.L_3393:
        /*0174*/ 	.byte	0x04, 0x36
        /*0176*/ 	.short	(.L_3395 - .L_3394)
.L_3394:
        /*0178*/ 	.word	0x00000008
.L_3395:


//--------------------- .nv.info._Z30group_norm_nhwc_bwd_sum_kernelI11Fp16IOBf16WLi192EEv26Group_norm_nhwc_bwd_params --------------------------
	.section	.nv.info._Z30group_norm_nhwc_bwd_sum_kernelI11Fp16IOBf16WLi192EEv26Group_norm_nhwc_bwd_params,"",@"SHT_CUDA_INFO"
	.sectionflags	@""
	.align	4


	//----- nvinfo : EIATTR_CUDA_API_VERSION
	.align		4
        /*0000*/ 	.byte	0x04, 0x37
        /*0002*/ 	.short	(.L_3397 - .L_3396)
.L_3396:
        /*0004*/ 	.word	0x00000082


	//----- nvinfo : EIATTR_KPARAM_INFO
	.align		4
.L_3397:
        /*0008*/ 	.byte	0x04, 0x17
        /*000a*/ 	.short	(.L_3399 - .L_3398)
.L_3398:
        /*000c*/ 	.word	0x00000000
        /*0010*/ 	.short	0x0000
        /*0012*/ 	.short	0x0000
        /*0014*/ 	.byte	0x00, 0xf0, 0xe1, 0x02


	//----- nvinfo : EIATTR_SPARSE_MMA_MASK
	.align		4
.L_3399:
        /*0018*/ 	.byte	0x03, 0x50
        /*001a*/ 	.short	0x0000


	//----- nvinfo : EIATTR_MAXREG_COUNT
	.align		4
        /*001c*/ 	.byte	0x03, 0x1b
        /*001e*/ 	.short	0x00ff


	//----- nvinfo : EIATTR_NUM_BARRIERS
	.align		4
        /*0020*/ 	.byte	0x02, 0x4c
        /*0022*/ 	.byte	0x01
	.zero		1


	//----- nvinfo : EIATTR_MERCURY_ISA_VERSION
	.align		4
        /*0024*/ 	.byte	0x03, 0x5f
        /*0026*/ 	.short	0x0101


	//----- nvinfo : EIATTR_COOP_GROUP_MASK_REGIDS
	.align		4
        /*0028*/ 	.byte	0x04, 0x29
        /*002a*/ 	.short	(.L_3401 - .L_3400)


	//   ....[0]....
.L_3400:
        /*002c*/ 	.word	0xffffffff


	//   ....[1]....
        /*0030*/ 	.word	0xffffffff


	//   ....[2]....
        /*0034*/ 	.word	0xffffffff


	//   ....[3]....
        /*0038*/ 	.word	0xffffffff


	//   ....[4]....
        /*003c*/ 	.word	0xffffffff


	//   ....[5]....
        /*0040*/ 	.word	0xffffffff


	//   ....[6]....
        /*0044*/ 	.word	0xffffffff


	//   ....[7]....
        /*0048*/ 	.word	0xffffffff


	//   ....[8]....
        /*004c*/ 	.word	0xffffffff


	//   ....[9]....
        /*0050*/ 	.word	0xffffffff


	//   ....[10]....
        /*0054*/ 	.word	0xffffffff


	//   ....[11]....
        /*0058*/ 	.word	0xffffffff


	//   ....[12]....
        /*005c*/ 	.word	0xffffffff


	//   ....[13]....
        /*0060*/ 	.word	0xffffffff


	//   ....[14]....
        /*0064*/ 	.word	0xffffffff


	//   ....[15]....
        /*0068*/ 	.word	0xffffffff


	//   ....[16]....
        /*006c*/ 	.word	0xffffffff


	//   ....[17]....
        /*0070*/ 	.word	0xffffffff


	//   ....[18]....
        /*0074*/ 	.word	0x0500001d


	//   ....[19]....
        /*0078*/ 	.word	0x0500001d


	//   ....[20]....
        /*007c*/ 	.word	0x0500001d


	//   ....[21]....
        /*0080*/ 	.word	0x0500001d


	//   ....[22]....
        /*0084*/ 	.word	0x0500001d


	//   ....[23]....
        /*0088*/ 	.word	0x0500001d


	//   ....[24]....
        /*008c*/ 	.word	0x0500001d


	//   ....[25]....
        /*0090*/ 	.word	0x0500001d


	//   ....[26]....
        /*0094*/ 	.word	0x0500001d


	//   ....[27]....
        /*0098*/ 	.word	0x0500001d


	//   ....[28]....
        /*009c*/ 	.word	0x0500001d


	//   ....[29]....
        /*00a0*/ 	.word	0x0500001d


	//   ....[30]....
        /*00a4*/ 	.word	0x0500001d


	//   ....[31]....
        /*00a8*/ 	.word	0x0500001d


	//   ....[32]....
        /*00ac*/ 	.word	0x0500001d


	//   ....[33]....
        /*00b0*/ 	.word	0x0500001d


	//   ....[34]....
        /*00b4*/ 	.word	0x0500001d


	//   ....[35]....
        /*00b8*/ 	.word	0x0500001d


	//----- nvinfo : EIATTR_COOP_GROUP_INSTR_OFFSETS
	.align		4
.L_3401:
        /*00bc*/ 	.byte	0x04, 0x28
        /*00be*/ 	.short	(.L_3403 - .L_3402)


	//   ....[0]....
.L_3402:
        /*00c0*/ 	.word	0x00002750


	//   ....[1]....
        /*00c4*/ 	.word	0x00002780


	//   ....[2]....
        /*00c8*/ 	.word	0x00002790


	//   ....[3]....
        /*00cc*/ 	.word	0x000027f0


	//   ....[4]....
        /*00d0*/ 	.word	0x00002820


	//   ....[5]....
        /*00d4*/ 	.word	0x00002830


	//   ....[6]....
        /*00d8*/ 	.word	0x00002890


	//   ....[7]....
        /*00dc*/ 	.word	0x000028c0


	//   ....[8]....
        /*00e0*/ 	.word	0x000028d0


	//   ....[9]....
        /*00e4*/ 	.word	0x00002930


	//   ....[10]....
        /*00e8*/ 	.word	0x00002960


	//   ....[11]....
        /*00ec*/ 	.word	0x00002970


	//   ....[12]....
        /*00f0*/ 	.word	0x000029d0


	//   ....[13]....
        /*00f4*/ 	.word	0x00002a00


	//   ....[14]....
        /*00f8*/ 	.word	0x00002a10


	//   ....[15]....
        /*00fc*/ 	.word	0x00002a70


	//   ....[16]....
        /*0100*/ 	.word	0x00002a80


	//   ....[17]....
        /*0104*/ 	.word	0x00002a90


	//   ....[18]....
        /*0108*/ 	.word	0x000032a0


	//   ....[19]....
        /*010c*/ 	.word	0x000032f0


	//   ....[20]....
        /*0110*/ 	.word	0x00003360


	//   ....[21]....
        /*0114*/ 	.word	0x00003410


	//   ....[22]....
        /*0118*/ 	.word	0x00003460


	//   ....[23]....
        /*011c*/ 	.word	0x000034d0


	//   ....[24]....
        /*0120*/ 	.word	0x00003580


	//   ....[25]....
        /*0124*/ 	.word	0x000035d0


	//   ....[26]....
        /*0128*/ 	.word	0x00003640


	//   ....[27]....
        /*012c*/ 	.word	0x000036f0


	//   ....[28]....
        /*0130*/ 	.word	0x00003740


	//   ....[29]....
        /*0134*/ 	.word	0x000037b0


	//   ....[30]....
        /*0138*/ 	.word	0x00003860


	//   ....[31]....
        /*013c*/ 	.word	0x000038c0


	//   ....[32]....
        /*0140*/ 	.word	0x00003910


	//   ....[33]....
        /*0144*/ 	.word	0x000039c0


	//   ....[34]....
        /*0148*/ 	.word	0x00003a10


	//   ....[35]....
        /*014c*/ 	.word	0x00003a60


	//----- nvinfo : EIATTR_EXIT_INSTR_OFFSETS
	.align		4
.L_3403:
        /*0150*/ 	.byte	0x04, 0x1c
        /*0152*/ 	.short	(.L_3405 - .L_3404)


	//   ....[0]....
.L_3404:
        /*0154*/ 	.word	0x000030e0


	//   ....[1]....
        /*0158*/ 	.word	0x00003230


	//----- nvinfo : EIATTR_CRS_STACK_SIZE
	.align		4
.L_3405:
        /*015c*/ 	.byte	0x04, 0x1e
        /*015e*/ 	.short	(.L_3407 - .L_3406)
.L_3406:
        /*0160*/ 	.word	0x00000000


	//----- nvinfo : EIATTR_CBANK_PARAM_SIZE
	.align		4
.L_3407:
        /*0164*/ 	.byte	0x03, 0x19
        /*0166*/ 	.short	0x00b8


	//----- nvinfo : EIATTR_PARAM_CBANK
	.align		4
        /*0168*/ 	.byte	0x04, 0x0a
        /*016a*/ 	.short	(.L_3409 - .L_3408)
	.align		4
.L_3408:
        /*016c*/ 	.word	index@(.nv.constant0._Z30group_norm_nhwc_bwd_sum_kernelI11Fp16IOBf16WLi192EEv26Group_norm_nhwc_bwd_params)
        /*0170*/ 	.short	0x0210
        /*0172*/ 	.short	0x00b8


	//----- nvinfo : EIATTR_SW_WAR
	.align		4
.L_3409:
        /*0174*/ 	.byte	0x04, 0x36
        /*0176*/ 	.short	(.L_3411 - .L_3410)
.L_3410:
        /*0178*/ 	.word	0x00000008
.L_3411:


//--------------------- .nv.info._Z30group_norm_nhwc_bwd_sum_kernelI11Fp16IOBf16WLi448EEv26Group_norm_nhwc_bwd_params --------------------------
	.section	.nv.info._Z30group_norm_nhwc_bwd_sum_kernelI11Fp16IOBf16WLi448EEv26Group_norm_nhwc_bwd_params,"",@"SHT_CUDA_INFO"
	.sectionflags	@""
	.align	4


	//----- nvinfo : EIATTR_CUDA_API_VERSION
	.align		4
        /*0000*/ 	.byte	0x04, 0x37
        /*0002*/ 	.short	(.L_3413 - .L_3412)
.L_3412:
        /*0004*/ 	.word	0x00000082


	//----- nvinfo : EIATTR_KPARAM_INFO
	.align		4
.L_3413:
        /*0008*/ 	.byte	0x04, 0x17
        /*000a*/ 	.short	(.L_3415 - .L_3414)
.L_3414:
        /*000c*/ 	.word	0x00000000
        /*0010*/ 	.short	0x0000
        /*0012*/ 	.short	0x0000
        /*0014*/ 	.byte	0x00, 0xf0, 0xe1, 0x02


	//----- nvinfo : EIATTR_SPARSE_MMA_MASK
	.align		4
.L_3415:
        /*0018*/ 	.byte	0x03, 0x50
        /*001a*/ 	.short	0x0000


	//----- nvinfo : EIATTR_MAXREG_COUNT
	.align		4
        /*001c*/ 	.byte	0x03, 0x1b
        /*001e*/ 	.short	0x00ff


	//----- nvinfo : EIATTR_NUM_BARRIERS
	.align		4
        /*0020*/ 	.byte	0x02, 0x4c
        /*0022*/ 	.byte	0x01
	.zero		1


	//----- nvinfo : EIATTR_MERCURY_ISA_VERSION
	.align		4
        /*0024*/ 	.byte	0x03, 0x5f
        /*0026*/ 	.short	0x0101


	//----- nvinfo : EIATTR_COOP_GROUP_MASK_REGIDS
	.align		4
        /*0028*/ 	.byte	0x04, 0x29
        /*002a*/ 	.short	(.L_3417 - .L_3416)


	//   ....[0]....
.L_3416:
        /*002c*/ 	.word	0xffffffff


	//   ....[1]....
        /*0030*/ 	.word	0xffffffff


	//   ....[2]....
        /*0034*/ 	.word	0xffffffff


	//   ....[3]....
        /*0038*/ 	.word	0xffffffff


	//   ....[4]....
        /*003c*/ 	.word	0xffffffff


	//   ....[5]....
        /*0040*/ 	.word	0xffffffff


	//   ....[6]....
        /*0044*/ 	.word	0xffffffff


	//   ....[7]....
        /*0048*/ 	.word	0xffffffff


	//   ....[8]....
        /*004c*/ 	.word	0xffffffff


	//   ....[9]....
        /*0050*/ 	.word	0xffffffff


	//   ....[10]....
        /*0054*/ 	.word	0xffffffff


	//   ....[11]....
        /*0058*/ 	.word	0xffffffff


	//   ....[12]....
        /*005c*/ 	.word	0xffffffff


	//   ....[13]....
        /*0060*/ 	.word	0xffffffff


	//   ....[14]....
        /*0064*/ 	.word	0xffffffff


	//   ....[15]....
        /*0068*/ 	.word	0xffffffff


	//   ....[16]....
        /*006c*/ 	.word	0xffffffff


	//   ....[17]....
        /*0070*/ 	.word	0xffffffff


	//   ....[18]....
        /*0074*/ 	.word	0x05000037


	//   ....[19]....
        /*0078*/ 	.word	0x05000037


	//   ....[20]....
        /*007c*/ 	.word	0x05000037


	//   ....[21]....
        /*0080*/ 	.word	0x05000037


	//   ....[22]....
        /*0084*/ 	.word	0x05000037


	//   ....[23]....
        /*0088*/ 	.word	0x05000037


	//   ....[24]....
        /*008c*/ 	.word	0x05000037


	//   ....[25]....
        /*0090*/ 	.word	0x05000037


	//   ....[26]....
        /*0094*/ 	.word	0x05000037


	//   ....[27]....
        /*0098*/ 	.word	0x05000037


	//   ....[28]....
        /*009c*/ 	.word	0x05000037


	//   ....[29]....
        /*00a0*/ 	.word	0x05000037


	//   ....[30]....
        /*00a4*/ 	.word	0x05000037


	//   ....[31]....
        /*00a8*/ 	.word	0x05000037


	//   ....[32]....
        /*00ac*/ 	.word	0x05000037


	//   ....[33]....
        /*00b0*/ 	.word	0x05000037


	//   ....[34]....
        /*00b4*/ 	.word	0x05000037


	//   ....[35]....
        /*00b8*/ 	.word	0x05000037


	//----- nvinfo : EIATTR_COOP_GROUP_INSTR_OFFSETS
	.align		4
.L_3417:
        /*00bc*/ 	.byte	0x04, 0x28
        /*00be*/ 	.short	(.L_3419 - .L_3418)


	//   ....[0]....
.L_3418:
        /*00c0*/ 	.word	0x00002c80


	//   ....[1]....
        /*00c4*/ 	.word	0x00002cb0


	//   ....[2]....
        /*00c8*/ 	.word	0x00002ce0


	//   ....[3]....
        /*00cc*/ 	.word	0x00002d50


	//   ....[4]....
        /*00d0*/ 	.word	0x00002d80


	//   ....[5]....
        /*00d4*/ 	.word	0x00002d90


	//   ....[6]....
        /*00d8*/ 	.word	0x00002df0


	//   ....[7]....
        /*00dc*/ 	.word	0x00002e20


	//   ....[8]....
        /*00e0*/ 	.word	0x00002e30


	//   ....[9]....
        /*00e4*/ 	.word	0x00002e90


	//   ....[10]....
        /*00e8*/ 	.word	0x00002ec0


	//   ....[11]....
        /*00ec*/ 	.word	0x00002ed0


	//   ....[12]....
        /*00f0*/ 	.word	0x00002f40


	//   ....[13]....
        /*00f4*/ 	.word	0x00002f70


	//   ....[14]....
        /*00f8*/ 	.word	0x00002fa0


	//   ....[15]....
        /*00fc*/ 	.word	0x00002fc0


	//   ....[16]....
        /*0100*/ 	.word	0x00002ff0


	//   ....[17]....
        /*0104*/ 	.word	0x00003010


	//   ....[18]....
        /*0108*/ 	.word	0x00003c60


	//   ....[19]....
        /*010c*/ 	.word	0x00003cd0


	//   ....[20]....
        /*0110*/ 	.word	0x00003d30


	//   ....[21]....
        /*0114*/ 	.word	0x00003dc0


	//   ....[22]....
        /*0118*/ 	.word	0x00003e30


	//   ....[23]....
        /*011c*/ 	.word	0x00003e90


	//   ....[24]....
        /*0120*/ 	.word	0x00003f20


	//   ....[25]....
        /*0124*/ 	.word	0x00003f90


	//   ....[26]....
        /*0128*/ 	.word	0x00003ff0


	//   ....[27]....
        /*012c*/ 	.word	0x00004080


	//   ....[28]....
        /*0130*/ 	.word	0x000040f0


	//   ....[29]....
        /*0134*/ 	.word	0x00004150


	//   ....[30]....
        /*0138*/ 	.word	0x000041e0


	//   ....[31]....
        /*013c*/ 	.word	0x00004270


	//   ....[32]....
        /*0140*/ 	.word	0x000042c0


	//   ....[33]....
        /*0144*/ 	.word	0x00004370


	//   ....[34]....
        /*0148*/ 	.word	0x000043d0


	//   ....[35]....
        /*014c*/ 	.word	0x00004420


	//----- nvinfo : EIATTR_EXIT_INSTR_OFFSETS
	.align		4
.L_3419:
        /*0150*/ 	.byte	0x04, 0x1c
        /*0152*/ 	.short	(.L_3421 - .L_3420)


	//   ....[0]....
.L_3420:
        /*0154*/ 	.word	0x00003a90


	//   ....[1]....
        /*0158*/ 	.word	0x00003be0


	//----- nvinfo : EIATTR_CRS_STACK_SIZE
	.align		4
.L_3421:
        /*015c*/ 	.byte	0x04, 0x1e
        /*015e*/ 	.short	(.L_3423 - .L_3422)
.L_3422:
        /*0160*/ 	.word	0x00000000


	//----- nvinfo : EIATTR_CBANK_PARAM_SIZE
	.align		4
.L_3423:
        /*0164*/ 	.byte	0x03, 0x19
        /*0166*/ 	.short	0x00b8


	//----- nvinfo : EIATTR_PARAM_CBANK
	.align		4
        /*0168*/ 	.byte	0x04, 0x0a
        /*016a*/ 	.short	(.L_3425 - .L_3424)
	.align		4
.L_3424:
        /*016c*/ 	.word	index@(.nv.constant0._Z30group_norm_nhwc_bwd_sum_kernelI11Fp16IOBf16WLi448EEv26Group_norm_nhwc_bwd_params)
        /*0170*/ 	.short	0x0210
        /*0172*/ 	.short	0x00b8


	//----- nvinfo : EIATTR_SW_WAR
	.align		4
.L_3425:
        /*0174*/ 	.byte	0x04, 0x36
        /*0176*/ 	.short	(.L_3427 - .L_3426)
.L_3426:
        /*0178*/ 	.word	0x00000008
.L_3427:


//--------------------- .nv.info._Z30group_norm_nhwc_bwd_sum_kernelI11Fp16IOBf16WLi256EEv26Group_norm_nhwc_bwd_params --------------------------
	.section	.nv.info._Z30group_norm_nhwc_bwd_sum_kernelI11Fp16IOBf16WLi256EEv26Group_norm_nhwc_bwd_params,"",@"SHT_CUDA_INFO"
	.sectionflags	@""
	.align	4


	//----- nvinfo : EIATTR_CUDA_API_VERSION
	.align		4
        /*0000*/ 	.byte	0x04, 0x37
        /*0002*/ 	.short	(.L_3429 - .L_3428)
.L_3428:
        /*0004*/ 	.word	0x00000082


	//----- nvinfo : EIATTR_KPARAM_INFO
	.align		4
.L_3429:
        /*0008*/ 	.byte	0x04, 0x17
        /*000a*/ 	.short	(.L_3431 - .L_3430)
.L_3430:
        /*000c*/ 	.word	0x00000000
        /*0010*/ 	.short	0x0000
        /*0012*/ 	.short	0x0000
        /*0014*/ 	.byte	0x00, 0xf0, 0xe1, 0x02


	//----- nvinfo : EIATTR_SPARSE_MMA_MASK
	.align		4
.L_3431:
        /*0018*/ 	.byte	0x03, 0x50
        /*001a*/ 	.short	0x0000


	//----- nvinfo : EIATTR_MAXREG_COUNT
	.align		4
        /*001c*/ 	.byte	0x03, 0x1b
        /*001e*/ 	.short	0x00ff


	//----- nvinfo : EIATTR_NUM_BARRIERS
	.align		4
        /*0020*/ 	.byte	0x02, 0x4c
        /*0022*/ 	.byte	0x01
	.zero		1


	//----- nvinfo : EIATTR_MERCURY_ISA_VERSION
	.align		4
        /*0024*/ 	.byte	0x03, 0x5f
        /*0026*/ 	.short	0x0101


	//----- nvinfo : EIATTR_COOP_GROUP_MASK_REGIDS
	.align		4
        /*0028*/ 	.byte	0x04, 0x29
        /*002a*/ 	.short	(.L_3433 - .L_3432)


	//   ....[0]....
.L_3432:
        /*002c*/ 	.word	0xffffffff


	//   ....[1]....
        /*0030*/ 	.word	0xffffffff


	//   ....[2]....
        /*0034*/ 	.word	0xffffffff


	//   ....[3]....
        /*0038*/ 	.word	0xffffffff


	//   ....[4]....
        /*003c*/ 	.word	0xffffffff


	//   ....[5]....
        /*0040*/ 	.word	0xffffffff


	//   ....[6]....
        /*0044*/ 	.word	0xffffffff


	//   ....[7]....
        /*0048*/ 	.word	0xffffffff


	//   ....[8]....
        /*004c*/ 	.word	0xffffffff


	//   ....[9]....
        /*0050*/ 	.word	0xffffffff


	//   ....[10]....
        /*0054*/ 	.word	0xffffffff


	//   ....[11]....
        /*0058*/ 	.word	0xffffffff


	//   ....[12]....
        /*005c*/ 	.word	0xffffffff


	//   ....[13]....
        /*0060*/ 	.word	0xffffffff


	//   ....[14]....
        /*0064*/ 	.word	0xffffffff


	//   ....[15]....
        /*0068*/ 	.word	0xffffffff


	//   ....[16]....
        /*006c*/ 	.word	0xffffffff


	//   ....[17]....
        /*0070*/ 	.word	0xffffffff


	//   ....[18]....
        /*0074*/ 	.word	0x05000025


	//   ....[19]....
        /*0078*/ 	.word	0x05000025


	//   ....[20]....
        /*007c*/ 	.word	0x05000025


	//   ....[21]....
        /*0080*/ 	.word	0x05000025


	//   ....[22]....
        /*0084*/ 	.word	0x05000025


	//   ....[23]....
        /*0088*/ 	.word	0x05000025


	//   ....[24]....
        /*008c*/ 	.word	0x05000025


	//   ....[25]....
        /*0090*/ 	.word	0x05000025


	//   ....[26]....
        /*0094*/ 	.word	0x05000025


	//   ....[27]....
        /*0098*/ 	.word	0x05000025


	//   ....[28]....
        /*009c*/ 	.word	0x05000025


	//   ....[29]....
        /*00a0*/ 	.word	0x05000025


	//   ....[30]....
        /*00a4*/ 	.word	0x05000025


	//   ....[31]....
        /*00a8*/ 	.word	0x05000025


	//   ....[32]....
        /*00ac*/ 	.word	0x05000025


	//   ....[33]....
        /*00b0*/ 	.word	0x05000025


	//   ....[34]....
        /*00b4*/ 	.word	0x05000025


	//   ....[35]....
        /*00b8*/ 	.word	0x05000025


	//----- nvinfo : EIATTR_COOP_GROUP_INSTR_OFFSETS
	.align		4
.L_3433:
        /*00bc*/ 	.byte	0x04, 0x28
        /*00be*/ 	.short	(.L_3435 - .L_3434)


	//   ....[0]....
.L_3434:
        /*00c0*/ 	.word	0x00002860


	//   ....[1]....
        /*00c4*/ 	.word	0x00002890


	//   ....[2]....
        /*00c8*/ 	.word	0x000028e0


	//   ....[3]....
        /*00cc*/ 	.word	0x000028f0


	//   ....[4]....
        /*00d0*/ 	.word	0x00002920


	//   ....[5]....
        /*00d4*/ 	.word	0x00002960


	//   ....[6]....
        /*00d8*/ 	.word	0x00002990


	//   ....[7]....
        /*00dc*/ 	.word	0x000029c0


	//   ....[8]....
        /*00e0*/ 	.word	0x00002a00


	//   ....[9]....
        /*00e4*/ 	.word	0x00002a30


	//   ....[10]....
        /*00e8*/ 	.word	0x00002a60


	//   ....[11]....
        /*00ec*/ 	.word	0x00002ac0


	//   ....[12]....
        /*00f0*/ 	.word	0x00002af0


	//   ....[13]....
        /*00f4*/ 	.word	0x00002b20


	//   ....[14]....
        /*00f8*/ 	.word	0x00002b60


	//   ....[15]....
        /*00fc*/ 	.word	0x00002ba0


	//   ....[16]....
        /*0100*/ 	.word	0x00002bc0


	//   ....[17]....
        /*0104*/ 	.word	0x00002bd0


	//   ....[18]....
        /*0108*/ 	.word	0x000034b0


	//   ....[19]....
        /*010c*/ 	.word	0x00003520


	//   ....[20]....
        /*0110*/ 	.word	0x00003580


	//   ....[21]....
        /*0114*/ 	.word	0x00003600


	//   ....[22]....
        /*0118*/ 	.word	0x00003690


	//   ....[23]....
        /*011c*/ 	.word	0x000036f0


	//   ....[24]....
        /*0120*/ 	.word	0x00003770


	//   ....[25]....
        /*0124*/ 	.word	0x00003800


	//   ....[26]....
        /*0128*/ 	.word	0x00003860


	//   ....[27]....
        /*012c*/ 	.word	0x000038e0


	//   ....[28]....
        /*0130*/ 	.word	0x00003970


	//   ....[29]....
        /*0134*/ 	.word	0x000039d0


	//   ....[30]....
        /*0138*/ 	.word	0x00003a50


	//   ....[31]....
        /*013c*/ 	.word	0x00003b00


	//   ....[32]....
        /*0140*/ 	.word	0x00003b50


	//   ....[33]....
        /*0144*/ 	.word	0x00003c00


	//   ....[34]....
        /*0148*/ 	.word	0x00003c60


	//   ....[35]....
        /*014c*/ 	.word	0x00003cb0


	//----- nvinfo : EIATTR_EXIT_INSTR_OFFSETS
	.align		4
.L_3435:
        /*0150*/ 	.byte	0x04, 0x1c
        /*0152*/ 	.short	(.L_3437 - .L_3436)


	//   ....[0]....
.L_3436:
        /*0154*/ 	.word	0x000032e0


	//   ....[1]....
        /*0158*/ 	.word	0x00003430


	//----- nvinfo : EIATTR_CRS_STACK_SIZE
	.align		4
.L_3437:
        /*015c*/ 	.byte	0x04, 0x1e
        /*015e*/ 	.short	(.L_3439 - .L_3438)
.L_3438:
        /*0160*/ 	.word	0x00000000


	//----- nvinfo : EIATTR_CBANK_PARAM_SIZE
	.align		4
.L_3439:
        /*0164*/ 	.byte	0x03, 0x19
        /*0166*/ 	.short	0x00b8


	//----- nvinfo : EIATTR_PARAM_CBANK
	.align		4
        /*0168*/ 	.byte	0x04, 0x0a
        /*016a*/ 	.short	(.L_3441 - .L_3440)
	.align		4
.L_3440:
        /*016c*/ 	.word	index@(.nv.constant0._Z30group_norm_nhwc_bwd_sum_kernelI11Fp16IOBf16WLi256EEv26Group_norm_nhwc_bwd_params)
        /*0170*/ 	.short	0x0210
        /*0172*/ 	.short	0x00b8


	//----- nvinfo : EIATTR_SW_WAR
	.align		4
.L_3441:
        /*0174*/ 	.byte	0x04, 0x36
        /*0176*/ 	.short	(.L_3443 - .L_3442)
.L_3442:
        /*0178*/ 	.word	0x00000008
.L_3443:


//--------------------- .nv.info._Z30group_norm_nhwc_bwd_sum_kernelI11Fp16IOBf16WLi120EEv26Group_norm_nhwc_bwd_params --------------------------
	.section	.nv.info._Z30group_norm_nhwc_bwd_sum_kernelI11Fp16IOBf16WLi120EEv26Group_norm_nhwc_bwd_params,"",@"SHT_CUDA_INFO"
	.sectionflags	@""
	.align	4


	//----- nvinfo : EIATTR_CUDA_API_VERSION
	.align		4
        /*0000*/ 	.byte	0x04, 0x37
        /*0002*/ 	.short	(.L_3445 - .L_3444)
.L_3444:
        /*0004*/ 	.word	0x00000082


	//----- nvinfo : EIATTR_KPARAM_INFO
	.align		4
.L_3445:
        /*0008*/ 	.byte	0x04, 0x17
        /*000a*/ 	.short	(.L_3447 - .L_3446)
.L_3446:
        /*000c*/ 	.word	0x00000000
        /*0010*/ 	.short	0x0000
        /*0012*/ 	.short	0x0000
        /*0014*/ 	.byte	0x00, 0xf0, 0xe1, 0x02


	//----- nvinfo : EIATTR_SPARSE_MMA_MASK
	.align		4
.L_3447:
        /*0018*/ 	.byte	0x03, 0x50
        /*001a*/ 	.short	0x0000


	//----- nvinfo : EIATTR_MAXREG_COUNT
	.align		4
        /*001c*/ 	.byte	0x03, 0x1b
        /*001e*/ 	.short	0x00ff


	//----- nvinfo : EIATTR_NUM_BARRIERS
	.align		4
        /*0020*/ 	.byte	0x02, 0x4c
        /*0022*/ 	.byte	0x01
	.zero		1


	//----- nvinfo : EIATTR_MERCURY_ISA_VERSION
	.align		4
        /*0024*/ 	.byte	0x03, 0x5f
        /*0026*/ 	.short	0x0101


	//----- nvinfo : EIATTR_COOP_GROUP_MASK_REGIDS
	.align		4
        /*0028*/ 	.byte	0x04, 0x29
        /*002a*/ 	.short	(.L_3449 - .L_3448)


	//   ....[0]....
.L_3448:
        /*002c*/ 	.word	0x0500000b


	//   ....[1]....
        /*0030*/ 	.word	0x0500000b


	//   ....[2]....
        /*0034*/ 	.word	0x0500000b


	//   ....[3]....
        /*0038*/ 	.word	0x0500000b


	//   ....[4]....
        /*003c*/ 	.word	0x0500000b


	//   ....[5]....
        /*0040*/ 	.word	0x0500000b


	//   ....[6]....
        /*0044*/ 	.word	0x0500000b


	//   ....[7]....
        /*0048*/ 	.word	0x0500000b


	//   ....[8]....
        /*004c*/ 	.word	0x0500000b


	//   ....[9]....
        /*0050*/ 	.word	0x0500000b


	//   ....[10]....
        /*0054*/ 	.word	0x0500000b


	//   ....[11]....
        /*0058*/ 	.word	0x0500000b


	//   ....[12]....
        /*005c*/ 	.word	0x0500000b


	//   ....[13]....
        /*0060*/ 	.word	0x0500000b


	//   ....[14]....
        /*0064*/ 	.word	0x0500000b


	//   ....[15]....
        /*0068*/ 	.word	0x0500000b


	//   ....[16]....
        /*006c*/ 	.word	0x0500000b


	//   ....[17]....
        /*0070*/ 	.word	0x0500000b


	//   ....[18]....
        /*0074*/ 	.word	0x0500000b


	//   ....[19]....
        /*0078*/ 	.word	0x0500000b


	//   ....[20]....
        /*007c*/ 	.word	0x0500000b


	//   ....[21]....
        /*0080*/ 	.word	0x0500000b


	//----- nvinfo : EIATTR_COOP_GROUP_INSTR_OFFSETS
	.align		4
.L_3449:
        /*0084*/ 	.byte	0x04, 0x28
        /*0086*/ 	.short	(.L_3451 - .L_3450)


	//   ....[0]....
.L_3450:
        /*0088*/ 	.word	0x00002600


	//   ....[1]....
        /*008c*/ 	.word	0x00002700


	//   ....[2]....
        /*0090*/ 	.word	0x00002740


	//   ....[3]....
        /*0094*/ 	.word	0x00002840


	//   ....[4]....
        /*0098*/ 	.word	0x00002880


	//   ....[5]....
        /*009c*/ 	.word	0x00002980


	//   ....[6]....
        /*00a0*/ 	.word	0x000029c0


	//   ....[7]....
        /*00a4*/ 	.word	0x00002af0


	//   ....[8]....
        /*00a8*/ 	.word	0x00002b40


	//   ....[9]....
        /*00ac*/ 	.word	0x00002bb0


	//   ....[10]....
        /*00b0*/ 	.word	0x00002c20


	//   ....[11]....
        /*00b4*/ 	.word	0x000032f0


	//   ....[12]....
        /*00b8*/ 	.word	0x00003340


	//   ....[13]....
        /*00bc*/ 	.word	0x000033b0


	//   ....[14]....
        /*00c0*/ 	.word	0x00003400


	//   ....[15]....
        /*00c4*/ 	.word	0x00003470


	//   ....[16]....
        /*00c8*/ 	.word	0x000034c0


	//   ....[17]....
        /*00cc*/ 	.word	0x00003530


	//   ....[18]....
        /*00d0*/ 	.word	0x00003590


	//   ....[19]....
        /*00d4*/ 	.word	0x00003610


	//   ....[20]....
        /*00d8*/ 	.word	0x000036a0


	//   ....[21]....
        /*00dc*/ 	.word	0x00003730


	//----- nvinfo : EIATTR_EXIT_INSTR_OFFSETS
	.align		4
.L_3451:
        /*00e0*/ 	.byte	0x04, 0x1c
        /*00e2*/ 	.short	(.L_3453 - .L_3452)


	//   ....[0]....
.L_3452:
        /*00e4*/ 	.word	0x00003180


	//   ....[1]....
        /*00e8*/ 	.word	0x000032d0


	//----- nvinfo : EIATTR_CRS_STACK_SIZE
	.align		4
.L_3453:
        /*00ec*/ 	.byte	0x04, 0x1e
        /*00ee*/ 	.short	(.L_3455 - .L_3454)
.L_3454:
        /*00f0*/ 	.word	0x00000000


	//----- nvinfo : EIATTR_CBANK_PARAM_SIZE
	.align		4
.L_3455:
        /*00f4*/ 	.byte	0x03, 0x19
        /*00f6*/ 	.short	0x00b8


	//----- nvinfo : EIATTR_PARAM_CBANK
	.align		4
        /*00f8*/ 	.byte	0x04, 0x0a
        /*00fa*/ 	.short	(.L_3457 - .L_3456)
	.align		4
.L_3456:
        /*00fc*/ 	.word	index@(.nv.constant0._Z30group_norm_nhwc_bwd_sum_kernelI11Fp16IOBf16WLi120EEv26Group_norm_nhwc_bwd_params)
        /*0100*/ 	.short	0x0210
        /*0102*/ 	.short	0x00b8


	//----- nvinfo : EIATTR_SW_WAR
	.align		4
.L_3457:
        /*0104*/ 	.byte	0x04, 0x36
        /*0106*/ 	.short	(.L_3459 - .L_3458)
.L_3458:
        /*0108*/ 	.word	0x00000008
.L_3459:


//--------------------- .nv.info._Z30group_norm_nhwc_bwd_sum_kernelI11Fp16IOBf16WLi140EEv26Group_norm_nhwc_bwd_params --------------------------
	.section	.nv.info._Z30group_norm_nhwc_bwd_sum_kernelI11Fp16IOBf16WLi140EEv26Group_norm_nhwc_bwd_params,"",@"SHT_CUDA_INFO"
	.sectionflags	@""
	.align	4


	//----- nvinfo : EIATTR_CUDA_API_VERSION
	.align		4
        /*0000*/ 	.byte	0x04, 0x37
        /*0002*/ 	.short	(.L_3461 - .L_3460)
.L_3460:
        /*0004*/ 	.word	0x00000082


	//----- nvinfo : EIATTR_KPARAM_INFO
	.align		4
.L_3461:
        /*0008*/ 	.byte	0x04, 0x17
        /*000a*/ 	.short	(.L_3463 - .L_3462)
.L_3462:
        /*000c*/ 	.word	0x00000000
        /*0010*/ 	.short	0x0000
        /*0012*/ 	.short	0x0000
        /*0014*/ 	.byte	0x00, 0xf0, 0xe1, 0x02


	//----- nvinfo : EIATTR_SPARSE_MMA_MASK
	.align		4
.L_3463:
        /*0018*/ 	.byte	0x03, 0x50
        /*001a*/ 	.short	0x0000


	//----- nvinfo : EIATTR_MAXREG_COUNT
	.align		4
        /*001c*/ 	.byte	0x03, 0x1b
        /*001e*/ 	.short	0x00ff


	//----- nvinfo : EIATTR_NUM_BARRIERS
	.align		4
        /*0020*/ 	.byte	0x02, 0x4c
        /*0022*/ 	.byte	0x01
	.zero		1


	//----- nvinfo : EIATTR_MERCURY_ISA_VERSION
	.align		4
        /*0024*/ 	.byte	0x03, 0x5f
        /*0026*/ 	.short	0x0101


	//----- nvinfo : EIATTR_COOP_GROUP_MASK_REGIDS
	.align		4
        /*0028*/ 	.byte	0x04, 0x29
        /*002a*/ 	.short	(.L_3465 - .L_3464)


	//   ....[0]....
.L_3464:
        /*002c*/ 	.word	0x0500000b


	//   ....[1]....
        /*0030*/ 	.word	0x0500000b


	//   ....[2]....
        /*0034*/ 	.word	0x0500000b


	//   ....[3]....
        /*0038*/ 	.word	0x0500000b


	//   ....[4]....
        /*003c*/ 	.word	0x0500000b


	//   ....[5]....
        /*0040*/ 	.word	0x0500000b


	//   ....[6]....
        /*0044*/ 	.word	0x0500000b


	//   ....[7]....
        /*0048*/ 	.word	0x0500000b


	//   ....[8]....
        /*004c*/ 	.word	0x0500000b


	//   ....[9]....
        /*0050*/ 	.word	0x0500000b


	//   ....[10]....
        /*0054*/ 	.word	0x0500000b


	//   ....[11]....
        /*0058*/ 	.word	0x0500000b


	//   ....[12]....
        /*005c*/ 	.word	0x0500000b


	//   ....[13]....
        /*0060*/ 	.word	0x0500000b


	//   ....[14]....
        /*0064*/ 	.word	0x0500000b


	//   ....[15]....
        /*0068*/ 	.word	0x0500000b


	//   ....[16]....
        /*006c*/ 	.word	0x0500000b


	//   ....[17]....
        /*0070*/ 	.word	0x0500000b


	//   ....[18]....
        /*0074*/ 	.word	0x0500000b


	//   ....[19]....
        /*0078*/ 	.word	0x0500000b


	//   ....[20]....
        /*007c*/ 	.word	0x0500000b


	//   ....[21]....
        /*0080*/ 	.word	0x0500000b


	//----- nvinfo : EIATTR_COOP_GROUP_INSTR_OFFSETS
	.align		4
.L_3465:
        /*0084*/ 	.byte	0x04, 0x28
        /*0086*/ 	.short	(.L_3467 - .L_3466)


	//   ....[0]....
.L_3466:
        /*0088*/ 	.word	0x00002650


	//   ....[1]....
        /*008c*/ 	.word	0x00002750


	//   ....[2]....
        /*0090*/ 	.word	0x00002790


	//   ....[3]....
        /*0094*/ 	.word	0x00002890


	//   ....[4]....
        /*0098*/ 	.word	0x000028d0


	//   ....[5]....
        /*009c*/ 	.word	0x000029d0


	//   ....[6]....
        /*00a0*/ 	.word	0x00002a10


	//   ....[7]....
        /*00a4*/ 	.word	0x00002b40


	//   ....[8]....
        /*00a8*/ 	.word	0x00002b90


	//   ....[9]....
        /*00ac*/ 	.word	0x00002c00


	//   ....[10]....
        /*00b0*/ 	.word	0x00002c70


	//   ....[11]....
        /*00b4*/ 	.word	0x000033e0


	//   ....[12]....
        /*00b8*/ 	.word	0x00003430


	//   ....[13]....
        /*00bc*/ 	.word	0x000034a0


	//   ....[14]....
        /*00c0*/ 	.word	0x000034f0


	//   ....[15]....
        /*00c4*/ 	.word	0x00003560


	//   ....[16]....
        /*00c8*/ 	.word	0x000035b0


	//   ....[17]....
        /*00cc*/ 	.word	0x00003620


	//   ....[18]....
        /*00d0*/ 	.word	0x00003680


	//   ....[19]....
        /*00d4*/ 	.word	0x00003700


	//   ....[20]....
        /*00d8*/ 	.word	0x00003790


	//   ....[21]....
        /*00dc*/ 	.word	0x00003820


	//----- nvinfo : EIATTR_EXIT_INSTR_OFFSETS
	.align		4
.L_3467:
        /*00e0*/ 	.byte	0x04, 0x1c
        /*00e2*/ 	.short	(.L_3469 - .L_3468)


	//   ....[0]....
.L_3468:
        /*00e4*/ 	.word	0x00003270


	//   ....[1]....
        /*00e8*/ 	.word	0x000033c0


	//----- nvinfo : EIATTR_CRS_STACK_SIZE
	.align		4
.L_3469:
        /*00ec*/ 	.byte	0x04, 0x1e
        /*00ee*/ 	.short	(.L_3471 - .L_3470)
.L_3470:
        /*00f0*/ 	.word	0x00000000


	//----- nvinfo : EIATTR_CBANK_PARAM_SIZE
	.align		4
.L_3471:
        /*00f4*/ 	.byte	0x03, 0x19
        /*00f6*/ 	.short	0x00b8


	//----- nvinfo : EIATTR_PARAM_CBANK
	.align		4
        /*00f8*/ 	.byte	0x04, 0x0a
        /*00fa*/ 	.short	(.L_3473 - .L_3472)
	.align		4
.L_3472:
        /*00fc*/ 	.word	index@(.nv.constant0._Z30group_norm_nhwc_bwd_sum_kernelI11Fp16IOBf16WLi140EEv26Group_norm_nhwc_bwd_params)
        /*0100*/ 	.short	0x0210
        /*0102*/ 	.short	0x00b8


	//----- nvinfo : EIATTR_SW_WAR
	.align		4
.L_3473:
        /*0104*/ 	.byte	0x04, 0x36
        /*0106*/ 	.short	(.L_3475 - .L_3474)
.L_3474:
        /*0108*/ 	.word	0x00000008
.L_3475:


//--------------------- .nv.info._Z30group_norm_nhwc_bwd_sum_kernelI11Fp16IOBf16WLi160EEv26Group_norm_nhwc_bwd_params --------------------------
	.section	.nv.info._Z30group_norm_nhwc_bwd_sum_kernelI11Fp16IOBf16WLi160EEv26Group_norm_nhwc_bwd_params,"",@"SHT_CUDA_INFO"
	.sectionflags	@""
	.align	4


	//----- nvinfo : EIATTR_CUDA_API_VERSION
	.align		4
        /*0000*/ 	.byte	0x04, 0x37
        /*0002*/ 	.short	(.L_3477 - .L_3476)
.L_3476:
        /*0004*/ 	.word	0x00000082


	//----- nvinfo : EIATTR_KPARAM_INFO
	.align		4
.L_3477:
        /*0008*/ 	.byte	0x04, 0x17
        /*000a*/ 	.short	(.L_3479 - .L_3478)
.L_3478:
        /*000c*/ 	.word	0x00000000
        /*0010*/ 	.short	0x0000
        /*0012*/ 	.short	0x0000
        /*0014*/ 	.byte	0x00, 0xf0, 0xe1, 0x02


	//----- nvinfo : EIATTR_SPARSE_MMA_MASK
	.align		4
.L_3479:
        /*0018*/ 	.byte	0x03, 0x50
        /*001a*/ 	.short	0x0000


	//----- nvinfo : EIATTR_MAXREG_COUNT
	.align		4
        /*001c*/ 	.byte	0x03, 0x1b
        /*001e*/ 	.short	0x00ff


	//----- nvinfo : EIATTR_NUM_BARRIERS
	.align		4
        /*0020*/ 	.byte	0x02, 0x4c
        /*0022*/ 	.byte	0x01
	.zero		1


	//----- nvinfo : EIATTR_MERCURY_ISA_VERSION
	.align		4
        /*0024*/ 	.byte	0x03, 0x5f
        /*0026*/ 	.short	0x0101


	//----- nvinfo : EIATTR_COOP_GROUP_MASK_REGIDS
	.align		4
        /*0028*/ 	.byte	0x04, 0x29
        /*002a*/ 	.short	(.L_3481 - .L_3480)


	//   ....[0]....
.L_3480:
        /*002c*/ 	.word	0xffffffff


	//   ....[1]....
        /*0030*/ 	.word	0xffffffff


	//   ....[2]....
        /*0034*/ 	.word	0xffffffff


	//   ....[3]....
        /*0038*/ 	.word	0xffffffff


	//   ....[4]....
        /*003c*/ 	.word	0xffffffff


	//   ....[5]....
        /*0040*/ 	.word	0xffffffff


	//   ....[6]....
        /*0044*/ 	.word	0xffffffff


	//   ....[7]....
        /*0048*/ 	.word	0xffffffff


	//   ....[8]....
        /*004c*/ 	.word	0xffffffff


	//   ....[9]....
        /*0050*/ 	.word	0xffffffff


	//   ....[10]....
        /*0054*/ 	.word	0xffffffff


	//   ....[11]....
        /*0058*/ 	.word	0xffffffff


	//   ....[12]....
        /*005c*/ 	.word	0xffffffff


	//   ....[13]....
        /*0060*/ 	.word	0xffffffff


	//   ....[14]....
        /*0064*/ 	.word	0xffffffff


	//   ....[15]....
        /*0068*/ 	.word	0xffffffff


	//   ....[16]....
        /*006c*/ 	.word	0xffffffff


	//   ....[17]....
        /*0070*/ 	.word	0xffffffff


	//   ....[18]....
        /*0074*/ 	.word	0x0500001b


	//   ....[19]....
        /*0078*/ 	.word	0x0500001b


	//   ....[20]....
        /*007c*/ 	.word	0x0500001b


	//   ....[21]....
        /*0080*/ 	.word	0x0500001b


	//   ....[22]....
        /*0084*/ 	.word	0x0500001b


	//   ....[23]....
        /*0088*/ 	.word	0x0500001b


	//   ....[24]....
        /*008c*/ 	.word	0x0500001b


	//   ....[25]....
        /*0090*/ 	.word	0x0500001b


	//   ....[26]....
        /*0094*/ 	.word	0x0500001b


	//   ....[27]....
        /*0098*/ 	.word	0x0500001b


	//   ....[28]....
        /*009c*/ 	.word	0x0500001b


	//   ....[29]....
        /*00a0*/ 	.word	0x0500001b


	//   ....[30]....
        /*00a4*/ 	.word	0x0500001b


	//   ....[31]....
        /*00a8*/ 	.word	0x0500001b


	//   ....[32]....
        /*00ac*/ 	.word	0x0500001b


	//   ....[33]....
        /*00b0*/ 	.word	0x0500001b


	//   ....[34]....
        /*00b4*/ 	.word	0x0500001b


	//   ....[35]....
        /*00b8*/ 	.word	0x0500001b


	//----- nvinfo : EIATTR_COOP_GROUP_INSTR_OFFSETS
	.align		4
.L_3481:
        /*00bc*/ 	.byte	0x04, 0x28
        /*00be*/ 	.short	(.L_3483 - .L_3482)


	//   ....[0]....
.L_3482:
        /*00c0*/ 	.word	0x000026f0


	//   ....[1]....
        /*00c4*/ 	.word	0x00002720


	//   ....[2]....
        /*00c8*/ 	.word	0x00002770


	//   ....[3]....
        /*00cc*/ 	.word	0x00002780


	//   ....[4]....
        /*00d0*/ 	.word	0x000027b0


	//   ....[5]....
        /*00d4*/ 	.word	0x000027f0


	//   ....[6]....
        /*00d8*/ 	.word	0x00002820


	//   ....[7]....
        /*00dc*/ 	.word	0x00002850


	//   ....[8]....
        /*00e0*/ 	.word	0x00002890


	//   ....[9]....
        /*00e4*/ 	.word	0x000028c0


	//   ....[10]....
        /*00e8*/ 	.word	0x000028f0


	//   ....[11]....
        /*00ec*/ 	.word	0x00002930


	//   ....[12]....
        /*00f0*/ 	.word	0x00002960


	//   ....[13]....
        /*00f4*/ 	.word	0x000029b0


	//   ....[14]....
        /*00f8*/ 	.word	0x000029c0


	//   ....[15]....
        /*00fc*/ 	.word	0x000029d0


	//   ....[16]....
        /*0100*/ 	.word	0x00002a20


	//   ....[17]....
        /*0104*/ 	.word	0x00002a30


	//   ....[18]....
        /*0108*/ 	.word	0x00003190


	//   ....[19]....
        /*010c*/ 	.word	0x000031e0


	//   ....[20]....
        /*0110*/ 	.word	0x00003250


	//   ....[21]....
        /*0114*/ 	.word	0x000032c0


	//   ....[22]....
        /*0118*/ 	.word	0x00003330


	//   ....[23]....
        /*011c*/ 	.word	0x000033a0


	//   ....[24]....
        /*0120*/ 	.word	0x00003410


	//   ....[25]....
        /*0124*/ 	.word	0x00003480


	//   ....[26]....
        /*0128*/ 	.word	0x000034f0


	//   ....[27]....
        /*012c*/ 	.word	0x00003560


	//   ....[28]....
        /*0130*/ 	.word	0x000035d0


	//   ....[29]....
        /*0134*/ 	.word	0x00003630


	//   ....[30]....
        /*0138*/ 	.word	0x000036e0


	//   ....[31]....
        /*013c*/ 	.word	0x00003730


	//   ....[32]....
        /*0140*/ 	.word	0x00003790


	//   ....[33]....
        /*0144*/ 	.word	0x00003820


	//   ....[34]....
        /*0148*/ 	.word	0x00003870


	//   ....[35]....
        /*014c*/ 	.word	0x000038c0


	//----- nvinfo : EIATTR_EXIT_INSTR_OFFSETS
	.align		4
.L_3483:
        /*0150*/ 	.byte	0x04, 0x1c
        /*0152*/ 	.short	(.L_3485 - .L_3484)


	//   ....[0]....
.L_3484:
        /*0154*/ 	.word	0x00002fc0


	//   ....[1]....
        /*0158*/ 	.word	0x00003110


	//----- nvinfo : EIATTR_CRS_STACK_SIZE
	.align		4
.L_3485:
        /*015c*/ 	.byte	0x04, 0x1e
        /*015e*/ 	.short	(.L_3487 - .L_3486)
.L_3486:
        /*0160*/ 	.word	0x00000000


	//----- nvinfo : EIATTR_CBANK_PARAM_SIZE
	.align		4
.L_3487:
        /*0164*/ 	.byte	0x03, 0x19
        /*0166*/ 	.short	0x00b8


	//----- nvinfo : EIATTR_PARAM_CBANK
	.align		4
        /*0168*/ 	.byte	0x04, 0x0a
        /*016a*/ 	.short	(.L_3489 - .L_3488)
	.align		4
.L_3488:
        /*016c*/ 	.word	index@(.nv.constant0._Z30group_norm_nhwc_bwd_sum_kernelI11Fp16IOBf16WLi160EEv26Group_norm_nhwc_bwd_params)
        /*0170*/ 	.short	0x0210
        /*0172*/ 	.short	0x00b8


	//----- nvinfo : EIATTR_SW_WAR
	.align		4
.L_3489:
        /*0174*/ 	.byte	0x04, 0x36
        /*0176*/ 	.short	(.L_3491 - .L_3490)
.L_3490:
        /*0178*/ 	.word	0x00000008
.L_3491:


//--------------------- .nv.info._Z30group_norm_nhwc_bwd_sum_kernelI11Fp16IOFp16WLi196EEv26Group_norm_nhwc_bwd_params --------------------------
	.section	.nv.info._Z30group_norm_nhwc_bwd_sum_kernelI11Fp16IOFp16WLi196EEv26Group_norm_nhwc_bwd_params,"",@"SHT_CUDA_INFO"
	.sectionflags	@""
	.align	4


	//----- nvinfo : EIATTR_CUDA_API_VERSION
	.align		4
        /*0000*/ 	.byte	0x04, 0x37
        /*0002*/ 	.short	(.L_3493 - .L_3492)
.L_3492:
        /*0004*/ 	.word	0x00000082


	//----- nvinfo : EIATTR_KPARAM_INFO
	.align		4
.L_3493:
        /*0008*/ 	.byte	0x04, 0x17
        /*000a*/ 	.short	(.L_3495 - .L_3494)
.L_3494:
        /*000c*/ 	.word	0x00000000
        /*0010*/ 	.short	0x0000
        /*0012*/ 	.short	0x0000
        /*0014*/ 	.byte	0x00, 0xf0, 0xe1, 0x02


	//----- nvinfo : EIATTR_SPARSE_MMA_MASK
	.align		4
.L_3495:
        /*0018*/ 	.byte	0x03, 0x50
        /*001a*/ 	.short	0x0000


	//----- nvinfo : EIATTR_MAXREG_COUNT
	.align		4
        /*001c*/ 	.byte	0x03, 0x1b
        /*001e*/ 	.short	0x00ff


	//----- nvinfo : EIATTR_NUM_BARRIERS
	.align		4
        /*0020*/ 	.byte	0x02, 0x4c
        /*0022*/ 	.byte	0x01
	.zero		1


	//----- nvinfo : EIATTR_MERCURY_ISA_VERSION
	.align		4
        /*0024*/ 	.byte	0x03, 0x5f
        /*0026*/ 	.short	0x0101


	//----- nvinfo : EIATTR_COOP_GROUP_MASK_REGIDS
	.align		4
        /*0028*/ 	.byte	0x04, 0x29
        /*002a*/ 	.short	(.L_3497 - .L_3496)


	//   ....[0]....
.L_3496:
        /*002c*/ 	.word	0x05000005


	//   ....[1]....
        /*0030*/ 	.word	0x05000005


	//   ....[2]....
        /*0034*/ 	.word	0x05000005


	//   ....[3]....
        /*0038*/ 	.word	0x05000005


	//   ....[4]....
        /*003c*/ 	.word	0x05000005


	//   ....[5]....
        /*0040*/ 	.word	0x05000005


	//   ....[6]....
        /*0044*/ 	.word	0x05000005


	//   ....[7]....
        /*0048*/ 	.word	0x05000005


	//   ....[8]....
        /*004c*/ 	.word	0x05000005


	//   ....[9]....
        /*0050*/ 	.word	0x05000005


	//   ....[10]....
        /*0054*/ 	.word	0x05000005


	//   ....[11]....
        /*0058*/ 	.word	0x05000005


	//   ....[12]....
        /*005c*/ 	.word	0x05000005


	//   ....[13]....
        /*0060*/ 	.word	0x05000005


	//   ....[14]....
        /*0064*/ 	.word	0x05000005


	//   ....[15]....
        /*0068*/ 	.word	0x05000005


	//   ....[16]....
        /*006c*/ 	.word	0x05000005


	//   ....[17]....
        /*0070*/ 	.word	0x05000005


	//   ....[18]....
        /*0074*/ 	.word	0x05000005


	//   ....[19]....
        /*0078*/ 	.word	0x05000005


	//   ....[20]....
        /*007c*/ 	.word	0x05000005


	//   ....[21]....
        /*0080*/ 	.word	0x05000005


	//----- nvinfo : EIATTR_COOP_GROUP_INSTR_OFFSETS
	.align		4
.L_3497:
        /*0084*/ 	.byte	0x04, 0x28
        /*0086*/ 	.short	(.L_3499 - .L_3498)


	//   ....[0]....
.L_3498:
        /*0088*/ 	.word	0x00002740


	//   ....[1]....
        /*008c*/ 	.word	0x00002840


	//   ....[2]....
        /*0090*/ 	.word	0x00002880


	//   ....[3]....
        /*0094*/ 	.word	0x00002980


	//   ....[4]....
        /*0098*/ 	.word	0x000029c0


	//   ....[5]....
        /*009c*/ 	.word	0x00002ac0


	//   ....[6]....
        /*00a0*/ 	.word	0x00002b00


	//   ....[7]....
        /*00a4*/ 	.word	0x00002c30


	//   ....[8]....
        /*00a8*/ 	.word	0x00002c80


	//   ....[9]....
        /*00ac*/ 	.word	0x00002cf0


	//   ....[10]....
        /*00b0*/ 	.word	0x00002d60


	//   ....[11]....
        /*00b4*/ 	.word	0x00003660


	//   ....[12]....
        /*00b8*/ 	.word	0x000036b0


	//   ....[13]....
        /*00bc*/ 	.word	0x00003720


	//   ....[14]....
        /*00c0*/ 	.word	0x00003770


	//   ....[15]....
        /*00c4*/ 	.word	0x000037e0


	//   ....[16]....
        /*00c8*/ 	.word	0x00003830


	//   ....[17]....
        /*00cc*/ 	.word	0x000038a0


	//   ....[18]....
        /*00d0*/ 	.word	0x00003900


	//   ....[19]....
        /*00d4*/ 	.word	0x00003980


	//   ....[20]....
        /*00d8*/ 	.word	0x00003a10


	//   ....[21]....
        /*00dc*/ 	.word	0x00003aa0


	//----- nvinfo : EIATTR_EXIT_INSTR_OFFSETS
	.align		4
.L_3499:
        /*00e0*/ 	.byte	0x04, 0x1c
        /*00e2*/ 	.short	(.L_3501 - .L_3500)


	//   ....[0]....
.L_3500:
        /*00e4*/ 	.word	0x000034f0


	//   ....[1]....
        /*00e8*/ 	.word	0x00003640


	//----- nvinfo : EIATTR_CRS_STACK_SIZE
	.align		4
.L_3501:
        /*00ec*/ 	.byte	0x04, 0x1e
        /*00ee*/ 	.short	(.L_3503 - .L_3502)
.L_3502:
        /*00f0*/ 	.word	0x00000000


	//----- nvinfo : EIATTR_CBANK_PARAM_SIZE
	.align		4
.L_3503:
        /*00f4*/ 	.byte	0x03, 0x19
        /*00f6*/ 	.short	0x00b8


	//----- nvinfo : EIATTR_PARAM_CBANK
	.align		4
        /*00f8*/ 	.byte	0x04, 0x0a
        /*00fa*/ 	.short	(.L_3505 - .L_3504)
	.align		4
.L_3504:
        /*00fc*/ 	.word	index@(.nv.constant0._Z30group_norm_nhwc_bwd_sum_kernelI11Fp16IOFp16WLi196EEv26Group_norm_nhwc_bwd_params)
        /*0100*/ 	.short	0x0210
        /*0102*/ 	.short	0x00b8


	//----- nvinfo : EIATTR_SW_WAR
	.align		4
.L_3505:
        /*0104*/ 	.byte	0x04, 0x36
        /*0106*/ 	.short	(.L_3507 - .L_3506)
.L_3506:
        /*0108*/ 	.word	0x00000008
.L_3507:


//--------------------- .nv.info._Z30group_norm_nhwc_bwd_sum_kernelI11Fp16IOFp16WLi168EEv26Group_norm_nhwc_bwd_params --------------------------
	.section	.nv.info._Z30group_norm_nhwc_bwd_sum_kernelI11Fp16IOFp16WLi168EEv26Group_norm_nhwc_bwd_params,"",@"SHT_CUDA_INFO"
	.sectionflags	@""
	.align	4


	//----- nvinfo : EIATTR_CUDA_API_VERSION
	.align		4
        /*0000*/ 	.byte	0x04, 0x37
        /*0002*/ 	.short	(.L_3509 - .L_3508)
.L_3508:
        /*0004*/ 	.word	0x00000082


	//----- nvinfo : EIATTR_KPARAM_INFO
	.align		4
.L_3509:
        /*0008*/ 	.byte	0x04, 0x17
        /*000a*/ 	.short	(.L_3511 - .L_3510)
.L_3510:
        /*000c*/ 	.word	0x00000000
        /*0010*/ 	.short	0x0000
        /*0012*/ 	.short	0x0000
        /*0014*/ 	.byte	0x00, 0xf0, 0xe1, 0x02


	//----- nvinfo : EIATTR_SPARSE_MMA_MASK
	.align		4
.L_3511:
        /*0018*/ 	.byte	0x03, 0x50
        /*001a*/ 	.short	0x0000


	//----- nvinfo : EIATTR_MAXREG_COUNT
	.align		4
        /*001c*/ 	.byte	0x03, 0x1b
        /*001e*/ 	.short	0x00ff


	//----- nvinfo : EIATTR_NUM_BARRIERS
	.align		4
        /*0020*/ 	.byte	0x02, 0x4c
        /*0022*/ 	.byte	0x01
	.zero		1


	//----- nvinfo : EIATTR_MERCURY_ISA_VERSION
	.align		4
        /*0024*/ 	.byte	0x03, 0x5f
        /*0026*/ 	.short	0x0101


	//----- nvinfo : EIATTR_COOP_GROUP_MASK_REGIDS
	.align		4
        /*0028*/ 	.byte	0x04, 0x29
        /*002a*/ 	.short	(.L_3513 - .L_3512)


	//   ....[0]....
.L_3512:
        /*002c*/ 	.word	0x05000005


	//   ....[1]....
        /*0030*/ 	.word	0x05000005


	//   ....[2]....
        /*0034*/ 	.word	0x05000005


	//   ....[3]....
        /*0038*/ 	.word	0x05000005


	//   ....[4]....
        /*003c*/ 	.word	0x05000005


	//   ....[5]....
        /*0040*/ 	.word	0x05000005


	//   ....[6]....
        /*0044*/ 	.word	0x05000005


	//   ....[7]....
        /*0048*/ 	.word	0x05000005


	//   ....[8]....
        /*004c*/ 	.word	0x05000005


	//   ....[9]....
        /*0050*/ 	.word	0x05000005


	//   ....[10]....
        /*0054*/ 	.word	0x05000005


	//   ....[11]....
        /*0058*/ 	.word	0x05000005


	//   ....[12]....
        /*005c*/ 	.word	0x05000005


	//   ....[13]....
        /*0060*/ 	.word	0x05000005


	//   ....[14]....
        /*0064*/ 	.word	0x05000005


	//   ....[15]....
        /*0068*/ 	.word	0x05000005


	//   ....[16]....
        /*006c*/ 	.word	0x05000005


	//   ....[17]....
        /*0070*/ 	.word	0x05000005


	//   ....[18]....
        /*0074*/ 	.word	0x05000005


	//   ....[19]....
        /*0078*/ 	.word	0x05000005


	//   ....[20]....
        /*007c*/ 	.word	0x05000005


	//   ....[21]....
        /*0080*/ 	.word	0x05000005


	//----- nvinfo : EIATTR_COOP_GROUP_INSTR_OFFSETS
	.align		4
.L_3513:
        /*0084*/ 	.byte	0x04, 0x28
        /*0086*/ 	.short	(.L_3515 - .L_3514)


	//   ....[0]....
.L_3514:
        /*0088*/ 	.word	0x000026e0


	//   ....[1]....
        /*008c*/ 	.word	0x000027e0


	//   ....[2]....
        /*0090*/ 	.word	0x00002820


	//   ....[3]....
        /*0094*/ 	.word	0x00002920


	//   ....[4]....
        /*0098*/ 	.word	0x00002960


	//   ....[5]....
        /*009c*/ 	.word	0x00002a60


	//   ....[6]....
        /*00a0*/ 	.word	0x00002aa0


	//   ....[7]....
        /*00a4*/ 	.word	0x00002bd0


	//   ....[8]....
        /*00a8*/ 	.word	0x00002c20


	//   ....[9]....
        /*00ac*/ 	.word	0x00002c90


	//   ....[10]....
        /*00b0*/ 	.word	0x00002d00


	//   ....[11]....
        /*00b4*/ 	.word	0x00003570


	//   ....[12]....
        /*00b8*/ 	.word	0x000035c0


	//   ....[13]....
        /*00bc*/ 	.word	0x00003630


	//   ....[14]....
        /*00c0*/ 	.word	0x00003680


	//   ....[15]....
        /*00c4*/ 	.word	0x000036f0


	//   ....[16]....
        /*00c8*/ 	.word	0x00003740


	//   ....[17]....
        /*00cc*/ 	.word	0x000037b0


	//   ....[18]....
        /*00d0*/ 	.word	0x00003810


	//   ....[19]....
        /*00d4*/ 	.word	0x00003890


	//   ....[20]....
        /*00d8*/ 	.word	0x00003920


	//   ....[21]....
        /*00dc*/ 	.word	0x000039b0


	//----- nvinfo : EIATTR_EXIT_INSTR_OFFSETS
	.align		4
.L_3515:
        /*00e0*/ 	.byte	0x04, 0x1c
        /*00e2*/ 	.short	(.L_3517 - .L_3516)


	//   ....[0]....
.L_3516:
        /*00e4*/ 	.word	0x00003400


	//   ....[1]....
        /*00e8*/ 	.word	0x00003550


	//----- nvinfo : EIATTR_CRS_STACK_SIZE
	.align		4
.L_3517:
        /*00ec*/ 	.byte	0x04, 0x1e
        /*00ee*/ 	.short	(.L_3519 - .L_3518)
.L_3518:
        /*00f0*/ 	.word	0x00000000


	//----- nvinfo : EIATTR_CBANK_PARAM_SIZE
	.align		4
.L_3519:
        /*00f4*/ 	.byte	0x03, 0x19
        /*00f6*/ 	.short	0x00b8


	//----- nvinfo : EIATTR_PARAM_CBANK
	.align		4
        /*00f8*/ 	.byte	0x04, 0x0a
        /*00fa*/ 	.short	(.L_3521 - .L_3520)
	.align		4
.L_3520:
        /*00fc*/ 	.word	index@(.nv.constant0._Z30group_norm_nhwc_bwd_sum_kernelI11Fp16IOFp16WLi168EEv26Group_norm_nhwc_bwd_params)
        /*0100*/ 	.short	0x0210
        /*0102*/ 	.short	0x00b8


	//----- nvinfo : EIATTR_SW_WAR
	.align		4
.L_3521:
        /*0104*/ 	.byte	0x04, 0x36
        /*0106*/ 	.short	(.L_3523 - .L_3522)
.L_3522:
        /*0108*/ 	.word	0x00000008
.L_3523:


//--------------------- .nv.info._Z30group_norm_nhwc_bwd_sum_kernelI11Fp16IOFp16WLi64EEv26Group_norm_nhwc_bwd_params --------------------------
	.section	.nv.info._Z30group_norm_nhwc_bwd_sum_kernelI11Fp16IOFp16WLi64EEv26Group_norm_nhwc_bwd_params,"",@"SHT_CUDA_INFO"
	.sectionflags	@""
	.align	4


	//----- nvinfo : EIATTR_CUDA_API_VERSION
	.align		4
        /*0000*/ 	.byte	0x04, 0x37
        /*0002*/ 	.short	(.L_3525 - .L_3524)
.L_3524:
        /*0004*/ 	.word	0x00000082


	//----- nvinfo : EIATTR_KPARAM_INFO
	.align		4
.L_3525:
        /*0008*/ 	.byte	0x04, 0x17
        /*000a*/ 	.short	(.L_3527 - .L_3526)
.L_3526:
        /*000c*/ 	.word	0x00000000
        /*0010*/ 	.short	0x0000
        /*0012*/ 	.short	0x0000
        /*0014*/ 	.byte	0x00, 0xf0, 0xe1, 0x02


	//----- nvinfo : EIATTR_SPARSE_MMA_MASK
	.align		4
.L_3527:
        /*0018*/ 	.byte	0x03, 0x50
        /*001a*/ 	.short	0x0000


	//----- nvinfo : EIATTR_MAXREG_COUNT
	.align		4
        /*001c*/ 	.byte	0x03, 0x1b
        /*001e*/ 	.short	0x00ff


	//----- nvinfo : EIATTR_NUM_BARRIERS
	.align		4
        /*0020*/ 	.byte	0x02, 0x4c
        /*0022*/ 	.byte	0x01
	.zero		1


	//----- nvinfo : EIATTR_MERCURY_ISA_VERSION
	.align		4
        /*0024*/ 	.byte	0x03, 0x5f
        /*0026*/ 	.short	0x0101


	//----- nvinfo : EIATTR_COOP_GROUP_MASK_REGIDS
	.align		4
        /*0028*/ 	.byte	0x04, 0x29
        /*002a*/ 	.short	(.L_3529 - .L_3528)


	//   ....[0]....
.L_3528:
        /*002c*/ 	.word	0xffffffff


	//   ....[1]....
        /*0030*/ 	.word	0xffffffff


	//   ....[2]....
        /*0034*/ 	.word	0xffffffff


	//   ....[3]....
        /*0038*/ 	.word	0xffffffff


	//   ....[4]....
        /*003c*/ 	.word	0xffffffff


	//   ....[5]....
        /*0040*/ 	.word	0xffffffff


	//   ....[6]....
        /*0044*/ 	.word	0xffffffff


	//   ....[7]....
        /*0048*/ 	.word	0xffffffff


	//   ....[8]....
        /*004c*/ 	.word	0xffffffff


	//   ....[9]....
        /*0050*/ 	.word	0xffffffff


	//   ....[10]....
        /*0054*/ 	.word	0xffffffff


	//   ....[11]....
        /*0058*/ 	.word	0xffffffff


	//   ....[12]....
        /*005c*/ 	.word	0xffffffff


	//   ....[13]....
        /*0060*/ 	.word	0xffffffff


	//   ....[14]....
        /*0064*/ 	.word	0xffffffff


	//   ....[15]....
        /*0068*/ 	.word	0xffffffff


	//   ....[16]....
        /*006c*/ 	.word	0xffffffff


	//   ....[17]....
        /*0070*/ 	.word	0xffffffff


	//   ....[18]....
        /*0074*/ 	.word	0x05000013


	//   ....[19]....
        /*0078*/ 	.word	0x05000013


	//   ....[20]....
        /*007c*/ 	.word	0x05000013


	//   ....[21]....
        /*0080*/ 	.word	0x05000013


	//   ....[22]....
        /*0084*/ 	.word	0x05000013


	//   ....[23]....
        /*0088*/ 	.word	0x05000013


	//   ....[24]....
        /*008c*/ 	.word	0x05000013


	//   ....[25]....
        /*0090*/ 	.word	0x05000013


	//   ....[26]....
        /*0094*/ 	.word	0x05000013


	//   ....[27]....
        /*0098*/ 	.word	0x05000013


	//   ....[28]....
        /*009c*/ 	.word	0x05000013


	//   ....[29]....
        /*00a0*/ 	.word	0x05000013


	//   ....[30]....
        /*00a4*/ 	.word	0x05000013


	//   ....[31]....
        /*00a8*/ 	.word	0x05000013


	//   ....[32]....
        /*00ac*/ 	.word	0x05000013


	//   ....[33]....
        /*00b0*/ 	.word	0x05000013


	//   ....[34]....
        /*00b4*/ 	.word	0x05000013


	//   ....[35]....
        /*00b8*/ 	.word	0x05000013


	//----- nvinfo : EIATTR_COOP_GROUP_INSTR_OFFSETS
	.align		4
.L_3529:
        /*00bc*/ 	.byte	0x04, 0x28
        /*00be*/ 	.short	(.L_3531 - .L_3530)


	//   ....[0]....
.L_3530:
        /*00c0*/ 	.word	0x000015b0


	//   ....[1]....
        /*00c4*/ 	.word	0x000015e0


	//   ....[2]....
        /*00c8*/ 	.word	0x000015f0


	//   ....[3]....
        /*00cc*/ 	.word	0x00001650


	//   ....[4]....
        /*00d0*/ 	.word	0x00001680


	//   ....[5]....
        /*00d4*/ 	.word	0x00001690


	//   ....[6]....
        /*00d8*/ 	.word	0x000016f0


	//   ....[7]....
        /*00dc*/ 	.word	0x00001720


	//   ....[8]....
        /*00e0*/ 	.word	0x00001730


	//   ....[9]....
        /*00e4*/ 	.word	0x00001790


	//   ....[10]....
        /*00e8*/ 	.word	0x000017c0


	//   ....[11]....
        /*00ec*/ 	.word	0x000017d0


	//   ....[12]....
        /*00f0*/ 	.word	0x00001830


	//   ....[13]....
        /*00f4*/ 	.word	0x00001860


	//   ....[14]....
        /*00f8*/ 	.word	0x00001870


	//   ....[15]....
        /*00fc*/ 	.word	0x000018d0


	//   ....[16]....
        /*0100*/ 	.word	0x000018e0


	//   ....[17]....
        /*0104*/ 	.word	0x000018f0


	//   ....[18]....
        /*0108*/ 	.word	0x00001e60


	//   ....[19]....
        /*010c*/ 	.word	0x00001ec0


	//   ....[20]....
        /*0110*/ 	.word	0x00001f30


	//   ....[21]....
        /*0114*/ 	.word	0x00001f90


	//   ....[22]....
        /*0118*/ 	.word	0x00002020


	//   ....[23]....
        /*011c*/ 	.word	0x00002090


	//   ....[24]....
        /*0120*/ 	.word	0x000020f0


	//   ....[25]....
        /*0124*/ 	.word	0x00002180


	//   ....[26]....
        /*0128*/ 	.word	0x000021f0


	//   ....[27]....
        /*012c*/ 	.word	0x00002250


	//   ....[28]....
        /*0130*/ 	.word	0x000022e0


	//   ....[29]....
        /*0134*/ 	.word	0x00002350


	//   ....[30]....
        /*0138*/ 	.word	0x000023b0


	//   ....[31]....
        /*013c*/ 	.word	0x00002430


	//   ....[32]....
        /*0140*/ 	.word	0x00002480


	//   ....[33]....
        /*0144*/ 	.word	0x00002500


	//   ....[34]....
        /*0148*/ 	.word	0x00002570


	//   ....[35]....
        /*014c*/ 	.word	0x000025c0


	//----- nvinfo : EIATTR_EXIT_INSTR_OFFSETS
	.align		4
.L_3531:
        /*0150*/ 	.byte	0x04, 0x1c
        /*0152*/ 	.short	(.L_3533 - .L_3532)


	//   ....[0]....
.L_3532:
        /*0154*/ 	.word	0x00001c90


	//   ....[1]....
        /*0158*/ 	.word	0x00001de0


	//----- nvinfo : EIATTR_CRS_STACK_SIZE
	.align		4
.L_3533:
        /*015c*/ 	.byte	0x04, 0x1e
        /*015e*/ 	.short	(.L_3535 - .L_3534)
.L_3534:
        /*0160*/ 	.word	0x00000000


	//----- nvinfo : EIATTR_CBANK_PARAM_SIZE
	.align		4
.L_3535:
        /*0164*/ 	.byte	0x03, 0x19
        /*0166*/ 	.short	0x00b8


	//----- nvinfo : EIATTR_PARAM_CBANK
	.align		4
        /*0168*/ 	.byte	0x04, 0x0a
        /*016a*/ 	.short	(.L_3537 - .L_3536)
	.align		4
.L_3536:
        /*016c*/ 	.word	index@(.nv.constant0._Z30group_norm_nhwc_bwd_sum_kernelI11Fp16IOFp16WLi64EEv26Group_norm_nhwc_bwd_params)
        /*0170*/ 	.short	0x0210
        /*0172*/ 	.short	0x00b8


	//----- nvinfo : EIATTR_SW_WAR
	.align		4
.L_3537:
        /*0174*/ 	.byte	0x04, 0x36
        /*0176*/ 	.short	(.L_3539 - .L_3538)
.L_3538:
        /*0178*/ 	.word	0x00000008
.L_3539:


//--------------------- .nv.info._Z30group_norm_nhwc_bwd_sum_kernelI11Fp16IOFp16WLi128EEv26Group_norm_nhwc_bwd_params --------------------------
	.section	.nv.info._Z30group_norm_nhwc_bwd_sum_kernelI11Fp16IOFp16WLi128EEv26Group_norm_nhwc_bwd_params,"",@"SHT_CUDA_INFO"
	.sectionflags	@""
	.align	4


	//----- nvinfo : EIATTR_CUDA_API_VERSION
	.align		4
        /*0000*/ 	.byte	0x04, 0x37
        /*0002*/ 	.short	(.L_3541 - .L_3540)
.L_3540:
        /*0004*/ 	.word	0x00000082


	//----- nvinfo : EIATTR_KPARAM_INFO
	.align		4
.L_3541:
        /*0008*/ 	.byte	0x04, 0x17
        /*000a*/ 	.short	(.L_3543 - .L_3542)
.L_3542:
        /*000c*/ 	.word	0x00000000
        /*0010*/ 	.short	0x0000
        /*0012*/ 	.short	0x0000
        /*0014*/ 	.byte	0x00, 0xf0, 0xe1, 0x02


	//----- nvinfo : EIATTR_SPARSE_MMA_MASK
	.align		4
.L_3543:
        /*0018*/ 	.byte	0x03, 0x50
        /*001a*/ 	.short	0x0000


	//----- nvinfo : EIATTR_MAXREG_COUNT
	.align		4
        /*001c*/ 	.byte	0x03, 0x1b
        /*001e*/ 	.short	0x00ff


	//----- nvinfo : EIATTR_NUM_BARRIERS
	.align		4
        /*0020*/ 	.byte	0x02, 0x4c
        /*0022*/ 	.byte	0x01
	.zero		1


	//----- nvinfo : EIATTR_MERCURY_ISA_VERSION
	.align		4
        /*0024*/ 	.byte	0x03, 0x5f
        /*0026*/ 	.short	0x0101


	//----- nvinfo : EIATTR_COOP_GROUP_MASK_REGIDS
	.align		4
        /*0028*/ 	.byte	0x04, 0x29
        /*002a*/ 	.short	(.L_3545 - .L_3544)


	//   ....[0]....
.L_3544:
        /*002c*/ 	.word	0xffffffff


	//   ....[1]....
        /*0030*/ 	.word	0xffffffff


	//   ....[2]....
        /*0034*/ 	.word	0xffffffff


	//   ....[3]....
        /*0038*/ 	.word	0xffffffff


	//   ....[4]....
        /*003c*/ 	.word	0xffffffff


	//   ....[5]....
        /*0040*/ 	.word	0xffffffff


	//   ....[6]....
        /*0044*/ 	.word	0xffffffff


	//   ....[7]....
        /*0048*/ 	.word	0xffffffff


	//   ....[8]....
        /*004c*/ 	.word	0xffffffff


	//   ....[9]....
        /*0050*/ 	.word	0xffffffff


	//   ....[10]....
        /*0054*/ 	.word	0xffffffff


	//   ....[11]....
        /*0058*/ 	.word	0xffffffff


	//   ....[12]....
        /*005c*/ 	.word	0xffffffff


	//   ....[13]....
        /*0060*/ 	.word	0xffffffff


	//   ....[14]....
        /*0064*/ 	.word	0xffffffff


	//   ....[15]....
        /*0068*/ 	.word	0xffffffff


	//   ....[16]....
        /*006c*/ 	.word	0xffffffff


	//   ....[17]....
        /*0070*/ 	.word	0xffffffff


	//   ....[18]....
        /*0074*/ 	.word	0x05000018


	//   ....[19]....
        /*0078*/ 	.word	0x05000018


	//   ....[20]....
        /*007c*/ 	.word	0x05000018


	//   ....[21]....
        /*0080*/ 	.word	0x05000018


	//   ....[22]....
        /*0084*/ 	.word	0x05000018


	//   ....[23]....
        /*0088*/ 	.word	0x05000018


	//   ....[24]....
        /*008c*/ 	.word	0x05000018


	//   ....[25]....
        /*0090*/ 	.word	0x05000018


	//   ....[26]....
        /*0094*/ 	.word	0x05000018


	//   ....[27]....
        /*0098*/ 	.word	0x05000018


	//   ....[28]....
        /*009c*/ 	.word	0x05000018


	//   ....[29]....
        /*00a0*/ 	.word	0x05000018


	//   ....[30]....
        /*00a4*/ 	.word	0x05000018


	//   ....[31]....
        /*00a8*/ 	.word	0x05000018


	//   ....[32]....
        /*00ac*/ 	.word	0x05000018


	//   ....[33]....
        /*00b0*/ 	.word	0x05000018


	//   ....[34]....
        /*00b4*/ 	.word	0x05000018


	//   ....[35]....
        /*00b8*/ 	.word	0x05000018


	//----- nvinfo : EIATTR_COOP_GROUP_INSTR_OFFSETS
	.align		4
.L_3545:
        /*00bc*/ 	.byte	0x04, 0x28
        /*00be*/ 	.short	(.L_3547 - .L_3546)


	//   ....[0]....
.L_3546:
        /*00c0*/ 	.word	0x000025d0


	//   ....[1]....
        /*00c4*/ 	.word	0x00002600


	//   ....[2]....
        /*00c8*/ 	.word	0x00002610


	//   ....[3]....
        /*00cc*/ 	.word	0x00002670


	//   ....[4]....
        /*00d0*/ 	.word	0x000026a0


	//   ....[5]....
        /*00d4*/ 	.word	0x000026b0


	//   ....[6]....
        /*00d8*/ 	.word	0x00002710


	//   ....[7]....
        /*00dc*/ 	.word	0x00002740


	//   ....[8]....
        /*00e0*/ 	.word	0x00002750


	//   ....[9]....
        /*00e4*/ 	.word	0x000027b0


	//   ....[10]....
        /*00e8*/ 	.word	0x000027e0


	//   ....[11]....
        /*00ec*/ 	.word	0x000027f0


	//   ....[12]....
        /*00f0*/ 	.word	0x00002850


	//   ....[13]....
        /*00f4*/ 	.word	0x00002880


	//   ....[14]....
        /*00f8*/ 	.word	0x00002890


	//   ....[15]....
        /*00fc*/ 	.word	0x000028f0


	//   ....[16]....
        /*0100*/ 	.word	0x00002900


	//   ....[17]....
        /*0104*/ 	.word	0x00002910


	//   ....[18]....
        /*0108*/ 	.word	0x00002ff0


	//   ....[19]....
        /*010c*/ 	.word	0x00003040


	//   ....[20]....
        /*0110*/ 	.word	0x00003090


	//   ....[21]....
        /*0114*/ 	.word	0x00003150


	//   ....[22]....
        /*0118*/ 	.word	0x000031a0


	//   ....[23]....
        /*011c*/ 	.word	0x000031f0


	//   ....[24]....
        /*0120*/ 	.word	0x000032b0


	//   ....[25]....
        /*0124*/ 	.word	0x00003300


	//   ....[26]....
        /*0128*/ 	.word	0x00003350


	//   ....[27]....
        /*012c*/ 	.word	0x00003410


	//   ....[28]....
        /*0130*/ 	.word	0x00003460


	//   ....[29]....
        /*0134*/ 	.word	0x000034b0


	//   ....[30]....
        /*0138*/ 	.word	0x00003570


	//   ....[31]....
        /*013c*/ 	.word	0x000035c0


	//   ....[32]....
        /*0140*/ 	.word	0x00003610


	//   ....[33]....
        /*0144*/ 	.word	0x000036c0


	//   ....[34]....
        /*0148*/ 	.word	0x00003710


	//   ....[35]....
        /*014c*/ 	.word	0x00003760


	//----- nvinfo : EIATTR_EXIT_INSTR_OFFSETS
	.align		4
.L_3547:
        /*0150*/ 	.byte	0x04, 0x1c
        /*0152*/ 	.short	(.L_3549 - .L_3548)


	//   ....[0]....
.L_3548:
        /*0154*/ 	.word	0x00002e30


	//   ....[1]....
        /*0158*/ 	.word	0x00002f80


	//----- nvinfo : EIATTR_CRS_STACK_SIZE
	.align		4
.L_3549:
        /*015c*/ 	.byte	0x04, 0x1e
        /*015e*/ 	.short	(.L_3551 - .L_3550)
.L_3550:
        /*0160*/ 	.word	0x00000000


	//----- nvinfo : EIATTR_CBANK_PARAM_SIZE
	.align		4
.L_3551:
        /*0164*/ 	.byte	0x03, 0x19
        /*0166*/ 	.short	0x00b8


	//----- nvinfo : EIATTR_PARAM_CBANK
	.align		4
        /*0168*/ 	.byte	0x04, 0x0a
        /*016a*/ 	.short	(.L_3553 - .L_3552)
	.align		4
.L_3552:
        /*016c*/ 	.word	index@(.nv.constant0._Z30group_norm_nhwc_bwd_sum_kernelI11Fp16IOFp16WLi128EEv26Group_norm_nhwc_bwd_params)
        /*0170*/ 	.short	0x0210
        /*0172*/ 	.short	0x00b8


	//----- nvinfo : EIATTR_SW_WAR
	.align		4
.L_3553:
        /*0174*/ 	.byte	0x04, 0x36
        /*0176*/ 	.short	(.L_3555 - .L_3554)
.L_3554:
        /*0178*/ 	.word	0x00000008
.L_3555:


//--------------------- .nv.info._Z30group_norm_nhwc_bwd_sum_kernelI11Fp16IOFp16WLi192EEv26Group_norm_nhwc_bwd_params --------------------------
	.section	.nv.info._Z30group_norm_nhwc_bwd_sum_kernelI11Fp16IOFp16WLi192EEv26Group_norm_nhwc_bwd_params,"",@"SHT_CUDA_INFO"
	.sectionflags	@""
	.align	4


	//----- nvinfo : EIATTR_CUDA_API_VERSION
	.align		4
        /*0000*/ 	.byte	0x04, 0x37
        /*0002*/ 	.short	(.L_3557 - .L_3556)
.L_3556:
        /*0004*/ 	.word	0x00000082


	//----- nvinfo : EIATTR_KPARAM_INFO
	.align		4
.L_3557:
        /*0008*/ 	.byte	0x04, 0x17
        /*000a*/ 	.short	(.L_3559 - .L_3558)
.L_3558:
        /*000c*/ 	.word	0x00000000
        /*0010*/ 	.short	0x0000
        /*0012*/ 	.short	0x0000
        /*0014*/ 	.byte	0x00, 0xf0, 0xe1, 0x02


	//----- nvinfo : EIATTR_SPARSE_MMA_MASK
	.align		4
.L_3559:
        /*0018*/ 	.byte	0x03, 0x50
        /*001a*/ 	.short	0x0000


	//----- nvinfo : EIATTR_MAXREG_COUNT
	.align		4
        /*001c*/ 	.byte	0x03, 0x1b
        /*001e*/ 	.short	0x00ff


	//----- nvinfo : EIATTR_NUM_BARRIERS
	.align		4
        /*0020*/ 	.byte	0x02, 0x4c
        /*0022*/ 	.byte	0x01
	.zero		1


	//----- nvinfo : EIATTR_MERCURY_ISA_VERSION
	.align		4
        /*0024*/ 	.byte	0x03, 0x5f
        /*0026*/ 	.short	0x0101


	//----- nvinfo : EIATTR_COOP_GROUP_MASK_REGIDS
	.align		4
        /*0028*/ 	.byte	0x04, 0x29
        /*002a*/ 	.short	(.L_3561 - .L_3560)


	//   ....[0]....
.L_3560:
        /*002c*/ 	.word	0xffffffff


	//   ....[1]....
        /*0030*/ 	.word	0xffffffff


	//   ....[2]....
        /*0034*/ 	.word	0xffffffff


	//   ....[3]....
        /*0038*/ 	.word	0xffffffff


	//   ....[4]....
        /*003c*/ 	.word	0xffffffff


	//   ....[5]....
        /*0040*/ 	.word	0xffffffff


	//   ....[6]....
        /*0044*/ 	.word	0xffffffff


	//   ....[7]....
        /*0048*/ 	.word	0xffffffff


	//   ....[8]....
        /*004c*/ 	.word	0xffffffff


	//   ....[9]....
        /*0050*/ 	.word	0xffffffff


	//   ....[10]....
        /*0054*/ 	.word	0xffffffff


	//   ....[11]....
        /*0058*/ 	.word	0xffffffff


	//   ....[12]....
        /*005c*/ 	.word	0xffffffff


	//   ....[13]....
        /*0060*/ 	.word	0xffffffff


	//   ....[14]....
        /*0064*/ 	.word	0xffffffff


	//   ....[15]....
        /*0068*/ 	.word	0xffffffff


	//   ....[16]....
        /*006c*/ 	.word	0xffffffff


	//   ....[17]....
        /*0070*/ 	.word	0xffffffff


	//   ....[18]....
        /*0074*/ 	.word	0x0500001d


	//   ....[19]....
        /*0078*/ 	.word	0x0500001d


	//   ....[20]....
        /*007c*/ 	.word	0x0500001d


	//   ....[21]....
        /*0080*/ 	.word	0x0500001d


	//   ....[22]....
        /*0084*/ 	.word	0x0500001d


	//   ....[23]....
        /*0088*/ 	.word	0x0500001d


	//   ....[24]....
        /*008c*/ 	.word	0x0500001d


	//   ....[25]....
        /*0090*/ 	.word	0x0500001d


	//   ....[26]....
        /*0094*/ 	.word	0x0500001d


	//   ....[27]....
        /*0098*/ 	.word	0x0500001d


	//   ....[28]....
        /*009c*/ 	.word	0x0500001d


	//   ....[29]....
        /*00a0*/ 	.word	0x0500001d


	//   ....[30]....
        /*00a4*/ 	.word	0x0500001d


	//   ....[31]....
        /*00a8*/ 	.word	0x0500001d


	//   ....[32]....
        /*00ac*/ 	.word	0x0500001d


	//   ....[33]....
        /*00b0*/ 	.word	0x0500001d


	//   ....[34]....
        /*00b4*/ 	.word	0x0500001d


	//   ....[35]....
        /*00b8*/ 	.word	0x0500001d


	//----- nvinfo : EIATTR_COOP_GROUP_INSTR_OFFSETS
	.align		4
.L_3561:
        /*00bc*/ 	.byte	0x04, 0x28
        /*00be*/ 	.short	(.L_3563 - .L_3562)


	//   ....[0]....
.L_3562:
        /*00c0*/ 	.word	0x00002750


	//   ....[1]....
        /*00c4*/ 	.word	0x00002780


	//   ....[2]....
        /*00c8*/ 	.word	0x00002790


	//   ....[3]....
        /*00cc*/ 	.word	0x000027f0


	//   ....[4]....
        /*00d0*/ 	.word	0x00002820


	//   ....[5]....
        /*00d4*/ 	.word	0x00002830


	//   ....[6]....
        /*00d8*/ 	.word	0x00002890


	//   ....[7]....
        /*00dc*/ 	.word	0x000028c0


	//   ....[8]....
        /*00e0*/ 	.word	0x000028d0


	//   ....[9]....
        /*00e4*/ 	.word	0x00002930


	//   ....[10]....
        /*00e8*/ 	.word	0x00002960


	//   ....[11]....
        /*00ec*/ 	.word	0x00002970


	//   ....[12]....
        /*00f0*/ 	.word	0x000029d0


	//   ....[13]....
        /*00f4*/ 	.word	0x00002a00


	//   ....[14]....
        /*00f8*/ 	.word	0x00002a10


	//   ....[15]....
        /*00fc*/ 	.word	0x00002a70


	//   ....[16]....
        /*0100*/ 	.word	0x00002a80


	//   ....[17]....
        /*0104*/ 	.word	0x00002a90


	//   ....[18]....
        /*0108*/ 	.word	0x000032a0


	//   ....[19]....
        /*010c*/ 	.word	0x000032f0


	//   ....[20]....
        /*0110*/ 	.word	0x00003360


	//   ....[21]....
        /*0114*/ 	.word	0x00003410


	//   ....[22]....
        /*0118*/ 	.word	0x00003460


	//   ....[23]....
        /*011c*/ 	.word	0x000034d0


	//   ....[24]....
        /*0120*/ 	.word	0x00003580


	//   ....[25]....
        /*0124*/ 	.word	0x000035d0


	//   ....[26]....
        /*0128*/ 	.word	0x00003640


	//   ....[27]....
        /*012c*/ 	.word	0x000036f0


	//   ....[28]....
        /*0130*/ 	.word	0x00003740


	//   ....[29]....
        /*0134*/ 	.word	0x000037b0


	//   ....[30]....
        /*0138*/ 	.word	0x00003860


	//   ....[31]....
        /*013c*/ 	.word	0x000038c0


	//   ....[32]....
        /*0140*/ 	.word	0x00003910


	//   ....[33]....
        /*0144*/ 	.word	0x000039c0


	//   ....[34]....
        /*0148*/ 	.word	0x00003a10


	//   ....[35]....
        /*014c*/ 	.word	0x00003a60


	//----- nvinfo : EIATTR_EXIT_INSTR_OFFSETS
	.align		4
.L_3563:
        /*0150*/ 	.byte	0x04, 0x1c
        /*0152*/ 	.short	(.L_3565 - .L_3564)


	//   ....[0]....
.L_3564:
        /*0154*/ 	.word	0x000030e0


	//   ....[1]....
        /*0158*/ 	.word	0x00003230


	//----- nvinfo : EIATTR_CRS_STACK_SIZE
	.align		4
.L_3565:
        /*015c*/ 	.byte	0x04, 0x1e
        /*015e*/ 	.short	(.L_3567 - .L_3566)
.L_3566:
        /*0160*/ 	.word	0x00000000


	//----- nvinfo : EIATTR_CBANK_PARAM_SIZE
	.align		4
.L_3567:
        /*0164*/ 	.byte	0x03, 0x19
        /*0166*/ 	.short	0x00b8


	//----- nvinfo : EIATTR_PARAM_CBANK
	.align		4
        /*0168*/ 	.byte	0x04, 0x0a
        /*016a*/ 	.short	(.L_3569 - .L_3568)
	.align		4
.L_3568:
        /*016c*/ 	.word	index@(.nv.constant0._Z30group_norm_nhwc_bwd_sum_kernelI11Fp16IOFp16WLi192EEv26Group_norm_nhwc_bwd_params)
        /*0170*/ 	.short	0x0210
        /*0172*/ 	.short	0x00b8


	//----- nvinfo : EIATTR_SW_WAR
	.align		4
.L_3569:
        /*0174*/ 	.byte	0x04, 0x36
        /*0176*/ 	.short	(.L_3571 - .L_3570)
.L_3570:
        /*0178*/ 	.word	0x00000008
.L_3571:


//--------------------- .nv.info._Z30group_norm_nhwc_bwd_sum_kernelI11Fp16IOFp16WLi448EEv26Group_norm_nhwc_bwd_params --------------------------
	.section	.nv.info._Z30group_norm_nhwc_bwd_sum_kernelI11Fp16IOFp16WLi448EEv26Group_norm_nhwc_bwd_params,"",@"SHT_CUDA_INFO"
	.sectionflags	@""
	.align	4


	//----- nvinfo : EIATTR_CUDA_API_VERSION
	.align		4
        /*0000*/ 	.byte	0x04, 0x37
        /*0002*/ 	.short	(.L_3573 - .L_3572)
.L_3572:
        /*0004*/ 	.word	0x00000082


	//----- nvinfo : EIATTR_KPARAM_INFO
	.align		4
.L_3573:
        /*0008*/ 	.byte	0x04, 0x17
        /*000a*/ 	.short	(.L_3575 - .L_3574)
.L_3574:
        /*000c*/ 	.word	0x00000000
        /*0010*/ 	.short	0x0000
        /*0012*/ 	.short	0x0000
        /*0014*/ 	.byte	0x00, 0xf0, 0xe1, 0x02


	//----- nvinfo : EIATTR_SPARSE_MMA_MASK
	.align		4
.L_3575:
        /*0018*/ 	.byte	0x03, 0x50
        /*001a*/ 	.short	0x0000


	//----- nvinfo : EIATTR_MAXREG_COUNT
	.align		4
        /*001c*/ 	.byte	0x03, 0x1b
        /*001e*/ 	.short	0x00ff


	//----- nvinfo : EIATTR_NUM_BARRIERS
	.align		4
        /*0020*/ 	.byte	0x02, 0x4c
        /*0022*/ 	.byte	0x01
	.zero		1


	//----- nvinfo : EIATTR_MERCURY_ISA_VERSION
	.align		4
        /*0024*/ 	.byte	0x03, 0x5f
        /*0026*/ 	.short	0x0101


	//----- nvinfo : EIATTR_COOP_GROUP_MASK_REGIDS
	.align		4
        /*0028*/ 	.byte	0x04, 0x29
        /*002a*/ 	.short	(.L_3577 - .L_3576)


	//   ....[0]....
.L_3576:
        /*002c*/ 	.word	0xffffffff


	//   ....[1]....
        /*0030*/ 	.word	0xffffffff


	//   ....[2]....
        /*0034*/ 	.word	0xffffffff


	//   ....[3]....
        /*0038*/ 	.word	0xffffffff


	//   ....[4]....
        /*003c*/ 	.word	0xffffffff


	//   ....[5]....
        /*0040*/ 	.word	0xffffffff


	//   ....[6]....
        /*0044*/ 	.word	0xffffffff


	//   ....[7]....
        /*0048*/ 	.word	0xffffffff


	//   ....[8]....
        /*004c*/ 	.word	0xffffffff


	//   ....[9]....
        /*0050*/ 	.word	0xffffffff


	//   ....[10]....
        /*0054*/ 	.word	0xffffffff


	//   ....[11]....
        /*0058*/ 	.word	0xffffffff


	//   ....[12]....
        /*005c*/ 	.word	0xffffffff


	//   ....[13]....
        /*0060*/ 	.word	0xffffffff


	//   ....[14]....
        /*0064*/ 	.word	0xffffffff


	//   ....[15]....
        /*0068*/ 	.word	0xffffffff


	//   ....[16]....
        /*006c*/ 	.word	0xffffffff


	//   ....[17]....
        /*0070*/ 	.word	0xffffffff


	//   ....[18]....
        /*0074*/ 	.word	0x05000037


	//   ....[19]....
        /*0078*/ 	.word	0x05000037


	//   ....[20]....
        /*007c*/ 	.word	0x05000037


	//   ....[21]....
        /*0080*/ 	.word	0x05000037


	//   ....[22]....
        /*0084*/ 	.word	0x05000037


	//   ....[23]....
        /*0088*/ 	.word	0x05000037


	//   ....[24]....
        /*008c*/ 	.word	0x05000037


	//   ....[25]....
        /*0090*/ 	.word	0x05000037


	//   ....[26]....
        /*0094*/ 	.word	0x05000037


	//   ....[27]....
        /*0098*/ 	.word	0x05000037


	//   ....[28]....
        /*009c*/ 	.word	0x05000037


	//   ....[29]....
        /*00a0*/ 	.word	0x05000037


	//   ....[30]....
        /*00a4*/ 	.word	0x05000037


	//   ....[31]....
        /*00a8*/ 	.word	0x05000037


	//   ....[32]....
        /*00ac*/ 	.word	0x05000037


	//   ....[33]....
        /*00b0*/ 	.word	0x05000037


	//   ....[34]....
        /*00b4*/ 	.word	0x05000037


	//   ....[35]....
        /*00b8*/ 	.word	0x05000037


	//----- nvinfo : EIATTR_COOP_GROUP_INSTR_OFFSETS
	.align		4
.L_3577:
        /*00bc*/ 	.byte	0x04, 0x28
        /*00be*/ 	.short	(.L_3579 - .L_3578)


	//   ....[0]....
.L_3578:
        /*00c0*/ 	.word	0x00002c80


	//   ....[1]....
        /*00c4*/ 	.word	0x00002cb0


	//   ....[2]....
        /*00c8*/ 	.word	0x00002ce0


	//   ....[3]....
        /*00cc*/ 	.word	0x00002d50


	//   ....[4]....
        /*00d0*/ 	.word	0x00002d80


	//   ....[5]....
        /*00d4*/ 	.word	0x00002d90


	//   ....[6]....
        /*00d8*/ 	.word	0x00002df0


	//   ....[7]....
        /*00dc*/ 	.word	0x00002e20


	//   ....[8]....
        /*00e0*/ 	.word	0x00002e30


	//   ....[9]....
        /*00e4*/ 	.word	0x00002e90


	//   ....[10]....
        /*00e8*/ 	.word	0x00002ec0


	//   ....[11]....
        /*00ec*/ 	.word	0x00002ed0


	//   ....[12]....
        /*00f0*/ 	.word	0x00002f40


	//   ....[13]....
        /*00f4*/ 	.word	0x00002f70


	//   ....[14]....
        /*00f8*/ 	.word	0x00002fa0


	//   ....[15]....
        /*00fc*/ 	.word	0x00002fc0


	//   ....[16]....
        /*0100*/ 	.word	0x00002ff0


	//   ....[17]....
        /*0104*/ 	.word	0x00003010


	//   ....[18]....
        /*0108*/ 	.word	0x00003c60


	//   ....[19]....
        /*010c*/ 	.word	0x00003cd0


	//   ....[20]....
        /*0110*/ 	.word	0x00003d30


	//   ....[21]....
        /*0114*/ 	.word	0x00003dc0


	//   ....[22]....
        /*0118*/ 	.word	0x00003e30


	//   ....[23]....
        /*011c*/ 	.word	0x00003e90


	//   ....[24]....
        /*0120*/ 	.word	0x00003f20


	//   ....[25]....
        /*0124*/ 	.word	0x00003f90


	//   ....[26]....
        /*0128*/ 	.word	0x00003ff0


	//   ....[27]....
        /*012c*/ 	.word	0x00004080


	//   ....[28]....
        /*0130*/ 	.word	0x000040f0


	//   ....[29]....
        /*0134*/ 	.word	0x00004150


	//   ....[30]....
        /*0138*/ 	.word	0x000041e0


	//   ....[31]....
        /*013c*/ 	.word	0x00004270


	//   ....[32]....
        /*0140*/ 	.word	0x000042c0


	//   ....[33]....
        /*0144*/ 	.word	0x00004370


	//   ....[34]....
        /*0148*/ 	.word	0x000043d0


	//   ....[35]....
        /*014c*/ 	.word	0x00004420


	//----- nvinfo : EIATTR_EXIT_INSTR_OFFSETS
	.align		4
.L_3579:
        /*0150*/ 	.byte	0x04, 0x1c
        /*0152*/ 	.short	(.L_3581 - .L_3580)


	//   ....[0]....
.L_3580:
        /*0154*/ 	.word	0x00003a90


	//   ....[1]....
        /*0158*/ 	.word	0x00003be0


	//----- nvinfo : EIATTR_CRS_STACK_SIZE
	.align		4
.L_3581:
        /*015c*/ 	.byte	0x04, 0x1e
        /*015e*/ 	.short	(.L_3583 - .L_3582)
.L_3582:
        /*0160*/ 	.word	0x00000000


	//----- nvinfo : EIATTR_CBANK_PARAM_SIZE
	.align		4
.L_3583:
        /*0164*/ 	.byte	0x03, 0x19
        /*0166*/ 	.short	0x00b8


	//----- nvinfo : EIATTR_PARAM_CBANK
	.align		4
        /*0168*/ 	.byte	0x04, 0x0a
        /*016a*/ 	.short	(.L_3585 - .L_3584)
	.align		4
.L_3584:
        /*016c*/ 	.word	index@(.nv.constant0._Z30group_norm_nhwc_bwd_sum_kernelI11Fp16IOFp16WLi448EEv26Group_norm_nhwc_bwd_params)
        /*0170*/ 	.short	0x0210
        /*0172*/ 	.short	0x00b8


	//----- nvinfo : EIATTR_SW_WAR
	.align		4
.L_3585:
        /*0174*/ 	.byte	0x04, 0x36
        /*0176*/ 	.short	(.L_3587 - .L_3586)
.L_3586:
        /*0178*/ 	.word	0x00000008
.L_3587:


//--------------------- .nv.info._Z30group_norm_nhwc_bwd_sum_kernelI11Fp16IOFp16WLi256EEv26Group_norm_nhwc_bwd_params --------------------------
	.section	.nv.info._Z30group_norm_nhwc_bwd_sum_kernelI11Fp16IOFp16WLi256EEv26Group_norm_nhwc_bwd_params,"",@"SHT_CUDA_INFO"
	.sectionflags	@""
	.align	4


	//----- nvinfo : EIATTR_CUDA_API_VERSION
	.align		4
        /*0000*/ 	.byte	0x04, 0x37
        /*0002*/ 	.short	(.L_3589 - .L_3588)
.L_3588:
        /*0004*/ 	.word	0x00000082


	//----- nvinfo : EIATTR_KPARAM_INFO
	.align		4
.L_3589:
        /*0008*/ 	.byte	0x04, 0x17
        /*000a*/ 	.short	(.L_3591 - .L_3590)
.L_3590:
        /*000c*/ 	.word	0x00000000
        /*0010*/ 	.short	0x0000
        /*0012*/ 	.short	0x0000
        /*0014*/ 	.byte	0x00, 0xf0, 0xe1, 0x02


	//----- nvinfo : EIATTR_SPARSE_MMA_MASK
	.align		4
.L_3591:
        /*0018*/ 	.byte	0x03, 0x50
        /*001a*/ 	.short	0x0000


	//----- nvinfo : EIATTR_MAXREG_COUNT
	.align		4
        /*001c*/ 	.byte	0x03, 0x1b
        /*001e*/ 	.short	0x00ff


	//----- nvinfo : EIATTR_NUM_BARRIERS
	.align		4
        /*0020*/ 	.byte	0x02, 0x4c
        /*0022*/ 	.byte	0x01
	.zero		1


	//----- nvinfo : EIATTR_MERCURY_ISA_VERSION
	.align		4
        /*0024*/ 	.byte	0x03, 0x5f
        /*0026*/ 	.short	0x0101


	//----- nvinfo : EIATTR_COOP_GROUP_MASK_REGIDS
	.align		4
        /*0028*/ 	.byte	0x04, 0x29
        /*002a*/ 	.short	(.L_3593 - .L_3592)


	//   ....[0]....
.L_3592:
        /*002c*/ 	.word	0xffffffff


	//   ....[1]....
        /*0030*/ 	.word	0xffffffff


	//   ....[2]....
        /*0034*/ 	.word	0xffffffff


	//   ....[3]....
        /*0038*/ 	.word	0xffffffff


	//   ....[4]....
        /*003c*/ 	.word	0xffffffff


	//   ....[5]....
        /*0040*/ 	.word	0xffffffff


	//   ....[6]....
        /*0044*/ 	.word	0xffffffff


	//   ....[7]....
        /*0048*/ 	.word	0xffffffff


	//   ....[8]....
        /*004c*/ 	.word	0xffffffff


	//   ....[9]....
        /*0050*/ 	.word	0xffffffff


	//   ....[10]....
        /*0054*/ 	.word	0xffffffff


	//   ....[11]....
        /*0058*/ 	.word	0xffffffff


	//   ....[12]....
        /*005c*/ 	.word	0xffffffff


	//   ....[13]....
        /*0060*/ 	.word	0xffffffff


	//   ....[14]....
        /*0064*/ 	.word	0xffffffff


	//   ....[15]....
        /*0068*/ 	.word	0xffffffff


	//   ....[16]....
        /*006c*/ 	.word	0xffffffff


	//   ....[17]....
        /*0070*/ 	.word	0xffffffff


	//   ....[18]....
        /*0074*/ 	.word	0x05000025


	//   ....[19]....
        /*0078*/ 	.word	0x05000025


	//   ....[20]....
        /*007c*/ 	.word	0x05000025


	//   ....[21]....
        /*0080*/ 	.word	0x05000025


	//   ....[22]....
        /*0084*/ 	.word	0x05000025


	//   ....[23]....
        /*0088*/ 	.word	0x05000025


	//   ....[24]....
        /*008c*/ 	.word	0x05000025


	//   ....[25]....
        /*0090*/ 	.word	0x05000025


	//   ....[26]....
        /*0094*/ 	.word	0x05000025


	//   ....[27]....
        /*0098*/ 	.word	0x05000025


	//   ....[28]....
        /*009c*/ 	.word	0x05000025


	//   ....[29]....
        /*00a0*/ 	.word	0x05000025


	//   ....[30]....
        /*00a4*/ 	.word	0x05000025


	//   ....[31]....
        /*00a8*/ 	.word	0x05000025


	//   ....[32]....
        /*00ac*/ 	.word	0x05000025


	//   ....[33]....
        /*00b0*/ 	.word	0x05000025


	//   ....[34]....
        /*00b4*/ 	.word	0x05000025


	//   ....[35]....
        /*00b8*/ 	.word	0x05000025


	//----- nvinfo : EIATTR_COOP_GROUP_INSTR_OFFSETS
	.align		4
.L_3593:
        /*00bc*/ 	.byte	0x04, 0x28
        /*00be*/ 	.short	(.L_3595 - .L_3594)


	//   ....[0]....
.L_3594:
        /*00c0*/ 	.word	0x00002860


	//   ....[1]....
        /*00c4*/ 	.word	0x00002890


	//   ....[2]....
        /*00c8*/ 	.word	0x000028e0


	//   ....[3]....
        /*00cc*/ 	.word	0x000028f0


	//   ....[4]....
        /*00d0*/ 	.word	0x00002920


	//   ....[5]....
        /*00d4*/ 	.word	0x00002960


	//   ....[6]....
        /*00d8*/ 	.word	0x00002990


	//   ....[7]....
        /*00dc*/ 	.word	0x000029c0


	//   ....[8]....
        /*00e0*/ 	.word	0x00002a00


	//   ....[9]....
        /*00e4*/ 	.word	0x00002a30


	//   ....[10]....
        /*00e8*/ 	.word	0x00002a60


	//   ....[11]....
        /*00ec*/ 	.word	0x00002ac0


	//   ....[12]....
        /*00f0*/ 	.word	0x00002af0


	//   ....[13]....
        /*00f4*/ 	.word	0x00002b20


	//   ....[14]....
        /*00f8*/ 	.word	0x00002b60


	//   ....[15]....
        /*00fc*/ 	.word	0x00002ba0


	//   ....[16]....
        /*0100*/ 	.word	0x00002bc0


	//   ....[17]....
        /*0104*/ 	.word	0x00002bd0


	//   ....[18]....
        /*0108*/ 	.word	0x000034b0


	//   ....[19]....
        /*010c*/ 	.word	0x00003520


	//   ....[20]....
        /*0110*/ 	.word	0x00003580


	//   ....[21]....
        /*0114*/ 	.word	0x00003600


	//   ....[22]....
        /*0118*/ 	.word	0x00003690


	//   ....[23]....
        /*011c*/ 	.word	0x000036f0


	//   ....[24]....
        /*0120*/ 	.word	0x00003770


	//   ....[25]....
        /*0124*/ 	.word	0x00003800


	//   ....[26]....
        /*0128*/ 	.word	0x00003860


	//   ....[27]....
        /*012c*/ 	.word	0x000038e0


	//   ....[28]....
        /*0130*/ 	.word	0x00003970


	//   ....[29]....
        /*0134*/ 	.word	0x000039d0


	//   ....[30]....
        /*0138*/ 	.word	0x00003a50


	//   ....[31]....
        /*013c*/ 	.word	0x00003b00


	//   ....[32]....
        /*0140*/ 	.word	0x00003b50


	//   ....[33]....
        /*0144*/ 	.word	0x00003c00


	//   ....[34]....
        /*0148*/ 	.word	0x00003c60


	//   ....[35]....
        /*014c*/ 	.word	0x00003cb0


	//----- nvinfo : EIATTR_EXIT_INSTR_OFFSETS
	.align		4
.L_3595:
        /*0150*/ 	.byte	0x04, 0x1c
        /*0152*/ 	.short	(.L_3597 - .L_3596)


	//   ....[0]....
.L_3596:
        /*0154*/ 	.word	0x000032e0


	//   ....[1]....
        /*0158*/ 	.word	0x00003430


	//----- nvinfo : EIATTR_CRS_STACK_SIZE
	.align		4
.L_3597:
        /*015c*/ 	.byte	0x04, 0x1e
        /*015e*/ 	.short	(.L_3599 - .L_3598)
.L_3598:
        /*0160*/ 	.word	0x00000000


	//----- nvinfo : EIATTR_CBANK_PARAM_SIZE
	.align		4
.L_3599:
        /*0164*/ 	.byte	0x03, 0x19
        /*0166*/ 	.short	0x00b8


	//----- nvinfo : EIATTR_PARAM_CBANK
	.align		4
        /*0168*/ 	.byte	0x04, 0x0a
        /*016a*/ 	.short	(.L_3601 - .L_3600)
	.align		4
.L_3600:
        /*016c*/ 	.word	index@(.nv.constant0._Z30group_norm_nhwc_bwd_sum_kernelI11Fp16IOFp16WLi256EEv26Group_norm_nhwc_bwd_params)
        /*0170*/ 	.short	0x0210
        /*0172*/ 	.short	0x00b8


	//----- nvinfo : EIATTR_SW_WAR
	.align		4
.L_3601:
        /*0174*/ 	.byte	0x04, 0x36
        /*0176*/ 	.short	(.L_3603 - .L_3602)
.L_3602:
        /*0178*/ 	.word	0x00000008
.L_3603:


//--------------------- .nv.info._Z30group_norm_nhwc_bwd_sum_kernelI11Fp16IOFp16WLi120EEv26Group_norm_nhwc_bwd_params --------------------------
	.section	.nv.info._Z30group_norm_nhwc_bwd_sum_kernelI11Fp16IOFp16WLi120EEv26Group_norm_nhwc_bwd_params,"",@"SHT_CUDA_INFO"
	.sectionflags	@""
	.align	4


	//----- nvinfo : EIATTR_CUDA_API_VERSION
	.align		4
        /*0000*/ 	.byte	0x04, 0x37
        /*0002*/ 	.short	(.L_3605 - .L_3604)
.L_3604:
        /*0004*/ 	.word	0x00000082


	//----- nvinfo : EIATTR_KPARAM_INFO
	.align		4
.L_3605:
        /*0008*/ 	.byte	0x04, 0x17
        /*000a*/ 	.short	(.L_3607 - .L_3606)
.L_3606:
        /*000c*/ 	.word	0x00000000
        /*0010*/ 	.short	0x0000
        /*0012*/ 	.short	0x0000
        /*0014*/ 	.byte	0x00, 0xf0, 0xe1, 0x02


	//----- nvinfo : EIATTR_SPARSE_MMA_MASK
	.align		4
.L_3607:
        /*0018*/ 	.byte	0x03, 0x50
        /*001a*/ 	.short	0x0000


	//----- nvinfo : EIATTR_MAXREG_COUNT
	.align		4
        /*001c*/ 	.byte	0x03, 0x1b
        /*001e*/ 	.short	0x00ff


	//----- nvinfo : EIATTR_NUM_BARRIERS
	.align		4
        /*0020*/ 	.byte	0x02, 0x4c
        /*0022*/ 	.byte	0x01
	.zero		1


	//----- nvinfo : EIATTR_MERCURY_ISA_VERSION
	.align		4
        /*0024*/ 	.byte	0x03, 0x5f
        /*0026*/ 	.short	0x0101


	//----- nvinfo : EIATTR_COOP_GROUP_MASK_REGIDS
	.align		4
        /*0028*/ 	.byte	0x04, 0x29
        /*002a*/ 	.short	(.L_3609 - .L_3608)


	//   ....[0]....
.L_3608:
        /*002c*/ 	.word	0x0500000b


	//   ....[1]....
        /*0030*/ 	.word	0x0500000b


	//   ....[2]....
        /*0034*/ 	.word	0x0500000b


	//   ....[3]....
        /*0038*/ 	.word	0x0500000b


	//   ....[4]....
        /*003c*/ 	.word	0x0500000b


	//   ....[5]....
        /*0040*/ 	.word	0x0500000b


	//   ....[6]....
        /*0044*/ 	.word	0x0500000b


	//   ....[7]....
        /*0048*/ 	.word	0x0500000b


	//   ....[8]....
        /*004c*/ 	.word	0x0500000b


	//   ....[9]....
        /*0050*/ 	.word	0x0500000b


	//   ....[10]....
        /*0054*/ 	.word	0x0500000b


	//   ....[11]....
        /*0058*/ 	.word	0x0500000b


	//   ....[12]....
        /*005c*/ 	.word	0x0500000b


	//   ....[13]....
        /*0060*/ 	.word	0x0500000b


	//   ....[14]....
        /*0064*/ 	.word	0x0500000b


	//   ....[15]....
        /*0068*/ 	.word	0x0500000b


	//   ....[16]....
        /*006c*/ 	.word	0x0500000b


	//   ....[17]....
        /*0070*/ 	.word	0x0500000b


	//   ....[18]....
        /*0074*/ 	.word	0x0500000b


	//   ....[19]....
        /*0078*/ 	.word	0x0500000b


	//   ....[20]....
        /*007c*/ 	.word	0x0500000b


	//   ....[21]....
        /*0080*/ 	.word	0x0500000b


	//----- nvinfo : EIATTR_COOP_GROUP_INSTR_OFFSETS
	.align		4
.L_3609:
        /*0084*/ 	.byte	0x04, 0x28
        /*0086*/ 	.short	(.L_3611 - .L_3610)


	//   ....[0]....
.L_3610:
        /*0088*/ 	.word	0x00002600


	//   ....[1]....
        /*008c*/ 	.word	0x00002700


	//   ....[2]....
        /*0090*/ 	.word	0x00002740


	//   ....[3]....
        /*0094*/ 	.word	0x00002840


	//   ....[4]....
        /*0098*/ 	.word	0x00002880


	//   ....[5]....
        /*009c*/ 	.word	0x00002980


	//   ....[6]....
        /*00a0*/ 	.word	0x000029c0


	//   ....[7]....
        /*00a4*/ 	.word	0x00002af0


	//   ....[8]....
        /*00a8*/ 	.word	0x00002b40


	//   ....[9]....
        /*00ac*/ 	.word	0x00002bb0


	//   ....[10]....
        /*00b0*/ 	.word	0x00002c20


	//   ....[11]....
        /*00b4*/ 	.word	0x000032f0


	//   ....[12]....
        /*00b8*/ 	.word	0x00003340


	//   ....[13]....
        /*00bc*/ 	.word	0x000033b0


	//   ....[14]....
        /*00c0*/ 	.word	0x00003400


	//   ....[15]....
        /*00c4*/ 	.word	0x00003470


	//   ....[16]....
        /*00c8*/ 	.word	0x000034c0


	//   ....[17]....
        /*00cc*/ 	.word	0x00003530


	//   ....[18]....
        /*00d0*/ 	.word	0x00003590


	//   ....[19]....
        /*00d4*/ 	.word	0x00003610


	//   ....[20]....
        /*00d8*/ 	.word	0x000036a0


	//   ....[21]....
        /*00dc*/ 	.word	0x00003730


	//----- nvinfo : EIATTR_EXIT_INSTR_OFFSETS
	.align		4
.L_3611:
        /*00e0*/ 	.byte	0x04, 0x1c
        /*00e2*/ 	.short	(.L_3613 - .L_3612)


	//   ....[0]....
.L_3612:
        /*00e4*/ 	.word	0x00003180


	//   ....[1]....
        /*00e8*/ 	.word	0x000032d0


	//----- nvinfo : EIATTR_CRS_STACK_SIZE
	.align		4
.L_3613:
        /*00ec*/ 	.byte	0x04, 0x1e
        /*00ee*/ 	.short	(.L_3615 - .L_3614)
.L_3614:
        /*00f0*/ 	.word	0x00000000


	//----- nvinfo : EIATTR_CBANK_PARAM_SIZE
	.align		4
.L_3615:
        /*00f4*/ 	.byte	0x03, 0x19
        /*00f6*/ 	.short	0x00b8


	//----- nvinfo : EIATTR_PARAM_CBANK
	.align		4
        /*00f8*/ 	.byte	0x04, 0x0a
        /*00fa*/ 	.short	(.L_3617 - .L_3616)
	.align		4
.L_3616:
        /*00fc*/ 	.word	index@(.nv.constant0._Z30group_norm_nhwc_bwd_sum_kernelI11Fp16IOFp16WLi120EEv26Group_norm_nhwc_bwd_params)
        /*0100*/ 	.short	0x0210
        /*0102*/ 	.short	0x00b8


	//----- nvinfo : EIATTR_SW_WAR
	.align		4
.L_3617:
        /*0104*/ 	.byte	0x04, 0x36
        /*0106*/ 	.short	(.L_3619 - .L_3618)
.L_3618:
        /*0108*/ 	.word	0x00000008
.L_3619:


//--------------------- .nv.info._Z30group_norm_nhwc_bwd_sum_kernelI11Fp16IOFp16WLi140EEv26Group_norm_nhwc_bwd_params --------------------------
	.section	.nv.info._Z30group_norm_nhwc_bwd_sum_kernelI11Fp16IOFp16WLi140EEv26Group_norm_nhwc_bwd_params,"",@"SHT_CUDA_INFO"
	.sectionflags	@""
	.align	4


	//----- nvinfo : EIATTR_CUDA_API_VERSION
	.align		4
        /*0000*/ 	.byte	0x04, 0x37
        /*0002*/ 	.short	(.L_3621 - .L_3620)
.L_3620:
        /*0004*/ 	.word	0x00000082


	//----- nvinfo : EIATTR_KPARAM_INFO
	.align		4
.L_3621:
        /*0008*/ 	.byte	0x04, 0x17
        /*000a*/ 	.short	(.L_3623 - .L_3622)
.L_3622:
        /*000c*/ 	.word	0x00000000
        /*0010*/ 	.short	0x0000
        /*0012*/ 	.short	0x0000
        /*0014*/ 	.byte	0x00, 0xf0, 0xe1, 0x02


	//----- nvinfo : EIATTR_SPARSE_MMA_MASK
	.align		4
.L_3623:
        /*0018*/ 	.byte	0x03, 0x50
        /*001a*/ 	.short	0x0000


	//----- nvinfo : EIATTR_MAXREG_COUNT
	.align		4
        /*001c*/ 	.byte	0x03, 0x1b
        /*001e*/ 	.short	0x00ff


	//----- nvinfo : EIATTR_NUM_BARRIERS
	.align		4
        /*0020*/ 	.byte	0x02, 0x4c
        /*0022*/ 	.byte	0x01
	.zero		1


	//----- nvinfo : EIATTR_MERCURY_ISA_VERSION
	.align		4
        /*0024*/ 	.byte	0x03, 0x5f
        /*0026*/ 	.short	0x0101


	//----- nvinfo : EIATTR_COOP_GROUP_MASK_REGIDS
	.align		4
        /*0028*/ 	.byte	0x04, 0x29
        /*002a*/ 	.short	(.L_3625 - .L_3624)


	//   ....[0]....
.L_3624:
        /*002c*/ 	.word	0x0500000b


	//   ....[1]....
        /*0030*/ 	.word	0x0500000b


	//   ....[2]....
        /*0034*/ 	.word	0x0500000b


	//   ....[3]....
        /*0038*/ 	.word	0x0500000b


	//   ....[4]....
        /*003c*/ 	.word	0x0500000b


	//   ....[5]....
        /*0040*/ 	.word	0x0500000b


	//   ....[6]....
        /*0044*/ 	.word	0x0500000b


	//   ....[7]....
        /*0048*/ 	.word	0x0500000b


	//   ....[8]....
        /*004c*/ 	.word	0x0500000b


	//   ....[9]....
        /*0050*/ 	.word	0x0500000b


	//   ....[10]....
        /*0054*/ 	.word	0x0500000b


	//   ....[11]....
        /*0058*/ 	.word	0x0500000b


	//   ....[12]....
        /*005c*/ 	.word	0x0500000b


	//   ....[13]....
        /*0060*/ 	.word	0x0500000b


	//   ....[14]....
        /*0064*/ 	.word	0x0500000b


	//   ....[15]....
        /*0068*/ 	.word	0x0500000b


	//   ....[16]....
        /*006c*/ 	.word	0x0500000b


	//   ....[17]....
        /*0070*/ 	.word	0x0500000b


	//   ....[18]....
        /*0074*/ 	.word	0x0500000b


	//   ....[19]....
        /*0078*/ 	.word	0x0500000b


	//   ....[20]....
        /*007c*/ 	.word	0x0500000b


	//   ....[21]....
        /*0080*/ 	.word	0x0500000b


	//----- nvinfo : EIATTR_COOP_GROUP_INSTR_OFFSETS
	.align		4
.L_3625:
        /*0084*/ 	.byte	0x04, 0x28
        /*0086*/ 	.short	(.L_3627 - .L_3626)


	//   ....[0]....
.L_3626:
        /*0088*/ 	.word	0x00002650


	//   ....[1]....
        /*008c*/ 	.word	0x00002750


	//   ....[2]....
        /*0090*/ 	.word	0x00002790


	//   ....[3]....
        /*0094*/ 	.word	0x00002890


	//   ....[4]....
        /*0098*/ 	.word	0x000028d0


	//   ....[5]....
        /*009c*/ 	.word	0x000029d0


	//   ....[6]....
        /*00a0*/ 	.word	0x00002a10


	//   ....[7]....
        /*00a4*/ 	.word	0x00002b40


	//   ....[8]....
        /*00a8*/ 	.word	0x00002b90


	//   ....[9]....
        /*00ac*/ 	.word	0x00002c00


	//   ....[10]....
        /*00b0*/ 	.word	0x00002c70


	//   ....[11]....
        /*00b4*/ 	.word	0x000033e0


	//   ....[12]....
        /*00b8*/ 	.word	0x00003430


	//   ....[13]....
        /*00bc*/ 	.word	0x000034a0


	//   ....[14]....
        /*00c0*/ 	.word	0x000034f0


	//   ....[15]....
        /*00c4*/ 	.word	0x00003560


	//   ....[16]....
        /*00c8*/ 	.word	0x000035b0


	//   ....[17]....
        /*00cc*/ 	.word	0x00003620


	//   ....[18]....
        /*00d0*/ 	.word	0x00003680


	//   ....[19]....
        /*00d4*/ 	.word	0x00003700


	//   ....[20]....
        /*00d8*/ 	.word	0x00003790


	//   ....[21]....
        /*00dc*/ 	.word	0x00003820


	//----- nvinfo : EIATTR_EXIT_INSTR_OFFSETS
	.align		4
.L_3627:
        /*00e0*/ 	.byte	0x04, 0x1c
        /*00e2*/ 	.short	(.L_3629 - .L_3628)


	//   ....[0]....
.L_3628:
        /*00e4*/ 	.word	0x00003270


	//   ....[1]....
        /*00e8*/ 	.word	0x000033c0


	//----- nvinfo : EIATTR_CRS_STACK_SIZE
	.align		4
.L_3629:
        /*00ec*/ 	.byte	0x04, 0x1e
        /*00ee*/ 	.short	(.L_3631 - .L_3630)
.L_3630:
        /*00f0*/ 	.word	0x00000000


	//----- nvinfo : EIATTR_CBANK_PARAM_SIZE
	.align		4
.L_3631:
        /*00f4*/ 	.byte	0x03, 0x19
        /*00f6*/ 	.short	0x00b8


	//----- nvinfo : EIATTR_PARAM_CBANK
	.align		4
        /*00f8*/ 	.byte	0x04, 0x0a
        /*00fa*/ 	.short	(.L_3633 - .L_3632)
	.align		4
.L_3632:
        /*00fc*/ 	.word	index@(.nv.constant0._Z30group_norm_nhwc_bwd_sum_kernelI11Fp16IOFp16WLi140EEv26Group_norm_nhwc_bwd_params)
        /*0100*/ 	.short	0x0210
        /*0102*/ 	.short	0x00b8


	//----- nvinfo : EIATTR_SW_WAR
	.align		4
.L_3633:
        /*0104*/ 	.byte	0x04, 0x36
        /*0106*/ 	.short	(.L_3635 - .L_3634)
.L_3634:
        /*0108*/ 	.word	0x00000008
.L_3635:


//--------------------- .nv.info._Z30group_norm_nhwc_bwd_sum_kernelI11Fp16IOFp16WLi160EEv26Group_norm_nhwc_bwd_params --------------------------
	.section	.nv.info._Z30group_norm_nhwc_bwd_sum_kernelI11Fp16IOFp16WLi160EEv26Group_norm_nhwc_bwd_params,"",@"SHT_CUDA_INFO"
	.sectionflags	@""
	.align	4


	//----- nvinfo : EIATTR_CUDA_API_VERSION
	.align		4
        /*0000*/ 	.byte	0x04, 0x37
        /*0002*/ 	.short	(.L_3637 - .L_3636)
.L_3636:
        /*0004*/ 	.word	0x00000082


	//----- nvinfo : EIATTR_KPARAM_INFO
	.align		4
.L_3637:
        /*0008*/ 	.byte	0x04, 0x17
        /*000a*/ 	.short	(.L_3639 - .L_3638)
.L_3638:
        /*000c*/ 	.word	0x00000000
        /*0010*/ 	.short	0x0000
        /*0012*/ 	.short	0x0000
        /*0014*/ 	.byte	0x00, 0xf0, 0xe1, 0x02


	//----- nvinfo : EIATTR_SPARSE_MMA_MASK
	.align		4
.L_3639:
        /*0018*/ 	.byte	0x03, 0x50
        /*001a*/ 	.short	0x0000


	//----- nvinfo : EIATTR_MAXREG_COUNT
	.align		4
        /*001c*/ 	.byte	0x03, 0x1b
        /*001e*/ 	.short	0x00ff


	//----- nvinfo : EIATTR_NUM_BARRIERS
	.align		4
        /*0020*/ 	.byte	0x02, 0x4c
        /*0022*/ 	.byte	0x01
	.zero		1


	//----- nvinfo : EIATTR_MERCURY_ISA_VERSION
	.align		4
        /*0024*/ 	.byte	0x03, 0x5f
        /*0026*/ 	.short	0x0101


	//----- nvinfo : EIATTR_COOP_GROUP_MASK_REGIDS
	.align		4
        /*0028*/ 	.byte	0x04, 0x29
        /*002a*/ 	.short	(.L_3641 - .L_3640)


	//   ....[0]....
.L_3640:
        /*002c*/ 	.word	0xffffffff


	//   ....[1]....
        /*0030*/ 	.word	0xffffffff


	//   ....[2]....
        /*0034*/ 	.word	0xffffffff


	//   ....[3]....
        /*0038*/ 	.word	0xffffffff


	//   ....[4]....
        /*003c*/ 	.word	0xffffffff


	//   ....[5]....
        /*0040*/ 	.word	0xffffffff


	//   ....[6]....
        /*0044*/ 	.word	0xffffffff


	//   ....[7]....
        /*0048*/ 	.word	0xffffffff


	//   ....[8]....
        /*004c*/ 	.word	0xffffffff


	//   ....[9]....
        /*0050*/ 	.word	0xffffffff


	//   ....[10]....
        /*0054*/ 	.word	0xffffffff


	//   ....[11]....
        /*0058*/ 	.word	0xffffffff


	//   ....[12]....
        /*005c*/ 	.word	0xffffffff


	//   ....[13]....
        /*0060*/ 	.word	0xffffffff


	//   ....[14]....
        /*0064*/ 	.word	0xffffffff


	//   ....[15]....
        /*0068*/ 	.word	0xffffffff


	//   ....[16]....
        /*006c*/ 	.word	0xffffffff


	//   ....[17]....
        /*0070*/ 	.word	0xffffffff


	//   ....[18]....
        /*0074*/ 	.word	0x0500001b


	//   ....[19]....
        /*0078*/ 	.word	0x0500001b


	//   ....[20]....
        /*007c*/ 	.word	0x0500001b


	//   ....[21]....
        /*0080*/ 	.word	0x0500001b


	//   ....[22]....
        /*0084*/ 	.word	0x0500001b


	//   ....[23]....
        /*0088*/ 	.word	0x0500001b


	//   ....[24]....
        /*008c*/ 	.word	0x0500001b


	//   ....[25]....
        /*0090*/ 	.word	0x0500001b


	//   ....[26]....
        /*0094*/ 	.word	0x0500001b


	//   ....[27]....
        /*0098*/ 	.word	0x0500001b


	//   ....[28]....
        /*009c*/ 	.word	0x0500001b


	//   ....[29]....
        /*00a0*/ 	.word	0x0500001b


	//   ....[30]....
        /*00a4*/ 	.word	0x0500001b


	//   ....[31]....
        /*00a8*/ 	.word	0x0500001b


	//   ....[32]....
        /*00ac*/ 	.word	0x0500001b


	//   ....[33]....
        /*00b0*/ 	.word	0x0500001b


	//   ....[34]....
        /*00b4*/ 	.word	0x0500001b


	//   ....[35]....
        /*00b8*/ 	.word	0x0500001b


	//----- nvinfo : EIATTR_COOP_GROUP_INSTR_OFFSETS
	.align		4
.L_3641:
        /*00bc*/ 	.byte	0x04, 0x28
        /*00be*/ 	.short	(.L_3643 - .L_3642)


	//   ....[0]....
.L_3642:
        /*00c0*/ 	.word	0x000026f0


	//   ....[1]....
        /*00c4*/ 	.word	0x00002720


	//   ....[2]....
        /*00c8*/ 	.word	0x00002770


	//   ....[3]....
        /*00cc*/ 	.word	0x00002780


	//   ....[4]....
        /*00d0*/ 	.word	0x000027b0


	//   ....[5]....
        /*00d4*/ 	.word	0x000027f0


	//   ....[6]....
        /*00d8*/ 	.word	0x00002820


	//   ....[7]....
        /*00dc*/ 	.word	0x00002850


	//   ....[8]....
        /*00e0*/ 	.word	0x00002890


	//   ....[9]....
        /*00e4*/ 	.word	0x000028c0


	//   ....[10]....
        /*00e8*/ 	.word	0x000028f0


	//   ....[11]....
        /*00ec*/ 	.word	0x00002930


	//   ....[12]....
        /*00f0*/ 	.word	0x00002960


	//   ....[13]....
        /*00f4*/ 	.word	0x000029b0


	//   ....[14]....
        /*00f8*/ 	.word	0x000029c0


	//   ....[15]....
        /*00fc*/ 	.word	0x000029d0


	//   ....[16]....
        /*0100*/ 	.word	0x00002a20


	//   ....[17]....
        /*0104*/ 	.word	0x00002a30


	//   ....[18]....
        /*0108*/ 	.word	0x00003190


	//   ....[19]....
        /*010c*/ 	.word	0x000031e0


	//   ....[20]....
        /*0110*/ 	.word	0x00003250


	//   ....[21]....
        /*0114*/ 	.word	0x000032c0


	//   ....[22]....
        /*0118*/ 	.word	0x00003330


	//   ....[23]....
        /*011c*/ 	.word	0x000033a0


	//   ....[24]....
        /*0120*/ 	.word	0x00003410


	//   ....[25]....
        /*0124*/ 	.word	0x00003480


	//   ....[26]....
        /*0128*/ 	.word	0x000034f0


	//   ....[27]....
        /*012c*/ 	.word	0x00003560


	//   ....[28]....
        /*0130*/ 	.word	0x000035d0


	//   ....[29]....
        /*0134*/ 	.word	0x00003630


	//   ....[30]....
        /*0138*/ 	.word	0x000036e0


	//   ....[31]....
        /*013c*/ 	.word	0x00003730


	//   ....[32]....
        /*0140*/ 	.word	0x00003790


	//   ....[33]....
        /*0144*/ 	.word	0x00003820


	//   ....[34]....
        /*0148*/ 	.word	0x00003870


	//   ....[35]....
        /*014c*/ 	.word	0x000038c0


	//----- nvinfo : EIATTR_EXIT_INSTR_OFFSETS
	.align		4
.L_3643:
        /*0150*/ 	.byte	0x04, 0x1c
        /*0152*/ 	.short	(.L_3645 - .L_3644)


	//   ....[0]....
.L_3644:
        /*0154*/ 	.word	0x00002fc0


	//   ....[1]....
        /*0158*/ 	.word	0x00003110


	//----- nvinfo : EIATTR_CRS_STACK_SIZE
	.align		4
.L_3645:
        /*015c*/ 	.byte	0x04, 0x1e
        /*015e*/ 	.short	(.L_3647 - .L_3646)
.L_3646:
        /*0160*/ 	.word	0x00000000


	//----- nvinfo : EIATTR_CBANK_PARAM_SIZE
	.align		4
.L_3647:
        /*0164*/ 	.byte	0x03, 0x19
        /*0166*/ 	.short	0x00b8


	//----- nvinfo : EIATTR_PARAM_CBANK
	.align		4
        /*0168*/ 	.byte	0x04, 0x0a
        /*016a*/ 	.short	(.L_3649 - .L_3648)
	.align		4
.L_3648:
        /*016c*/ 	.word	index@(.nv.constant0._Z30group_norm_nhwc_bwd_sum_kernelI11Fp16IOFp16WLi160EEv26Group_norm_nhwc_bwd_params)
        /*0170*/ 	.short	0x0210
        /*0172*/ 	.short	0x00b8


	//----- nvinfo : EIATTR_SW_WAR
	.align		4
.L_3649:
        /*0174*/ 	.byte	0x04, 0x36
        /*0176*/ 	.short	(.L_3651 - .L_3650)
.L_3650:
        /*0178*/ 	.word	0x00000008
.L_3651:


//--------------------- .nv.callgraph             --------------------------
	.section	.nv.callgraph,"",@"SHT_CUDA_CALLGRAPH"
	.align	4
	.sectionentsize	8
	.align		4
        /*0000*/ 	.word	0x00000000
	.align		4
        /*0004*/ 	.word	0xffffffff
	.align		4
        /*0008*/ 	.word	0x00000000
	.align		4
        /*000c*/ 	.word	0xfffffffe
	.align		4
        /*0010*/ 	.word	0x00000000
	.align		4
        /*0014*/ 	.word	0xfffffffd
	.align		4
        /*0018*/ 	.word	0x00000000
	.align		4
        /*001c*/ 	.word	0xfffffffc


//--------------------- .nv.constant4             --------------------------
	.section	.nv.constant4,"a",@progbits
	.align	8
	.align		8
.nv.constant4:
        /*0000*/ 	.dword	_ZN62_INTERNAL_4569dee4_31_group_norm_nhwc_bwd_two_pass_cu_4d61947e4cuda3std3__45__cpo5beginE
	.align		8
        /*0008*/ 	.dword	_ZN62_INTERNAL_4569dee4_31_group_norm_nhwc_bwd_two_pass_cu_4d61947e4cuda3std3__45__cpo3endE
	.align		8
        /*0010*/ 	.dword	_ZN62_INTERNAL_4569dee4_31_group_norm_nhwc_bwd_two_pass_cu_4d61947e4cuda3std3__45__cpo6cbeginE
	.align		8
        /*0018*/ 	.dword	_ZN62_INTERNAL_4569dee4_31_group_norm_nhwc_bwd_two_pass_cu_4d61947e4cuda3std3__45__cpo4cendE
	.align		8
        /*0020*/ 	.dword	_ZN62_INTERNAL_4569dee4_31_group_norm_nhwc_bwd_two_pass_cu_4d61947e4cuda3std3__45__cpo6rbeginE
	.align		8
        /*0028*/ 	.dword	_ZN62_INTERNAL_4569dee4_31_group_norm_nhwc_bwd_two_pass_cu_4d61947e4cuda3std3__45__cpo4rendE
	.align		8
        /*0030*/ 	.dword	_ZN62_INTERNAL_4569dee4_31_group_norm_nhwc_bwd_two_pass_cu_4d61947e4cuda3std3__45__cpo7crbeginE
	.align		8
        /*0038*/ 	.dword	_ZN62_INTERNAL_4569dee4_31_group_norm_nhwc_bwd_two_pass_cu_4d61947e4cuda3std3__45__cpo5crendE
	.align		8
        /*0040*/ 	.dword	_ZN62_INTERNAL_4569dee4_31_group_norm_nhwc_bwd_two_pass_cu_4d61947e4cuda3std3__464_GLOBAL__N__4569dee4_31_group_norm_nhwc_bwd_two_pass_cu_4d61947e6ignoreE
	.align		8
        /*0048*/ 	.dword	_ZN62_INTERNAL_4569dee4_31_group_norm_nhwc_bwd_two_pass_cu_4d61947e4cuda3std3__419piecewise_constructE
	.align		8
        /*0050*/ 	.dword	_ZN62_INTERNAL_4569dee4_31_group_norm_nhwc_bwd_two_pass_cu_4d61947e4cuda3std3__48in_placeE
	.align		8
        /*0058*/ 	.dword	_ZN62_INTERNAL_4569dee4_31_group_norm_nhwc_bwd_two_pass_cu_4d61947e4cuda3std3__420unreachable_sentinelE
	.align		8
        /*0060*/ 	.dword	_ZN62_INTERNAL_4569dee4_31_group_norm_nhwc_bwd_two_pass_cu_4d61947e4cuda3std3__47nulloptE
	.align		8
        /*0068*/ 	.dword	_ZN62_INTERNAL_4569dee4_31_group_norm_nhwc_bwd_two_pass_cu_4d61947e4cuda3std3__48unexpectE
	.align		8
        /*0070*/ 	.dword	_ZN62_INTERNAL_4569dee4_31_group_norm_nhwc_bwd_two_pass_cu_4d61947e4cuda3std6ranges3__45__cpo4swapE
	.align		8
        /*0078*/ 	.dword	_ZN62_INTERNAL_4569dee4_31_group_norm_nhwc_bwd_two_pass_cu_4d61947e4cuda3std6ranges3__45__cpo9iter_moveE
	.align		8
        /*0080*/ 	.dword	_ZN62_INTERNAL_4569dee4_31_group_norm_nhwc_bwd_two_pass_cu_4d61947e4cuda3std6ranges3__45__cpo5beginE
	.align		8
        /*0088*/ 	.dword	_ZN62_INTERNAL_4569dee4_31_group_norm_nhwc_bwd_two_pass_cu_4d61947e4cuda3std6ranges3__45__cpo3endE
	.align		8
        /*0090*/ 	.dword	_ZN62_INTERNAL_4569dee4_31_group_norm_nhwc_bwd_two_pass_cu_4d61947e4cuda3std6ranges3__45__cpo6cbeginE
	.align		8
        /*0098*/ 	.dword	_ZN62_INTERNAL_4569dee4_31_group_norm_nhwc_bwd_two_pass_cu_4d61947e4cuda3std6ranges3__45__cpo4cendE
	.align		8
        /*00a0*/ 	.dword	_ZN62_INTERNAL_4569dee4_31_group_norm_nhwc_bwd_two_pass_cu_4d61947e4cuda3std6ranges3__45__cpo7advanceE
	.align		8
        /*00a8*/ 	.dword	_ZN62_INTERNAL_4569dee4_31_group_norm_nhwc_bwd_two_pass_cu_4d61947e4cuda3std6ranges3__45__cpo9iter_swapE
	.align		8
        /*00b0*/ 	.dword	_ZN62_INTERNAL_4569dee4_31_group_norm_nhwc_bwd_two_pass_cu_4d61947e4cuda3std6ranges3__45__cpo4nextE
	.align		8
        /*00b8*/ 	.dword	_ZN62_INTERNAL_4569dee4_31_group_norm_nhwc_bwd_two_pass_cu_4d61947e4cuda3std6ranges3__45__cpo4prevE
	.align		8
        /*00c0*/ 	.dword	_ZN62_INTERNAL_4569dee4_31_group_norm_nhwc_bwd_two_pass_cu_4d61947e4cuda3std6ranges3__45__cpo4dataE
	.align		8
        /*00c8*/ 	.dword	_ZN62_INTERNAL_4569dee4_31_group_norm_nhwc_bwd_two_pass_cu_4d61947e4cuda3std6ranges3__45__cpo5cdataE
	.align		8
        /*00d0*/ 	.dword	_ZN62_INTERNAL_4569dee4_31_group_norm_nhwc_bwd_two_pass_cu_4d61947e4cuda3std6ranges3__45__cpo4sizeE
	.align		8
        /*00d8*/ 	.dword	_ZN62_INTERNAL_4569dee4_31_group_norm_nhwc_bwd_two_pass_cu_4d61947e4cuda3std6ranges3__45__cpo5ssizeE
	.align		8
        /*00e0*/ 	.dword	_ZN62_INTERNAL_4569dee4_31_group_norm_nhwc_bwd_two_pass_cu_4d61947e4cuda3std6ranges3__45__cpo8distanceE
	.align		8
        /*00e8*/ 	.dword	_ZN62_INTERNAL_4569dee4_31_group_norm_nhwc_bwd_two_pass_cu_4d61947e6thrust23THRUST_300001_SM_900_NS6system6detail10sequential3seqE
	.align		8
        /*00f0*/ 	.dword	_ZN62_INTERNAL_4569dee4_31_group_norm_nhwc_bwd_two_pass_cu_4d61947e6thrust23THRUST_300001_SM_900_NS12placeholders2_1E
	.align		8
        /*00f8*/ 	.dword	_ZN62_INTERNAL_4569dee4_31_group_norm_nhwc_bwd_two_pass_cu_4d61947e6thrust23THRUST_300001_SM_900_NS12placeholders2_2E
	.align		8
        /*0100*/ 	.dword	_ZN62_INTERNAL_4569dee4_31_group_norm_nhwc_bwd_two_pass_cu_4d61947e6thrust23THRUST_300001_SM_900_NS12placeholders2_3E
	.align		8
        /*0108*/ 	.dword	_ZN62_INTERNAL_4569dee4_31_group_norm_nhwc_bwd_two_pass_cu_4d61947e6thrust23THRUST_300001_SM_900_NS12placeholders2_4E
	.align		8
        /*0110*/ 	.dword	_ZN62_INTERNAL_4569dee4_31_group_norm_nhwc_bwd_two_pass_cu_4d61947e6thrust23THRUST_300001_SM_900_NS12placeholders2_5E
	.align		8
        /*0118*/ 	.dword	_ZN62_INTERNAL_4569dee4_31_group_norm_nhwc_bwd_two_pass_cu_4d61947e6thrust23THRUST_300001_SM_900_NS12placeholders2_6E
	.align		8
        /*0120*/ 	.dword	_ZN62_INTERNAL_4569dee4_31_group_norm_nhwc_bwd_two_pass_cu_4d61947e6thrust23THRUST_300001_SM_900_NS12placeholders2_7E
	.align		8
        /*0128*/ 	.dword	_ZN62_INTERNAL_4569dee4_31_group_norm_nhwc_bwd_two_pass_cu_4d61947e6thrust23THRUST_300001_SM_900_NS12placeholders2_8E
	.align		8
        /*0130*/ 	.dword	_ZN62_INTERNAL_4569dee4_31_group_norm_nhwc_bwd_two_pass_cu_4d61947e6thrust23THRUST_300001_SM_900_NS12placeholders2_9E
	.align		8
        /*0138*/ 	.dword	_ZN62_INTERNAL_4569dee4_31_group_norm_nhwc_bwd_two_pass_cu_4d61947e6thrust23THRUST_300001_SM_900_NS12placeholders3_10E


//--------------------- .text._ZN3cub17CUB_300001_SM_9006detail11EmptyKernelIvEEvv --------------------------
	.section	.text._ZN3cub17CUB_300001_SM_9006detail11EmptyKernelIvEEvv,"ax",@progbits
	.align	128
        .global         _ZN3cub17CUB_300001_SM_9006detail11EmptyKernelIvEEvv
        .type           _ZN3cub17CUB_300001_SM_9006detail11EmptyKernelIvEEvv,@function
        .size           _ZN3cub17CUB_300001_SM_9006detail11EmptyKernelIvEEvv,(.L_x_4379 - _ZN3cub17CUB_300001_SM_9006detail11EmptyKernelIvEEvv)
        .other          _ZN3cub17CUB_300001_SM_9006detail11EmptyKernelIvEEvv,@"STO_CUDA_ENTRY STV_DEFAULT"
_ZN3cub17CUB_300001_SM_9006detail11EmptyKernelIvEEvv:
.text._ZN3cub17CUB_300001_SM_9006detail11EmptyKernelIvEEvv:
[----:B------:R-:W-:Y:S01]  /*0000*/  LDC R1, c[0x0][0x28] ;  /* 0x00000a00ff017b82 */ /* 0x000fe20000000800 */
[----:B------:R-:W-:Y:S05]  /*0010*/  EXIT ;  /* 0x000000000000794d */ /* 0x000fea0003800000 */
.L_x_0:
[----:B------:R-:W-:-:S00]  /*0020*/  BRA `(.L_x_0) ;  /* 0xfffffffc00fc7947 */ /* 0x000fc0000383ffff */
[----:B------:R-:W-:-:S00]  /*0030*/  NOP ;  /* 0x0000000000007918 */ /* 0x000fc00000000000 */
        /* <DEDUP_REMOVED lines=12> */
.L_x_4379:


//--------------------- .text._Z32group_norm_nhwc_bwd_scale_kernelI11Fp32IOFp32WLi196EEv26Group_norm_nhwc_bwd_params --------------------------
	.section	.text._Z32group_norm_nhwc_bwd_scale_kernelI11Fp32IOFp32WLi196EEv26Group_norm_nhwc_bwd_params,"ax",@progbits
	.align	128
        .global         _Z32group_norm_nhwc_bwd_scale_kernelI11Fp32IOFp32WLi196EEv26Group_norm_nhwc_bwd_params
        .type           _Z32group_norm_nhwc_bwd_scale_kernelI11Fp32IOFp32WLi196EEv26Group_norm_nhwc_bwd_params,@function
        .size           _Z32group_norm_nhwc_bwd_scale_kernelI11Fp32IOFp32WLi196EEv26Group_norm_nhwc_bwd_params,(.L_x_4380 - _Z32group_norm_nhwc_bwd_scale_kernelI11Fp32IOFp32WLi196EEv26Group_norm_nhwc_bwd_params)
        .other          _Z32group_norm_nhwc_bwd_scale_kernelI11Fp32IOFp32WLi196EEv26Group_norm_nhwc_bwd_params,@"STO_CUDA_ENTRY STV_DEFAULT"
_Z32group_norm_nhwc_bwd_scale_kernelI11Fp32IOFp32WLi196EEv26Group_norm_nhwc_bwd_params:
.text._Z32group_norm_nhwc_bwd_scale_kernelI11Fp32IOFp32WLi196EEv26Group_norm_nhwc_bwd_params:
[----:B------:R-:W-:Y:S08]  /*0000*/  LDC R1, c[0x0][0x28] ;  /* 0x00000a00ff017b82 */ /* 0x000ff00000000800 */
[----:B------:R-:W0:Y:S01]  /*0010*/  LDC R7, c[0x0][0x2b4] ;  /* 0x0000ad00ff077b82 */ /* 0x000e220000000800 */
[----:B------:R-:W1:Y:S01]  /*0020*/  S2R R8, SR_TID.X ;  /* 0x0000000000087919 */ /* 0x000e620000002100 */
[----:B------:R-:W-:-:S06]  /*0030*/  ULDC UR4, c[0x0][0x2a0] ;  /* 0x0000a80000047ab9 */ /* 0x000fcc0000000800 */
[----:B------:R-:W2:Y:S08]  /*0040*/  S2UR UR6, SR_CTAID.X ;  /* 0x00000000000679c3 */ /* 0x000eb00000002500 */
[----:B------:R-:W2:Y:S08]  /*0050*/  LDC R9, c[0x0][0x2b8] ;  /* 0x0000ae00ff097b82 */ /* 0x000eb00000000800 */
[----:B------:R-:W3:Y:S01]  /*0060*/  LDC.64 R10, c[0x0][0x248] ;  /* 0x00009200ff0a7b82 */ /* 0x000ee20000000a00 */
[----:B0-----:R-:W-:-:S02]  /*0070*/  IABS R5, R7 ;  /* 0x0000000700057213 */ /* 0x001fc40000000000 */
[----:B------:R-:W-:Y:S01]  /*0080*/  CS2R R14, SRZ ;  /* 0x00000000000e7805 */ /* 0x000fe2000001ff00 */
[----:B------:R-:W-:Y:S01]  /*0090*/  ULDC.64 UR8, c[0x0][0x208] ;  /* 0x0000820000087ab9 */ /* 0x000fe20000000a00 */
[----:B------:R-:W-:Y:S01]  /*00a0*/  ULDC UR7, c[0x0][0x2bc] ;  /* 0x0000af0000077ab9 */ /* 0x000fe20000000800 */
[----:B------:R-:W0:Y:S02]  /*00b0*/  I2F.RP R0, R5 ;  /* 0x0000000500007306 */ /* 0x000e240000209400 */
[----:B------:R-:W4:Y:S01]  /*00c0*/  LDC R19, c[0x0][0x2ac] ;  /* 0x0000ab00ff137b82 */ /* 0x000f220000000800 */
[----:B-1----:R-:W-:-:S05]  /*00d0*/  SHF.L.U32 R8, R8, 0x1, RZ ;  /* 0x0000000108087819 */ /* 0x002fca00000006ff */
[----:B--2---:R-:W-:Y:S01]  /*00e0*/  IMAD R8, R9, UR6, R8 ;  /* 0x0000000609087c24 */ /* 0x004fe2000f8e0208 */
[----:B0-----:R-:W0:Y:S02]  /*00f0*/  MUFU.RCP R0, R0 ;  /* 0x0000000000007308 */ /* 0x001e240000001000 */
[----:B0-----:R-:W-:Y:S02]  /*0100*/  IADD3 R2, R0, 0xffffffe, RZ ;  /* 0x0ffffffe00027810 */ /* 0x001fe40007ffe0ff */
[----:B------:R-:W-:-:S04]  /*0110*/  IABS R0, R8 ;  /* 0x0000000800007213 */ /* 0x000fc80000000000 */
[----:B------:R0:W1:Y:S02]  /*0120*/  F2I.FTZ.U32.TRUNC.NTZ R3, R2 ;  /* 0x0000000200037305 */ /* 0x000064000021f000 */
[----:B0-----:R-:W-:Y:S01]  /*0130*/  IMAD.MOV.U32 R2, RZ, RZ, RZ ;  /* 0x000000ffff027224 */ /* 0x001fe200078e00ff */
[----:B-1----:R-:W-:-:S05]  /*0140*/  IADD3 R4, RZ, -R3, RZ ;  /* 0x80000003ff047210 */ /* 0x002fca0007ffe0ff */
[----:B------:R-:W-:-:S04]  /*0150*/  IMAD R9, R4, R5, RZ ;  /* 0x0000000504097224 */ /* 0x000fc800078e02ff */
[----:B------:R-:W-:-:S06]  /*0160*/  IMAD.HI.U32 R3, R3, R9, R2 ;  /* 0x0000000903037227 */ /* 0x000fcc00078e0002 */
[----:B------:R-:W-:-:S05]  /*0170*/  IMAD.HI.U32 R3, R3, R0, RZ ;  /* 0x0000000003037227 */ /* 0x000fca00078e00ff */
[----:B------:R-:W-:-:S05]  /*0180*/  IADD3 R2, -R3, RZ, RZ ;  /* 0x000000ff03027210 */ /* 0x000fca0007ffe1ff */
[----:B------:R-:W-:-:S05]  /*0190*/  IMAD R0, R5, R2, R0 ;  /* 0x0000000205007224 */ /* 0x000fca00078e0200 */
[----:B------:R-:W-:-:S13]  /*01a0*/  ISETP.GT.U32.AND P1, PT, R5, R0, PT ;  /* 0x000000000500720c */ /* 0x000fda0003f24070 */
[-C--:B------:R-:W-:Y:S02]  /*01b0*/  @!P1 IADD3 R0, R0, -R5.reuse, RZ ;  /* 0x8000000500009210 */ /* 0x080fe40007ffe0ff */
[----:B------:R-:W-:Y:S02]  /*01c0*/  @!P1 IADD3 R3, R3, 0x1, RZ ;  /* 0x0000000103039810 */ /* 0x000fe40007ffe0ff */
[----:B------:R-:W-:Y:S02]  /*01d0*/  ISETP.GE.U32.AND P0, PT, R0, R5, PT ;  /* 0x000000050000720c */ /* 0x000fe40003f06070 */
[----:B------:R-:W-:Y:S02]  /*01e0*/  LOP3.LUT R0, R8, R7, RZ, 0x3c, !PT ;  /* 0x0000000708007212 */ /* 0x000fe400078e3cff */
[----:B------:R-:W-:Y:S02]  /*01f0*/  ISETP.NE.AND P1, PT, R7, RZ, PT ;  /* 0x000000ff0700720c */ /* 0x000fe40003f25270 */
[----:B------:R-:W-:-:S02]  /*0200*/  ISETP.GE.AND P2, PT, R0, RZ, PT ;  /* 0x000000ff0000720c */ /* 0x000fc40003f46270 */
[----:B------:R-:W0:Y:S05]  /*0210*/  S2R R0, SR_CTAID.Z ;  /* 0x0000000000007919 */ /* 0x000e2a0000002700 */
[----:B------:R-:W-:-:S05]  /*0220*/  @P0 VIADD R3, R3, 0x1 ;  /* 0x0000000103030836 */ /* 0x000fca0000000000 */
[----:B------:R-:W-:-:S04]  /*0230*/  MOV R9, R3 ;  /* 0x0000000300097202 */ /* 0x000fc80000000f00 */
[----:B------:R-:W-:Y:S02]  /*0240*/  @!P2 IADD3 R9, -R9, RZ, RZ ;  /* 0x000000ff0909a210 */ /* 0x000fe40007ffe1ff */
[----:B------:R-:W-:-:S04]  /*0250*/  @!P1 LOP3.LUT R9, RZ, R7, RZ, 0x33, !PT ;  /* 0x00000007ff099212 */ /* 0x000fc800078e33ff */
[----:B------:R-:W-:Y:S01]  /*0260*/  ISETP.GE.AND P0, PT, R9, UR4, PT ;  /* 0x0000000409007c0c */ /* 0x000fe2000bf06270 */
[----:B0-----:R-:W-:-:S12]  /*0270*/  IMAD R3, R0, UR4, R9 ;  /* 0x0000000400037c24 */ /* 0x001fd8000f8e0209 */
[----:B------:R-:W0:Y:S01]  /*0280*/  @!P0 LDC.64 R4, c[0x0][0x268] ;  /* 0x00009a00ff048b82 */ /* 0x000e220000000a00 */
[----:B------:R-:W-:Y:S01]  /*0290*/  @!P0 SHF.L.U32 R2, R0, 0x1, RZ ;  /* 0x0000000100028819 */ /* 0x000fe200000006ff */
[----:B---3--:R-:W-:-:S04]  /*02a0*/  IMAD.WIDE R10, R3, 0x8, R10 ;  /* 0x00000008030a7825 */ /* 0x008fc800078e020a */
[C---:B------:R-:W-:Y:S02]  /*02b0*/  @!P0 VIADD R6, R2.reuse, 0x1 ;  /* 0x0000000102068836 */ /* 0x040fe40000000000 */
[--C-:B------:R-:W-:Y:S01]  /*02c0*/  @!P0 IMAD R3, R2, UR4, R9.reuse ;  /* 0x0000000402038c24 */ /* 0x100fe2000f8e0209 */
[----:B------:R-:W2:Y:S01]  /*02d0*/  LDG.E.64 R10, desc[UR8][R10.64] ;  /* 0x000000080a0a7981 */ /* 0x000ea2000c1e1b00 */
[----:B------:R-:W-:Y:S01]  /*02e0*/  @!P0 IMAD R7, R6, UR4, R9 ;  /* 0x0000000406078c24 */ /* 0x000fe2000f8e0209 */
[----:B------:R-:W-:Y:S01]  /*02f0*/  ULDC.64 UR4, c[0x0][0x288] ;  /* 0x0000a20000047ab9 */ /* 0x000fe20000000a00 */
[----:B0-----:R-:W-:-:S04]  /*0300*/  @!P0 IMAD.WIDE R2, R3, 0x4, R4 ;  /* 0x0000000403028825 */ /* 0x001fc800078e0204 */
[----:B------:R-:W-:Y:S01]  /*0310*/  @!P0 IMAD.WIDE R4, R7, 0x4, R4 ;  /* 0x0000000407048825 */ /* 0x000fe200078e0204 */
[----:B------:R-:W3:Y:S04]  /*0320*/  @!P0 LDG.E R14, desc[UR8][R2.64] ;  /* 0x00000008020e8981 */ /* 0x000ee8000c1e1900 */
[----:B------:R-:W5:Y:S01]  /*0330*/  @!P0 LDG.E R15, desc[UR8][R4.64] ;  /* 0x00000008040f8981 */ /* 0x000f62000c1e1900 */
[----:B------:R-:W-:Y:S01]  /*0340*/  ISETP.GE.U32.AND P0, PT, R8, UR4, PT ;  /* 0x0000000408007c0c */ /* 0x000fe2000bf06070 */
[----:B------:R-:W-:Y:S01]  /*0350*/  BSSY B0, `(.L_x_1) ;  /* 0x0000016000007945 */ /* 0x000fe20003800000 */
[----:B------:R-:W-:Y:S02]  /*0360*/  SHF.R.S32.HI R9, RZ, 0x1f, R8 ;  /* 0x0000001fff097819 */ /* 0x000fe40000011408 */
[----:B------:R-:W-:-:S02]  /*0370*/  CS2R R12, SRZ ;  /* 0x00000000000c7805 */ /* 0x000fc4000001ff00 */
[----:B------:R-:W-:Y:S02]  /*0380*/  CS2R R6, SRZ ;  /* 0x0000000000067805 */ /* 0x000fe4000001ff00 */
[----:B------:R-:W-:Y:S01]  /*0390*/  ISETP.GE.AND.EX P0, PT, R9, UR5, PT, P0 ;  /* 0x0000000509007c0c */ /* 0x000fe2000bf06300 */
[----:B--2---:R-:W-:-:S05]  /*03a0*/  FFMA.FTZ R18, -R10, R10, R11 ;  /* 0x0000000a0a127223 */ /* 0x004fca000001010b */
[----:B------:R-:W-:Y:S01]  /*03b0*/  FSETP.GTU.FTZ.AND P2, PT, R18, RZ, PT ;  /* 0x000000ff1200720b */ /* 0x000fe20003f5c000 */
[----:B---3--:R-:W-:Y:S01]  /*03c0*/  FMUL.FTZ R2, R14, UR7 ;  /* 0x000000070e027c20 */ /* 0x008fe20008410000 */
[----:B-----5:R-:W-:-:S05]  /*03d0*/  FMUL.FTZ R3, R15, UR7 ;  /* 0x000000070f037c20 */ /* 0x020fca0008410000 */
[----:B----4-:R-:W-:Y:S06]  /*03e0*/  @P0 BRA `(.L_x_2) ;  /* 0x0000000000300947 */ /* 0x010fec0003800000 */
[----:B------:R-:W-:Y:S01]  /*03f0*/  ULDC.U8 UR7, c[0x0][0x2a4] ;  /* 0x0000a90000077ab9 */ /* 0x000fe20000000000 */
[C---:B------:R-:W-:Y:S01]  /*0400*/  SHF.L.U32 R5, R8.reuse, 0x2, RZ ;  /* 0x0000000208057819 */ /* 0x040fe200000006ff */
[----:B------:R-:W-:Y:S01]  /*0410*/  ULDC.64 UR10, c[0x0][0x238] ;  /* 0x00008e00000a7ab9 */ /* 0x000fe20000000a00 */
[----:B------:R-:W-:Y:S02]  /*0420*/  ISETP.NE.AND P1, PT, RZ, UR7, PT ;  /* 0x00000007ff007c0c */ /* 0x000fe4000bf25270 */
[----:B------:R-:W-:Y:S02]  /*0430*/  SHF.L.U64.HI R14, R8, 0x2, R9 ;  /* 0x00000002080e7819 */ /* 0x000fe40000010209 */
[----:B------:R-:W-:-:S04]  /*0440*/  IADD3 R12, P3, R5, UR10, RZ ;  /* 0x0000000a050c7c10 */ /* 0x000fc8000ff7e0ff */
[----:B------:R-:W-:-:S05]  /*0450*/  IADD3.X R13, R14, UR11, RZ, P3, !PT ;  /* 0x0000000b0e0d7c10 */ /* 0x000fca0009ffe4ff */
[----:B------:R-:W0:Y:S01]  /*0460*/  @P1 LDC.64 R16, c[0x0][0x240] ;  /* 0x00009000ff101b82 */ /* 0x000e220000000a00 */
[----:B------:R-:W5:Y:S01]  /*0470*/  LDG.E.64 R12, desc[UR8][R12.64] ;  /* 0x000000080c0c7981 */ /* 0x000f62000c1e1b00 */
[----:B0-----:R-:W-:-:S04]  /*0480*/  @P1 IADD3 R4, P4, R5, R16, RZ ;  /* 0x0000001005041210 */ /* 0x001fc80007f9e0ff */
[----:B------:R-:W-:-:S05]  /*0490*/  @P1 IADD3.X R5, R14, R17, RZ, P4, !PT ;  /* 0x000000110e051210 */ /* 0x000fca00027fe4ff */
[----:B------:R0:W5:Y:S04]  /*04a0*/  @P1 LDG.E.64 R6, desc[UR8][R4.64] ;  /* 0x0000000804061981 */ /* 0x000168000c1e1b00 */
.L_x_2:
[----:B------:R-:W-:Y:S05]  /*04b0*/  BSYNC B0 ;  /* 0x0000000000007941 */ /* 0x000fea0003800000 */
.L_x_1:
[----:B------:R-:W1:Y:S01]  /*04c0*/  S2UR UR7, SR_CTAID.Y ;  /* 0x00000000000779c3 */ /* 0x000e620000002600 */
[----:B0-----:R-:W-:-:S07]  /*04d0*/  HFMA2.MMA R4, -RZ, RZ, 1.875, 0 ;  /* 0x3f800000ff047435 */ /* 0x001fce00000001ff */
[----:B------:R-:W0:Y:S08]  /*04e0*/  LDC.64 R14, c[0x0][0x290] ;  /* 0x0000a400ff0e7b82 */ /* 0x000e300000000a00 */
[----:B------:R-:W2:Y:S01]  /*04f0*/  @P2 LDC R11, c[0x0][0x250] ;  /* 0x00009400ff0b2b82 */ /* 0x000ea20000000800 */
[----:B-1----:R-:W-:-:S05]  /*0500*/  IMAD R24, R19, UR7, RZ ;  /* 0x0000000713187c24 */ /* 0x002fca000f8e02ff */
[----:B------:R-:W-:Y:S02]  /*0510*/  SHF.R.S32.HI R20, RZ, 0x1f, R24 ;  /* 0x0000001fff147819 */ /* 0x000fe40000011418 */
[----:B------:R-:W-:-:S04]  /*0520*/  IADD3 R5, P1, R24, R19, RZ ;  /* 0x0000001318057210 */ /* 0x000fc80007f3e0ff */
[----:B------:R-:W-:Y:S02]  /*0530*/  LEA.HI.X.SX32 R16, R19, R20, 0x1, P1 ;  /* 0x0000001413107211 */ /* 0x000fe400008f0eff */
[----:B0-----:R-:W-:Y:S01]  /*0540*/  ISETP.LT.U32.AND P1, PT, R5, R14, PT ;  /* 0x0000000e0500720c */ /* 0x001fe20003f21070 */
[----:B--2---:R-:W-:-:S03]  /*0550*/  @P2 FADD.FTZ R11, R18, R11 ;  /* 0x0000000b120b2221 */ /* 0x004fc60000010000 */
[----:B------:R-:W-:Y:S01]  /*0560*/  ISETP.LT.AND.EX P1, PT, R16, R15, PT, P1 ;  /* 0x0000000f1000720c */ /* 0x000fe20003f21310 */
[----:B------:R0:W1:Y:S03]  /*0570*/  @P2 MUFU.RSQ R4, R11 ;  /* 0x0000000b00042308 */ /* 0x0000660000001400 */
[----:B------:R-:W-:-:S04]  /*0580*/  SEL R5, R5, R14, P1 ;  /* 0x0000000e05057207 */ /* 0x000fc80000800000 */
[----:B------:R-:W-:-:S13]  /*0590*/  ISETP.GE.AND P1, PT, R24, R5, PT ;  /* 0x000000051800720c */ /* 0x000fda0003f26270 */
[----:B01----:R-:W-:Y:S05]  /*05a0*/  @P1 BRA `(.L_x_3) ;  /* 0x0000001400a41947 */ /* 0x003fea0003800000 */
[----:B------:R-:W-:Y:S01]  /*05b0*/  ULDC.U8 UR12, c[0x0][0x2a4] ;  /* 0x0000a900000c7ab9 */ /* 0x000fe20000000000 */
[----:B------:R-:W-:Y:S01]  /*05c0*/  SHF.R.S32.HI R11, RZ, 0x1f, R0 ;  /* 0x0000001fff0b7819 */ /* 0x000fe20000011400 */
[----:B------:R-:W-:Y:S01]  /*05d0*/  ULDC.64 UR10, c[0x0][0x298] ;  /* 0x0000a600000a7ab9 */ /* 0x000fe20000000a00 */
[----:B------:R-:W-:Y:S01]  /*05e0*/  ISETP.NE.AND P1, PT, RZ, UR12, PT ;  /* 0x0000000cff007c0c */ /* 0x000fe2000bf25270 */
[----:B------:R-:W-:Y:S01]  /*05f0*/  IMAD.WIDE.U32 R22, R0, UR10, R8 ;  /* 0x0000000a00167c25 */ /* 0x000fe2000f8e0008 */
[C---:B------:R-:W-:Y:S02]  /*0600*/  IADD3 R16, -R24.reuse, R5, RZ ;  /* 0x0000000518107210 */ /* 0x040fe40007ffe1ff */
[----:B------:R-:W-:Y:S01]  /*0610*/  IADD3 R21, -R24, -0x2, RZ ;  /* 0xfffffffe18157810 */ /* 0x000fe20007ffe1ff */
[----:B------:R-:W-:-:S04]  /*0620*/  IMAD R11, R11, UR10, RZ ;  /* 0x0000000a0b0b7c24 */ /* 0x000fc8000f8e02ff */
[----:B------:R-:W-:Y:S02]  /*0630*/  IMAD R15, R0, UR11, R11 ;  /* 0x0000000b000f7c24 */ /* 0x000fe4000f8e020b */
[----:B------:R-:W-:-:S03]  /*0640*/  IMAD.MOV.U32 R11, RZ, RZ, R24 ;  /* 0x000000ffff0b7224 */ /* 0x000fc600078e0018 */
[----:B------:R-:W-:Y:S01]  /*0650*/  IADD3 R15, R23, R15, RZ ;  /* 0x0000000f170f7210 */ /* 0x000fe20007ffe0ff */
[----:B------:R-:W-:Y:S06]  /*0660*/  @!P1 BRA `(.L_x_4) ;  /* 0x0000000800949947 */ /* 0x000fec0003800000 */
[----:B------:R-:W-:Y:S02]  /*0670*/  LOP3.LUT R16, R16, 0x1, RZ, 0xc0, !PT ;  /* 0x0000000110107812 */ /* 0x000fe400078ec0ff */
[----:B------:R-:W-:Y:S02]  /*0680*/  LOP3.LUT R18, RZ, R5, RZ, 0x33, !PT ;  /* 0x00000005ff127212 */ /* 0x000fe400078e33ff */
[----:B------:R-:W-:Y:S02]  /*0690*/  ISETP.NE.U32.AND P2, PT, R16, 0x1, PT ;  /* 0x000000011000780c */ /* 0x000fe40003f45070 */
[----:B------:R-:W-:-:S11]  /*06a0*/  ISETP.NE.AND P1, PT, R21, R18, PT ;  /* 0x000000121500720c */ /* 0x000fd60003f25270 */
[----:B------:R-:W-:Y:S05]  /*06b0*/  @P2 BRA `(.L_x_5) ;  /* 0x0000000000c82947 */ /* 0x000fea0003800000 */
[----:B------:R-:W0:Y:S01]  /*06c0*/  @!P0 LDC.64 R16, c[0x0][0x230] ;  /* 0x00008c00ff108b82 */ /* 0x000e220000000a00 */
[----:B------:R-:W-:Y:S01]  /*06d0*/  IMAD R20, R20, UR4, RZ ;  /* 0x0000000414147c24 */ /* 0x000fe2000f8e02ff */
[----:B------:R-:W-:-:S03]  /*06e0*/  MOV R14, R22 ;  /* 0x00000016000e7202 */ /* 0x000fc60000000f00 */
[C---:B------:R-:W-:Y:S02]  /*06f0*/  IMAD R19, R11.reuse, UR5, R20 ;  /* 0x000000050b137c24 */ /* 0x040fe4000f8e0214 */
[----:B------:R-:W-:-:S04]  /*0700*/  IMAD.WIDE.U32 R20, R11, UR4, R14 ;  /* 0x000000040b147c25 */ /* 0x000fc8000f8e000e */
[----:B------:R-:W-:Y:S01]  /*0710*/  IMAD.IADD R11, R21, 0x1, R19 ;  /* 0x00000001150b7824 */ /* 0x000fe200078e0213 */
[----:B------:R-:W-:-:S04]  /*0720*/  @!P0 SHF.L.U32 R26, R20, 0x2, RZ ;  /* 0x00000002141a8819 */ /* 0x000fc800000006ff */
[----:B------:R-:W-:Y:S02]  /*0730*/  @!P0 SHF.L.U64.HI R21, R20, 0x2, R11 ;  /* 0x0000000214158819 */ /* 0x000fe4000001020b */
[----:B0-----:R-:W-:-:S04]  /*0740*/  @!P0 IADD3 R18, P2, R26, R16, RZ ;  /* 0x000000101a128210 */ /* 0x001fc80007f5e0ff */
[----:B------:R-:W-:Y:S02]  /*0750*/  @!P0 IADD3.X R19, R21, R17, RZ, P2, !PT ;  /* 0x0000001115138210 */ /* 0x000fe400017fe4ff */
[----:B------:R-:W-:-:S06]  /*0760*/  CS2R R16, SRZ ;  /* 0x0000000000107805 */ /* 0x000fcc000001ff00 */
[----:B------:R0:W2:Y:S02]  /*0770*/  @!P0 LDG.E.64 R16, desc[UR8][R18.64] ;  /* 0x0000000812108981 */ /* 0x0000a4000c1e1b00 */
[----:B0-----:R-:W0:Y:S02]  /*0780*/  @!P0 LDC.64 R18, c[0x0][0x228] ;  /* 0x00008a00ff128b82 */ /* 0x001e240000000a00 */
[----:B0-----:R-:W-:-:S04]  /*0790*/  @!P0 IADD3 R26, P2, R26, R18, RZ ;  /* 0x000000121a1a8210 */ /* 0x001fc80007f5e0ff */
[----:B------:R-:W-:Y:S02]  /*07a0*/  @!P0 IADD3.X R27, R21, R19, RZ, P2, !PT ;  /* 0x00000013151b8210 */ /* 0x000fe400017fe4ff */
[----:B------:R-:W-:-:S06]  /*07b0*/  CS2R R18, SRZ ;  /* 0x0000000000127805 */ /* 0x000fcc000001ff00 */
[----:B------:R0:W3:Y:S01]  /*07c0*/  @!P0 LDG.E.64 R18, desc[UR8][R26.64] ;  /* 0x000000081a128981 */ /* 0x0000e2000c1e1b00 */
[----:B------:R-:W-:Y:S02]  /*07d0*/  VIADD R24, R24, 0x1 ;  /* 0x0000000118187836 */ /* 0x000fe40000000000 */
[C---:B--2---:R-:W-:Y:S01]  /*07e0*/  FADD.FTZ R21, -R10.reuse, R16 ;  /* 0x000000100a157221 */ /* 0x044fe20000010100 */
[----:B------:R-:W-:-:S03]  /*07f0*/  FADD.FTZ R17, -R10, R17 ;  /* 0x000000110a117221 */ /* 0x000fc60000010100 */
[-C--:B------:R-:W-:Y:S01]  /*0800*/  FMUL.FTZ R21, R21, R4.reuse ;  /* 0x0000000415157220 */ /* 0x080fe20000410000 */
[----:B------:R-:W-:-:S03]  /*0810*/  FMUL.FTZ R28, R17, R4 ;  /* 0x00000004111c7220 */ /* 0x000fc60000410000 */
[----:B-----5:R-:W-:Y:S01]  /*0820*/  FFMA.FTZ R16, R21, R12, R6 ;  /* 0x0000000c15107223 */ /* 0x020fe20000010006 */
[----:B------:R-:W-:-:S03]  /*0830*/  FFMA.FTZ R25, R28, R13, R7 ;  /* 0x0000000d1c197223 */ /* 0x000fc60000010007 */
[----:B------:R-:W-:Y:S01]  /*0840*/  FMUL.FTZ R29, R16, -1.4426950216293334961 ;  /* 0xbfb8aa3b101d7820 */ /* 0x000fe20000410000 */
[----:B0-----:R-:W-:-:S05]  /*0850*/  FMUL.FTZ R26, R25, -1.4426950216293334961 ;  /* 0xbfb8aa3b191a7820 */ /* 0x001fca0000410000 */
[----:B------:R-:W0:Y:S08]  /*0860*/  MUFU.EX2 R29, R29 ;  /* 0x0000001d001d7308 */ /* 0x000e300000000800 */
[----:B------:R-:W-:Y:S01]  /*0870*/  MUFU.EX2 R26, R26 ;  /* 0x0000001a001a7308 */ /* 0x000fe20000000800 */
[----:B0-----:R-:W-:-:S07]  /*0880*/  FADD.FTZ R29, R29, 1 ;  /* 0x3f8000001d1d7421 */ /* 0x001fce0000010000 */
[----:B------:R-:W3:Y:S02]  /*0890*/  MUFU.RCP R17, R29 ;  /* 0x0000001d00117308 */ /* 0x000ee40000001000 */
[C---:B---3--:R-:W-:Y:S01]  /*08a0*/  FMUL.FTZ R27, R17.reuse, R18 ;  /* 0x00000012111b7220 */ /* 0x048fe20000410000 */
[----:B------:R-:W-:Y:S01]  /*08b0*/  FADD.FTZ R18, R26, 1 ;  /* 0x3f8000001a127421 */ /* 0x000fe20000010000 */
[----:B------:R-:W-:Y:S01]  /*08c0*/  FADD.FTZ R17, -R17, 1 ;  /* 0x3f80000011117421 */ /* 0x000fe20000010100 */
[----:B------:R-:W-:-:S03]  /*08d0*/  FFMA.FTZ R26, R2, R21, R3 ;  /* 0x00000015021a7223 */ /* 0x000fc60000010003 */
[----:B------:R-:W-:Y:S01]  /*08e0*/  FFMA.FTZ R16, R16, R17, 1 ;  /* 0x3f80000010107423 */ /* 0x000fe20000010011 */
[----:B------:R-:W0:Y:S03]  /*08f0*/  MUFU.RCP R18, R18 ;  /* 0x0000001200127308 */ /* 0x000e260000001000 */
[----:B------:R-:W-:Y:S02]  /*0900*/  FMUL.FTZ R27, R27, R16 ;  /* 0x000000101b1b7220 */ /* 0x000fe40000410000 */
[----:B------:R-:W1:Y:S02]  /*0910*/  @!P0 LDC.64 R16, c[0x0][0x210] ;  /* 0x00008400ff108b82 */ /* 0x000e640000000a00 */
[----:B------:R-:W-:Y:S01]  /*0920*/  FFMA.FTZ R27, R27, R12, -R26 ;  /* 0x0000000c1b1b7223 */ /* 0x000fe2000001081a */
[C---:B0-----:R-:W-:Y:S01]  /*0930*/  FADD.FTZ R29, -R18.reuse, 1 ;  /* 0x3f800000121d7421 */ /* 0x041fe20000010100 */
[----:B------:R-:W-:-:S03]  /*0940*/  FMUL.FTZ R19, R18, R19 ;  /* 0x0000001312137220 */ /* 0x000fc60000410000 */
[----:B------:R-:W-:-:S04]  /*0950*/  FFMA.FTZ R29, R25, R29, 1 ;  /* 0x3f800000191d7423 */ /* 0x000fc8000001001d */
[----:B------:R-:W-:Y:S01]  /*0960*/  FMUL.FTZ R18, R19, R29 ;  /* 0x0000001d13127220 */ /* 0x000fe20000410000 */
[----:B------:R-:W-:Y:S01]  /*0970*/  FFMA.FTZ R19, R2, R28, R3 ;  /* 0x0000001c02137223 */ /* 0x000fe20000010003 */
[----:B-1----:R-:W-:-:S03]  /*0980*/  @!P0 LEA R16, P2, R20, R16, 0x2 ;  /* 0x0000001014108211 */ /* 0x002fc600078410ff */
[----:B------:R-:W-:Y:S01]  /*0990*/  FFMA.FTZ R19, R18, R13, -R19 ;  /* 0x0000000d12137223 */ /* 0x000fe20000010813 */
[-C--:B------:R-:W-:Y:S01]  /*09a0*/  FMUL.FTZ R18, R27, R4.reuse ;  /* 0x000000041b127220 */ /* 0x080fe20000410000 */
[----:B------:R-:W-:Y:S02]  /*09b0*/  @!P0 LEA.HI.X R17, R20, R17, R11, 0x2, P2 ;  /* 0x0000001114118211 */ /* 0x000fe400010f140b */
[----:B------:R-:W-:-:S05]  /*09c0*/  @!P0 FMUL.FTZ R19, R19, R4 ;  /* 0x0000000413138220 */ /* 0x000fca0000410000 */
[----:B------:R0:W-:Y:S02]  /*09d0*/  @!P0 STG.E.64 desc[UR8][R16.64], R18 ;  /* 0x0000001210008986 */ /* 0x0001e4000c101b08 */
.L_x_5:
[----:B------:R-:W-:Y:S05]  /*09e0*/  @!P1 BRA `(.L_x_3) ;  /* 0x0000001000949947 */ /* 0x000fea0003800000 */
[----:B------:R-:W-:Y:S01]  /*09f0*/  IADD3 R24, R24, 0x1, RZ ;  /* 0x0000000118187810 */ /* 0x000fe20007ffe0ff */
[----:B------:R-:W-:-:S03]  /*0a00*/  ULDC.64 UR4, c[0x0][0x288] ;  /* 0x0000a20000047ab9 */ /* 0x000fc60000000a00 */
[----:B------:R-:W-:-:S07]  /*0a10*/  SHF.R.S32.HI R11, RZ, 0x1f, R24 ;  /* 0x0000001fff0b7819 */ /* 0x000fce0000011418 */
.L_x_6:
[----:B0-----:R-:W0:Y:S01]  /*0a20*/  @!P0 LDC.64 R16, c[0x0][0x230] ;  /* 0x00008c00ff108b82 */ /* 0x001e220000000a00 */
[----:B------:R-:W-:Y:S02]  /*0a30*/  IADD3 R19, P1, R24, -0x1, RZ ;  /* 0xffffffff18137810 */ /* 0x000fe40007f3e0ff */
[----:B------:R-:W-:Y:S02]  /*0a40*/  MOV R26, R22 ;  /* 0x00000016001a7202 */ /* 0x000fe40000000f00 */
[----:B------:R-:W-:Y:S02]  /*0a50*/  IADD3.X R18, R11, -0x1, RZ, P1, !PT ;  /* 0xffffffff0b127810 */ /* 0x000fe40000ffe4ff */
[----:B------:R-:W-:-:S03]  /*0a60*/  MOV R27, R15 ;  /* 0x0000000f001b7202 */ /* 0x000fc60000000f00 */
[----:B------:R-:W-:Y:S02]  /*0a70*/  IMAD R18, R18, UR4, RZ ;  /* 0x0000000412127c24 */ /* 0x000fe4000f8e02ff */
[----:B------:R-:W-:-:S04]  /*0a80*/  IMAD.WIDE.U32 R28, R19, UR4, R26 ;  /* 0x00000004131c7c25 */ /* 0x000fc8000f8e001a */
[----:B------:R-:W-:Y:S02]  /*0a90*/  IMAD R25, R19, UR5, R18 ;  /* 0x0000000513197c24 */ /* 0x000fe4000f8e0212 */
[----:B------:R-:W-:-:S03]  /*0aa0*/  @!P0 IMAD.SHL.U32 R20, R28, 0x4, RZ ;  /* 0x000000041c148824 */ /* 0x000fc600078e00ff */
[----:B------:R-:W-:Y:S02]  /*0ab0*/  IADD3 R25, R29, R25, RZ ;  /* 0x000000191d197210 */ /* 0x000fe40007ffe0ff */
[----:B0-----:R-:W-:Y:S02]  /*0ac0*/  @!P0 IADD3 R18, P1, R20, R16, RZ ;  /* 0x0000001014128210 */ /* 0x001fe40007f3e0ff */
[----:B------:R-:W-:-:S04]  /*0ad0*/  @!P0 SHF.L.U64.HI R21, R28, 0x2, R25 ;  /* 0x000000021c158819 */ /* 0x000fc80000010219 */
        /* <DEDUP_REMOVED lines=8> */
[----:B------:R-:W-:Y:S01]  /*0b60*/  IMAD.WIDE.U32 R26, R24, UR4, R26 ;  /* 0x00000004181a7c25 */ /* 0x000fe2000f8e001a */
[----:B0-----:R-:W0:Y:S02]  /*0b70*/  @!P0 LDC.64 R20, c[0x0][0x210] ;  /* 0x00008400ff148b82 */ /* 0x001e240000000a00 */
[----:B0-----:R-:W-:-:S04]  /*0b80*/  @!P0 LEA R20, P1, R28, R20, 0x2 ;  /* 0x000000141c148211 */ /* 0x001fc800078210ff */
[----:B------:R-:W-:Y:S01]  /*0b90*/  @!P0 LEA.HI.X R21, R28, R21, R25, 0x2, P1 ;  /* 0x000000151c158211 */ /* 0x000fe200008f1419 */
[C---:B--2---:R-:W-:Y:S01]  /*0ba0*/  FADD.FTZ R25, -R10.reuse, R16 ;  /* 0x000000100a197221 */ /* 0x044fe20000010100 */
[----:B------:R-:W-:-:S03]  /*0bb0*/  FADD.FTZ R17, -R10, R17 ;  /* 0x000000110a117221 */ /* 0x000fc60000010100 */
[----:B------:R-:W-:-:S04]  /*0bc0*/  FMUL.FTZ R25, R25, R4 ;  /* 0x0000000419197220 */ /* 0x000fc80000410000 */
[----:B-----5:R-:W-:Y:S01]  /*0bd0*/  FFMA.FTZ R16, R25, R12, R6 ;  /* 0x0000000c19107223 */ /* 0x020fe20000010006 */
[----:B------:R-:W-:-:S03]  /*0be0*/  FFMA.FTZ R25, R2, R25, R3 ;  /* 0x0000001902197223 */ /* 0x000fc60000010003 */
[----:B------:R-:W-:-:S06]  /*0bf0*/  FMUL.FTZ R28, R16, -1.4426950216293334961 ;  /* 0xbfb8aa3b101c7820 */ /* 0x000fcc0000410000 */
[----:B------:R-:W0:Y:S02]  /*0c00*/  MUFU.EX2 R28, R28 ;  /* 0x0000001c001c7308 */ /* 0x000e240000000800 */
[----:B0-----:R-:W-:-:S06]  /*0c10*/  FADD.FTZ R28, R28, 1 ;  /* 0x3f8000001c1c7421 */ /* 0x001fcc0000010000 */
[----:B------:R-:W3:Y:S02]  /*0c20*/  MUFU.RCP R28, R28 ;  /* 0x0000001c001c7308 */ /* 0x000ee40000001000 */
[C---:B---3--:R-:W-:Y:S01]  /*0c30*/  FMUL.FTZ R29, R28.reuse, R18 ;  /* 0x000000121c1d7220 */ /* 0x048fe20000410000 */
[----:B------:R-:W-:-:S04]  /*0c40*/  FADD.FTZ R18, -R28, 1 ;  /* 0x3f8000001c127421 */ /* 0x000fc80000010100 */
[----:B------:R-:W-:Y:S01]  /*0c50*/  FFMA.FTZ R16, R16, R18, 1 ;  /* 0x3f80000010107423 */ /* 0x000fe20000010012 */
[----:B------:R-:W-:-:S03]  /*0c60*/  FMUL.FTZ R18, R17, R4 ;  /* 0x0000000411127220 */ /* 0x000fc60000410000 */
[----:B------:R-:W-:Y:S01]  /*0c70*/  FMUL.FTZ R29, R29, R16 ;  /* 0x000000101d1d7220 */ /* 0x000fe20000410000 */
[----:B------:R-:W-:-:S03]  /*0c80*/  FFMA.FTZ R16, R18, R13, R7 ;  /* 0x0000000d12107223 */ /* 0x000fc60000010007 */
[----:B------:R-:W-:Y:S01]  /*0c90*/  FFMA.FTZ R29, R29, R12, -R25 ;  /* 0x0000000c1d1d7223 */ /* 0x000fe20000010819 */
[----:B------:R-:W-:Y:S01]  /*0ca0*/  FMUL.FTZ R17, R16, -1.4426950216293334961 ;  /* 0xbfb8aa3b10117820 */ /* 0x000fe20000410000 */
[----:B------:R-:W-:-:S04]  /*0cb0*/  IMAD R25, R11, UR4, RZ ;  /* 0x000000040b197c24 */ /* 0x000fc8000f8e02ff */
[----:B------:R-:W-:Y:S01]  /*0cc0*/  IMAD R25, R24, UR5, R25 ;  /* 0x0000000518197c24 */ /* 0x000fe2000f8e0219 */
[----:B------:R-:W0:Y:S02]  /*0cd0*/  MUFU.EX2 R17, R17 ;  /* 0x0000001100117308 */ /* 0x000e240000000800 */
[----:B0-----:R-:W-:-:S06]  /*0ce0*/  FADD.FTZ R17, R17, 1 ;  /* 0x3f80000011117421 */ /* 0x001fcc0000010000 */
[----:B------:R-:W0:Y:S02]  /*0cf0*/  MUFU.RCP R28, R17 ;  /* 0x00000011001c7308 */ /* 0x000e240000001000 */
[C---:B0-----:R-:W-:Y:S01]  /*0d00*/  FMUL.FTZ R19, R28.reuse, R19 ;  /* 0x000000131c137220 */ /* 0x041fe20000410000 */
[----:B------:R-:W-:-:S04]  /*0d10*/  FADD.FTZ R28, -R28, 1 ;  /* 0x3f8000001c1c7421 */ /* 0x000fc80000010100 */
[----:B------:R-:W-:Y:S02]  /*0d20*/  FFMA.FTZ R28, R16, R28, 1 ;  /* 0x3f800000101c7423 */ /* 0x000fe4000001001c */
[----:B------:R-:W0:Y:S02]  /*0d30*/  @!P0 LDC.64 R16, c[0x0][0x230] ;  /* 0x00008c00ff108b82 */ /* 0x000e240000000a00 */
[----:B------:R-:W-:Y:S01]  /*0d40*/  FMUL.FTZ R28, R19, R28 ;  /* 0x0000001c131c7220 */ /* 0x000fe20000410000 */
[----:B------:R-:W-:Y:S01]  /*0d50*/  FFMA.FTZ R19, R2, R18, R3 ;  /* 0x0000001202137223 */ /* 0x000fe20000010003 */
[----:B------:R-:W-:-:S03]  /*0d60*/  FMUL.FTZ R18, R29, R4 ;  /* 0x000000041d127220 */ /* 0x000fc60000410000 */
[----:B------:R-:W-:Y:S01]  /*0d70*/  FFMA.FTZ R19, R28, R13, -R19 ;  /* 0x0000000d1c137223 */ /* 0x000fe20000010813 */
[----:B------:R-:W-:-:S03]  /*0d80*/  @!P0 IMAD.SHL.U32 R28, R26, 0x4, RZ ;  /* 0x000000041a1c8824 */ /* 0x000fc600078e00ff */
[----:B------:R-:W-:-:S05]  /*0d90*/  @!P0 FMUL.FTZ R19, R19, R4 ;  /* 0x0000000413138220 */ /* 0x000fca0000410000 */
[----:B------:R1:W-:Y:S02]  /*0da0*/  @!P0 STG.E.64 desc[UR8][R20.64], R18 ;  /* 0x0000001214008986 */ /* 0x0003e4000c101b08 */
[----:B-1----:R-:W-:Y:S02]  /*0db0*/  IADD3 R20, R27, R25, RZ ;  /* 0x000000191b147210 */ /* 0x002fe40007ffe0ff */
        /* <DEDUP_REMOVED lines=9> */
[----:B------:R-:W3:Y:S01]  /*0e50*/  @!P0 LDG.E.64 R18, desc[UR8][R28.64] ;  /* 0x000000081c128981 */ /* 0x000ee2000c1e1b00 */
[C---:B--2---:R-:W-:Y:S01]  /*0e60*/  FADD.FTZ R21, -R10.reuse, R16 ;  /* 0x000000100a157221 */ /* 0x044fe20000010100 */
[----:B------:R-:W-:-:S03]  /*0e70*/  FADD.FTZ R17, -R10, R17 ;  /* 0x000000110a117221 */ /* 0x000fc60000010100 */
[----:B------:R-:W-:-:S04]  /*0e80*/  FMUL.FTZ R21, R21, R4 ;  /* 0x0000000415157220 */ /* 0x000fc80000410000 */
[----:B------:R-:W-:Y:S01]  /*0e90*/  FFMA.FTZ R25, R21, R12, R6 ;  /* 0x0000000c15197223 */ /* 0x000fe20000010006 */
[----:B------:R-:W-:-:S03]  /*0ea0*/  FFMA.FTZ R21, R2, R21, R3 ;  /* 0x0000001502157223 */ /* 0x000fc60000010003 */
[----:B------:R-:W-:-:S06]  /*0eb0*/  FMUL.FTZ R27, R25, -1.4426950216293334961 ;  /* 0xbfb8aa3b191b7820 */ /* 0x000fcc0000410000 */
[----:B------:R-:W0:Y:S02]  /*0ec0*/  MUFU.EX2 R27, R27 ;  /* 0x0000001b001b7308 */ /* 0x000e240000000800 */
[----:B0-----:R-:W-:-:S06]  /*0ed0*/  FADD.FTZ R27, R27, 1 ;  /* 0x3f8000001b1b7421 */ /* 0x001fcc0000010000 */
[----:B------:R-:W3:Y:S02]  /*0ee0*/  MUFU.RCP R27, R27 ;  /* 0x0000001b001b7308 */ /* 0x000ee40000001000 */
[C---:B---3--:R-:W-:Y:S01]  /*0ef0*/  FMUL.FTZ R16, R27.reuse, R18 ;  /* 0x000000121b107220 */ /* 0x048fe20000410000 */
[----:B------:R-:W-:Y:S01]  /*0f00*/  FADD.FTZ R28, -R27, 1 ;  /* 0x3f8000001b1c7421 */ /* 0x000fe20000010100 */
[----:B------:R-:W-:-:S03]  /*0f10*/  FMUL.FTZ R18, R17, R4 ;  /* 0x0000000411127220 */ /* 0x000fc60000410000 */
[----:B------:R-:W-:Y:S01]  /*0f20*/  FFMA.FTZ R25, R25, R28, 1 ;  /* 0x3f80000019197423 */ /* 0x000fe2000001001c */
[----:B------:R-:W-:-:S03]  /*0f30*/  FFMA.FTZ R28, R18, R13, R7 ;  /* 0x0000000d121c7223 */ /* 0x000fc60000010007 */
[----:B------:R-:W-:Y:S01]  /*0f40*/  FMUL.FTZ R25, R16, R25 ;  /* 0x0000001910197220 */ /* 0x000fe20000410000 */
[----:B------:R-:W-:-:S03]  /*0f50*/  FMUL.FTZ R29, R28, -1.4426950216293334961 ;  /* 0xbfb8aa3b1c1d7820 */ /* 0x000fc60000410000 */
[----:B------:R-:W-:-:S03]  /*0f60*/  FFMA.FTZ R25, R25, R12, -R21 ;  /* 0x0000000c19197223 */ /* 0x000fc60000010815 */
        /* <DEDUP_REMOVED lines=8> */
[----:B------:R-:W-:-:S04]  /*0ff0*/  FFMA.FTZ R19, R2, R18, R3 ;  /* 0x0000001202137223 */ /* 0x000fc80000010003 */
[----:B------:R-:W-:Y:S01]  /*1000*/  FFMA.FTZ R21, R28, R13, -R19 ;  /* 0x0000000d1c157223 */ /* 0x000fe20000010813 */
[----:B0-----:R-:W-:Y:S01]  /*1010*/  @!P0 LEA R18, P1, R26, R16, 0x2 ;  /* 0x000000101a128211 */ /* 0x001fe200078210ff */
[----:B------:R-:W-:-:S03]  /*1020*/  FMUL.FTZ R16, R25, R4 ;  /* 0x0000000419107220 */ /* 0x000fc60000410000 */
[----:B------:R-:W-:Y:S01]  /*1030*/  @!P0 LEA.HI.X R19, R26, R17, R20, 0x2, P1 ;  /* 0x000000111a138211 */ /* 0x000fe200008f1414 */
[----:B------:R-:W-:Y:S01]  /*1040*/  @!P0 FMUL.FTZ R17, R21, R4 ;  /* 0x0000000415118220 */ /* 0x000fe20000410000 */
[C---:B------:R-:W-:Y:S01]  /*1050*/  VIADD R20, R24.reuse, 0x1 ;  /* 0x0000000118147836 */ /* 0x040fe20000000000 */
[----:B------:R-:W-:-:S03]  /*1060*/  IADD3 R24, P2, R24, 0x2, RZ ;  /* 0x0000000218187810 */ /* 0x000fc60007f5e0ff */
[----:B------:R1:W-:Y:S01]  /*1070*/  @!P0 STG.E.64 desc[UR8][R18.64], R16 ;  /* 0x0000001012008986 */ /* 0x0003e2000c101b08 */
[----:B------:R-:W-:Y:S02]  /*1080*/  ISETP.GE.AND P1, PT, R20, R5, PT ;  /* 0x000000051400720c */ /* 0x000fe40003f26270 */
[----:B------:R-:W-:-:S11]  /*1090*/  IADD3.X R11, RZ, R11, RZ, P2, !PT ;  /* 0x0000000bff0b7210 */ /* 0x000fd600017fe4ff */
[----:B-1----:R-:W-:Y:S05]  /*10a0*/  @!P1 BRA `(.L_x_6) ;  /* 0xfffffff8005c9947 */ /* 0x002fea000383ffff */
[----:B------:R-:W-:Y:S05]  /*10b0*/  BRA `(.L_x_3) ;  /* 0x0000000800e07947 */ /* 0x000fea0003800000 */
.L_x_4:
[----:B-----5:R-:W-:Y:S02]  /*10c0*/  LOP3.LUT P1, R6, R16, 0x3, RZ, 0xc0, !PT ;  /* 0x0000000310067812 */ /* 0x020fe4000782c0ff */
[----:B------:R-:W-:-:S04]  /*10d0*/  LOP3.LUT R16, RZ, R5, RZ, 0x33, !PT ;  /* 0x00000005ff107212 */ /* 0x000fc800078e33ff */
[----:B------:R-:W-:-:S07]  /*10e0*/  IADD3 R21, -R16, R21, RZ ;  /* 0x0000001510157210 */ /* 0x000fce0007ffe1ff */
[----:B------:R-:W-:Y:S05]  /*10f0*/  @!P1 BRA `(.L_x_7) ;  /* 0x0000000000a09947 */ /* 0x000fea0003800000 */
[----:B------:R-:W-:Y:S01]  /*1100*/  MOV R24, R6 ;  /* 0x0000000600187202 */ /* 0x000fe20000000f00 */
[----:B------:R-:W-:-:S06]  /*1110*/  ULDC.64 UR4, c[0x0][0x288] ;  /* 0x0000a20000047ab9 */ /* 0x000fcc0000000a00 */
.L_x_8:
[----:B0-----:R-:W0:Y:S01]  /*1120*/  @!P0 LDC.64 R6, c[0x0][0x230] ;  /* 0x00008c00ff068b82 */ /* 0x001e220000000a00 */
[----:B------:R-:W-:Y:S01]  /*1130*/  MOV R27, R15 ;  /* 0x0000000f001b7202 */ /* 0x000fe20000000f00 */
[----:B------:R-:W-:Y:S02]  /*1140*/  IMAD R16, R20, UR4, RZ ;  /* 0x0000000414107c24 */ /* 0x000fe4000f8e02ff */
[----:B------:R-:W-:Y:S02]  /*1150*/  IMAD.MOV.U32 R26, RZ, RZ, R22 ;  /* 0x000000ffff1a7224 */ /* 0x000fe400078e0016 */
[C---:B------:R-:W-:Y:S02]  /*1160*/  IMAD R25, R11.reuse, UR5, R16 ;  /* 0x000000050b197c24 */ /* 0x040fe4000f8e0210 */
[----:B------:R-:W-:-:S03]  /*1170*/  IMAD.WIDE.U32 R26, R11, UR4, R26 ;  /* 0x000000040b1a7c25 */ /* 0x000fc6000f8e001a */
[----:B------:R-:W-:Y:S02]  /*1180*/  @!P0 SHF.L.U32 R18, R26, 0x2, RZ ;  /* 0x000000021a128819 */ /* 0x000fe400000006ff */
[----:B------:R-:W-:-:S04]  /*1190*/  IADD3 R25, R27, R25, RZ ;  /* 0x000000191b197210 */ /* 0x000fc80007ffe0ff */
[----:B------:R-:W-:Y:S02]  /*11a0*/  @!P0 SHF.L.U64.HI R19, R26, 0x2, R25 ;  /* 0x000000021a138819 */ /* 0x000fe40000010219 */
[----:B0-----:R-:W-:-:S05]  /*11b0*/  @!P0 IADD3 R16, P1, R18, R6, RZ ;  /* 0x0000000612108210 */ /* 0x001fca0007f3e0ff */
[----:B------:R-:W-:Y:S01]  /*11c0*/  @!P0 IMAD.X R17, R19, 0x1, R7, P1 ;  /* 0x0000000113118824 */ /* 0x000fe200008e0607 */
[----:B------:R-:W-:-:S06]  /*11d0*/  CS2R R6, SRZ ;  /* 0x0000000000067805 */ /* 0x000fcc000001ff00 */
[----:B------:R0:W2:Y:S02]  /*11e0*/  @!P0 LDG.E.64 R6, desc[UR8][R16.64] ;  /* 0x0000000810068981 */ /* 0x0000a4000c1e1b00 */
[----:B0-----:R-:W0:Y:S02]  /*11f0*/  @!P0 LDC.64 R16, c[0x0][0x228] ;  /* 0x00008a00ff108b82 */ /* 0x001e240000000a00 */
[----:B0-----:R-:W-:-:S04]  /*1200*/  @!P0 IADD3 R18, P1, R18, R16, RZ ;  /* 0x0000001012128210 */ /* 0x001fc80007f3e0ff */
[----:B------:R-:W-:Y:S02]  /*1210*/  @!P0 IADD3.X R19, R19, R17, RZ, P1, !PT ;  /* 0x0000001113138210 */ /* 0x000fe40000ffe4ff */
[----:B------:R-:W-:-:S06]  /*1220*/  CS2R R16, SRZ ;  /* 0x0000000000107805 */ /* 0x000fcc000001ff00 */
[----:B------:R0:W3:Y:S01]  /*1230*/  @!P0 LDG.E.64 R16, desc[UR8][R18.64] ;  /* 0x0000000812108981 */ /* 0x0000e2000c1e1b00 */
[----:B------:R-:W-:-:S04]  /*1240*/  IADD3 R24, R24, -0x1, RZ ;  /* 0xffffffff18187810 */ /* 0x000fc80007ffe0ff */
[----:B------:R-:W-:Y:S01]  /*1250*/  ISETP.NE.AND P2, PT, R24, RZ, PT ;  /* 0x000000ff1800720c */ /* 0x000fe20003f45270 */
[----:B0-----:R-:W0:Y:S02]  /*1260*/  @!P0 LDC.64 R18, c[0x0][0x210] ;  /* 0x00008400ff128b82 */ /* 0x001e240000000a00 */
[----:B0-----:R-:W-:-:S04]  /*1270*/  @!P0 LEA R18, P1, R26, R18, 0x2 ;  /* 0x000000121a128211 */ /* 0x001fc800078210ff */
[----:B------:R-:W-:Y:S02]  /*1280*/  @!P0 LEA.HI.X R19, R26, R19, R25, 0x2, P1 ;  /* 0x000000131a138211 */ /* 0x000fe400008f1419 */
[----:B------:R-:W-:-:S04]  /*1290*/  IADD3 R11, P1, R11, 0x1, RZ ;  /* 0x000000010b0b7810 */ /* 0x000fc80007f3e0ff */
[----:B------:R-:W-:Y:S01]  /*12a0*/  IADD3.X R20, RZ, R20, RZ, P1, !PT ;  /* 0x00000014ff147210 */ /* 0x000fe20000ffe4ff */
[C---:B--2---:R-:W-:Y:S01]  /*12b0*/  FADD.FTZ R27, -R10.reuse, R6 ;  /* 0x000000060a1b7221 */ /* 0x044fe20000010100 */
[----:B------:R-:W-:-:S03]  /*12c0*/  FADD.FTZ R7, -R10, R7 ;  /* 0x000000070a077221 */ /* 0x000fc60000010100 */
[-C--:B------:R-:W-:Y:S01]  /*12d0*/  FMUL.FTZ R27, R27, R4.reuse ;  /* 0x000000041b1b7220 */ /* 0x080fe20000410000 */
[----:B------:R-:W-:-:S03]  /*12e0*/  FMUL.FTZ R6, R7, R4 ;  /* 0x0000000407067220 */ /* 0x000fc60000410000 */
[C-C-:B------:R-:W-:Y:S01]  /*12f0*/  FFMA.FTZ R27, R2.reuse, R27, R3.reuse ;  /* 0x0000001b021b7223 */ /* 0x140fe20000010003 */
[----:B------:R-:W-:-:S03]  /*1300*/  FFMA.FTZ R6, R2, R6, R3 ;  /* 0x0000000602067223 */ /* 0x000fc60000010003 */
[----:B---3--:R-:W-:Y:S01]  /*1310*/  FFMA.FTZ R7, R16, R12, -R27 ;  /* 0x0000000c10077223 */ /* 0x008fe2000001081b */
[----:B------:R-:W-:-:S03]  /*1320*/  FFMA.FTZ R17, R17, R13, -R6 ;  /* 0x0000000d11117223 */ /* 0x000fc60000010806 */
[-C--:B------:R-:W-:Y:S01]  /*1330*/  FMUL.FTZ R6, R7, R4.reuse ;  /* 0x0000000407067220 */ /* 0x080fe20000410000 */
[----:B------:R-:W-:-:S05]  /*1340*/  @!P0 FMUL.FTZ R7, R17, R4 ;  /* 0x0000000411078220 */ /* 0x000fca0000410000 */
[----:B------:R0:W-:Y:S01]  /*1350*/  @!P0 STG.E.64 desc[UR8][R18.64], R6 ;  /* 0x0000000612008986 */ /* 0x0001e2000c101b08 */
[----:B------:R-:W-:Y:S05]  /*1360*/  @P2 BRA `(.L_x_8) ;  /* 0xfffffffc006c2947 */ /* 0x000fea000383ffff */
[----:B------:R-:W-:-:S07]  /*1370*/  IMAD.MOV.U32 R24, RZ, RZ, R11 ;  /* 0x000000ffff187224 */ /* 0x000fce00078e000b */
.L_x_7:
[----:B------:R-:W-:-:S13]  /*1380*/  ISETP.GE.U32.AND P0, PT, R21, 0x3, PT ;  /* 0x000000031500780c */ /* 0x000fda0003f06070 */
[----:B------:R-:W-:Y:S05]  /*1390*/  @!P0 BRA `(.L_x_3) ;  /* 0x0000000800288947 */ /* 0x000fea0003800000 */
[----:B------:R-:W-:Y:S02]  /*13a0*/  ISETP.GE.U32.AND P0, PT, R8, UR4, PT ;  /* 0x0000000408007c0c */ /* 0x000fe4000bf06070 */
[----:B0-----:R-:W-:Y:S02]  /*13b0*/  SHF.R.S32.HI R6, RZ, 0x1f, R8 ;  /* 0x0000001fff067819 */ /* 0x001fe40000011408 */
[----:B------:R-:W-:Y:S02]  /*13c0*/  MOV R7, R24 ;  /* 0x0000001800077202 */ /* 0x000fe40000000f00 */
[----:B------:R-:W-:Y:S01]  /*13d0*/  ISETP.GE.AND.EX P0, PT, R6, UR5, PT, P0 ;  /* 0x0000000506007c0c */ /* 0x000fe2000bf06300 */
[----:B------:R-:W-:Y:S01]  /*13e0*/  ULDC.64 UR4, c[0x0][0x288] ;  /* 0x0000a20000047ab9 */ /* 0x000fe20000000a00 */
[----:B------:R-:W-:-:S11]  /*13f0*/  SHF.R.S32.HI R6, RZ, 0x1f, R24 ;  /* 0x0000001fff067819 */ /* 0x000fd60000011418 */
.L_x_9:
[----:B-1----:R-:W0:Y:S01]  /*1400*/  @!P0 LDC.64 R16, c[0x0][0x230] ;  /* 0x00008c00ff108b82 */ /* 0x002e220000000a00 */
[----:B------:R-:W-:Y:S01]  /*1410*/  MOV R24, R22 ;  /* 0x0000001600187202 */ /* 0x000fe20000000f00 */
[----:B------:R-:W-:Y:S01]  /*1420*/  IMAD R18, R6, UR4, RZ ;  /* 0x0000000406127c24 */ /* 0x000fe2000f8e02ff */
[----:B------:R-:W-:-:S03]  /*1430*/  MOV R25, R15 ;  /* 0x0000000f00197202 */ /* 0x000fc60000000f00 */
[C---:B------:R-:W-:Y:S02]  /*1440*/  IMAD R11, R7.reuse, UR5, R18 ;  /* 0x00000005070b7c24 */ /* 0x040fe4000f8e0212 */
[----:B------:R-:W-:-:S04]  /*1450*/  IMAD.WIDE.U32 R26, R7, UR4, R24 ;  /* 0x00000004071a7c25 */ /* 0x000fc8000f8e0018 */
[----:B------:R-:W-:Y:S01]  /*1460*/  @!P0 IMAD.SHL.U32 R20, R26, 0x4, RZ ;  /* 0x000000041a148824 */ /* 0x000fe200078e00ff */
[----:B------:R-:W-:-:S04]  /*1470*/  IADD3 R11, R27, R11, RZ ;  /* 0x0000000b1b0b7210 */ /* 0x000fc80007ffe0ff */
        /* <DEDUP_REMOVED lines=9> */
[----:B------:R0:W3:Y:S02]  /*1510*/  @!P0 LDG.E.64 R18, desc[UR8][R20.64] ;  /* 0x0000000814128981 */ /* 0x0000e4000c1e1b00 */
[----:B0-----:R-:W0:Y:S02]  /*1520*/  @!P0 LDC.64 R20, c[0x0][0x210] ;  /* 0x00008400ff148b82 */ /* 0x001e240000000a00 */
[----:B0-----:R-:W-:-:S04]  /*1530*/  @!P0 LEA R20, P1, R26, R20, 0x2 ;  /* 0x000000141a148211 */ /* 0x001fc800078210ff */
[----:B------:R-:W-:Y:S01]  /*1540*/  @!P0 LEA.HI.X R21, R26, R21, R11, 0x2, P1 ;  /* 0x000000151a158211 */ /* 0x000fe200008f140b */
[C---:B--2---:R-:W-:Y:S01]  /*1550*/  FADD.FTZ R27, -R10.reuse, R16 ;  /* 0x000000100a1b7221 */ /* 0x044fe20000010100 */
[----:B------:R-:W-:Y:S02]  /*1560*/  FADD.FTZ R11, -R10, R17 ;  /* 0x000000110a0b7221 */ /* 0x000fe40000010100 */
[----:B------:R-:W0:Y:S01]  /*1570*/  @!P0 LDC.64 R16, c[0x0][0x230] ;  /* 0x00008c00ff108b82 */ /* 0x000e220000000a00 */
[-C--:B------:R-:W-:Y:S01]  /*1580*/  FMUL.FTZ R27, R27, R4.reuse ;  /* 0x000000041b1b7220 */ /* 0x080fe20000410000 */
[----:B------:R-:W-:-:S03]  /*1590*/  FMUL.FTZ R11, R11, R4 ;  /* 0x000000040b0b7220 */ /* 0x000fc60000410000 */
[----:B------:R-:W-:-:S04]  /*15a0*/  FFMA.FTZ R27, R2, R27, R3 ;  /* 0x0000001b021b7223 */ /* 0x000fc80000010003 */
[----:B---3--:R-:W-:Y:S01]  /*15b0*/  FFMA.FTZ R29, R18, R12, -R27 ;  /* 0x0000000c121d7223 */ /* 0x008fe2000001081b */
[----:B------:R-:W-:Y:S01]  /*15c0*/  FFMA.FTZ R18, R2, R11, R3 ;  /* 0x0000000b02127223 */ /* 0x000fe20000010003 */
[----:B------:R-:W-:-:S03]  /*15d0*/  IADD3 R27, P1, R7, 0x1, RZ ;  /* 0x00000001071b7810 */ /* 0x000fc60007f3e0ff */
[----:B------:R-:W-:Y:S01]  /*15e0*/  FFMA.FTZ R19, R19, R13, -R18 ;  /* 0x0000000d13137223 */ /* 0x000fe20000010812 */
[-C--:B------:R-:W-:Y:S01]  /*15f0*/  FMUL.FTZ R18, R29, R4.reuse ;  /* 0x000000041d127220 */ /* 0x080fe20000410000 */
[----:B------:R-:W-:Y:S02]  /*1600*/  IMAD.X R26, RZ, RZ, R6, P1 ;  /* 0x000000ffff1a7224 */ /* 0x000fe400008e0606 */
[----:B------:R-:W-:Y:S02]  /*1610*/  @!P0 FMUL.FTZ R19, R19, R4 ;  /* 0x0000000413138220 */ /* 0x000fe40000410000 */
[----:B------:R-:W-:-:S03]  /*1620*/  IMAD R26, R26, UR4, RZ ;  /* 0x000000041a1a7c24 */ /* 0x000fc6000f8e02ff */
[----:B------:R1:W-:Y:S01]  /*1630*/  @!P0 STG.E.64 desc[UR8][R20.64], R18 ;  /* 0x0000001214008986 */ /* 0x0003e2000c101b08 */
[C---:B------:R-:W-:Y:S02]  /*1640*/  IMAD R11, R27.reuse, UR5, R26 ;  /* 0x000000051b0b7c24 */ /* 0x040fe4000f8e021a */
[----:B------:R-:W-:-:S05]  /*1650*/  IMAD.WIDE.U32 R26, R27, UR4, R24 ;  /* 0x000000041b1a7c25 */ /* 0x000fca000f8e0018 */
[----:B------:R-:W-:Y:S01]  /*1660*/  IADD3 R11, R27, R11, RZ ;  /* 0x0000000b1b0b7210 */ /* 0x000fe20007ffe0ff */
[----:B-1----:R-:W1:Y:S01]  /*1670*/  @!P0 LDC.64 R18, c[0x0][0x228] ;  /* 0x00008a00ff128b82 */ /* 0x002e620000000a00 */
[C---:B------:R-:W-:Y:S02]  /*1680*/  @!P0 SHF.L.U32 R20, R26.reuse, 0x2, RZ ;  /* 0x000000021a148819 */ /* 0x040fe400000006ff */
[----:B------:R-:W-:Y:S02]  /*1690*/  @!P0 SHF.L.U64.HI R21, R26, 0x2, R11 ;  /* 0x000000021a158819 */ /* 0x000fe4000001020b */
[----:B0-----:R-:W-:-:S04]  /*16a0*/  @!P0 IADD3 R28, P1, R20, R16, RZ ;  /* 0x00000010141c8210 */ /* 0x001fc80007f3e0ff */
[----:B------:R-:W-:Y:S02]  /*16b0*/  @!P0 IADD3.X R29, R21, R17, RZ, P1, !PT ;  /* 0x00000011151d8210 */ /* 0x000fe40000ffe4ff */
[----:B------:R-:W-:-:S06]  /*16c0*/  CS2R R16, SRZ ;  /* 0x0000000000107805 */ /* 0x000fcc000001ff00 */
[----:B------:R-:W2:Y:S01]  /*16d0*/  @!P0 LDG.E.64 R16, desc[UR8][R28.64] ;  /* 0x000000081c108981 */ /* 0x000ea2000c1e1b00 */
[----:B-1----:R-:W-:-:S05]  /*16e0*/  @!P0 IADD3 R20, P1, R20, R18, RZ ;  /* 0x0000001214148210 */ /* 0x002fca0007f3e0ff */
[----:B------:R-:W-:Y:S01]  /*16f0*/  @!P0 IMAD.X R21, R21, 0x1, R19, P1 ;  /* 0x0000000115158824 */ /* 0x000fe200008e0613 */
        /* <DEDUP_REMOVED lines=12> */
[----:B------:R-:W-:Y:S01]  /*17c0*/  IADD3 R27, P1, R7, 0x2, RZ ;  /* 0x00000002071b7810 */ /* 0x000fe20007f3e0ff */
[----:B------:R-:W-:-:S03]  /*17d0*/  FFMA.FTZ R18, R2, R11, R3 ;  /* 0x0000000b02127223 */ /* 0x000fc60000010003 */
[----:B------:R-:W-:Y:S01]  /*17e0*/  IADD3.X R26, RZ, R6, RZ, P1, !PT ;  /* 0x00000006ff1a7210 */ /* 0x000fe20000ffe4ff */
[----:B------:R-:W-:Y:S01]  /*17f0*/  FFMA.FTZ R19, R19, R13, -R18 ;  /* 0x0000000d13137223 */ /* 0x000fe20000010812 */
[----:B------:R-:W-:-:S03]  /*1800*/  FMUL.FTZ R18, R29, R4 ;  /* 0x000000041d127220 */ /* 0x000fc60000410000 */
[----:B------:R-:W-:Y:S02]  /*1810*/  IMAD R26, R26, UR4, RZ ;  /* 0x000000041a1a7c24 */ /* 0x000fe4000f8e02ff */
[----:B------:R-:W-:Y:S02]  /*1820*/  @!P0 FMUL.FTZ R19, R19, R4 ;  /* 0x0000000413138220 */ /* 0x000fe40000410000 */
[C---:B------:R-:W-:Y:S02]  /*1830*/  IMAD R11, R27.reuse, UR5, R26 ;  /* 0x000000051b0b7c24 */ /* 0x040fe4000f8e021a */
[----:B------:R-:W-:Y:S01]  /*1840*/  IMAD.WIDE.U32 R26, R27, UR4, R24 ;  /* 0x000000041b1a7c25 */ /* 0x000fe2000f8e0018 */
[----:B------:R1:W-:Y:S04]  /*1850*/  @!P0 STG.E.64 desc[UR8][R20.64], R18 ;  /* 0x0000001214008986 */ /* 0x0003e8000c101b08 */
[----:B------:R-:W-:-:S02]  /*1860*/  IADD3 R11, R27, R11, RZ ;  /* 0x0000000b1b0b7210 */ /* 0x000fc40007ffe0ff */
[C---:B-1----:R-:W-:Y:S02]  /*1870*/  @!P0 SHF.L.U32 R20, R26.reuse, 0x2, RZ ;  /* 0x000000021a148819 */ /* 0x042fe400000006ff */
[----:B------:R-:W-:Y:S02]  /*1880*/  CS2R R18, SRZ ;  /* 0x0000000000127805 */ /* 0x000fe4000001ff00 */
[----:B------:R-:W-:Y:S02]  /*1890*/  @!P0 SHF.L.U64.HI R21, R26, 0x2, R11 ;  /* 0x000000021a158819 */ /* 0x000fe4000001020b */
[----:B0-----:R-:W-:-:S05]  /*18a0*/  @!P0 IADD3 R16, P1, R20, R16, RZ ;  /* 0x0000001014108210 */ /* 0x001fca0007f3e0ff */
[----:B------:R-:W-:-:S05]  /*18b0*/  @!P0 IMAD.X R17, R21, 0x1, R17, P1 ;  /* 0x0000000115118824 */ /* 0x000fca00008e0611 */
        /* <DEDUP_REMOVED lines=8> */
[----:B------:R-:W-:Y:S02]  /*1940*/  @!P0 LEA.HI.X R29, R26, R21, R11, 0x2, P1 ;  /* 0x000000151a1d8211 */ /* 0x000fe400008f140b */
[----:B------:R-:W-:-:S05]  /*1950*/  IADD3 R11, P1, R7, 0x3, RZ ;  /* 0x00000003070b7810 */ /* 0x000fca0007f3e0ff */
[----:B------:R-:W-:-:S04]  /*1960*/  IMAD.WIDE.U32 R24, R11, UR4, R24 ;  /* 0x000000040b187c25 */ /* 0x000fc8000f8e0018 */
[C---:B--2---:R-:W-:Y:S01]  /*1970*/  FADD.FTZ R27, -R10.reuse, R18 ;  /* 0x000000120a1b7221 */ /* 0x044fe20000010100 */
[----:B------:R-:W-:Y:S02]  /*1980*/  FADD.FTZ R26, -R10, R19 ;  /* 0x000000130a1a7221 */ /* 0x000fe40000010100 */
[----:B------:R-:W0:Y:S01]  /*1990*/  @!P0 LDC.64 R18, c[0x0][0x230] ;  /* 0x00008c00ff128b82 */ /* 0x000e220000000a00 */
[-C--:B------:R-:W-:Y:S01]  /*19a0*/  FMUL.FTZ R27, R27, R4.reuse ;  /* 0x000000041b1b7220 */ /* 0x080fe20000410000 */
[----:B------:R-:W-:-:S03]  /*19b0*/  FMUL.FTZ R26, R26, R4 ;  /* 0x000000041a1a7220 */ /* 0x000fc60000410000 */
[C-C-:B------:R-:W-:Y:S01]  /*19c0*/  FFMA.FTZ R27, R2.reuse, R27, R3.reuse ;  /* 0x0000001b021b7223 */ /* 0x140fe20000010003 */
[----:B------:R-:W-:-:S03]  /*19d0*/  FFMA.FTZ R26, R2, R26, R3 ;  /* 0x0000001a021a7223 */ /* 0x000fc60000010003 */
[----:B---3--:R-:W-:Y:S01]  /*19e0*/  FFMA.FTZ R27, R16, R12, -R27 ;  /* 0x0000000c101b7223 */ /* 0x008fe2000001081b */
[----:B------:R-:W-:Y:S01]  /*19f0*/  IADD3.X R16, RZ, R6, RZ, P1, !PT ;  /* 0x00000006ff107210 */ /* 0x000fe20000ffe4ff */
[----:B------:R-:W-:Y:S02]  /*1a00*/  FFMA.FTZ R17, R17, R13, -R26 ;  /* 0x0000000d11117223 */ /* 0x000fe4000001081a */
[-C--:B------:R-:W-:Y:S02]  /*1a10*/  FMUL.FTZ R20, R27, R4.reuse ;  /* 0x000000041b147220 */ /* 0x080fe40000410000 */
[----:B------:R-:W-:Y:S02]  /*1a20*/  IMAD R16, R16, UR4, RZ ;  /* 0x0000000410107c24 */ /* 0x000fe4000f8e02ff */
[----:B------:R-:W-:Y:S02]  /*1a30*/  @!P0 FMUL.FTZ R21, R17, R4 ;  /* 0x0000000411158220 */ /* 0x000fe40000410000 */
[----:B------:R-:W-:-:S02]  /*1a40*/  IMAD R11, R11, UR5, R16 ;  /* 0x000000050b0b7c24 */ /* 0x000fc4000f8e0210 */
[----:B------:R-:W1:Y:S01]  /*1a50*/  @!P0 LDC.64 R16, c[0x0][0x228] ;  /* 0x00008a00ff108b82 */ /* 0x000e620000000a00 */
[----:B------:R2:W-:Y:S02]  /*1a60*/  @!P0 STG.E.64 desc[UR8][R28.64], R20 ;  /* 0x000000141c008986 */ /* 0x0005e4000c101b08 */
[----:B------:R-:W-:Y:S02]  /*1a70*/  IADD3 R11, R25, R11, RZ ;  /* 0x0000000b190b7210 */ /* 0x000fe40007ffe0ff */
[C---:B--2---:R-:W-:Y:S02]  /*1a80*/  @!P0 SHF.L.U32 R29, R24.reuse, 0x2, RZ ;  /* 0x00000002181d8819 */ /* 0x044fe400000006ff */
[----:B------:R-:W-:Y:S02]  /*1a90*/  @!P0 SHF.L.U64.HI R21, R24, 0x2, R11 ;  /* 0x0000000218158819 */ /* 0x000fe4000001020b */
[----:B0-----:R-:W-:-:S05]  /*1aa0*/  @!P0 IADD3 R26, P1, R29, R18, RZ ;  /* 0x000000121d1a8210 */ /* 0x001fca0007f3e0ff */
[----:B------:R-:W-:Y:S01]  /*1ab0*/  @!P0 IMAD.X R27, R21, 0x1, R19, P1 ;  /* 0x00000001151b8824 */ /* 0x000fe200008e0613 */
[----:B------:R-:W-:Y:S02]  /*1ac0*/  CS2R R18, SRZ ;  /* 0x0000000000127805 */ /* 0x000fe4000001ff00 */
[----:B-1----:R-:W-:-:S04]  /*1ad0*/  @!P0 IADD3 R20, P1, R29, R16, RZ ;  /* 0x000000101d148210 */ /* 0x002fc80007f3e0ff */
[----:B------:R-:W2:Y:S01]  /*1ae0*/  @!P0 LDG.E.64 R18, desc[UR8][R26.64] ;  /* 0x000000081a128981 */ /* 0x000ea2000c1e1b00 */
[----:B------:R-:W-:Y:S02]  /*1af0*/  @!P0 IADD3.X R21, R21, R17, RZ, P1, !PT ;  /* 0x0000001115158210 */ /* 0x000fe40000ffe4ff */
[----:B------:R-:W-:-:S06]  /*1b00*/  CS2R R16, SRZ ;  /* 0x0000000000107805 */ /* 0x000fcc000001ff00 */
[----:B------:R0:W3:Y:S01]  /*1b10*/  @!P0 LDG.E.64 R16, desc[UR8][R20.64] ;  /* 0x0000000814108981 */ /* 0x0000e2000c1e1b00 */
[----:B------:R-:W-:-:S04]  /*1b20*/  IADD3 R7, P2, R7, 0x4, RZ ;  /* 0x0000000407077810 */ /* 0x000fc80007f5e0ff */
[----:B------:R-:W-:Y:S01]  /*1b30*/  IADD3.X R6, RZ, R6, RZ, P2, !PT ;  /* 0x00000006ff067210 */ /* 0x000fe200017fe4ff */
[----:B0-----:R-:W0:Y:S02]  /*1b40*/  @!P0 LDC.64 R20, c[0x0][0x210] ;  /* 0x00008400ff148b82 */ /* 0x001e240000000a00 */
[----:B0-----:R-:W-:-:S04]  /*1b50*/  @!P0 LEA R20, P1, R24, R20, 0x2 ;  /* 0x0000001418148211 */ /* 0x001fc800078210ff */
[----:B------:R-:W-:Y:S02]  /*1b60*/  @!P0 LEA.HI.X R21, R24, R21, R11, 0x2, P1 ;  /* 0x0000001518158211 */ /* 0x000fe400008f140b */
[----:B------:R-:W-:Y:S01]  /*1b70*/  ISETP.GE.AND P1, PT, R7, R5, PT ;  /* 0x000000050700720c */ /* 0x000fe20003f26270 */
        /* <DEDUP_REMOVED lines=11> */
[----:B------:R-:W-:Y:S05]  /*1c30*/  @!P1 BRA `(.L_x_9) ;  /* 0xfffffff400f09947 */ /* 0x000fea000383ffff */
.L_x_3:
[----:B------:R-:W-:Y:S02]  /*1c40*/  LOP3.LUT P0, RZ, R0, UR7, RZ, 0xfc, !PT ;  /* 0x0000000700ff7c12 */ /* 0x000fe4000f80fcff */
[----:B------:R-:W-:Y:S02]  /*1c50*/  ISETP.GE.U32.AND P1, PT, R8, UR4, PT ;  /* 0x0000000408007c0c */ /* 0x000fe4000bf26070 */
[----:B-----5:R-:W-:-:S04]  /*1c60*/  SHF.R.S32.HI R13, RZ, 0x1f, R8 ;  /* 0x0000001fff0d7819 */ /* 0x020fc80000011408 */
[----:B------:R-:W-:-:S13]  /*1c70*/  ISETP.GE.OR.EX P0, PT, R13, UR5, P0, P1 ;  /* 0x000000050d007c0c */ /* 0x000fda0008706710 */
[----:B------:R-:W-:Y:S05]  /*1c80*/  @P0 EXIT ;  /* 0x000000000000094d */ /* 0x000fea0003800000 */
[----:B------:R-:W2:Y:S01]  /*1c90*/  S2R R3, SR_TID.X ;  /* 0x0000000000037919 */ /* 0x000ea20000002100 */
[----:B------:R-:W2:Y:S02]  /*1ca0*/  LDC R0, c[0x0][0x2b8] ;  /* 0x0000ae00ff007b82 */ /* 0x000ea40000000800 */
[----:B--2---:R-:W-:-:S05]  /*1cb0*/  IMAD R0, R0, UR6, R3 ;  /* 0x0000000600007c24 */ /* 0x004fca000f8e0203 */
[----:B------:R-:W-:Y:S02]  /*1cc0*/  ISETP.GE.U32.AND P0, PT, R0, UR4, PT ;  /* 0x0000000400007c0c */ /* 0x000fe4000bf06070 */
[----:B------:R-:W-:-:S04]  /*1cd0*/  SHF.R.S32.HI R4, RZ, 0x1f, R0 ;  /* 0x0000001fff047819 */ /* 0x000fc80000011400 */
[----:B------:R-:W-:-:S13]  /*1ce0*/  ISETP.GE.AND.EX P0, PT, R4, UR5, PT, P0 ;  /* 0x0000000504007c0c */ /* 0x000fda000bf06300 */
[----:B------:R-:W-:Y:S05]  /*1cf0*/  @P0 EXIT ;  /* 0x000000000000094d */ /* 0x000fea0003800000 */
[----:B------:R-:W2:Y:S01]  /*1d00*/  LDC R2, c[0x0][0x2a0] ;  /* 0x0000a800ff027b82 */ /* 0x000ea20000000800 */
[----:B------:R-:W-:-:S07]  /*1d10*/  ULDC UR6, c[0x0][0x270] ;  /* 0x00009c0000067ab9 */ /* 0x000fce0000000800 */
[----:B0-----:R-:W0:Y:S01]  /*1d20*/  LDC R7, c[0x0][RZ] ;  /* 0x00000000ff077b82 */ /* 0x001e220000000800 */
[----:B------:R-:W-:Y:S01]  /*1d30*/  SHF.L.U32 R12, R8, 0x2, RZ ;  /* 0x00000002080c7819 */ /* 0x000fe200000006ff */
[----:B------:R-:W-:Y:S01]  /*1d40*/  ULDC.64 UR10, c[0x0][0x220] ;  /* 0x00008800000a7ab9 */ /* 0x000fe20000000a00 */
[----:B--2---:R-:W-:Y:S01]  /*1d50*/  IMAD R2, R2, UR6, RZ ;  /* 0x0000000602027c24 */ /* 0x004fe2000f8e02ff */
[----:B------:R-:W-:-:S04]  /*1d60*/  ULDC.64 UR6, c[0x0][0x268] ;  /* 0x00009a0000067ab9 */ /* 0x000fc80000000a00 */
[----:B------:R-:W-:-:S04]  /*1d70*/  SHF.L.U32 R3, R2, 0x1, RZ ;  /* 0x0000000102037819 */ /* 0x000fc800000006ff */
[----:B------:R-:W-:-:S04]  /*1d80*/  IADD3 R0, P0, R0, R3, RZ ;  /* 0x0000000300007210 */ /* 0x000fc80007f1e0ff */
[----:B------:R-:W-:Y:S02]  /*1d90*/  LEA.HI.X.SX32 R3, R3, R4, 0x1, P0 ;  /* 0x0000000403037211 */ /* 0x000fe400000f0eff */
[----:B------:R-:W-:Y:S01]  /*1da0*/  LEA R4, P0, R0, UR6, 0x2 ;  /* 0x0000000600047c11 */ /* 0x000fe2000f8010ff */
[----:B------:R-:W-:-:S03]  /*1db0*/  USHF.L.U32 UR6, UR4, 0x2, URZ ;  /* 0x0000000204067899 */ /* 0x000fc6000800063f */
[----:B------:R-:W-:Y:S01]  /*1dc0*/  LEA.HI.X R5, R0, UR7, R3, 0x2, P0 ;  /* 0x0000000700057c11 */ /* 0x000fe200080f1403 */
[----:B------:R-:W-:Y:S02]  /*1dd0*/  USHF.L.U64.HI UR7, UR4, 0x2, UR5 ;  /* 0x0000000204077899 */ /* 0x000fe40008010205 */
[----:B------:R-:W-:Y:S01]  /*1de0*/  IADD3 R6, P0, R4, UR6, RZ ;  /* 0x0000000604067c10 */ /* 0x000fe2000ff1e0ff */
[----:B0-----:R-:W-:Y:S01]  /*1df0*/  IMAD.WIDE.U32 R2, R7, 0x4, R4 ;  /* 0x0000000407027825 */ /* 0x001fe200078e0004 */
[----:B------:R-:W2:Y:S02]  /*1e00*/  LDG.E R14, desc[UR8][R4.64] ;  /* 0x00000008040e7981 */ /* 0x000ea4000c1e1900 */
[----:B------:R-:W-:Y:S02]  /*1e10*/  IADD3.X R7, R5, UR7, RZ, P0, !PT ;  /* 0x0000000705077c10 */ /* 0x000fe400087fe4ff */
[----:B------:R-:W-:Y:S01]  /*1e20*/  IADD3 R10, P1, R2, UR6, RZ ;  /* 0x00000006020a7c10 */ /* 0x000fe2000ff3e0ff */
[----:B------:R-:W2:Y:S03]  /*1e30*/  LDG.E R15, desc[UR8][R2.64] ;  /* 0x00000008020f7981 */ /* 0x000ea6000c1e1900 */
[----:B------:R-:W-:Y:S01]  /*1e40*/  IADD3.X R11, R3, UR7, RZ, P1, !PT ;  /* 0x00000007030b7c10 */ /* 0x000fe20008ffe4ff */
[----:B-1----:R-:W3:Y:S01]  /*1e50*/  LDG.E R16, desc[UR8][R6.64] ;  /* 0x0000000806107981 */ /* 0x002ee2000c1e1900 */
[----:B------:R-:W-:-:S03]  /*1e60*/  ULDC.64 UR6, c[0x0][0x218] ;  /* 0x0000860000067ab9 */ /* 0x000fc60000000a00 */
[----:B------:R-:W3:Y:S01]  /*1e70*/  LDG.E R17, desc[UR8][R10.64] ;  /* 0x000000080a117981 */ /* 0x000ee2000c1e1900 */
[----:B------:R-:W-:Y:S02]  /*1e80*/  SHF.L.U64.HI R0, R8, 0x2, R13 ;  /* 0x0000000208007819 */ /* 0x000fe4000001020d */
[C---:B------:R-:W-:Y:S02]  /*1e90*/  IADD3 R8, P0, R12.reuse, UR6, RZ ;  /* 0x000000060c087c10 */ /* 0x040fe4000ff1e0ff */
[----:B------:R-:W-:Y:S02]  /*1ea0*/  IADD3 R12, P1, R12, UR10, RZ ;  /* 0x0000000a0c0c7c10 */ /* 0x000fe4000ff3e0ff */
[C---:B------:R-:W-:Y:S02]  /*1eb0*/  IADD3.X R9, R0.reuse, UR7, RZ, P0, !PT ;  /* 0x0000000700097c10 */ /* 0x040fe400087fe4ff */
[----:B------:R-:W-:-:S03]  /*1ec0*/  IADD3.X R13, R0, UR11, RZ, P1, !PT ;  /* 0x0000000b000d7c10 */ /* 0x000fc60008ffe4ff */
[----:B--2---:R-:W-:Y:S04]  /*1ed0*/  STG.E.64 desc[UR8][R8.64], R14 ;  /* 0x0000000e08007986 */ /* 0x004fe8000c101b08 */
[----:B---3--:R-:W-:Y:S01]  /*1ee0*/  STG.E.64 desc[UR8][R12.64], R16 ;  /* 0x000000100c007986 */ /* 0x008fe2000c101b08 */
[----:B------:R-:W-:Y:S05]  /*1ef0*/  EXIT ;  /* 0x000000000000794d */ /* 0x000fea0003800000 */
.L_x_10:
        /* <DEDUP_REMOVED lines=16> */
.L_x_4380:


//--------------------- .text._Z32group_norm_nhwc_bwd_scale_kernelI11Fp32IOFp32WLi168EEv26Group_norm_nhwc_bwd_params --------------------------
	.section	.text._Z32group_norm_nhwc_bwd_scale_kernelI11Fp32IOFp32WLi168EEv26Group_norm_nhwc_bwd_params,"ax",@progbits
	.align	128
        .global         _Z32group_norm_nhwc_bwd_scale_kernelI11Fp32IOFp32WLi168EEv26Group_norm_nhwc_bwd_params
        .type           _Z32group_norm_nhwc_bwd_scale_kernelI11Fp32IOFp32WLi168EEv26Group_norm_nhwc_bwd_params,@function
        .size           _Z32group_norm_nhwc_bwd_scale_kernelI11Fp32IOFp32WLi168EEv26Group_norm_nhwc_bwd_params,(.L_x_4381 - _Z32group_norm_nhwc_bwd_scale_kernelI11Fp32IOFp32WLi168EEv26Group_norm_nhwc_bwd_params)
        .other          _Z32group_norm_nhwc_bwd_scale_kernelI11Fp32IOFp32WLi168EEv26Group_norm_nhwc_bwd_params,@"STO_CUDA_ENTRY STV_DEFAULT"
_Z32group_norm_nhwc_bwd_scale_kernelI11Fp32IOFp32WLi168EEv26Group_norm_nhwc_bwd_params:
.text._Z32group_norm_nhwc_bwd_scale_kernelI11Fp32IOFp32WLi168EEv26Group_norm_nhwc_bwd_params:
        /* <DEDUP_REMOVED lines=75> */
.L_x_12:
[----:B------:R-:W-:Y:S05]  /*04b0*/  BSYNC B0 ;  /* 0x0000000000007941 */ /* 0x000fea0003800000 */
.L_x_11:
        /* <DEDUP_REMOVED lines=82> */
.L_x_15:
[----:B------:R-:W-:Y:S05]  /*09e0*/  @!P1 BRA `(.L_x_13) ;  /* 0x0000001000949947 */ /* 0x000fea0003800000 */
[----:B------:R-:W-:Y:S01]  /*09f0*/  IADD3 R24, R24, 0x1, RZ ;  /* 0x0000000118187810 */ /* 0x000fe20007ffe0ff */
[----:B------:R-:W-:-:S03]  /*0a00*/  ULDC.64 UR4, c[0x0][0x288] ;  /* 0x0000a20000047ab9 */ /* 0x000fc60000000a00 */
[----:B------:R-:W-:-:S07]  /*0a10*/  SHF.R.S32.HI R11, RZ, 0x1f, R24 ;  /* 0x0000001fff0b7819 */ /* 0x000fce0000011418 */
.L_x_16:
        /* <DEDUP_REMOVED lines=106> */
.L_x_14:
[----:B-----5:R-:W-:Y:S02]  /*10c0*/  LOP3.LUT P1, R6, R16, 0x3, RZ, 0xc0, !PT ;  /* 0x0000000310067812 */ /* 0x020fe4000782c0ff */
[----:B------:R-:W-:-:S04]  /*10d0*/  LOP3.LUT R16, RZ, R5, RZ, 0x33, !PT ;  /* 0x00000005ff107212 */ /* 0x000fc800078e33ff */
[----:B------:R-:W-:-:S07]  /*10e0*/  IADD3 R21, -R16, R21, RZ ;  /* 0x0000001510157210 */ /* 0x000fce0007ffe1ff */
[----:B------:R-:W-:Y:S05]  /*10f0*/  @!P1 BRA `(.L_x_17) ;  /* 0x0000000000a09947 */ /* 0x000fea0003800000 */
[----:B------:R-:W-:Y:S01]  /*1100*/  MOV R24, R6 ;  /* 0x0000000600187202 */ /* 0x000fe20000000f00 */
[----:B------:R-:W-:-:S06]  /*1110*/  ULDC.64 UR4, c[0x0][0x288] ;  /* 0x0000a20000047ab9 */ /* 0x000fcc0000000a00 */
.L_x_18:
        /* <DEDUP_REMOVED lines=38> */
.L_x_17:
        /* <DEDUP_REMOVED lines=8> */
.L_x_19:
        /* <DEDUP_REMOVED lines=132> */
.L_x_13:
        /* <DEDUP_REMOVED lines=44> */
.L_x_20:
        /* <DEDUP_REMOVED lines=16> */
.L_x_4381:


//--------------------- .text._Z32group_norm_nhwc_bwd_scale_kernelI11Fp32IOFp32WLi64EEv26Group_norm_nhwc_bwd_params --------------------------
	.section	.text._Z32group_norm_nhwc_bwd_scale_kernelI11Fp32IOFp32WLi64EEv26Group_norm_nhwc_bwd_params,"ax",@progbits
	.align	128
        .global         _Z32group_norm_nhwc_bwd_scale_kernelI11Fp32IOFp32WLi64EEv26Group_norm_nhwc_bwd_params
        .type           _Z32group_norm_nhwc_bwd_scale_kernelI11Fp32IOFp32WLi64EEv26Group_norm_nhwc_bwd_params,@function
        .size           _Z32group_norm_nhwc_bwd_scale_kernelI11Fp32IOFp32WLi64EEv26Group_norm_nhwc_bwd_params,(.L_x_4382 - _Z32group_norm_nhwc_bwd_scale_kernelI11Fp32IOFp32WLi64EEv26Group_norm_nhwc_bwd_params)
        .other          _Z32group_norm_nhwc_bwd_scale_kernelI11Fp32IOFp32WLi64EEv26Group_norm_nhwc_bwd_params,@"STO_CUDA_ENTRY STV_DEFAULT"
_Z32group_norm_nhwc_bwd_scale_kernelI11Fp32IOFp32WLi64EEv26Group_norm_nhwc_bwd_params:
.text._Z32group_norm_nhwc_bwd_scale_kernelI11Fp32IOFp32WLi64EEv26Group_norm_nhwc_bwd_params:
        /* <DEDUP_REMOVED lines=75> */
.L_x_22:
[----:B------:R-:W-:Y:S05]  /*04b0*/  BSYNC B0 ;  /* 0x0000000000007941 */ /* 0x000fea0003800000 */
.L_x_21:
        /* <DEDUP_REMOVED lines=82> */
.L_x_25:
[----:B------:R-:W-:Y:S05]  /*09e0*/  @!P1 BRA `(.L_x_23) ;  /* 0x0000001000949947 */ /* 0x000fea0003800000 */
[----:B------:R-:W-:Y:S01]  /*09f0*/  IADD3 R24, R24, 0x1, RZ ;  /* 0x0000000118187810 */ /* 0x000fe20007ffe0ff */
[----:B------:R-:W-:-:S03]  /*0a00*/  ULDC.64 UR4, c[0x0][0x288] ;  /* 0x0000a20000047ab9 */ /* 0x000fc60000000a00 */
[----:B------:R-:W-:-:S07]  /*0a10*/  SHF.R.S32.HI R11, RZ, 0x1f, R24 ;  /* 0x0000001fff0b7819 */ /* 0x000fce0000011418 */
.L_x_26:
        /* <DEDUP_REMOVED lines=106> */
.L_x_24:
[----:B-----5:R-:W-:Y:S02]  /*10c0*/  LOP3.LUT P1, R6, R16, 0x3, RZ, 0xc0, !PT ;  /* 0x0000000310067812 */ /* 0x020fe4000782c0ff */
[----:B------:R-:W-:-:S04]  /*10d0*/  LOP3.LUT R16, RZ, R5, RZ, 0x33, !PT ;  /* 0x00000005ff107212 */ /* 0x000fc800078e33ff */
[----:B------:R-:W-:-:S07]  /*10e0*/  IADD3 R21, -R16, R21, RZ ;  /* 0x0000001510157210 */ /* 0x000fce0007ffe1ff */
[----:B------:R-:W-:Y:S05]  /*10f0*/  @!P1 BRA `(.L_x_27) ;  /* 0x0000000000a09947 */ /* 0x000fea0003800000 */
[----:B------:R-:W-:Y:S01]  /*1100*/  MOV R24, R6 ;  /* 0x0000000600187202 */ /* 0x000fe20000000f00 */
[----:B------:R-:W-:-:S06]  /*1110*/  ULDC.64 UR4, c[0x0][0x288] ;  /* 0x0000a20000047ab9 */ /* 0x000fcc0000000a00 */
.L_x_28:
        /* <DEDUP_REMOVED lines=38> */
.L_x_27:
        /* <DEDUP_REMOVED lines=8> */
.L_x_29:
        /* <DEDUP_REMOVED lines=132> */
.L_x_23:
        /* <DEDUP_REMOVED lines=44> */
.L_x_30:
        /* <DEDUP_REMOVED lines=16> */
.L_x_4382:


//--------------------- .text._Z32group_norm_nhwc_bwd_scale_kernelI11Fp32IOFp32WLi128EEv26Group_norm_nhwc_bwd_params --------------------------
	.section	.text._Z32group_norm_nhwc_bwd_scale_kernelI11Fp32IOFp32WLi128EEv26Group_norm_nhwc_bwd_params,"ax",@progbits
	.align	128
        .global         _Z32group_norm_nhwc_bwd_scale_kernelI11Fp32IOFp32WLi128EEv26Group_norm_nhwc_bwd_params
        .type           _Z32group_norm_nhwc_bwd_scale_kernelI11Fp32IOFp32WLi128EEv26Group_norm_nhwc_bwd_params,@function
        .size           _Z32group_norm_nhwc_bwd_scale_kernelI11Fp32IOFp32WLi128EEv26Group_norm_nhwc_bwd_params,(.L_x_4383 - _Z32group_norm_nhwc_bwd_scale_kernelI11Fp32IOFp32WLi128EEv26Group_norm_nhwc_bwd_params)
        .other          _Z32group_norm_nhwc_bwd_scale_kernelI11Fp32IOFp32WLi128EEv26Group_norm_nhwc_bwd_params,@"STO_CUDA_ENTRY STV_DEFAULT"
_Z32group_norm_nhwc_bwd_scale_kernelI11Fp32IOFp32WLi128EEv26Group_norm_nhwc_bwd_params:
.text._Z32group_norm_nhwc_bwd_scale_kernelI11Fp32IOFp32WLi128EEv26Group_norm_nhwc_bwd_params:
        /* <DEDUP_REMOVED lines=75> */
.L_x_32:
[----:B------:R-:W-:Y:S05]  /*04b0*/  BSYNC B0 ;  /* 0x0000000000007941 */ /* 0x000fea0003800000 */
.L_x_31:
        /* <DEDUP_REMOVED lines=82> */
.L_x_35:
[----:B------:R-:W-:Y:S05]  /*09e0*/  @!P1 BRA `(.L_x_33) ;  /* 0x0000001000949947 */ /* 0x000fea0003800000 */
[----:B------:R-:W-:Y:S01]  /*09f0*/  IADD3 R24, R24, 0x1, RZ ;  /* 0x0000000118187810 */ /* 0x000fe20007ffe0ff */
[----:B------:R-:W-:-:S03]  /*0a00*/  ULDC.64 UR4, c[0x0][0x288] ;  /* 0x0000a20000047ab9 */ /* 0x000fc60000000a00 */
[----:B------:R-:W-:-:S07]  /*0a10*/  SHF.R.S32.HI R11, RZ, 0x1f, R24 ;  /* 0x0000001fff0b7819 */ /* 0x000fce0000011418 */
.L_x_36:
        /* <DEDUP_REMOVED lines=106> */
.L_x_34:
[----:B-----5:R-:W-:Y:S02]  /*10c0*/  LOP3.LUT P1, R6, R16, 0x3, RZ, 0xc0, !PT ;  /* 0x0000000310067812 */ /* 0x020fe4000782c0ff */
[----:B------:R-:W-:-:S04]  /*10d0*/  LOP3.LUT R16, RZ, R5, RZ, 0x33, !PT ;  /* 0x00000005ff107212 */ /* 0x000fc800078e33ff */
[----:B------:R-:W-:-:S07]  /*10e0*/  IADD3 R21, -R16, R21, RZ ;  /* 0x0000001510157210 */ /* 0x000fce0007ffe1ff */
[----:B------:R-:W-:Y:S05]  /*10f0*/  @!P1 BRA `(.L_x_37) ;  /* 0x0000000000a09947 */ /* 0x000fea0003800000 */
[----:B------:R-:W-:Y:S01]  /*1100*/  MOV R24, R6 ;  /* 0x0000000600187202 */ /* 0x000fe20000000f00 */
[----:B------:R-:W-:-:S06]  /*1110*/  ULDC.64 UR4, c[0x0][0x288] ;  /* 0x0000a20000047ab9 */ /* 0x000fcc0000000a00 */
.L_x_38:
        /* <DEDUP_REMOVED lines=38> */
.L_x_37:
        /* <DEDUP_REMOVED lines=8> */
.L_x_39:
        /* <DEDUP_REMOVED lines=132> */
.L_x_33:
        /* <DEDUP_REMOVED lines=44> */
.L_x_40:
        /* <DEDUP_REMOVED lines=16> */
.L_x_4383:


//--------------------- .text._Z32group_norm_nhwc_bwd_scale_kernelI11Fp32IOFp32WLi192EEv26Group_norm_nhwc_bwd_params --------------------------
	.section	.text._Z32group_norm_nhwc_bwd_scale_kernelI11Fp32IOFp32WLi192EEv26Group_norm_nhwc_bwd_params,"ax",@progbits
	.align	128
        .global         _Z32group_norm_nhwc_bwd_scale_kernelI11Fp32IOFp32WLi192EEv26Group_norm_nhwc_bwd_params
        .type           _Z32group_norm_nhwc_bwd_scale_kernelI11Fp32IOFp32WLi192EEv26Group_norm_nhwc_bwd_params,@function
        .size           _Z32group_norm_nhwc_bwd_scale_kernelI11Fp32IOFp32WLi192EEv26Group_norm_nhwc_bwd_params,(.L_x_4384 - _Z32group_norm_nhwc_bwd_scale_kernelI11Fp32IOFp32WLi192EEv26Group_norm_nhwc_bwd_params)
        .other          _Z32group_norm_nhwc_bwd_scale_kernelI11Fp32IOFp32WLi192EEv26Group_norm_nhwc_bwd_params,@"STO_CUDA_ENTRY STV_DEFAULT"
_Z32group_norm_nhwc_bwd_scale_kernelI11Fp32IOFp32WLi192EEv26Group_norm_nhwc_bwd_params:
.text._Z32group_norm_nhwc_bwd_scale_kernelI11Fp32IOFp32WLi192EEv26Group_norm_nhwc_bwd_params:
        /* <DEDUP_REMOVED lines=75> */
.L_x_42:
[----:B------:R-:W-:Y:S05]  /*04b0*/  BSYNC B0 ;  /* 0x0000000000007941 */ /* 0x000fea0003800000 */
.L_x_41:
        /* <DEDUP_REMOVED lines=82> */
.L_x_45:
[----:B------:R-:W-:Y:S05]  /*09e0*/  @!P1 BRA `(.L_x_43) ;  /* 0x0000001000949947 */ /* 0x000fea0003800000 */
[----:B------:R-:W-:Y:S01]  /*09f0*/  IADD3 R24, R24, 0x1, RZ ;  /* 0x0000000118187810 */ /* 0x000fe20007ffe0ff */
[----:B------:R-:W-:-:S03]  /*0a00*/  ULDC.64 UR4, c[0x0][0x288] ;  /* 0x0000a20000047ab9 */ /* 0x000fc60000000a00 */
[----:B------:R-:W-:-:S07]  /*0a10*/  SHF.R.S32.HI R11, RZ, 0x1f, R24 ;  /* 0x0000001fff0b7819 */ /* 0x000fce0000011418 */
.L_x_46:
        /* <DEDUP_REMOVED lines=106> */
.L_x_44:
[----:B-----5:R-:W-:Y:S02]  /*10c0*/  LOP3.LUT P1, R6, R16, 0x3, RZ, 0xc0, !PT ;  /* 0x0000000310067812 */ /* 0x020fe4000782c0ff */
[----:B------:R-:W-:-:S04]  /*10d0*/  LOP3.LUT R16, RZ, R5, RZ, 0x33, !PT ;  /* 0x00000005ff107212 */ /* 0x000fc800078e33ff */
[----:B------:R-:W-:-:S07]  /*10e0*/  IADD3 R21, -R16, R21, RZ ;  /* 0x0000001510157210 */ /* 0x000fce0007ffe1ff */
[----:B------:R-:W-:Y:S05]  /*10f0*/  @!P1 BRA `(.L_x_47) ;  /* 0x0000000000a09947 */ /* 0x000fea0003800000 */
[----:B------:R-:W-:Y:S01]  /*1100*/  MOV R24, R6 ;  /* 0x0000000600187202 */ /* 0x000fe20000000f00 */
[----:B------:R-:W-:-:S06]  /*1110*/  ULDC.64 UR4, c[0x0][0x288] ;  /* 0x0000a20000047ab9 */ /* 0x000fcc0000000a00 */
.L_x_48:
        /* <DEDUP_REMOVED lines=38> */
.L_x_47:
        /* <DEDUP_REMOVED lines=8> */
.L_x_49:
        /* <DEDUP_REMOVED lines=132> */
.L_x_43:
        /* <DEDUP_REMOVED lines=44> */
.L_x_50:
        /* <DEDUP_REMOVED lines=16> */
.L_x_4384:


//--------------------- .text._Z32group_norm_nhwc_bwd_scale_kernelI11Fp32IOFp32WLi448EEv26Group_norm_nhwc_bwd_params --------------------------
	.section	.text._Z32group_norm_nhwc_bwd_scale_kernelI11Fp32IOFp32WLi448EEv26Group_norm_nhwc_bwd_params,"ax",@progbits
	.align	128
        .global         _Z32group_norm_nhwc_bwd_scale_kernelI11Fp32IOFp32WLi448EEv26Group_norm_nhwc_bwd_params
        .type           _Z32group_norm_nhwc_bwd_scale_kernelI11Fp32IOFp32WLi448EEv26Group_norm_nhwc_bwd_params,@function
        .size           _Z32group_norm_nhwc_bwd_scale_kernelI11Fp32IOFp32WLi448EEv26Group_norm_nhwc_bwd_params,(.L_x_4385 - _Z32group_norm_nhwc_bwd_scale_kernelI11Fp32IOFp32WLi448EEv26Group_norm_nhwc_bwd_params)
        .other          _Z32group_norm_nhwc_bwd_scale_kernelI11Fp32IOFp32WLi448EEv26Group_norm_nhwc_bwd_params,@"STO_CUDA_ENTRY STV_DEFAULT"
_Z32group_norm_nhwc_bwd_scale_kernelI11Fp32IOFp32WLi448EEv26Group_norm_nhwc_bwd_params:
.text._Z32group_norm_nhwc_bwd_scale_kernelI11Fp32IOFp32WLi448EEv26Group_norm_nhwc_bwd_params:
        /* <DEDUP_REMOVED lines=75> */
.L_x_52:
[----:B------:R-:W-:Y:S05]  /*04b0*/  BSYNC B0 ;  /* 0x0000000000007941 */ /* 0x000fea0003800000 */
.L_x_51:
        /* <DEDUP_REMOVED lines=82> */
.L_x_55:
[----:B------:R-:W-:Y:S05]  /*09e0*/  @!P1 BRA `(.L_x_53) ;  /* 0x0000001000949947 */ /* 0x000fea0003800000 */
[----:B------:R-:W-:Y:S01]  /*09f0*/  IADD3 R24, R24, 0x1, RZ ;  /* 0x0000000118187810 */ /* 0x000fe20007ffe0ff */
[----:B------:R-:W-:-:S03]  /*0a00*/  ULDC.64 UR4, c[0x0][0x288] ;  /* 0x0000a20000047ab9 */ /* 0x000fc60000000a00 */
[----:B------:R-:W-:-:S07]  /*0a10*/  SHF.R.S32.HI R11, RZ, 0x1f, R24 ;  /* 0x0000001fff0b7819 */ /* 0x000fce0000011418 */
.L_x_56:
        /* <DEDUP_REMOVED lines=106> */
.L_x_54:
[----:B-----5:R-:W-:Y:S02]  /*10c0*/  LOP3.LUT P1, R6, R16, 0x3, RZ, 0xc0, !PT ;  /* 0x0000000310067812 */ /* 0x020fe4000782c0ff */
[----:B------:R-:W-:-:S04]  /*10d0*/  LOP3.LUT R16, RZ, R5, RZ, 0x33, !PT ;  /* 0x00000005ff107212 */ /* 0x000fc800078e33ff */
[----:B------:R-:W-:-:S07]  /*10e0*/  IADD3 R21, -R16, R21, RZ ;  /* 0x0000001510157210 */ /* 0x000fce0007ffe1ff */
[----:B------:R-:W-:Y:S05]  /*10f0*/  @!P1 BRA `(.L_x_57) ;  /* 0x0000000000a09947 */ /* 0x000fea0003800000 */
[----:B------:R-:W-:Y:S01]  /*1100*/  MOV R24, R6 ;  /* 0x0000000600187202 */ /* 0x000fe20000000f00 */
[----:B------:R-:W-:-:S06]  /*1110*/  ULDC.64 UR4, c[0x0][0x288] ;  /* 0x0000a20000047ab9 */ /* 0x000fcc0000000a00 */
.L_x_58:
        /* <DEDUP_REMOVED lines=38> */
.L_x_57:
        /* <DEDUP_REMOVED lines=8> */
.L_x_59:
        /* <DEDUP_REMOVED lines=132> */
.L_x_53:
        /* <DEDUP_REMOVED lines=44> */
.L_x_60:
        /* <DEDUP_REMOVED lines=16> */
.L_x_4385:


//--------------------- .text._Z32group_norm_nhwc_bwd_scale_kernelI11Fp32IOFp32WLi256EEv26Group_norm_nhwc_bwd_params --------------------------
	.section	.text._Z32group_norm_nhwc_bwd_scale_kernelI11Fp32IOFp32WLi256EEv26Group_norm_nhwc_bwd_params,"ax",@progbits
	.align	128
        .global         _Z32group_norm_nhwc_bwd_scale_kernelI11Fp32IOFp32WLi256EEv26Group_norm_nhwc_bwd_params
        .type           _Z32group_norm_nhwc_bwd_scale_kernelI11Fp32IOFp32WLi256EEv26Group_norm_nhwc_bwd_params,@function
        .size           _Z32group_norm_nhwc_bwd_scale_kernelI11Fp32IOFp32WLi256EEv26Group_norm_nhwc_bwd_params,(.L_x_4386 - _Z32group_norm_nhwc_bwd_scale_kernelI11Fp32IOFp32WLi256EEv26Group_norm_nhwc_bwd_params)
        .other          _Z32group_norm_nhwc_bwd_scale_kernelI11Fp32IOFp32WLi256EEv26Group_norm_nhwc_bwd_params,@"STO_CUDA_ENTRY STV_DEFAULT"
_Z32group_norm_nhwc_bwd_scale_kernelI11Fp32IOFp32WLi256EEv26Group_norm_nhwc_bwd_params:
.text._Z32group_norm_nhwc_bwd_scale_kernelI11Fp32IOFp32WLi256EEv26Group_norm_nhwc_bwd_params:
        /* <DEDUP_REMOVED lines=75> */
.L_x_62:
[----:B------:R-:W-:Y:S05]  /*04b0*/  BSYNC B0 ;  /* 0x0000000000007941 */ /* 0x000fea0003800000 */
.L_x_61:
        /* <DEDUP_REMOVED lines=82> */
.L_x_65:
[----:B------:R-:W-:Y:S05]  /*09e0*/  @!P1 BRA `(.L_x_63) ;  /* 0x0000001000949947 */ /* 0x000fea0003800000 */
[----:B------:R-:W-:Y:S01]  /*09f0*/  IADD3 R24, R24, 0x1, RZ ;  /* 0x0000000118187810 */ /* 0x000fe20007ffe0ff */
[----:B------:R-:W-:-:S03]  /*0a00*/  ULDC.64 UR4, c[0x0][0x288] ;  /* 0x0000a20000047ab9 */ /* 0x000fc60000000a00 */
[----:B------:R-:W-:-:S07]  /*0a10*/  SHF.R.S32.HI R11, RZ, 0x1f, R24 ;  /* 0x0000001fff0b7819 */ /* 0x000fce0000011418 */
.L_x_66:
        /* <DEDUP_REMOVED lines=106> */
.L_x_64:
[----:B-----5:R-:W-:Y:S02]  /*10c0*/  LOP3.LUT P1, R6, R16, 0x3, RZ, 0xc0, !PT ;  /* 0x0000000310067812 */ /* 0x020fe4000782c0ff */
[----:B------:R-:W-:-:S04]  /*10d0*/  LOP3.LUT R16, RZ, R5, RZ, 0x33, !PT ;  /* 0x00000005ff107212 */ /* 0x000fc800078e33ff */
[----:B------:R-:W-:-:S07]  /*10e0*/  IADD3 R21, -R16, R21, RZ ;  /* 0x0000001510157210 */ /* 0x000fce0007ffe1ff */
[----:B------:R-:W-:Y:S05]  /*10f0*/  @!P1 BRA `(.L_x_67) ;  /* 0x0000000000a09947 */ /* 0x000fea0003800000 */
[----:B------:R-:W-:Y:S01]  /*1100*/  MOV R24, R6 ;  /* 0x0000000600187202 */ /* 0x000fe20000000f00 */
[----:B------:R-:W-:-:S06]  /*1110*/  ULDC.64 UR4, c[0x0][0x288] ;  /* 0x0000a20000047ab9 */ /* 0x000fcc0000000a00 */
.L_x_68:
        /* <DEDUP_REMOVED lines=38> */
.L_x_67:
        /* <DEDUP_REMOVED lines=8> */
.L_x_69:
        /* <DEDUP_REMOVED lines=132> */
.L_x_63:
        /* <DEDUP_REMOVED lines=44> */
.L_x_70:
        /* <DEDUP_REMOVED lines=16> */
.L_x_4386:


//--------------------- .text._Z32group_norm_nhwc_bwd_scale_kernelI11Fp32IOFp32WLi120EEv26Group_norm_nhwc_bwd_params --------------------------
	.section	.text._Z32group_norm_nhwc_bwd_scale_kernelI11Fp32IOFp32WLi120EEv26Group_norm_nhwc_bwd_params,"ax",@progbits
	.align	128
        .global         _Z32group_norm_nhwc_bwd_scale_kernelI11Fp32IOFp32WLi120EEv26Group_norm_nhwc_bwd_params
        .type           _Z32group_norm_nhwc_bwd_scale_kernelI11Fp32IOFp32WLi120EEv26Group_norm_nhwc_bwd_params,@function
        .size           _Z32group_norm_nhwc_bwd_scale_kernelI11Fp32IOFp32WLi120EEv26Group_norm_nhwc_bwd_params,(.L_x_4387 - _Z32group_norm_nhwc_bwd_scale_kernelI11Fp32IOFp32WLi120EEv26Group_norm_nhwc_bwd_params)
        .other          _Z32group_norm_nhwc_bwd_scale_kernelI11Fp32IOFp32WLi120EEv26Group_norm_nhwc_bwd_params,@"STO_CUDA_ENTRY STV_DEFAULT"
_Z32group_norm_nhwc_bwd_scale_kernelI11Fp32IOFp32WLi120EEv26Group_norm_nhwc_bwd_params:
.text._Z32group_norm_nhwc_bwd_scale_kernelI11Fp32IOFp32WLi120EEv26Group_norm_nhwc_bwd_params:
        /* <DEDUP_REMOVED lines=75> */
.L_x_72:
[----:B------:R-:W-:Y:S05]  /*04b0*/  BSYNC B0 ;  /* 0x0000000000007941 */ /* 0x000fea0003800000 */
.L_x_71:
        /* <DEDUP_REMOVED lines=82> */
.L_x_75:
[----:B------:R-:W-:Y:S05]  /*09e0*/  @!P1 BRA `(.L_x_73) ;  /* 0x0000001000949947 */ /* 0x000fea0003800000 */
[----:B------:R-:W-:Y:S01]  /*09f0*/  IADD3 R24, R24, 0x1, RZ ;  /* 0x0000000118187810 */ /* 0x000fe20007ffe0ff */
[----:B------:R-:W-:-:S03]  /*0a00*/  ULDC.64 UR4, c[0x0][0x288] ;  /* 0x0000a20000047ab9 */ /* 0x000fc60000000a00 */
[----:B------:R-:W-:-:S07]  /*0a10*/  SHF.R.S32.HI R11, RZ, 0x1f, R24 ;  /* 0x0000001fff0b7819 */ /* 0x000fce0000011418 */
.L_x_76:
        /* <DEDUP_REMOVED lines=106> */
.L_x_74:
[----:B-----5:R-:W-:Y:S02]  /*10c0*/  LOP3.LUT P1, R6, R16, 0x3, RZ, 0xc0, !PT ;  /* 0x0000000310067812 */ /* 0x020fe4000782c0ff */
[----:B------:R-:W-:-:S04]  /*10d0*/  LOP3.LUT R16, RZ, R5, RZ, 0x33, !PT ;  /* 0x00000005ff107212 */ /* 0x000fc800078e33ff */
[----:B------:R-:W-:-:S07]  /*10e0*/  IADD3 R21, -R16, R21, RZ ;  /* 0x0000001510157210 */ /* 0x000fce0007ffe1ff */
[----:B------:R-:W-:Y:S05]  /*10f0*/  @!P1 BRA `(.L_x_77) ;  /* 0x0000000000a09947 */ /* 0x000fea0003800000 */
[----:B------:R-:W-:Y:S01]  /*1100*/  MOV R24, R6 ;  /* 0x0000000600187202 */ /* 0x000fe20000000f00 */
[----:B------:R-:W-:-:S06]  /*1110*/  ULDC.64 UR4, c[0x0][0x288] ;  /* 0x0000a20000047ab9 */ /* 0x000fcc0000000a00 */
.L_x_78:
        /* <DEDUP_REMOVED lines=38> */
.L_x_77:
        /* <DEDUP_REMOVED lines=8> */
.L_x_79:
        /* <DEDUP_REMOVED lines=132> */
.L_x_73:
        /* <DEDUP_REMOVED lines=44> */
.L_x_80:
        /* <DEDUP_REMOVED lines=16> */
.L_x_4387:


//--------------------- .text._Z32group_norm_nhwc_bwd_scale_kernelI11Fp32IOFp32WLi140EEv26Group_norm_nhwc_bwd_params --------------------------
	.section	.text._Z32group_norm_nhwc_bwd_scale_kernelI11Fp32IOFp32WLi140EEv26Group_norm_nhwc_bwd_params,"ax",@progbits
	.align	128
        .global         _Z32group_norm_nhwc_bwd_scale_kernelI11Fp32IOFp32WLi140EEv26Group_norm_nhwc_bwd_params
        .type           _Z32group_norm_nhwc_bwd_scale_kernelI11Fp32IOFp32WLi140EEv26Group_norm_nhwc_bwd_params,@function
        .size           _Z32group_norm_nhwc_bwd_scale_kernelI11Fp32IOFp32WLi140EEv26Group_norm_nhwc_bwd_params,(.L_x_4388 - _Z32group_norm_nhwc_bwd_scale_kernelI11Fp32IOFp32WLi140EEv26Group_norm_nhwc_bwd_params)
        .other          _Z32group_norm_nhwc_bwd_scale_kernelI11Fp32IOFp32WLi140EEv26Group_norm_nhwc_bwd_params,@"STO_CUDA_ENTRY STV_DEFAULT"
_Z32group_norm_nhwc_bwd_scale_kernelI11Fp32IOFp32WLi140EEv26Group_norm_nhwc_bwd_params:
.text._Z32group_norm_nhwc_bwd_scale_kernelI11Fp32IOFp32WLi140EEv26Group_norm_nhwc_bwd_params:
        /* <DEDUP_REMOVED lines=75> */
.L_x_82:
[----:B------:R-:W-:Y:S05]  /*04b0*/  BSYNC B0 ;  /* 0x0000000000007941 */ /* 0x000fea0003800000 */
.L_x_81:
        /* <DEDUP_REMOVED lines=82> */
.L_x_85:
[----:B------:R-:W-:Y:S05]  /*09e0*/  @!P1 BRA `(.L_x_83) ;  /* 0x0000001000949947 */ /* 0x000fea0003800000 */
[----:B------:R-:W-:Y:S01]  /*09f0*/  IADD3 R24, R24, 0x1, RZ ;  /* 0x0000000118187810 */ /* 0x000fe20007ffe0ff */
[----:B------:R-:W-:-:S03]  /*0a00*/  ULDC.64 UR4, c[0x0][0x288] ;  /* 0x0000a20000047ab9 */ /* 0x000fc60000000a00 */
[----:B------:R-:W-:-:S07]  /*0a10*/  SHF.R.S32.HI R11, RZ, 0x1f, R24 ;  /* 0x0000001fff0b7819 */ /* 0x000fce0000011418 */
.L_x_86:
        /* <DEDUP_REMOVED lines=106> */
.L_x_84:
[----:B-----5:R-:W-:Y:S02]  /*10c0*/  LOP3.LUT P1, R6, R16, 0x3, RZ, 0xc0, !PT ;  /* 0x0000000310067812 */ /* 0x020fe4000782c0ff */
[----:B------:R-:W-:-:S04]  /*10d0*/  LOP3.LUT R16, RZ, R5, RZ, 0x33, !PT ;  /* 0x00000005ff107212 */ /* 0x000fc800078e33ff */
[----:B------:R-:W-:-:S07]  /*10e0*/  IADD3 R21, -R16, R21, RZ ;  /* 0x0000001510157210 */ /* 0x000fce0007ffe1ff */
[----:B------:R-:W-:Y:S05]  /*10f0*/  @!P1 BRA `(.L_x_87) ;  /* 0x0000000000a09947 */ /* 0x000fea0003800000 */
[----:B------:R-:W-:Y:S01]  /*1100*/  MOV R24, R6 ;  /* 0x0000000600187202 */ /* 0x000fe20000000f00 */
[----:B------:R-:W-:-:S06]  /*1110*/  ULDC.64 UR4, c[0x0][0x288] ;  /* 0x0000a20000047ab9 */ /* 0x000fcc0000000a00 */
.L_x_88:
        /* <DEDUP_REMOVED lines=38> */
.L_x_87:
        /* <DEDUP_REMOVED lines=8> */
.L_x_89:
        /* <DEDUP_REMOVED lines=132> */
.L_x_83:
        /* <DEDUP_REMOVED lines=44> */
.L_x_90:
        /* <DEDUP_REMOVED lines=16> */
.L_x_4388:


//--------------------- .text._Z32group_norm_nhwc_bwd_scale_kernelI11Fp32IOFp32WLi160EEv26Group_norm_nhwc_bwd_params --------------------------
	.section	.text._Z32group_norm_nhwc_bwd_scale_kernelI11Fp32IOFp32WLi160EEv26Group_norm_nhwc_bwd_params,"ax",@progbits
	.align	128
        .global         _Z32group_norm_nhwc_bwd_scale_kernelI11Fp32IOFp32WLi160EEv26Group_norm_nhwc_bwd_params
        .type           _Z32group_norm_nhwc_bwd_scale_kernelI11Fp32IOFp32WLi160EEv26Group_norm_nhwc_bwd_params,@function
        .size           _Z32group_norm_nhwc_bwd_scale_kernelI11Fp32IOFp32WLi160EEv26Group_norm_nhwc_bwd_params,(.L_x_4389 - _Z32group_norm_nhwc_bwd_scale_kernelI11Fp32IOFp32WLi160EEv26Group_norm_nhwc_bwd_params)
        .other          _Z32group_norm_nhwc_bwd_scale_kernelI11Fp32IOFp32WLi160EEv26Group_norm_nhwc_bwd_params,@"STO_CUDA_ENTRY STV_DEFAULT"
_Z32group_norm_nhwc_bwd_scale_kernelI11Fp32IOFp32WLi160EEv26Group_norm_nhwc_bwd_params:
.text._Z32group_norm_nhwc_bwd_scale_kernelI11Fp32IOFp32WLi160EEv26Group_norm_nhwc_bwd_params:
        /* <DEDUP_REMOVED lines=75> */
.L_x_92:
[----:B------:R-:W-:Y:S05]  /*04b0*/  BSYNC B0 ;  /* 0x0000000000007941 */ /* 0x000fea0003800000 */
.L_x_91:
        /* <DEDUP_REMOVED lines=82> */
.L_x_95:
[----:B------:R-:W-:Y:S05]  /*09e0*/  @!P1 BRA `(.L_x_93) ;  /* 0x0000001000949947 */ /* 0x000fea0003800000 */
[----:B------:R-:W-:Y:S01]  /*09f0*/  IADD3 R24, R24, 0x1, RZ ;  /* 0x0000000118187810 */ /* 0x000fe20007ffe0ff */
[----:B------:R-:W-:-:S03]  /*0a00*/  ULDC.64 UR4, c[0x0][0x288] ;  /* 0x0000a20000047ab9 */ /* 0x000fc60000000a00 */
[----:B------:R-:W-:-:S07]  /*0a10*/  SHF.R.S32.HI R11, RZ, 0x1f, R24 ;  /* 0x0000001fff0b7819 */ /* 0x000fce0000011418 */
.L_x_96:
        /* <DEDUP_REMOVED lines=106> */
.L_x_94:
[----:B-----5:R-:W-:Y:S02]  /*10c0*/  LOP3.LUT P1, R6, R16, 0x3, RZ, 0xc0, !PT ;  /* 0x0000000310067812 */ /* 0x020fe4000782c0ff */
[----:B------:R-:W-:-:S04]  /*10d0*/  LOP3.LUT R16, RZ, R5, RZ, 0x33, !PT ;  /* 0x00000005ff107212 */ /* 0x000fc800078e33ff */
[----:B------:R-:W-:-:S07]  /*10e0*/  IADD3 R21, -R16, R21, RZ ;  /* 0x0000001510157210 */ /* 0x000fce0007ffe1ff */
[----:B------:R-:W-:Y:S05]  /*10f0*/  @!P1 BRA `(.L_x_97) ;  /* 0x0000000000a09947 */ /* 0x000fea0003800000 */
[----:B------:R-:W-:Y:S01]  /*1100*/  MOV R24, R6 ;  /* 0x0000000600187202 */ /* 0x000fe20000000f00 */
[----:B------:R-:W-:-:S06]  /*1110*/  ULDC.64 UR4, c[0x0][0x288] ;  /* 0x0000a20000047ab9 */ /* 0x000fcc0000000a00 */
.L_x_98:
        /* <DEDUP_REMOVED lines=38> */
.L_x_97:
        /* <DEDUP_REMOVED lines=8> */
.L_x_99:
        /* <DEDUP_REMOVED lines=132> */
.L_x_93:
        /* <DEDUP_REMOVED lines=44> */
.L_x_100:
        /* <DEDUP_REMOVED lines=16> */
.L_x_4389:


//--------------------- .text._Z32group_norm_nhwc_bwd_scale_kernelI11Fp32IOBf16WLi196EEv26Group_norm_nhwc_bwd_params --------------------------
	.section	.text._Z32group_norm_nhwc_bwd_scale_kernelI11Fp32IOBf16WLi196EEv26Group_norm_nhwc_bwd_params,"ax",@progbits
	.align	128
        .global         _Z32group_norm_nhwc_bwd_scale_kernelI11Fp32IOBf16WLi196EEv26Group_norm_nhwc_bwd_params
        .type           _Z32group_norm_nhwc_bwd_scale_kernelI11Fp32IOBf16WLi196EEv26Group_norm_nhwc_bwd_params,@function
        .size           _Z32group_norm_nhwc_bwd_scale_kernelI11Fp32IOBf16WLi196EEv26Group_norm_nhwc_bwd_params,(.L_x_4390 - _Z32group_norm_nhwc_bwd_scale_kernelI11Fp32IOBf16WLi196EEv26Group_norm_nhwc_bwd_params)
        .other          _Z32group_norm_nhwc_bwd_scale_kernelI11Fp32IOBf16WLi196EEv26Group_norm_nhwc_bwd_params,@"STO_CUDA_ENTRY STV_DEFAULT"
_Z32group_norm_nhwc_bwd_scale_kernelI11Fp32IOBf16WLi196EEv26Group_norm_nhwc_bwd_params:
.text._Z32group_norm_nhwc_bwd_scale_kernelI11Fp32IOBf16WLi196EEv26Group_norm_nhwc_bwd_params:
[----:B------:R-:W-:Y:S08]  /*0000*/  LDC R1, c[0x0][0x28] ;  /* 0x00000a00ff017b82 */ /* 0x000ff00000000800 */
[----:B------:R-:W0:Y:S01]  /*0010*/  LDC R7, c[0x0][0x2b4] ;  /* 0x0000ad00ff077b82 */ /* 0x000e220000000800 */
[----:B------:R-:W1:Y:S01]  /*0020*/  S2R R22, SR_TID.X ;  /* 0x0000000000167919 */ /* 0x000e620000002100 */
[----:B------:R-:W-:Y:S01]  /*0030*/  ULDC UR4, c[0x0][0x2a0] ;  /* 0x0000a80000047ab9 */ /* 0x000fe20000000800 */
[----:B------:R-:W-:-:S05]  /*0040*/  ULDC.64 UR8, c[0x0][0x208] ;  /* 0x0000820000087ab9 */ /* 0x000fca0000000a00 */
[----:B------:R-:W2:Y:S08]  /*0050*/  S2UR UR6, SR_CTAID.X ;  /* 0x00000000000679c3 */ /* 0x000eb00000002500 */
[----:B------:R-:W2:Y:S08]  /*0060*/  LDC R23, c[0x0][0x2b8] ;  /* 0x0000ae00ff177b82 */ /* 0x000eb00000000800 */
[----:B------:R-:W3:Y:S01]  /*0070*/  LDC.64 R12, c[0x0][0x248] ;  /* 0x00009200ff0c7b82 */ /* 0x000ee20000000a00 */
[----:B0-----:R-:W-:Y:S01]  /*0080*/  IABS R5, R7 ;  /* 0x0000000700057213 */ /* 0x001fe20000000000 */
[----:B------:R-:W-:Y:S01]  /*0090*/  HFMA2.MMA R14, -RZ, RZ, 0, 0 ;  /* 0x00000000ff0e7435 */ /* 0x000fe200000001ff */
[----:B------:R-:W-:Y:S01]  /*00a0*/  MOV R11, RZ ;  /* 0x000000ff000b7202 */ /* 0x000fe20000000f00 */
[----:B------:R-:W-:Y:S01]  /*00b0*/  ULDC UR10, c[0x0][0x2bc] ;  /* 0x0000af00000a7ab9 */ /* 0x000fe20000000800 */
[----:B------:R-:W0:Y:S03]  /*00c0*/  I2F.RP R0, R5 ;  /* 0x0000000500007306 */ /* 0x000e260000209400 */
[----:B------:R-:W4:Y:S01]  /*00d0*/  S2UR UR7, SR_CTAID.Y ;  /* 0x00000000000779c3 */ /* 0x000f220000002600 */
[----:B-1----:R-:W-:-:S05]  /*00e0*/  SHF.L.U32 R22, R22, 0x1, RZ ;  /* 0x0000000116167819 */ /* 0x002fca00000006ff */
[----:B--2---:R-:W-:Y:S02]  /*00f0*/  IMAD R22, R23, UR6, R22 ;  /* 0x0000000617167c24 */ /* 0x004fe4000f8e0216 */
[----:B------:R-:W4:Y:S01]  /*0100*/  LDC R8, c[0x0][0x2ac] ;  /* 0x0000ab00ff087b82 */ /* 0x000f220000000800 */
[----:B0-----:R-:W0:Y:S02]  /*0110*/  MUFU.RCP R0, R0 ;  /* 0x0000000000007308 */ /* 0x001e240000001000 */
[----:B0-----:R-:W-:Y:S02]  /*0120*/  IADD3 R2, R0, 0xffffffe, RZ ;  /* 0x0ffffffe00027810 */ /* 0x001fe40007ffe0ff */
[----:B------:R-:W-:-:S04]  /*0130*/  IABS R0, R22 ;  /* 0x0000001600007213 */ /* 0x000fc80000000000 */
[----:B------:R0:W1:Y:S02]  /*0140*/  F2I.FTZ.U32.TRUNC.NTZ R3, R2 ;  /* 0x0000000200037305 */ /* 0x000064000021f000 */
[----:B0-----:R-:W-:Y:S01]  /*0150*/  HFMA2.MMA R2, -RZ, RZ, 0, 0 ;  /* 0x00000000ff027435 */ /* 0x001fe200000001ff */
[----:B-1----:R-:W-:-:S04]  /*0160*/  IMAD.MOV R4, RZ, RZ, -R3 ;  /* 0x000000ffff047224 */ /* 0x002fc800078e0a03 */
[----:B------:R-:W-:-:S05]  /*0170*/  IMAD R9, R4, R5, RZ ;  /* 0x0000000504097224 */ /* 0x000fca00078e02ff */
[----:B------:R-:W-:-:S06]  /*0180*/  IMAD.HI.U32 R3, R3, R9, R2 ;  /* 0x0000000903037227 */ /* 0x000fcc00078e0002 */
[----:B------:R-:W-:-:S05]  /*0190*/  IMAD.HI.U32 R3, R3, R0, RZ ;  /* 0x0000000003037227 */ /* 0x000fca00078e00ff */
[----:B------:R-:W-:-:S05]  /*01a0*/  IADD3 R2, -R3, RZ, RZ ;  /* 0x000000ff03027210 */ /* 0x000fca0007ffe1ff */
[C---:B------:R-:W-:Y:S02]  /*01b0*/  IMAD R2, R5.reuse, R2, R0 ;  /* 0x0000000205027224 */ /* 0x040fe400078e0200 */
[----:B------:R-:W0:Y:S03]  /*01c0*/  S2R R0, SR_CTAID.Z ;  /* 0x0000000000007919 */ /* 0x000e260000002700 */
[----:B------:R-:W-:-:S13]  /*01d0*/  ISETP.GT.U32.AND P1, PT, R5, R2, PT ;  /* 0x000000020500720c */ /* 0x000fda0003f24070 */
[----:B------:R-:W-:Y:S01]  /*01e0*/  @!P1 IMAD.IADD R2, R2, 0x1, -R5 ;  /* 0x0000000102029824 */ /* 0x000fe200078e0a05 */
[----:B------:R-:W-:Y:S02]  /*01f0*/  @!P1 IADD3 R3, R3, 0x1, RZ ;  /* 0x0000000103039810 */ /* 0x000fe40007ffe0ff */
[----:B------:R-:W-:Y:S02]  /*0200*/  ISETP.NE.AND P1, PT, R7, RZ, PT ;  /* 0x000000ff0700720c */ /* 0x000fe40003f25270 */
[----:B------:R-:W-:Y:S02]  /*0210*/  ISETP.GE.U32.AND P0, PT, R2, R5, PT ;  /* 0x000000050200720c */ /* 0x000fe40003f06070 */
[----:B------:R-:W-:-:S04]  /*0220*/  LOP3.LUT R2, R22, R7, RZ, 0x3c, !PT ;  /* 0x0000000716027212 */ /* 0x000fc800078e3cff */
[----:B------:R-:W-:-:S07]  /*0230*/  ISETP.GE.AND P2, PT, R2, RZ, PT ;  /* 0x000000ff0200720c */ /* 0x000fce0003f46270 */
[----:B------:R-:W-:-:S05]  /*0240*/  @P0 IADD3 R3, R3, 0x1, RZ ;  /* 0x0000000103030810 */ /* 0x000fca0007ffe0ff */
[----:B------:R-:W-:-:S05]  /*0250*/  IMAD.MOV.U32 R9, RZ, RZ, R3 ;  /* 0x000000ffff097224 */ /* 0x000fca00078e0003 */
[----:B------:R-:W-:Y:S02]  /*0260*/  @!P2 IADD3 R9, -R9, RZ, RZ ;  /* 0x000000ff0909a210 */ /* 0x000fe40007ffe1ff */
[----:B------:R-:W-:-:S05]  /*0270*/  @!P1 LOP3.LUT R9, RZ, R7, RZ, 0x33, !PT ;  /* 0x00000007ff099212 */ /* 0x000fca00078e33ff */
[----:B0-----:R-:W-:-:S04]  /*0280*/  IMAD R3, R0, UR4, R9 ;  /* 0x0000000400037c24 */ /* 0x001fc8000f8e0209 */
[----:B---3--:R-:W-:-:S06]  /*0290*/  IMAD.WIDE R12, R3, 0x8, R12 ;  /* 0x00000008030c7825 */ /* 0x008fcc00078e020c */
[----:B------:R-:W2:Y:S01]  /*02a0*/  LDG.E.64 R12, desc[UR8][R12.64] ;  /* 0x000000080c0c7981 */ /* 0x000ea2000c1e1b00 */
[----:B------:R-:W-:-:S13]  /*02b0*/  ISETP.GE.AND P0, PT, R9, UR4, PT ;  /* 0x0000000409007c0c */ /* 0x000fda000bf06270 */
[----:B------:R-:W0:Y:S01]  /*02c0*/  @!P0 LDC.64 R6, c[0x0][0x268] ;  /* 0x00009a00ff068b82 */ /* 0x000e220000000a00 */
[----:B------:R-:W-:-:S05]  /*02d0*/  @!P0 SHF.L.U32 R2, R0, 0x1, RZ ;  /* 0x0000000100028819 */ /* 0x000fca00000006ff */
[C---:B------:R-:W-:Y:S02]  /*02e0*/  @!P0 VIADD R3, R2.reuse, 0x1 ;  /* 0x0000000102038836 */ /* 0x040fe40000000000 */
[--C-:B------:R-:W-:Y:S02]  /*02f0*/  @!P0 IMAD R5, R2, UR4, R9.reuse ;  /* 0x0000000402058c24 */ /* 0x100fe4000f8e0209 */
[----:B------:R-:W-:Y:S01]  /*0300*/  @!P0 IMAD R3, R3, UR4, R9 ;  /* 0x0000000403038c24 */ /* 0x000fe2000f8e0209 */
[----:B------:R-:W-:Y:S01]  /*0310*/  ULDC.64 UR4, c[0x0][0x288] ;  /* 0x0000a20000047ab9 */ /* 0x000fe20000000a00 */
[----:B0-----:R-:W-:-:S04]  /*0320*/  @!P0 IMAD.WIDE R4, R5, 0x4, R6 ;  /* 0x0000000405048825 */ /* 0x001fc800078e0206 */
[----:B------:R-:W-:Y:S01]  /*0330*/  @!P0 IMAD.WIDE R6, R3, 0x4, R6 ;  /* 0x0000000403068825 */ /* 0x000fe200078e0206 */
[----:B------:R-:W3:Y:S01]  /*0340*/  @!P0 LDG.E R11, desc[UR8][R4.64] ;  /* 0x00000008040b8981 */ /* 0x000ee2000c1e1900 */
[----:B------:R-:W0:Y:S03]  /*0350*/  LDC.64 R2, c[0x0][0x290] ;  /* 0x0000a400ff027b82 */ /* 0x000e260000000a00 */
[----:B------:R1:W5:Y:S01]  /*0360*/  @!P0 LDG.E R14, desc[UR8][R6.64] ;  /* 0x00000008060e8981 */ /* 0x000362000c1e1900 */
[----:B------:R-:W-:Y:S01]  /*0370*/  IMAD.MOV.U32 R9, RZ, RZ, 0x3f800000 ;  /* 0x3f800000ff097424 */ /* 0x000fe200078e00ff */
[----:B------:R-:W-:Y:S01]  /*0380*/  SHF.R.S32.HI R23, RZ, 0x1f, R22 ;  /* 0x0000001fff177819 */ /* 0x000fe20000011416 */
[----:B------:R-:W-:Y:S01]  /*0390*/  BSSY B0, `(.L_x_101) ;  /* 0x0000027000007945 */ /* 0x000fe20003800000 */
[----:B-1----:R-:W-:Y:S01]  /*03a0*/  CS2R R6, SRZ ;  /* 0x0000000000067805 */ /* 0x002fe2000001ff00 */
[----:B--2---:R-:W-:Y:S01]  /*03b0*/  FFMA.FTZ R16, -R12, R12, R13 ;  /* 0x0000000c0c107223 */ /* 0x004fe2000001010d */
[----:B----4-:R-:W-:-:S04]  /*03c0*/  IMAD R13, R8, UR7, RZ ;  /* 0x00000007080d7c24 */ /* 0x010fc8000f8e02ff */
[----:B------:R-:W-:Y:S02]  /*03d0*/  FSETP.GTU.FTZ.AND P0, PT, R16, RZ, PT ;  /* 0x000000ff1000720b */ /* 0x000fe40003f1c000 */
[----:B------:R-:W-:Y:S02]  /*03e0*/  SHF.R.S32.HI R10, RZ, 0x1f, R13 ;  /* 0x0000001fff0a7819 */ /* 0x000fe4000001140d */
[----:B------:R-:W-:-:S04]  /*03f0*/  IADD3 R17, P1, R13, R8, RZ ;  /* 0x000000080d117210 */ /* 0x000fc80007f3e0ff */
[----:B------:R-:W-:Y:S02]  /*0400*/  LEA.HI.X.SX32 R4, R8, R10, 0x1, P1 ;  /* 0x0000000a08047211 */ /* 0x000fe400008f0eff */
[----:B0-----:R-:W-:-:S03]  /*0410*/  ISETP.LT.U32.AND P1, PT, R17, R2, PT ;  /* 0x000000021100720c */ /* 0x001fc60003f21070 */
[----:B------:R-:W0:Y:S01]  /*0420*/  @P0 LDC R15, c[0x0][0x250] ;  /* 0x00009400ff0f0b82 */ /* 0x000e220000000800 */
[----:B------:R-:W-:Y:S02]  /*0430*/  ISETP.LT.AND.EX P1, PT, R4, R3, PT, P1 ;  /* 0x000000030400720c */ /* 0x000fe40003f21310 */
[----:B------:R-:W-:Y:S02]  /*0440*/  CS2R R4, SRZ ;  /* 0x0000000000047805 */ /* 0x000fe4000001ff00 */
[----:B------:R-:W-:-:S04]  /*0450*/  SEL R8, R17, R2, P1 ;  /* 0x0000000211087207 */ /* 0x000fc80000800000 */
[----:B------:R-:W-:Y:S01]  /*0460*/  ISETP.GE.AND P2, PT, R13, R8, PT ;  /* 0x000000080d00720c */ /* 0x000fe20003f46270 */
[----:B0-----:R-:W-:Y:S01]  /*0470*/  @P0 FADD.FTZ R15, R16, R15 ;  /* 0x0000000f100f0221 */ /* 0x001fe20000010000 */
[----:B---3--:R-:W-:-:S03]  /*0480*/  FMUL.FTZ R3, R11, UR10 ;  /* 0x0000000a0b037c20 */ /* 0x008fc60008410000 */
[----:B------:R0:W1:Y:S01]  /*0490*/  @P0 MUFU.RSQ R9, R15 ;  /* 0x0000000f00090308 */ /* 0x0000620000001400 */
[----:B------:R-:W-:Y:S01]  /*04a0*/  ISETP.GE.U32.AND P0, PT, R22, UR4, PT ;  /* 0x0000000416007c0c */ /* 0x000fe2000bf06070 */
[----:B-----5:R-:W-:-:S03]  /*04b0*/  FMUL.FTZ R2, R14, UR10 ;  /* 0x0000000a0e027c20 */ /* 0x020fc60008410000 */
[----:B------:R-:W-:-:S13]  /*04c0*/  ISETP.GE.AND.EX P0, PT, R23, UR5, PT, P0 ;  /* 0x0000000517007c0c */ /* 0x000fda000bf06300 */
[----:B01----:R-:W-:Y:S05]  /*04d0*/  @P0 BRA `(.L_x_102) ;  /* 0x0000000000480947 */ /* 0x003fea0003800000 */
[----:B------:R-:W-:Y:S01]  /*04e0*/  ULDC.U8 UR10, c[0x0][0x2a4] ;  /* 0x0000a900000a7ab9 */ /* 0x000fe20000000000 */
[C---:B------:R-:W-:Y:S02]  /*04f0*/  SHF.L.U32 R7, R22.reuse, 0x1, RZ ;  /* 0x0000000116077819 */ /* 0x040fe400000006ff */
[----:B------:R-:W-:Y:S01]  /*0500*/  ISETP.NE.AND P1, PT, RZ, UR10, PT ;  /* 0x0000000aff007c0c */ /* 0x000fe2000bf25270 */
[----:B------:R-:W-:Y:S01]  /*0510*/  ULDC.64 UR10, c[0x0][0x238] ;  /* 0x00008e00000a7ab9 */ /* 0x000fe20000000a00 */
[----:B------:R-:W-:Y:S02]  /*0520*/  SHF.L.U64.HI R4, R22, 0x1, R23 ;  /* 0x0000000116047819 */ /* 0x000fe40000010217 */
[----:B------:R-:W-:-:S04]  /*0530*/  IADD3 R14, P3, R7, UR10, RZ ;  /* 0x0000000a070e7c10 */ /* 0x000fc8000ff7e0ff */
[----:B------:R-:W-:-:S05]  /*0540*/  IADD3.X R15, R4, UR11, RZ, P3, !PT ;  /* 0x0000000b040f7c10 */ /* 0x000fca0009ffe4ff */
[----:B------:R-:W0:Y:S02]  /*0550*/  @P1 LDC.64 R16, c[0x0][0x240] ;  /* 0x00009000ff101b82 */ /* 0x000e240000000a00 */
[----:B0-----:R-:W-:Y:S02]  /*0560*/  @P1 IADD3 R16, P4, R7, R16, RZ ;  /* 0x0000001007101210 */ /* 0x001fe40007f9e0ff */
[----:B------:R-:W2:Y:S02]  /*0570*/  LDG.E.U16 R7, desc[UR8][R14.64] ;  /* 0x000000080e077981 */ /* 0x000ea4000c1e1500 */
[----:B------:R-:W-:Y:S02]  /*0580*/  @P1 IADD3.X R17, R4, R17, RZ, P4, !PT ;  /* 0x0000001104111210 */ /* 0x000fe400027fe4ff */
[----:B------:R-:W3:Y:S04]  /*0590*/  LDG.E.U16 R4, desc[UR8][R14.64+0x2] ;  /* 0x000002080e047981 */ /* 0x000ee8000c1e1500 */
[----:B------:R-:W4:Y:S04]  /*05a0*/  @P1 LDG.E.U16 R18, desc[UR8][R16.64] ;  /* 0x0000000810121981 */ /* 0x000f28000c1e1500 */
[----:B------:R-:W5:Y:S01]  /*05b0*/  @P1 LDG.E.U16 R11, desc[UR8][R16.64+0x2] ;  /* 0x00000208100b1981 */ /* 0x000f62000c1e1500 */
[----:B--2---:R-:W-:Y:S01]  /*05c0*/  SHF.L.U32 R7, R7, 0x10, RZ ;  /* 0x0000001007077819 */ /* 0x004fe200000006ff */
[----:B---3--:R-:W-:-:S02]  /*05d0*/  IMAD.U32 R4, R4, 0x10000, RZ ;  /* 0x0001000004047824 */ /* 0x008fc400078e00ff */
[----:B----4-:R-:W-:Y:S01]  /*05e0*/  @P1 IMAD.U32 R6, R18, 0x10000, RZ ;  /* 0x0001000012061824 */ /* 0x010fe200078e00ff */
[----:B-----5:R-:W-:-:S07]  /*05f0*/  @P1 SHF.L.U32 R5, R11, 0x10, RZ ;  /* 0x000000100b051819 */ /* 0x020fce00000006ff */
.L_x_102:
[----:B------:R-:W-:Y:S05]  /*0600*/  BSYNC B0 ;  /* 0x0000000000007941 */ /* 0x000fea0003800000 */
.L_x_101:
[----:B------:R-:W-:Y:S05]  /*0610*/  @P2 BRA `(.L_x_103) ;  /* 0x0000000800cc2947 */ /* 0x000fea0003800000 */
[-C--:B------:R-:W-:Y:S01]  /*0620*/  IADD3 R11, -R13, R8.reuse, RZ ;  /* 0x000000080d0b7210 */ /* 0x080fe20007ffe1ff */
[----:B------:R-:W-:Y:S01]  /*0630*/  ULDC.64 UR10, c[0x0][0x298] ;  /* 0x0000a600000a7ab9 */ /* 0x000fe20000000a00 */
[----:B------:R-:W-:Y:S01]  /*0640*/  SHF.R.S32.HI R16, RZ, 0x1f, R0 ;  /* 0x0000001fff107819 */ /* 0x000fe20000011400 */
[----:B------:R-:W-:Y:S01]  /*0650*/  IMAD.WIDE.U32 R24, R0, UR10, R22 ;  /* 0x0000000a00187c25 */ /* 0x000fe2000f8e0016 */
[----:B------:R-:W-:Y:S02]  /*0660*/  LOP3.LUT R11, R11, 0x1, RZ, 0xc0, !PT ;  /* 0x000000010b0b7812 */ /* 0x000fe400078ec0ff */
[----:B------:R-:W-:Y:S02]  /*0670*/  IADD3 R14, -R13, -0x2, RZ ;  /* 0xfffffffe0d0e7810 */ /* 0x000fe40007ffe1ff */
[----:B------:R-:W-:Y:S02]  /*0680*/  ISETP.NE.U32.AND P2, PT, R11, 0x1, PT ;  /* 0x000000010b00780c */ /* 0x000fe40003f45070 */
[----:B------:R-:W-:-:S04]  /*0690*/  LOP3.LUT R15, RZ, R8, RZ, 0x33, !PT ;  /* 0x00000008ff0f7212 */ /* 0x000fc800078e33ff */
[----:B------:R-:W-:Y:S01]  /*06a0*/  ISETP.NE.AND P1, PT, R14, R15, PT ;  /* 0x0000000f0e00720c */ /* 0x000fe20003f25270 */
[----:B------:R-:W-:Y:S01]  /*06b0*/  IMAD R15, R16, UR10, RZ ;  /* 0x0000000a100f7c24 */ /* 0x000fe2000f8e02ff */
[----:B------:R-:W-:-:S03]  /*06c0*/  ULDC.U8 UR10, c[0x0][0x2a4] ;  /* 0x0000a900000a7ab9 */ /* 0x000fc60000000000 */
[----:B------:R-:W-:-:S05]  /*06d0*/  IMAD R15, R0, UR11, R15 ;  /* 0x0000000b000f7c24 */ /* 0x000fca000f8e020f */
[----:B------:R-:W-:Y:S01]  /*06e0*/  IADD3 R11, R25, R15, RZ ;  /* 0x0000000f190b7210 */ /* 0x000fe20007ffe0ff */
[----:B------:R-:W-:Y:S06]  /*06f0*/  @P2 BRA `(.L_x_104) ;  /* 0x0000000000cc2947 */ /* 0x000fec0003800000 */
[----:B------:R-:W0:Y:S01]  /*0700*/  @!P0 LDC.64 R14, c[0x0][0x230] ;  /* 0x00008c00ff0e8b82 */ /* 0x000e220000000a00 */
[----:B------:R-:W-:Y:S02]  /*0710*/  IMAD R16, R10, UR4, RZ ;  /* 0x000000040a107c24 */ /* 0x000fe4000f8e02ff */
[----:B------:R-:W-:Y:S02]  /*0720*/  IMAD.MOV.U32 R10, RZ, RZ, R24 ;  /* 0x000000ffff0a7224 */ /* 0x000fe400078e0018 */
[C---:B------:R-:W-:Y:S02]  /*0730*/  IMAD R17, R13.reuse, UR5, R16 ;  /* 0x000000050d117c24 */ /* 0x040fe4000f8e0210 */
[----:B------:R-:W-:-:S05]  /*0740*/  IMAD.WIDE.U32 R26, R13, UR4, R10 ;  /* 0x000000040d1a7c25 */ /* 0x000fca000f8e000a */
[----:B------:R-:W-:Y:S02]  /*0750*/  IADD3 R20, R27, R17, RZ ;  /* 0x000000111b147210 */ /* 0x000fe40007ffe0ff */
[----:B------:R-:W-:Y:S02]  /*0760*/  CS2R R16, SRZ ;  /* 0x0000000000107805 */ /* 0x000fe4000001ff00 */
[C---:B------:R-:W-:Y:S02]  /*0770*/  @!P0 SHF.L.U32 R28, R26.reuse, 0x2, RZ ;  /* 0x000000021a1c8819 */ /* 0x040fe400000006ff */
[----:B------:R-:W-:Y:S02]  /*0780*/  @!P0 SHF.L.U64.HI R18, R26, 0x2, R20 ;  /* 0x000000021a128819 */ /* 0x000fe40000010214 */
[----:B0-----:R-:W-:-:S05]  /*0790*/  @!P0 IADD3 R14, P2, R28, R14, RZ ;  /* 0x0000000e1c0e8210 */ /* 0x001fca0007f5e0ff */
[----:B------:R-:W-:-:S05]  /*07a0*/  @!P0 IMAD.X R15, R18, 0x1, R15, P2 ;  /* 0x00000001120f8824 */ /* 0x000fca00010e060f */
[----:B------:R0:W2:Y:S02]  /*07b0*/  @!P0 LDG.E.64 R16, desc[UR8][R14.64] ;  /* 0x000000080e108981 */ /* 0x0000a4000c1e1b00 */
[----:B0-----:R-:W0:Y:S02]  /*07c0*/  @!P0 LDC.64 R14, c[0x0][0x228] ;  /* 0x00008a00ff0e8b82 */ /* 0x001e240000000a00 */
[----:B0-----:R-:W-:-:S04]  /*07d0*/  @!P0 IADD3 R28, P2, R28, R14, RZ ;  /* 0x0000000e1c1c8210 */ /* 0x001fc80007f5e0ff */
[----:B------:R-:W-:Y:S02]  /*07e0*/  @!P0 IADD3.X R29, R18, R15, RZ, P2, !PT ;  /* 0x0000000f121d8210 */ /* 0x000fe400017fe4ff */
[----:B------:R-:W-:Y:S01]  /*07f0*/  CS2R R14, SRZ ;  /* 0x00000000000e7805 */ /* 0x000fe2000001ff00 */
[----:B------:R-:W0:Y:S05]  /*0800*/  @!P0 LDC.64 R18, c[0x0][0x210] ;  /* 0x00008400ff128b82 */ /* 0x000e2a0000000a00 */
[----:B------:R1:W3:Y:S01]  /*0810*/  @!P0 LDG.E.64 R14, desc[UR8][R28.64] ;  /* 0x000000081c0e8981 */ /* 0x0002e2000c1e1b00 */
[----:B------:R-:W-:Y:S02]  /*0820*/  ISETP.NE.AND P3, PT, RZ, UR10, PT ;  /* 0x0000000aff007c0c */ /* 0x000fe4000bf65270 */
[----:B------:R-:W-:-:S02]  /*0830*/  IADD3 R13, R13, 0x1, RZ ;  /* 0x000000010d0d7810 */ /* 0x000fc40007ffe0ff */
[----:B0-----:R-:W-:-:S04]  /*0840*/  @!P0 LEA R18, P2, R26, R18, 0x2 ;  /* 0x000000121a128211 */ /* 0x001fc800078410ff */
[----:B------:R-:W-:Y:S01]  /*0850*/  @!P0 LEA.HI.X R19, R26, R19, R20, 0x2, P2 ;  /* 0x000000131a138211 */ /* 0x000fe200010f1414 */
[----:B--2---:R-:W-:-:S04]  /*0860*/  FADD.FTZ R16, -R12, R16 ;  /* 0x000000100c107221 */ /* 0x004fc80000010100 */
[----:B------:R-:W-:Y:S01]  /*0870*/  FMUL.FTZ R21, R16, R9 ;  /* 0x0000000910157220 */ /* 0x000fe20000410000 */
[----:B------:R-:W-:-:S03]  /*0880*/  FADD.FTZ R16, -R12, R17 ;  /* 0x000000110c107221 */ /* 0x000fc60000010100 */
[----:B------:R-:W-:Y:S01]  /*0890*/  @P3 FFMA.FTZ R17, R21, R7, R6 ;  /* 0x0000000715113223 */ /* 0x000fe20000010006 */
[----:B------:R-:W-:Y:S01]  /*08a0*/  FMUL.FTZ R16, R16, R9 ;  /* 0x0000000910107220 */ /* 0x000fe20000410000 */
[--C-:B------:R-:W-:Y:S02]  /*08b0*/  FFMA.FTZ R21, R3, R21, R2.reuse ;  /* 0x0000001503157223 */ /* 0x100fe40000010002 */
[----:B------:R-:W-:Y:S01]  /*08c0*/  @P3 FMUL.FTZ R26, R17, -1.4426950216293334961 ;  /* 0xbfb8aa3b111a3820 */ /* 0x000fe20000410000 */
[----:B------:R-:W-:Y:S01]  /*08d0*/  @P3 FFMA.FTZ R20, R16, R4, R5 ;  /* 0x0000000410143223 */ /* 0x000fe20000010005 */
[----:B------:R-:W-:-:S03]  /*08e0*/  FFMA.FTZ R16, R3, R16, R2 ;  /* 0x0000001003107223 */ /* 0x000fc60000010002 */
[----:B-1----:R-:W-:Y:S01]  /*08f0*/  @P3 FMUL.FTZ R28, R20, -1.4426950216293334961 ;  /* 0xbfb8aa3b141c3820 */ /* 0x002fe20000410000 */
[----:B------:R-:W0:Y:S08]  /*0900*/  @P3 MUFU.EX2 R26, R26 ;  /* 0x0000001a001a3308 */ /* 0x000e300000000800 */
[----:B------:R-:W1:Y:S01]  /*0910*/  @P3 MUFU.EX2 R28, R28 ;  /* 0x0000001c001c3308 */ /* 0x000e620000000800 */
[----:B0-----:R-:W-:-:S07]  /*0920*/  @P3 FADD.FTZ R27, R26, 1 ;  /* 0x3f8000001a1b3421 */ /* 0x001fce0000010000 */
[----:B------:R-:W0:Y:S01]  /*0930*/  @P3 MUFU.RCP R27, R27 ;  /* 0x0000001b001b3308 */ /* 0x000e220000001000 */
[----:B-1----:R-:W-:-:S07]  /*0940*/  @P3 FADD.FTZ R29, R28, 1 ;  /* 0x3f8000001c1d3421 */ /* 0x002fce0000010000 */
[----:B------:R-:W1:Y:S01]  /*0950*/  @P3 MUFU.RCP R26, R29 ;  /* 0x0000001d001a3308 */ /* 0x000e620000001000 */
[----:B0-----:R-:W-:-:S04]  /*0960*/  @P3 FADD.FTZ R28, -R27, 1 ;  /* 0x3f8000001b1c3421 */ /* 0x001fc80000010100 */
[----:B------:R-:W-:Y:S01]  /*0970*/  @P3 FFMA.FTZ R17, R17, R28, 1 ;  /* 0x3f80000011113423 */ /* 0x000fe2000001001c */
[----:B-1----:R-:W-:Y:S01]  /*0980*/  @P3 FADD.FTZ R29, -R26, 1 ;  /* 0x3f8000001a1d3421 */ /* 0x002fe20000010100 */
[----:B---3--:R-:W-:-:S03]  /*0990*/  @P3 FMUL.FTZ R26, R15, R26 ;  /* 0x0000001a0f1a3220 */ /* 0x008fc60000410000 */
[----:B------:R-:W-:Y:S01]  /*09a0*/  @P3 FFMA.FTZ R29, R20, R29, 1 ;  /* 0x3f800000141d3423 */ /* 0x000fe2000001001d */
[----:B------:R-:W-:-:S03]  /*09b0*/  @P3 FMUL.FTZ R20, R14, R27 ;  /* 0x0000001b0e143220 */ /* 0x000fc60000410000 */
[----:B------:R-:W-:Y:S01]  /*09c0*/  @P3 FMUL.FTZ R15, R26, R29 ;  /* 0x0000001d1a0f3220 */ /* 0x000fe20000410000 */
[----:B------:R-:W-:-:S03]  /*09d0*/  @P3 FMUL.FTZ R14, R20, R17 ;  /* 0x00000011140e3220 */ /* 0x000fc60000410000 */
[----:B------:R-:W-:Y:S01]  /*09e0*/  FFMA.FTZ R16, R15, R4, -R16 ;  /* 0x000000040f107223 */ /* 0x000fe20000010810 */
[----:B------:R-:W-:-:S03]  /*09f0*/  FFMA.FTZ R14, R14, R7, -R21 ;  /* 0x000000070e0e7223 */ /* 0x000fc60000010815 */
[-C--:B------:R-:W-:Y:S01]  /*0a00*/  @!P0 FMUL.FTZ R15, R16, R9.reuse ;  /* 0x00000009100f8220 */ /* 0x080fe20000410000 */
[----:B------:R-:W-:-:S05]  /*0a10*/  FMUL.FTZ R14, R14, R9 ;  /* 0x000000090e0e7220 */ /* 0x000fca0000410000 */
[----:B------:R0:W-:Y:S02]  /*0a20*/  @!P0 STG.E.64 desc[UR8][R18.64], R14 ;  /* 0x0000000e12008986 */ /* 0x0001e4000c101b08 */
.L_x_104:
[----:B------:R-:W-:Y:S05]  /*0a30*/  @!P1 BRA `(.L_x_103) ;  /* 0x0000000400c49947 */ /* 0x000fea0003800000 */
[----:B------:R-:W-:Y:S01]  /*0a40*/  IADD3 R13, R13, 0x1, RZ ;  /* 0x000000010d0d7810 */ /* 0x000fe20007ffe0ff */
[----:B------:R-:W-:Y:S01]  /*0a50*/  ULDC.64 UR4, c[0x0][0x288] ;  /* 0x0000a20000047ab9 */ /* 0x000fe20000000a00 */
[----:B------:R-:W-:Y:S01]  /*0a60*/  ULDC.64 UR12, c[0x0][0x230] ;  /* 0x00008c00000c7ab9 */ /* 0x000fe20000000a00 */
[----:B------:R-:W-:Y:S01]  /*0a70*/  ULDC.64 UR14, c[0x0][0x228] ;  /* 0x00008a00000e7ab9 */ /* 0x000fe20000000a00 */
[----:B------:R-:W-:-:S07]  /*0a80*/  SHF.R.S32.HI R20, RZ, 0x1f, R13 ;  /* 0x0000001fff147819 */ /* 0x000fce000001140d */
.L_x_108:
[----:B01----:R-:W0:Y:S01]  /*0a90*/  @!P0 LDC.64 R14, c[0x0][0x230] ;  /* 0x00008c00ff0e8b82 */ /* 0x003e220000000a00 */
[----:B------:R-:W-:Y:S01]  /*0aa0*/  IADD3 R17, P1, R13, -0x1, RZ ;  /* 0xffffffff0d117810 */ /* 0x000fe20007f3e0ff */
[----:B------:R-:W-:Y:S01]  /*0ab0*/  IMAD.MOV.U32 R26, RZ, RZ, R24 ;  /* 0x000000ffff1a7224 */ /* 0x000fe200078e0018 */
[----:B------:R-:W-:Y:S02]  /*0ac0*/  MOV R27, R11 ;  /* 0x0000000b001b7202 */ /* 0x000fe40000000f00 */
[----:B------:R-:W-:Y:S01]  /*0ad0*/  IADD3.X R16, R20, -0x1, RZ, P1, !PT ;  /* 0xffffffff14107810 */ /* 0x000fe20000ffe4ff */
[----:B------:R-:W-:-:S04]  /*0ae0*/  IMAD.WIDE.U32 R28, R17, UR4, R26 ;  /* 0x00000004111c7c25 */ /* 0x000fc8000f8e001a */
[----:B------:R-:W-:Y:S01]  /*0af0*/  IMAD R16, R16, UR4, RZ ;  /* 0x0000000410107c24 */ /* 0x000fe2000f8e02ff */
[----:B------:R-:W-:-:S03]  /*0b00*/  @!P0 SHF.L.U32 R18, R28, 0x2, RZ ;  /* 0x000000021c128819 */ /* 0x000fc600000006ff */
[----:B------:R-:W-:Y:S01]  /*0b10*/  IMAD R21, R17, UR5, R16 ;  /* 0x0000000511157c24 */ /* 0x000fe2000f8e0210 */
[----:B------:R-:W-:-:S04]  /*0b20*/  CS2R R16, SRZ ;  /* 0x0000000000107805 */ /* 0x000fc8000001ff00 */
[----:B------:R-:W-:Y:S02]  /*0b30*/  IADD3 R21, R29, R21, RZ ;  /* 0x000000151d157210 */ /* 0x000fe40007ffe0ff */
[----:B0-----:R-:W-:Y:S02]  /*0b40*/  @!P0 IADD3 R14, P1, R18, R14, RZ ;  /* 0x0000000e120e8210 */ /* 0x001fe40007f3e0ff */
[----:B------:R-:W-:-:S05]  /*0b50*/  @!P0 SHF.L.U64.HI R19, R28, 0x2, R21 ;  /* 0x000000021c138819 */ /* 0x000fca0000010215 */
[----:B------:R-:W-:-:S05]  /*0b60*/  @!P0 IMAD.X R15, R19, 0x1, R15, P1 ;  /* 0x00000001130f8824 */ /* 0x000fca00008e060f */
[----:B------:R0:W2:Y:S02]  /*0b70*/  @!P0 LDG.E.64 R16, desc[UR8][R14.64] ;  /* 0x000000080e108981 */ /* 0x0000a4000c1e1b00 */
[----:B0-----:R-:W0:Y:S02]  /*0b80*/  @!P0 LDC.64 R14, c[0x0][0x228] ;  /* 0x00008a00ff0e8b82 */ /* 0x001e240000000a00 */
[----:B0-----:R-:W-:-:S04]  /*0b90*/  @!P0 IADD3 R18, P1, R18, R14, RZ ;  /* 0x0000000e12128210 */ /* 0x001fc80007f3e0ff */
[----:B------:R-:W-:Y:S02]  /*0ba0*/  @!P0 IADD3.X R19, R19, R15, RZ, P1, !PT ;  /* 0x0000000f13138210 */ /* 0x000fe40000ffe4ff */
[----:B------:R-:W-:-:S06]  /*0bb0*/  CS2R R14, SRZ ;  /* 0x00000000000e7805 */ /* 0x000fcc000001ff00 */
[----:B------:R0:W3:Y:S01]  /*0bc0*/  @!P0 LDG.E.64 R14, desc[UR8][R18.64] ;  /* 0x00000008120e8981 */ /* 0x0000e2000c1e1b00 */
[----:B------:R-:W-:Y:S01]  /*0bd0*/  ISETP.NE.AND P3, PT, RZ, UR10, PT ;  /* 0x0000000aff007c0c */ /* 0x000fe2000bf65270 */
[----:B------:R-:W-:Y:S01]  /*0be0*/  IMAD.WIDE.U32 R26, R13, UR4, R26 ;  /* 0x000000040d1a7c25 */ /* 0x000fe2000f8e001a */
[----:B------:R-:W-:Y:S01]  /*0bf0*/  BSSY B0, `(.L_x_105) ;  /* 0x000002f000007945 */ /* 0x000fe20003800000 */
[----:B0-----:R-:W0:Y:S02]  /*0c00*/  @!P0 LDC.64 R18, c[0x0][0x210] ;  /* 0x00008400ff128b82 */ /* 0x001e240000000a00 */
[----:B0-----:R-:W-:-:S04]  /*0c10*/  @!P0 LEA R18, P1, R28, R18, 0x2 ;  /* 0x000000121c128211 */ /* 0x001fc800078210ff */
[----:B------:R-:W-:Y:S01]  /*0c20*/  @!P0 LEA.HI.X R19, R28, R19, R21, 0x2, P1 ;  /* 0x000000131c138211 */ /* 0x000fe200008f1415 */
[----:B--2---:R-:W-:-:S04]  /*0c30*/  FADD.FTZ R16, -R12, R16 ;  /* 0x000000100c107221 */ /* 0x004fc80000010100 */
[----:B------:R-:W-:-:S04]  /*0c40*/  FMUL.FTZ R21, R16, R9 ;  /* 0x0000000910157220 */ /* 0x000fc80000410000 */
[----:B------:R-:W-:Y:S01]  /*0c50*/  @P3 FFMA.FTZ R16, R21, R7, R6 ;  /* 0x0000000715103223 */ /* 0x000fe20000010006 */
[----:B------:R-:W-:-:S03]  /*0c60*/  FFMA.FTZ R21, R3, R21, R2 ;  /* 0x0000001503157223 */ /* 0x000fc60000010002 */
[----:B------:R-:W-:-:S06]  /*0c70*/  @P3 FMUL.FTZ R29, R16, -1.4426950216293334961 ;  /* 0xbfb8aa3b101d3820 */ /* 0x000fcc0000410000 */
[----:B------:R-:W0:Y:S02]  /*0c80*/  @P3 MUFU.EX2 R29, R29 ;  /* 0x0000001d001d3308 */ /* 0x000e240000000800 */
[----:B0-----:R-:W-:-:S06]  /*0c90*/  @P3 FADD.FTZ R29, R29, 1 ;  /* 0x3f8000001d1d3421 */ /* 0x001fcc0000010000 */
[----:B------:R-:W0:Y:S02]  /*0ca0*/  @P3 MUFU.RCP R29, R29 ;  /* 0x0000001d001d3308 */ /* 0x000e240000001000 */
[----:B0-----:R-:W-:-:S04]  /*0cb0*/  @P3 FADD.FTZ R28, -R29, 1 ;  /* 0x3f8000001d1c3421 */ /* 0x001fc80000010100 */
[----:B------:R-:W-:Y:S01]  /*0cc0*/  @P3 FFMA.FTZ R28, R16, R28, 1 ;  /* 0x3f800000101c3423 */ /* 0x000fe2000001001c */
[----:B---3--:R-:W-:-:S04]  /*0cd0*/  @P3 FMUL.FTZ R16, R14, R29 ;  /* 0x0000001d0e103220 */ /* 0x008fc80000410000 */
[----:B------:R-:W-:Y:S01]  /*0ce0*/  @P3 FMUL.FTZ R14, R16, R28 ;  /* 0x0000001c100e3220 */ /* 0x000fe20000410000 */
[----:B------:R-:W-:-:S03]  /*0cf0*/  FADD.FTZ R28, -R12, R17 ;  /* 0x000000110c1c7221 */ /* 0x000fc60000010100 */
[----:B------:R-:W-:Y:S01]  /*0d00*/  FFMA.FTZ R14, R14, R7, -R21 ;  /* 0x000000070e0e7223 */ /* 0x000fe20000010815 */
[----:B------:R-:W-:-:S03]  /*0d10*/  FMUL.FTZ R28, R28, R9 ;  /* 0x000000091c1c7220 */ /* 0x000fc60000410000 */
[----:B------:R-:W-:Y:S01]  /*0d20*/  FMUL.FTZ R14, R14, R9 ;  /* 0x000000090e0e7220 */ /* 0x000fe20000410000 */
        /* <DEDUP_REMOVED lines=8> */
[----:B------:R-:W-:-:S04]  /*0db0*/  @P3 FMUL.FTZ R16, R15, R17 ;  /* 0x000000110f103220 */ /* 0x000fc80000410000 */
[----:B------:R-:W-:Y:S01]  /*0dc0*/  @P3 FMUL.FTZ R15, R16, R21 ;  /* 0x00000015100f3220 */ /* 0x000fe20000410000 */
[----:B------:R-:W-:-:S03]  /*0dd0*/  IMAD R16, R20, UR4, RZ ;  /* 0x0000000414107c24 */ /* 0x000fc6000f8e02ff */
[----:B------:R-:W-:Y:S01]  /*0de0*/  FFMA.FTZ R28, R15, R4, -R28 ;  /* 0x000000040f1c7223 */ /* 0x000fe2000001081c */
[----:B------:R-:W-:Y:S01]  /*0df0*/  IMAD R21, R13, UR5, R16 ;  /* 0x000000050d157c24 */ /* 0x000fe2000f8e0210 */
[----:B------:R-:W-:Y:S02]  /*0e00*/  CS2R R16, SRZ ;  /* 0x0000000000107805 */ /* 0x000fe4000001ff00 */
[----:B------:R-:W-:-:S05]  /*0e10*/  @!P0 FMUL.FTZ R15, R28, R9 ;  /* 0x000000091c0f8220 */ /* 0x000fca0000410000 */
[----:B------:R0:W-:Y:S02]  /*0e20*/  @!P0 STG.E.64 desc[UR8][R18.64], R14 ;  /* 0x0000000e12008986 */ /* 0x0001e4000c101b08 */
[----:B0-----:R-:W-:Y:S02]  /*0e30*/  CS2R R14, SRZ ;  /* 0x00000000000e7805 */ /* 0x001fe4000001ff00 */
[----:B------:R-:W-:Y:S01]  /*0e40*/  IADD3 R18, R27, R21, RZ ;  /* 0x000000151b127210 */ /* 0x000fe20007ffe0ff */
[----:B------:R-:W-:Y:S06]  /*0e50*/  @P0 BRA `(.L_x_106) ;  /* 0x0000000000200947 */ /* 0x000fec0003800000 */
[C---:B------:R-:W-:Y:S02]  /*0e60*/  SHF.L.U32 R14, R26.reuse, 0x2, RZ ;  /* 0x000000021a0e7819 */ /* 0x040fe400000006ff */
[----:B------:R-:W-:Y:S02]  /*0e70*/  SHF.L.U64.HI R15, R26, 0x2, R18 ;  /* 0x000000021a0f7819 */ /* 0x000fe40000010212 */
[C---:B------:R-:W-:Y:S02]  /*0e80*/  IADD3 R16, P1, R14.reuse, UR12, RZ ;  /* 0x0000000c0e107c10 */ /* 0x040fe4000ff3e0ff */
[----:B------:R-:W-:Y:S02]  /*0e90*/  IADD3 R14, P2, R14, UR14, RZ ;  /* 0x0000000e0e0e7c10 */ /* 0x000fe4000ff5e0ff */
[C---:B------:R-:W-:Y:S02]  /*0ea0*/  IADD3.X R17, R15.reuse, UR13, RZ, P1, !PT ;  /* 0x0000000d0f117c10 */ /* 0x040fe40008ffe4ff */
[----:B------:R-:W-:-:S04]  /*0eb0*/  IADD3.X R15, R15, UR15, RZ, P2, !PT ;  /* 0x0000000f0f0f7c10 */ /* 0x000fc800097fe4ff */
[----:B------:R-:W5:Y:S04]  /*0ec0*/  LDG.E.64 R16, desc[UR8][R16.64] ;  /* 0x0000000810107981 */ /* 0x000f68000c1e1b00 */
[----:B------:R-:W5:Y:S02]  /*0ed0*/  LDG.E.64 R14, desc[UR8][R14.64] ;  /* 0x000000080e0e7981 */ /* 0x000f64000c1e1b00 */
.L_x_106:
[----:B------:R-:W-:Y:S05]  /*0ee0*/  BSYNC B0 ;  /* 0x0000000000007941 */ /* 0x000fea0003800000 */
.L_x_105:
[C---:B-----5:R-:W-:Y:S01]  /*0ef0*/  FADD.FTZ R16, -R12.reuse, R16 ;  /* 0x000000100c107221 */ /* 0x060fe20000010100 */
[----:B------:R-:W-:-:S03]  /*0f00*/  FADD.FTZ R28, -R12, R17 ;  /* 0x000000110c1c7221 */ /* 0x000fc60000010100 */
[-C--:B------:R-:W-:Y:S01]  /*0f10*/  FMUL.FTZ R21, R16, R9.reuse ;  /* 0x0000000910157220 */ /* 0x080fe20000410000 */
[----:B------:R-:W-:Y:S01]  /*0f20*/  FMUL.FTZ R19, R28, R9 ;  /* 0x000000091c137220 */ /* 0x000fe20000410000 */
[----:B------:R-:W-:Y:S06]  /*0f30*/  @!P3 BRA `(.L_x_107) ;  /* 0x000000000048b947 */ /* 0x000fec0003800000 */
[----:B------:R-:W-:-:S04]  /*0f40*/  FFMA.FTZ R16, R21, R7, R6 ;  /* 0x0000000715107223 */ /* 0x000fc80000010006 */
[----:B------:R-:W-:-:S06]  /*0f50*/  FMUL.FTZ R28, R16, -1.4426950216293334961 ;  /* 0xbfb8aa3b101c7820 */ /* 0x000fcc0000410000 */
[----:B------:R-:W0:Y:S02]  /*0f60*/  MUFU.EX2 R28, R28 ;  /* 0x0000001c001c7308 */ /* 0x000e240000000800 */
[----:B0-----:R-:W-:-:S06]  /*0f70*/  FADD.FTZ R29, R28, 1 ;  /* 0x3f8000001c1d7421 */ /* 0x001fcc0000010000 */
[----:B------:R-:W0:Y:S02]  /*0f80*/  MUFU.RCP R29, R29 ;  /* 0x0000001d001d7308 */ /* 0x000e240000001000 */
[----:B0-----:R-:W-:Y:S01]  /*0f90*/  FADD.FTZ R17, -R29, 1 ;  /* 0x3f8000001d117421 */ /* 0x001fe20000010100 */
[----:B------:R-:W-:-:S03]  /*0fa0*/  FMUL.FTZ R14, R14, R29 ;  /* 0x0000001d0e0e7220 */ /* 0x000fc60000410000 */
[----:B------:R-:W-:Y:S01]  /*0fb0*/  FFMA.FTZ R17, R16, R17, 1 ;  /* 0x3f80000010117423 */ /* 0x000fe20000010011 */
[----:B------:R-:W-:-:S03]  /*0fc0*/  FFMA.FTZ R16, R19, R4, R5 ;  /* 0x0000000413107223 */ /* 0x000fc60000010005 */
[----:B------:R-:W-:Y:S01]  /*0fd0*/  FMUL.FTZ R14, R14, R17 ;  /* 0x000000110e0e7220 */ /* 0x000fe20000410000 */
[----:B------:R-:W-:-:S06]  /*0fe0*/  FMUL.FTZ R28, R16, -1.4426950216293334961 ;  /* 0xbfb8aa3b101c7820 */ /* 0x000fcc0000410000 */
[----:B------:R-:W0:Y:S02]  /*0ff0*/  MUFU.EX2 R28, R28 ;  /* 0x0000001c001c7308 */ /* 0x000e240000000800 */
[----:B0-----:R-:W-:-:S06]  /*1000*/  FADD.FTZ R29, R28, 1 ;  /* 0x3f8000001c1d7421 */ /* 0x001fcc0000010000 */
[----:B------:R-:W0:Y:S02]  /*1010*/  MUFU.RCP R29, R29 ;  /* 0x0000001d001d7308 */ /* 0x000e240000001000 */
[----:B0-----:R-:W-:Y:S01]  /*1020*/  FADD.FTZ R28, -R29, 1 ;  /* 0x3f8000001d1c7421 */ /* 0x001fe20000010100 */
[----:B------:R-:W-:-:S03]  /*1030*/  FMUL.FTZ R15, R15, R29 ;  /* 0x0000001d0f0f7220 */ /* 0x000fc60000410000 */
[----:B------:R-:W-:-:S04]  /*1040*/  FFMA.FTZ R16, R16, R28, 1 ;  /* 0x3f80000010107423 */ /* 0x000fc8000001001c */
[----:B------:R-:W-:-:S07]  /*1050*/  FMUL.FTZ R15, R15, R16 ;  /* 0x000000100f0f7220 */ /* 0x000fce0000410000 */
.L_x_107:
[----:B------:R-:W0:Y:S01]  /*1060*/  @!P0 LDC.64 R16, c[0x0][0x210] ;  /* 0x00008400ff108b82 */ /* 0x000e220000000a00 */
[C-C-:B------:R-:W-:Y:S01]  /*1070*/  FFMA.FTZ R21, R3.reuse, R21, R2.reuse ;  /* 0x0000001503157223 */ /* 0x140fe20000010002 */
[----:B------:R-:W-:Y:S01]  /*1080*/  FFMA.FTZ R28, R3, R19, R2 ;  /* 0x00000013031c7223 */ /* 0x000fe20000010002 */
[C---:B------:R-:W-:Y:S01]  /*1090*/  VIADD R19, R13.reuse, 0x1 ;  /* 0x000000010d137836 */ /* 0x040fe20000000000 */
[----:B------:R-:W-:Y:S01]  /*10a0*/  IADD3 R13, P2, R13, 0x2, RZ ;  /* 0x000000020d0d7810 */ /* 0x000fe20007f5e0ff */
[----:B------:R-:W-:Y:S01]  /*10b0*/  FFMA.FTZ R14, R14, R7, -R21 ;  /* 0x000000070e0e7223 */ /* 0x000fe20000010815 */
[----:B------:R-:W-:Y:S02]  /*10c0*/  FFMA.FTZ R28, R15, R4, -R28 ;  /* 0x000000040f1c7223 */ /* 0x000fe4000001081c */
[----:B------:R-:W-:Y:S01]  /*10d0*/  IADD3.X R20, RZ, R20, RZ, P2, !PT ;  /* 0x00000014ff147210 */ /* 0x000fe200017fe4ff */
[-C--:B------:R-:W-:Y:S01]  /*10e0*/  FMUL.FTZ R14, R14, R9.reuse ;  /* 0x000000090e0e7220 */ /* 0x080fe20000410000 */
[----:B------:R-:W-:Y:S01]  /*10f0*/  @!P0 FMUL.FTZ R15, R28, R9 ;  /* 0x000000091c0f8220 */ /* 0x000fe20000410000 */
[----:B0-----:R-:W-:-:S04]  /*1100*/  @!P0 LEA R16, P1, R26, R16, 0x2 ;  /* 0x000000101a108211 */ /* 0x001fc800078210ff */
[----:B------:R-:W-:Y:S02]  /*1110*/  @!P0 LEA.HI.X R17, R26, R17, R18, 0x2, P1 ;  /* 0x000000111a118211 */ /* 0x000fe400008f1412 */
[----:B------:R-:W-:-:S03]  /*1120*/  ISETP.GE.AND P1, PT, R19, R8, PT ;  /* 0x000000081300720c */ /* 0x000fc60003f26270 */
[----:B------:R1:W-:Y:S10]  /*1130*/  @!P0 STG.E.64 desc[UR8][R16.64], R14 ;  /* 0x0000000e10008986 */ /* 0x0003f4000c101b08 */
[----:B------:R-:W-:Y:S05]  /*1140*/  @!P1 BRA `(.L_x_108) ;  /* 0xfffffff800509947 */ /* 0x000fea000383ffff */
.L_x_103:
[----:B------:R-:W-:Y:S02]  /*1150*/  LOP3.LUT P0, RZ, R0, UR7, RZ, 0xfc, !PT ;  /* 0x0000000700ff7c12 */ /* 0x000fe4000f80fcff */
[----:B------:R-:W-:Y:S02]  /*1160*/  ISETP.GE.U32.AND P1, PT, R22, UR4, PT ;  /* 0x0000000416007c0c */ /* 0x000fe4000bf26070 */
[----:B------:R-:W-:-:S04]  /*1170*/  SHF.R.S32.HI R11, RZ, 0x1f, R22 ;  /* 0x0000001fff0b7819 */ /* 0x000fc80000011416 */
        /* <DEDUP_REMOVED lines=11> */
[----:B------:R-:W3:Y:S01]  /*1230*/  LDC R7, c[0x0][RZ] ;  /* 0x00000000ff077b82 */ /* 0x000ee20000000800 */
        /* <DEDUP_REMOVED lines=12> */
[----:B---3--:R-:W-:-:S03]  /*1300*/  IMAD.WIDE.U32 R2, R7, 0x4, R4 ;  /* 0x0000000407027825 */ /* 0x008fc600078e0004 */
[----:B------:R-:W-:Y:S01]  /*1310*/  IADD3.X R7, R5, UR7, RZ, P0, !PT ;  /* 0x0000000705077c10 */ /* 0x000fe200087fe4ff */
[----:B------:R-:W2:Y:S01]  /*1320*/  LDG.E R4, desc[UR8][R4.64] ;  /* 0x0000000804047981 */ /* 0x000ea2000c1e1900 */
[----:B------:R-:W-:-:S03]  /*1330*/  IADD3 R8, P1, R2, UR6, RZ ;  /* 0x0000000602087c10 */ /* 0x000fc6000ff3e0ff */
[----:B------:R-:W3:Y:S01]  /*1340*/  LDG.E R6, desc[UR8][R6.64] ;  /* 0x0000000806067981 */ /* 0x000ee2000c1e1900 */
[----:B------:R-:W-:Y:S01]  /*1350*/  IADD3.X R9, R3, UR7, RZ, P1, !PT ;  /* 0x0000000703097c10 */ /* 0x000fe20008ffe4ff */
[----:B------:R-:W-:Y:S02]  /*1360*/  ULDC.64 UR6, c[0x0][0x218] ;  /* 0x0000860000067ab9 */ /* 0x000fe40000000a00 */
[----:B------:R-:W2:Y:S04]  /*1370*/  LDG.E R3, desc[UR8][R2.64] ;  /* 0x0000000802037981 */ /* 0x000ea8000c1e1900 */
[----:B------:R-:W3:Y:S01]  /*1380*/  LDG.E R9, desc[UR8][R8.64] ;  /* 0x0000000808097981 */ /* 0x000ee2000c1e1900 */
[----:B------:R-:W-:Y:S02]  /*1390*/  SHF.L.U64.HI R22, R22, 0x1, R11 ;  /* 0x0000000116167819 */ /* 0x000fe4000001020b */
[----:B------:R-:W-:-:S02]  /*13a0*/  IADD3 R10, P0, R12, UR6, RZ ;  /* 0x000000060c0a7c10 */ /* 0x000fc4000ff1e0ff */
[----:B------:R-:W-:Y:S02]  /*13b0*/  IADD3 R12, P1, R12, UR10, RZ ;  /* 0x0000000a0c0c7c10 */ /* 0x000fe4000ff3e0ff */
[C---:B------:R-:W-:Y:S02]  /*13c0*/  IADD3.X R11, R22.reuse, UR7, RZ, P0, !PT ;  /* 0x00000007160b7c10 */ /* 0x040fe400087fe4ff */
[----:B------:R-:W-:Y:S02]  /*13d0*/  IADD3.X R13, R22, UR11, RZ, P1, !PT ;  /* 0x0000000b160d7c10 */ /* 0x000fe40008ffe4ff */
[----:B--2---:R-:W-:Y:S02]  /*13e0*/  F2FP.BF16.F32.PACK_AB R5, R3, R4 ;  /* 0x000000040305723e */ /* 0x004fe400000010ff */
[----:B---3--:R-:W-:-:S03]  /*13f0*/  F2FP.BF16.F32.PACK_AB R3, R9, R6 ;  /* 0x000000060903723e */ /* 0x008fc600000010ff */
[----:B------:R-:W-:Y:S04]  /*1400*/  STG.E desc[UR8][R10.64], R5 ;  /* 0x000000050a007986 */ /* 0x000fe8000c101908 */
[----:B------:R-:W-:Y:S01]  /*1410*/  STG.E desc[UR8][R12.64], R3 ;  /* 0x000000030c007986 */ /* 0x000fe2000c101908 */
[----:B------:R-:W-:Y:S05]  /*1420*/  EXIT ;  /* 0x000000000000794d */ /* 0x000fea0003800000 */
.L_x_109:
        /* <DEDUP_REMOVED lines=13> */
.L_x_4390:


//--------------------- .text._Z32group_norm_nhwc_bwd_scale_kernelI11Fp32IOBf16WLi168EEv26Group_norm_nhwc_bwd_params --------------------------
	.section	.text._Z32group_norm_nhwc_bwd_scale_kernelI11Fp32IOBf16WLi168EEv26Group_norm_nhwc_bwd_params,"ax",@progbits
	.align	128
        .global         _Z32group_norm_nhwc_bwd_scale_kernelI11Fp32IOBf16WLi168EEv26Group_norm_nhwc_bwd_params
        .type           _Z32group_norm_nhwc_bwd_scale_kernelI11Fp32IOBf16WLi168EEv26Group_norm_nhwc_bwd_params,@function
        .size           _Z32group_norm_nhwc_bwd_scale_kernelI11Fp32IOBf16WLi168EEv26Group_norm_nhwc_bwd_params,(.L_x_4391 - _Z32group_norm_nhwc_bwd_scale_kernelI11Fp32IOBf16WLi168EEv26Group_norm_nhwc_bwd_params)
        .other          _Z32group_norm_nhwc_bwd_scale_kernelI11Fp32IOBf16WLi168EEv26Group_norm_nhwc_bwd_params,@"STO_CUDA_ENTRY STV_DEFAULT"
_Z32group_norm_nhwc_bwd_scale_kernelI11Fp32IOBf16WLi168EEv26Group_norm_nhwc_bwd_params:
.text._Z32group_norm_nhwc_bwd_scale_kernelI11Fp32IOBf16WLi168EEv26Group_norm_nhwc_bwd_params:
        /* <DEDUP_REMOVED lines=96> */
.L_x_111:
[----:B------:R-:W-:Y:S05]  /*0600*/  BSYNC B0 ;  /* 0x0000000000007941 */ /* 0x000fea0003800000 */
.L_x_110:
        /* <DEDUP_REMOVED lines=66> */
.L_x_113:
[----:B------:R-:W-:Y:S05]  /*0a30*/  @!P1 BRA `(.L_x_112) ;  /* 0x0000000400c49947 */ /* 0x000fea0003800000 */
[----:B------:R-:W-:Y:S01]  /*0a40*/  IADD3 R13, R13, 0x1, RZ ;  /* 0x000000010d0d7810 */ /* 0x000fe20007ffe0ff */
[----:B------:R-:W-:Y:S01]  /*0a50*/  ULDC.64 UR4, c[0x0][0x288] ;  /* 0x0000a20000047ab9 */ /* 0x000fe20000000a00 */
[----:B------:R-:W-:Y:S01]  /*0a60*/  ULDC.64 UR12, c[0x0][0x230] ;  /* 0x00008c00000c7ab9 */ /* 0x000fe20000000a00 */
[----:B------:R-:W-:Y:S01]  /*0a70*/  ULDC.64 UR14, c[0x0][0x228] ;  /* 0x00008a00000e7ab9 */ /* 0x000fe20000000a00 */
[----:B------:R-:W-:-:S07]  /*0a80*/  SHF.R.S32.HI R20, RZ, 0x1f, R13 ;  /* 0x0000001fff147819 */ /* 0x000fce000001140d */
.L_x_117:
        /* <DEDUP_REMOVED lines=69> */
.L_x_115:
[----:B------:R-:W-:Y:S05]  /*0ee0*/  BSYNC B0 ;  /* 0x0000000000007941 */ /* 0x000fea0003800000 */
.L_x_114:
        /* <DEDUP_REMOVED lines=23> */
.L_x_116:
        /* <DEDUP_REMOVED lines=15> */
.L_x_112:
        /* <DEDUP_REMOVED lines=46> */
.L_x_118:
        /* <DEDUP_REMOVED lines=13> */
.L_x_4391:


//--------------------- .text._Z32group_norm_nhwc_bwd_scale_kernelI11Fp32IOBf16WLi64EEv26Group_norm_nhwc_bwd_params --------------------------
	.section	.text._Z32group_norm_nhwc_bwd_scale_kernelI11Fp32IOBf16WLi64EEv26Group_norm_nhwc_bwd_params,"ax",@progbits
	.align	128
        .global         _Z32group_norm_nhwc_bwd_scale_kernelI11Fp32IOBf16WLi64EEv26Group_norm_nhwc_bwd_params
        .type           _Z32group_norm_nhwc_bwd_scale_kernelI11Fp32IOBf16WLi64EEv26Group_norm_nhwc_bwd_params,@function
        .size           _Z32group_norm_nhwc_bwd_scale_kernelI11Fp32IOBf16WLi64EEv26Group_norm_nhwc_bwd_params,(.L_x_4392 - _Z32group_norm_nhwc_bwd_scale_kernelI11Fp32IOBf16WLi64EEv26Group_norm_nhwc_bwd_params)
        .other          _Z32group_norm_nhwc_bwd_scale_kernelI11Fp32IOBf16WLi64EEv26Group_norm_nhwc_bwd_params,@"STO_CUDA_ENTRY STV_DEFAULT"
_Z32group_norm_nhwc_bwd_scale_kernelI11Fp32IOBf16WLi64EEv26Group_norm_nhwc_bwd_params:
.text._Z32group_norm_nhwc_bwd_scale_kernelI11Fp32IOBf16WLi64EEv26Group_norm_nhwc_bwd_params:
        /* <DEDUP_REMOVED lines=96> */
.L_x_120:
[----:B------:R-:W-:Y:S05]  /*0600*/  BSYNC B0 ;  /* 0x0000000000007941 */ /* 0x000fea0003800000 */
.L_x_119:
        /* <DEDUP_REMOVED lines=66> */
.L_x_122:
[----:B------:R-:W-:Y:S05]  /*0a30*/  @!P1 BRA `(.L_x_121) ;  /* 0x0000000400c49947 */ /* 0x000fea0003800000 */
[----:B------:R-:W-:Y:S01]  /*0a40*/  IADD3 R13, R13, 0x1, RZ ;  /* 0x000000010d0d7810 */ /* 0x000fe20007ffe0ff */
[----:B------:R-:W-:Y:S01]  /*0a50*/  ULDC.64 UR4, c[0x0][0x288] ;  /* 0x0000a20000047ab9 */ /* 0x000fe20000000a00 */
[----:B------:R-:W-:Y:S01]  /*0a60*/  ULDC.64 UR12, c[0x0][0x230] ;  /* 0x00008c00000c7ab9 */ /* 0x000fe20000000a00 */
[----:B------:R-:W-:Y:S01]  /*0a70*/  ULDC.64 UR14, c[0x0][0x228] ;  /* 0x00008a00000e7ab9 */ /* 0x000fe20000000a00 */
[----:B------:R-:W-:-:S07]  /*0a80*/  SHF.R.S32.HI R20, RZ, 0x1f, R13 ;  /* 0x0000001fff147819 */ /* 0x000fce000001140d */
.L_x_126:
        /* <DEDUP_REMOVED lines=69> */
.L_x_124:
[----:B------:R-:W-:Y:S05]  /*0ee0*/  BSYNC B0 ;  /* 0x0000000000007941 */ /* 0x000fea0003800000 */
.L_x_123:
        /* <DEDUP_REMOVED lines=23> */
.L_x_125:
        /* <DEDUP_REMOVED lines=15> */
.L_x_121:
        /* <DEDUP_REMOVED lines=46> */
.L_x_127:
        /* <DEDUP_REMOVED lines=13> */
.L_x_4392:


//--------------------- .text._Z32group_norm_nhwc_bwd_scale_kernelI11Fp32IOBf16WLi128EEv26Group_norm_nhwc_bwd_params --------------------------
	.section	.text._Z32group_norm_nhwc_bwd_scale_kernelI11Fp32IOBf16WLi128EEv26Group_norm_nhwc_bwd_params,"ax",@progbits
	.align	128
        .global         _Z32group_norm_nhwc_bwd_scale_kernelI11Fp32IOBf16WLi128EEv26Group_norm_nhwc_bwd_params
        .type           _Z32group_norm_nhwc_bwd_scale_kernelI11Fp32IOBf16WLi128EEv26Group_norm_nhwc_bwd_params,@function
        .size           _Z32group_norm_nhwc_bwd_scale_kernelI11Fp32IOBf16WLi128EEv26Group_norm_nhwc_bwd_params,(.L_x_4393 - _Z32group_norm_nhwc_bwd_scale_kernelI11Fp32IOBf16WLi128EEv26Group_norm_nhwc_bwd_params)
        .other          _Z32group_norm_nhwc_bwd_scale_kernelI11Fp32IOBf16WLi128EEv26Group_norm_nhwc_bwd_params,@"STO_CUDA_ENTRY STV_DEFAULT"
_Z32group_norm_nhwc_bwd_scale_kernelI11Fp32IOBf16WLi128EEv26Group_norm_nhwc_bwd_params:
.text._Z32group_norm_nhwc_bwd_scale_kernelI11Fp32IOBf16WLi128EEv26Group_norm_nhwc_bwd_params:
        /* <DEDUP_REMOVED lines=96> */
.L_x_129:
[----:B------:R-:W-:Y:S05]  /*0600*/  BSYNC B0 ;  /* 0x0000000000007941 */ /* 0x000fea0003800000 */
.L_x_128:
        /* <DEDUP_REMOVED lines=66> */
.L_x_131:
[----:B------:R-:W-:Y:S05]  /*0a30*/  @!P1 BRA `(.L_x_130) ;  /* 0x0000000400c49947 */ /* 0x000fea0003800000 */
[----:B------:R-:W-:Y:S01]  /*0a40*/  IADD3 R13, R13, 0x1, RZ ;  /* 0x000000010d0d7810 */ /* 0x000fe20007ffe0ff */
[----:B------:R-:W-:Y:S01]  /*0a50*/  ULDC.64 UR4, c[0x0][0x288] ;  /* 0x0000a20000047ab9 */ /* 0x000fe20000000a00 */
[----:B------:R-:W-:Y:S01]  /*0a60*/  ULDC.64 UR12, c[0x0][0x230] ;  /* 0x00008c00000c7ab9 */ /* 0x000fe20000000a00 */
[----:B------:R-:W-:Y:S01]  /*0a70*/  ULDC.64 UR14, c[0x0][0x228] ;  /* 0x00008a00000e7ab9 */ /* 0x000fe20000000a00 */
[----:B------:R-:W-:-:S07]  /*0a80*/  SHF.R.S32.HI R20, RZ, 0x1f, R13 ;  /* 0x0000001fff147819 */ /* 0x000fce000001140d */
.L_x_135:
        /* <DEDUP_REMOVED lines=69> */
.L_x_133:
[----:B------:R-:W-:Y:S05]  /*0ee0*/  BSYNC B0 ;  /* 0x0000000000007941 */ /* 0x000fea0003800000 */
.L_x_132:
        /* <DEDUP_REMOVED lines=23> */
.L_x_134:
        /* <DEDUP_REMOVED lines=15> */
.L_x_130:
        /* <DEDUP_REMOVED lines=46> */
.L_x_136:
        /* <DEDUP_REMOVED lines=13> */
.L_x_4393:


//--------------------- .text._Z32group_norm_nhwc_bwd_scale_kernelI11Fp32IOBf16WLi192EEv26Group_norm_nhwc_bwd_params --------------------------
	.section	.text._Z32group_norm_nhwc_bwd_scale_kernelI11Fp32IOBf16WLi192EEv26Group_norm_nhwc_bwd_params,"ax",@progbits
	.align	128
        .global         _Z32group_norm_nhwc_bwd_scale_kernelI11Fp32IOBf16WLi192EEv26Group_norm_nhwc_bwd_params
        .type           _Z32group_norm_nhwc_bwd_scale_kernelI11Fp32IOBf16WLi192EEv26Group_norm_nhwc_bwd_params,@function
        .size           _Z32group_norm_nhwc_bwd_scale_kernelI11Fp32IOBf16WLi192EEv26Group_norm_nhwc_bwd_params,(.L_x_4394 - _Z32group_norm_nhwc_bwd_scale_kernelI11Fp32IOBf16WLi192EEv26Group_norm_nhwc_bwd_params)
        .other          _Z32group_norm_nhwc_bwd_scale_kernelI11Fp32IOBf16WLi192EEv26Group_norm_nhwc_bwd_params,@"STO_CUDA_ENTRY STV_DEFAULT"
_Z32group_norm_nhwc_bwd_scale_kernelI11Fp32IOBf16WLi192EEv26Group_norm_nhwc_bwd_params:
.text._Z32group_norm_nhwc_bwd_scale_kernelI11Fp32IOBf16WLi192EEv26Group_norm_nhwc_bwd_params:
        /* <DEDUP_REMOVED lines=96> */
.L_x_138:
[----:B------:R-:W-:Y:S05]  /*0600*/  BSYNC B0 ;  /* 0x0000000000007941 */ /* 0x000fea0003800000 */
.L_x_137:
        /* <DEDUP_REMOVED lines=66> */
.L_x_140:
[----:B------:R-:W-:Y:S05]  /*0a30*/  @!P1 BRA `(.L_x_139) ;  /* 0x0000000400c49947 */ /* 0x000fea0003800000 */
[----:B------:R-:W-:Y:S01]  /*0a40*/  IADD3 R13, R13, 0x1, RZ ;  /* 0x000000010d0d7810 */ /* 0x000fe20007ffe0ff */
[----:B------:R-:W-:Y:S01]  /*0a50*/  ULDC.64 UR4, c[0x0][0x288] ;  /* 0x0000a20000047ab9 */ /* 0x000fe20000000a00 */
[----:B------:R-:W-:Y:S01]  /*0a60*/  ULDC.64 UR12, c[0x0][0x230] ;  /* 0x00008c00000c7ab9 */ /* 0x000fe20000000a00 */
[----:B------:R-:W-:Y:S01]  /*0a70*/  ULDC.64 UR14, c[0x0][0x228] ;  /* 0x00008a00000e7ab9 */ /* 0x000fe20000000a00 */
[----:B------:R-:W-:-:S07]  /*0a80*/  SHF.R.S32.HI R20, RZ, 0x1f, R13 ;  /* 0x0000001fff147819 */ /* 0x000fce000001140d */
.L_x_144:
        /* <DEDUP_REMOVED lines=69> */
.L_x_142:
[----:B------:R-:W-:Y:S05]  /*0ee0*/  BSYNC B0 ;  /* 0x0000000000007941 */ /* 0x000fea0003800000 */
.L_x_141:
        /* <DEDUP_REMOVED lines=23> */
.L_x_143:
        /* <DEDUP_REMOVED lines=15> */
.L_x_139:
        /* <DEDUP_REMOVED lines=46> */
.L_x_145:
        /* <DEDUP_REMOVED lines=13> */
.L_x_4394:


//--------------------- .text._Z32group_norm_nhwc_bwd_scale_kernelI11Fp32IOBf16WLi448EEv26Group_norm_nhwc_bwd_params --------------------------
	.section	.text._Z32group_norm_nhwc_bwd_scale_kernelI11Fp32IOBf16WLi448EEv26Group_norm_nhwc_bwd_params,"ax",@progbits
	.align	128
        .global         _Z32group_norm_nhwc_bwd_scale_kernelI11Fp32IOBf16WLi448EEv26Group_norm_nhwc_bwd_params
        .type           _Z32group_norm_nhwc_bwd_scale_kernelI11Fp32IOBf16WLi448EEv26Group_norm_nhwc_bwd_params,@function
        .size           _Z32group_norm_nhwc_bwd_scale_kernelI11Fp32IOBf16WLi448EEv26Group_norm_nhwc_bwd_params,(.L_x_4395 - _Z32group_norm_nhwc_bwd_scale_kernelI11Fp32IOBf16WLi448EEv26Group_norm_nhwc_bwd_params)
        .other          _Z32group_norm_nhwc_bwd_scale_kernelI11Fp32IOBf16WLi448EEv26Group_norm_nhwc_bwd_params,@"STO_CUDA_ENTRY STV_DEFAULT"
_Z32group_norm_nhwc_bwd_scale_kernelI11Fp32IOBf16WLi448EEv26Group_norm_nhwc_bwd_params:
.text._Z32group_norm_nhwc_bwd_scale_kernelI11Fp32IOBf16WLi448EEv26Group_norm_nhwc_bwd_params:
        /* <DEDUP_REMOVED lines=96> */
.L_x_147:
[----:B------:R-:W-:Y:S05]  /*0600*/  BSYNC B0 ;  /* 0x0000000000007941 */ /* 0x000fea0003800000 */
.L_x_146:
        /* <DEDUP_REMOVED lines=66> */
.L_x_149:
[----:B------:R-:W-:Y:S05]  /*0a30*/  @!P1 BRA `(.L_x_148) ;  /* 0x0000000400c49947 */ /* 0x000fea0003800000 */
[----:B------:R-:W-:Y:S01]  /*0a40*/  IADD3 R13, R13, 0x1, RZ ;  /* 0x000000010d0d7810 */ /* 0x000fe20007ffe0ff */
[----:B------:R-:W-:Y:S01]  /*0a50*/  ULDC.64 UR4, c[0x0][0x288] ;  /* 0x0000a20000047ab9 */ /* 0x000fe20000000a00 */
[----:B------:R-:W-:Y:S01]  /*0a60*/  ULDC.64 UR12, c[0x0][0x230] ;  /* 0x00008c00000c7ab9 */ /* 0x000fe20000000a00 */
[----:B------:R-:W-:Y:S01]  /*0a70*/  ULDC.64 UR14, c[0x0][0x228] ;  /* 0x00008a00000e7ab9 */ /* 0x000fe20000000a00 */
[----:B------:R-:W-:-:S07]  /*0a80*/  SHF.R.S32.HI R20, RZ, 0x1f, R13 ;  /* 0x0000001fff147819 */ /* 0x000fce000001140d */
.L_x_153:
        /* <DEDUP_REMOVED lines=69> */
.L_x_151:
[----:B------:R-:W-:Y:S05]  /*0ee0*/  BSYNC B0 ;  /* 0x0000000000007941 */ /* 0x000fea0003800000 */
.L_x_150:
        /* <DEDUP_REMOVED lines=23> */
.L_x_152:
        /* <DEDUP_REMOVED lines=15> */
.L_x_148:
        /* <DEDUP_REMOVED lines=46> */
.L_x_154:
        /* <DEDUP_REMOVED lines=13> */
.L_x_4395:


//--------------------- .text._Z32group_norm_nhwc_bwd_scale_kernelI11Fp32IOBf16WLi256EEv26Group_norm_nhwc_bwd_params --------------------------
	.section	.text._Z32group_norm_nhwc_bwd_scale_kernelI11Fp32IOBf16WLi256EEv26Group_norm_nhwc_bwd_params,"ax",@progbits
	.align	128
        .global         _Z32group_norm_nhwc_bwd_scale_kernelI11Fp32IOBf16WLi256EEv26Group_norm_nhwc_bwd_params
        .type           _Z32group_norm_nhwc_bwd_scale_kernelI11Fp32IOBf16WLi256EEv26Group_norm_nhwc_bwd_params,@function
        .size           _Z32group_norm_nhwc_bwd_scale_kernelI11Fp32IOBf16WLi256EEv26Group_norm_nhwc_bwd_params,(.L_x_4396 - _Z32group_norm_nhwc_bwd_scale_kernelI11Fp32IOBf16WLi256EEv26Group_norm_nhwc_bwd_params)
        .other          _Z32group_norm_nhwc_bwd_scale_kernelI11Fp32IOBf16WLi256EEv26Group_norm_nhwc_bwd_params,@"STO_CUDA_ENTRY STV_DEFAULT"
_Z32group_norm_nhwc_bwd_scale_kernelI11Fp32IOBf16WLi256EEv26Group_norm_nhwc_bwd_params:
.text._Z32group_norm_nhwc_bwd_scale_kernelI11Fp32IOBf16WLi256EEv26Group_norm_nhwc_bwd_params:
        /* <DEDUP_REMOVED lines=96> */
.L_x_156:
[----:B------:R-:W-:Y:S05]  /*0600*/  BSYNC B0 ;  /* 0x0000000000007941 */ /* 0x000fea0003800000 */
.L_x_155:
        /* <DEDUP_REMOVED lines=66> */
.L_x_158:
[----:B------:R-:W-:Y:S05]  /*0a30*/  @!P1 BRA `(.L_x_157) ;  /* 0x0000000400c49947 */ /* 0x000fea0003800000 */
[----:B------:R-:W-:Y:S01]  /*0a40*/  IADD3 R13, R13, 0x1, RZ ;  /* 0x000000010d0d7810 */ /* 0x000fe20007ffe0ff */
[----:B------:R-:W-:Y:S01]  /*0a50*/  ULDC.64 UR4, c[0x0][0x288] ;  /* 0x0000a20000047ab9 */ /* 0x000fe20000000a00 */
[----:B------:R-:W-:Y:S01]  /*0a60*/  ULDC.64 UR12, c[0x0][0x230] ;  /* 0x00008c00000c7ab9 */ /* 0x000fe20000000a00 */
[----:B------:R-:W-:Y:S01]  /*0a70*/  ULDC.64 UR14, c[0x0][0x228] ;  /* 0x00008a00000e7ab9 */ /* 0x000fe20000000a00 */
[----:B------:R-:W-:-:S07]  /*0a80*/  SHF.R.S32.HI R20, RZ, 0x1f, R13 ;  /* 0x0000001fff147819 */ /* 0x000fce000001140d */
.L_x_162:
        /* <DEDUP_REMOVED lines=69> */
.L_x_160:
[----:B------:R-:W-:Y:S05]  /*0ee0*/  BSYNC B0 ;  /* 0x0000000000007941 */ /* 0x000fea0003800000 */
.L_x_159:
        /* <DEDUP_REMOVED lines=23> */
.L_x_161:
        /* <DEDUP_REMOVED lines=15> */
.L_x_157:
        /* <DEDUP_REMOVED lines=46> */
.L_x_163:
        /* <DEDUP_REMOVED lines=13> */
.L_x_4396:


//--------------------- .text._Z32group_norm_nhwc_bwd_scale_kernelI11Fp32IOBf16WLi120EEv26Group_norm_nhwc_bwd_params --------------------------
	.section	.text._Z32group_norm_nhwc_bwd_scale_kernelI11Fp32IOBf16WLi120EEv26Group_norm_nhwc_bwd_params,"ax",@progbits
	.align	128
        .global         _Z32group_norm_nhwc_bwd_scale_kernelI11Fp32IOBf16WLi120EEv26Group_norm_nhwc_bwd_params
        .type           _Z32group_norm_nhwc_bwd_scale_kernelI11Fp32IOBf16WLi120EEv26Group_norm_nhwc_bwd_params,@function
        .size           _Z32group_norm_nhwc_bwd_scale_kernelI11Fp32IOBf16WLi120EEv26Group_norm_nhwc_bwd_params,(.L_x_4397 - _Z32group_norm_nhwc_bwd_scale_kernelI11Fp32IOBf16WLi120EEv26Group_norm_nhwc_bwd_params)
        .other          _Z32group_norm_nhwc_bwd_scale_kernelI11Fp32IOBf16WLi120EEv26Group_norm_nhwc_bwd_params,@"STO_CUDA_ENTRY STV_DEFAULT"
_Z32group_norm_nhwc_bwd_scale_kernelI11Fp32IOBf16WLi120EEv26Group_norm_nhwc_bwd_params:
.text._Z32group_norm_nhwc_bwd_scale_kernelI11Fp32IOBf16WLi120EEv26Group_norm_nhwc_bwd_params:
        /* <DEDUP_REMOVED lines=96> */
.L_x_165:
[----:B------:R-:W-:Y:S05]  /*0600*/  BSYNC B0 ;  /* 0x0000000000007941 */ /* 0x000fea0003800000 */
.L_x_164:
        /* <DEDUP_REMOVED lines=66> */
.L_x_167:
[----:B------:R-:W-:Y:S05]  /*0a30*/  @!P1 BRA `(.L_x_166) ;  /* 0x0000000400c49947 */ /* 0x000fea0003800000 */
[----:B------:R-:W-:Y:S01]  /*0a40*/  IADD3 R13, R13, 0x1, RZ ;  /* 0x000000010d0d7810 */ /* 0x000fe20007ffe0ff */
[----:B------:R-:W-:Y:S01]  /*0a50*/  ULDC.64 UR4, c[0x0][0x288] ;  /* 0x0000a20000047ab9 */ /* 0x000fe20000000a00 */
[----:B------:R-:W-:Y:S01]  /*0a60*/  ULDC.64 UR12, c[0x0][0x230] ;  /* 0x00008c00000c7ab9 */ /* 0x000fe20000000a00 */
[----:B------:R-:W-:Y:S01]  /*0a70*/  ULDC.64 UR14, c[0x0][0x228] ;  /* 0x00008a00000e7ab9 */ /* 0x000fe20000000a00 */
[----:B------:R-:W-:-:S07]  /*0a80*/  SHF.R.S32.HI R20, RZ, 0x1f, R13 ;  /* 0x0000001fff147819 */ /* 0x000fce000001140d */
.L_x_171:
        /* <DEDUP_REMOVED lines=69> */
.L_x_169:
[----:B------:R-:W-:Y:S05]  /*0ee0*/  BSYNC B0 ;  /* 0x0000000000007941 */ /* 0x000fea0003800000 */
.L_x_168:
        /* <DEDUP_REMOVED lines=23> */
.L_x_170:
        /* <DEDUP_REMOVED lines=15> */
.L_x_166:
        /* <DEDUP_REMOVED lines=46> */
.L_x_172:
        /* <DEDUP_REMOVED lines=13> */
.L_x_4397:


//--------------------- .text._Z32group_norm_nhwc_bwd_scale_kernelI11Fp32IOBf16WLi140EEv26Group_norm_nhwc_bwd_params --------------------------
	.section	.text._Z32group_norm_nhwc_bwd_scale_kernelI11Fp32IOBf16WLi140EEv26Group_norm_nhwc_bwd_params,"ax",@progbits
	.align	128
        .global         _Z32group_norm_nhwc_bwd_scale_kernelI11Fp32IOBf16WLi140EEv26Group_norm_nhwc_bwd_params
        .type           _Z32group_norm_nhwc_bwd_scale_kernelI11Fp32IOBf16WLi140EEv26Group_norm_nhwc_bwd_params,@function
        .size           _Z32group_norm_nhwc_bwd_scale_kernelI11Fp32IOBf16WLi140EEv26Group_norm_nhwc_bwd_params,(.L_x_4398 - _Z32group_norm_nhwc_bwd_scale_kernelI11Fp32IOBf16WLi140EEv26Group_norm_nhwc_bwd_params)
        .other          _Z32group_norm_nhwc_bwd_scale_kernelI11Fp32IOBf16WLi140EEv26Group_norm_nhwc_bwd_params,@"STO_CUDA_ENTRY STV_DEFAULT"
_Z32group_norm_nhwc_bwd_scale_kernelI11Fp32IOBf16WLi140EEv26Group_norm_nhwc_bwd_params:
.text._Z32group_norm_nhwc_bwd_scale_kernelI11Fp32IOBf16WLi140EEv26Group_norm_nhwc_bwd_params:
        /* <DEDUP_REMOVED lines=96> */
.L_x_174:
[----:B------:R-:W-:Y:S05]  /*0600*/  BSYNC B0 ;  /* 0x0000000000007941 */ /* 0x000fea0003800000 */
.L_x_173:
        /* <DEDUP_REMOVED lines=66> */
.L_x_176:
[----:B------:R-:W-:Y:S05]  /*0a30*/  @!P1 BRA `(.L_x_175) ;  /* 0x0000000400c49947 */ /* 0x000fea0003800000 */
[----:B------:R-:W-:Y:S01]  /*0a40*/  IADD3 R13, R13, 0x1, RZ ;  /* 0x000000010d0d7810 */ /* 0x000fe20007ffe0ff */
[----:B------:R-:W-:Y:S01]  /*0a50*/  ULDC.64 UR4, c[0x0][0x288] ;  /* 0x0000a20000047ab9 */ /* 0x000fe20000000a00 */
[----:B------:R-:W-:Y:S01]  /*0a60*/  ULDC.64 UR12, c[0x0][0x230] ;  /* 0x00008c00000c7ab9 */ /* 0x000fe20000000a00 */
[----:B------:R-:W-:Y:S01]  /*0a70*/  ULDC.64 UR14, c[0x0][0x228] ;  /* 0x00008a00000e7ab9 */ /* 0x000fe20000000a00 */
[----:B------:R-:W-:-:S07]  /*0a80*/  SHF.R.S32.HI R20, RZ, 0x1f, R13 ;  /* 0x0000001fff147819 */ /* 0x000fce000001140d */
.L_x_180:
        /* <DEDUP_REMOVED lines=69> */
.L_x_178:
[----:B------:R-:W-:Y:S05]  /*0ee0*/  BSYNC B0 ;  /* 0x0000000000007941 */ /* 0x000fea0003800000 */
.L_x_177:
        /* <DEDUP_REMOVED lines=23> */
.L_x_179:
        /* <DEDUP_REMOVED lines=15> */
.L_x_175:
        /* <DEDUP_REMOVED lines=46> */
.L_x_181:
        /* <DEDUP_REMOVED lines=13> */
.L_x_4398:


//--------------------- .text._Z32group_norm_nhwc_bwd_scale_kernelI11Fp32IOBf16WLi160EEv26Group_norm_nhwc_bwd_params --------------------------
	.section	.text._Z32group_norm_nhwc_bwd_scale_kernelI11Fp32IOBf16WLi160EEv26Group_norm_nhwc_bwd_params,"ax",@progbits
	.align	128
        .global         _Z32group_norm_nhwc_bwd_scale_kernelI11Fp32IOBf16WLi160EEv26Group_norm_nhwc_bwd_params
        .type           _Z32group_norm_nhwc_bwd_scale_kernelI11Fp32IOBf16WLi160EEv26Group_norm_nhwc_bwd_params,@function
        .size           _Z32group_norm_nhwc_bwd_scale_kernelI11Fp32IOBf16WLi160EEv26Group_norm_nhwc_bwd_params,(.L_x_4399 - _Z32group_norm_nhwc_bwd_scale_kernelI11Fp32IOBf16WLi160EEv26Group_norm_nhwc_bwd_params)
        .other          _Z32group_norm_nhwc_bwd_scale_kernelI11Fp32IOBf16WLi160EEv26Group_norm_nhwc_bwd_params,@"STO_CUDA_ENTRY STV_DEFAULT"
_Z32group_norm_nhwc_bwd_scale_kernelI11Fp32IOBf16WLi160EEv26Group_norm_nhwc_bwd_params:
.text._Z32group_norm_nhwc_bwd_scale_kernelI11Fp32IOBf16WLi160EEv26Group_norm_nhwc_bwd_params:
        /* <DEDUP_REMOVED lines=96> */
.L_x_183:
[----:B------:R-:W-:Y:S05]  /*0600*/  BSYNC B0 ;  /* 0x0000000000007941 */ /* 0x000fea0003800000 */
.L_x_182:
        /* <DEDUP_REMOVED lines=66> */
.L_x_185:
[----:B------:R-:W-:Y:S05]  /*0a30*/  @!P1 BRA `(.L_x_184) ;  /* 0x0000000400c49947 */ /* 0x000fea0003800000 */
[----:B------:R-:W-:Y:S01]  /*0a40*/  IADD3 R13, R13, 0x1, RZ ;  /* 0x000000010d0d7810 */ /* 0x000fe20007ffe0ff */
[----:B------:R-:W-:Y:S01]  /*0a50*/  ULDC.64 UR4, c[0x0][0x288] ;  /* 0x0000a20000047ab9 */ /* 0x000fe20000000a00 */
[----:B------:R-:W-:Y:S01]  /*0a60*/  ULDC.64 UR12, c[0x0][0x230] ;  /* 0x00008c00000c7ab9 */ /* 0x000fe20000000a00 */
[----:B------:R-:W-:Y:S01]  /*0a70*/  ULDC.64 UR14, c[0x0][0x228] ;  /* 0x00008a00000e7ab9 */ /* 0x000fe20000000a00 */
[----:B------:R-:W-:-:S07]  /*0a80*/  SHF.R.S32.HI R20, RZ, 0x1f, R13 ;  /* 0x0000001fff147819 */ /* 0x000fce000001140d */
.L_x_189:
        /* <DEDUP_REMOVED lines=69> */
.L_x_187:
[----:B------:R-:W-:Y:S05]  /*0ee0*/  BSYNC B0 ;  /* 0x0000000000007941 */ /* 0x000fea0003800000 */
.L_x_186:
        /* <DEDUP_REMOVED lines=23> */
.L_x_188:
        /* <DEDUP_REMOVED lines=15> */
.L_x_184:
        /* <DEDUP_REMOVED lines=46> */
.L_x_190:
        /* <DEDUP_REMOVED lines=13> */
.L_x_4399:


//--------------------- .text._Z32group_norm_nhwc_bwd_scale_kernelI11Fp32IOFp16WLi196EEv26Group_norm_nhwc_bwd_params --------------------------
	.section	.text._Z32group_norm_nhwc_bwd_scale_kernelI11Fp32IOFp16WLi196EEv26Group_norm_nhwc_bwd_params,"ax",@progbits
	.align	128
        .global         _Z32group_norm_nhwc_bwd_scale_kernelI11Fp32IOFp16WLi196EEv26Group_norm_nhwc_bwd_params
        .type           _Z32group_norm_nhwc_bwd_scale_kernelI11Fp32IOFp16WLi196EEv26Group_norm_nhwc_bwd_params,@function
        .size           _Z32group_norm_nhwc_bwd_scale_kernelI11Fp32IOFp16WLi196EEv26Group_norm_nhwc_bwd_params,(.L_x_4400 - _Z32group_norm_nhwc_bwd_scale_kernelI11Fp32IOFp16WLi196EEv26Group_norm_nhwc_bwd_params)
        .other          _Z32group_norm_nhwc_bwd_scale_kernelI11Fp32IOFp16WLi196EEv26Group_norm_nhwc_bwd_params,@"STO_CUDA_ENTRY STV_DEFAULT"
_Z32group_norm_nhwc_bwd_scale_kernelI11Fp32IOFp16WLi196EEv26Group_norm_nhwc_bwd_params:
.text._Z32group_norm_nhwc_bwd_scale_kernelI11Fp32IOFp16WLi196EEv26Group_norm_nhwc_bwd_params:
        /* <DEDUP_REMOVED lines=27> */
[C---:B------:R-:W-:Y:S02]  /*01b0*/  IMAD R2, R5.reuse, R2, R0 ;  /* 0x0000000205027224 */ /* 0x040fe400078e0200 */
[----:B------:R-:W0:Y:S03]  /*01c0*/  S2R R0, SR_CTAID.Z ;  /* 0x0000000000007919 */ /* 0x000e260000002700 */
[----:B------:R-:W-:-:S13]  /*01d0*/  ISETP.GT.U32.AND P1, PT, R5, R2, PT ;  /* 0x000000020500720c */ /* 0x000fda0003f24070 */
[-C--:B------:R-:W-:Y:S02]  /*01e0*/  @!P1 IADD3 R2, R2, -R5.reuse, RZ ;  /* 0x8000000502029210 */ /* 0x080fe40007ffe0ff */
[----:B------:R-:W-:Y:S02]  /*01f0*/  @!P1 IADD3 R3, R3, 0x1, RZ ;  /* 0x0000000103039810 */ /* 0x000fe40007ffe0ff */
[----:B------:R-:W-:Y:S02]  /*0200*/  ISETP.GE.U32.AND P0, PT, R2, R5, PT ;  /* 0x000000050200720c */ /* 0x000fe40003f06070 */
[----:B------:R-:W-:Y:S02]  /*0210*/  LOP3.LUT R2, R22, R7, RZ, 0x3c, !PT ;  /* 0x0000000716027212 */ /* 0x000fe400078e3cff */
[----:B------:R-:W-:Y:S02]  /*0220*/  ISETP.NE.AND P1, PT, R7, RZ, PT ;  /* 0x000000ff0700720c */ /* 0x000fe40003f25270 */
[----:B------:R-:W-:-:S07]  /*0230*/  ISETP.GE.AND P2, PT, R2, RZ, PT ;  /* 0x000000ff0200720c */ /* 0x000fce0003f46270 */
[----:B------:R-:W-:-:S05]  /*0240*/  @P0 VIADD R3, R3, 0x1 ;  /* 0x0000000103030836 */ /* 0x000fca0000000000 */
[----:B------:R-:W-:-:S04]  /*0250*/  MOV R9, R3 ;  /* 0x0000000300097202 */ /* 0x000fc80000000f00 */
        /* <DEDUP_REMOVED lines=10> */
[----:B------:R-:W-:Y:S02]  /*0300*/  @!P0 IMAD R3, R3, UR4, R9 ;  /* 0x0000000403038c24 */ /* 0x000fe4000f8e0209 */
[----:B0-----:R-:W-:Y:S01]  /*0310*/  @!P0 IMAD.WIDE R4, R5, 0x4, R6 ;  /* 0x0000000405048825 */ /* 0x001fe200078e0206 */
[----:B------:R-:W-:-:S03]  /*0320*/  ULDC.64 UR4, c[0x0][0x288] ;  /* 0x0000a20000047ab9 */ /* 0x000fc60000000a00 */
[----:B------:R-:W-:Y:S01]  /*0330*/  @!P0 IMAD.WIDE R6, R3, 0x4, R6 ;  /* 0x0000000403068825 */ /* 0x000fe200078e0206 */
[----:B------:R-:W3:Y:S01]  /*0340*/  @!P0 LDG.E R11, desc[UR8][R4.64] ;  /* 0x00000008040b8981 */ /* 0x000ee2000c1e1900 */
[----:B------:R-:W0:Y:S03]  /*0350*/  LDC.64 R2, c[0x0][0x290] ;  /* 0x0000a400ff027b82 */ /* 0x000e260000000a00 */
[----:B------:R1:W5:Y:S01]  /*0360*/  @!P0 LDG.E R14, desc[UR8][R6.64] ;  /* 0x00000008060e8981 */ /* 0x000362000c1e1900 */
[----:B------:R-:W-:Y:S01]  /*0370*/  HFMA2.MMA R9, -RZ, RZ, 1.875, 0 ;  /* 0x3f800000ff097435 */ /* 0x000fe200000001ff */
        /* <DEDUP_REMOVED lines=23> */
[C---:B------:R-:W-:Y:S01]  /*04f0*/  IMAD.SHL.U32 R7, R22.reuse, 0x2, RZ ;  /* 0x0000000216077824 */ /* 0x040fe200078e00ff */
        /* <DEDUP_REMOVED lines=12> */
[----:B--2---:R-:W-:-:S02]  /*05c0*/  HADD2.F32 R7, -RZ, R7.H0_H0 ;  /* 0x20000007ff077230 */ /* 0x004fc40000004100 */
[----:B---3--:R-:W-:Y:S02]  /*05d0*/  HADD2.F32 R4, -RZ, R4.H0_H0 ;  /* 0x20000004ff047230 */ /* 0x008fe40000004100 */
[----:B----4-:R-:W-:Y:S02]  /*05e0*/  @P1 HADD2.F32 R6, -RZ, R18.H0_H0 ;  /* 0x20000012ff061230 */ /* 0x010fe40000004100 */
[----:B-----5:R-:W-:-:S07]  /*05f0*/  @P1 HADD2.F32 R5, -RZ, R11.H0_H0 ;  /* 0x2000000bff051230 */ /* 0x020fce0000004100 */
.L_x_192:
[----:B------:R-:W-:Y:S05]  /*0600*/  BSYNC B0 ;  /* 0x0000000000007941 */ /* 0x000fea0003800000 */
.L_x_191:
        /* <DEDUP_REMOVED lines=24> */
[----:B0-----:R-:W-:-:S04]  /*0790*/  @!P0 IADD3 R14, P2, R28, R14, RZ ;  /* 0x0000000e1c0e8210 */ /* 0x001fc80007f5e0ff */
[----:B------:R-:W-:-:S05]  /*07a0*/  @!P0 IADD3.X R15, R18, R15, RZ, P2, !PT ;  /* 0x0000000f120f8210 */ /* 0x000fca00017fe4ff */
[----:B------:R0:W2:Y:S02]  /*07b0*/  @!P0 LDG.E.64 R16, desc[UR8][R14.64] ;  /* 0x000000080e108981 */ /* 0x0000a4000c1e1b00 */
[----:B0-----:R-:W0:Y:S02]  /*07c0*/  @!P0 LDC.64 R14, c[0x0][0x228] ;  /* 0x00008a00ff0e8b82 */ /* 0x001e240000000a00 */
[----:B0-----:R-:W-:-:S05]  /*07d0*/  @!P0 IADD3 R28, P2, R28, R14, RZ ;  /* 0x0000000e1c1c8210 */ /* 0x001fca0007f5e0ff */
[----:B------:R-:W-:Y:S01]  /*07e0*/  @!P0 IMAD.X R29, R18, 0x1, R15, P2 ;  /* 0x00000001121d8824 */ /* 0x000fe200010e060f */
        /* <DEDUP_REMOVED lines=36> */
.L_x_194:
[----:B------:R-:W-:Y:S05]  /*0a30*/  @!P1 BRA `(.L_x_193) ;  /* 0x0000000400c49947 */ /* 0x000fea0003800000 */
[----:B------:R-:W-:Y:S01]  /*0a40*/  IADD3 R13, R13, 0x1, RZ ;  /* 0x000000010d0d7810 */ /* 0x000fe20007ffe0ff */
[----:B------:R-:W-:Y:S01]  /*0a50*/  ULDC.64 UR4, c[0x0][0x288] ;  /* 0x0000a20000047ab9 */ /* 0x000fe20000000a00 */
[----:B------:R-:W-:Y:S01]  /*0a60*/  ULDC.64 UR12, c[0x0][0x230] ;  /* 0x00008c00000c7ab9 */ /* 0x000fe20000000a00 */
[----:B------:R-:W-:Y:S01]  /*0a70*/  ULDC.64 UR14, c[0x0][0x228] ;  /* 0x00008a00000e7ab9 */ /* 0x000fe20000000a00 */
[----:B------:R-:W-:-:S07]  /*0a80*/  SHF.R.S32.HI R20, RZ, 0x1f, R13 ;  /* 0x0000001fff147819 */ /* 0x000fce000001140d */
.L_x_198:
[----:B01----:R-:W0:Y:S01]  /*0a90*/  @!P0 LDC.64 R14, c[0x0][0x230] ;  /* 0x00008c00ff0e8b82 */ /* 0x003e220000000a00 */
[----:B------:R-:W-:Y:S02]  /*0aa0*/  IADD3 R17, P1, R13, -0x1, RZ ;  /* 0xffffffff0d117810 */ /* 0x000fe40007f3e0ff */
[----:B------:R-:W-:Y:S02]  /*0ab0*/  MOV R26, R24 ;  /* 0x00000018001a7202 */ /* 0x000fe40000000f00 */
[----:B------:R-:W-:Y:S02]  /*0ac0*/  IADD3.X R16, R20, -0x1, RZ, P1, !PT ;  /* 0xffffffff14107810 */ /* 0x000fe40000ffe4ff */
[----:B------:R-:W-:-:S03]  /*0ad0*/  MOV R27, R11 ;  /* 0x0000000b001b7202 */ /* 0x000fc60000000f00 */
[----:B------:R-:W-:Y:S02]  /*0ae0*/  IMAD R16, R16, UR4, RZ ;  /* 0x0000000410107c24 */ /* 0x000fe4000f8e02ff */
[----:B------:R-:W-:-:S04]  /*0af0*/  IMAD.WIDE.U32 R28, R17, UR4, R26 ;  /* 0x00000004111c7c25 */ /* 0x000fc8000f8e001a */
[----:B------:R-:W-:Y:S01]  /*0b00*/  IMAD R21, R17, UR5, R16 ;  /* 0x0000000511157c24 */ /* 0x000fe2000f8e0210 */
[----:B------:R-:W-:Y:S01]  /*0b10*/  CS2R R16, SRZ ;  /* 0x0000000000107805 */ /* 0x000fe2000001ff00 */
[----:B------:R-:W-:-:S03]  /*0b20*/  @!P0 IMAD.SHL.U32 R18, R28, 0x4, RZ ;  /* 0x000000041c128824 */ /* 0x000fc600078e00ff */
[----:B------:R-:W-:Y:S02]  /*0b30*/  IADD3 R21, R29, R21, RZ ;  /* 0x000000151d157210 */ /* 0x000fe40007ffe0ff */
[----:B0-----:R-:W-:Y:S02]  /*0b40*/  @!P0 IADD3 R14, P1, R18, R14, RZ ;  /* 0x0000000e120e8210 */ /* 0x001fe40007f3e0ff */
[----:B------:R-:W-:-:S04]  /*0b50*/  @!P0 SHF.L.U64.HI R19, R28, 0x2, R21 ;  /* 0x000000021c138819 */ /* 0x000fc80000010215 */
[----:B------:R-:W-:-:S05]  /*0b60*/  @!P0 IADD3.X R15, R19, R15, RZ, P1, !PT ;  /* 0x0000000f130f8210 */ /* 0x000fca0000ffe4ff */
        /* <DEDUP_REMOVED lines=47> */
[C---:B------:R-:W-:Y:S01]  /*0e60*/  IMAD.SHL.U32 R14, R26.reuse, 0x4, RZ ;  /* 0x000000041a0e7824 */ /* 0x040fe200078e00ff */
[----:B------:R-:W-:-:S04]  /*0e70*/  SHF.L.U64.HI R15, R26, 0x2, R18 ;  /* 0x000000021a0f7819 */ /* 0x000fc80000010212 */
[C---:B------:R-:W-:Y:S02]  /*0e80*/  IADD3 R16, P1, R14.reuse, UR12, RZ ;  /* 0x0000000c0e107c10 */ /* 0x040fe4000ff3e0ff */
[----:B------:R-:W-:Y:S02]  /*0e90*/  IADD3 R14, P2, R14, UR14, RZ ;  /* 0x0000000e0e0e7c10 */ /* 0x000fe4000ff5e0ff */
[C---:B------:R-:W-:Y:S02]  /*0ea0*/  IADD3.X R17, R15.reuse, UR13, RZ, P1, !PT ;  /* 0x0000000d0f117c10 */ /* 0x040fe40008ffe4ff */
[----:B------:R-:W-:-:S04]  /*0eb0*/  IADD3.X R15, R15, UR15, RZ, P2, !PT ;  /* 0x0000000f0f0f7c10 */ /* 0x000fc800097fe4ff */
[----:B------:R-:W5:Y:S04]  /*0ec0*/  LDG.E.64 R16, desc[UR8][R16.64] ;  /* 0x0000000810107981 */ /* 0x000f68000c1e1b00 */
[----:B------:R-:W5:Y:S02]  /*0ed0*/  LDG.E.64 R14, desc[UR8][R14.64] ;  /* 0x000000080e0e7981 */ /* 0x000f64000c1e1b00 */
.L_x_196:
[----:B------:R-:W-:Y:S05]  /*0ee0*/  BSYNC B0 ;  /* 0x0000000000007941 */ /* 0x000fea0003800000 */
.L_x_195:
        /* <DEDUP_REMOVED lines=23> */
.L_x_197:
[----:B------:R-:W0:Y:S01]  /*1060*/  @!P0 LDC.64 R16, c[0x0][0x210] ;  /* 0x00008400ff108b82 */ /* 0x000e220000000a00 */
[C-C-:B------:R-:W-:Y:S01]  /*1070*/  FFMA.FTZ R21, R3.reuse, R21, R2.reuse ;  /* 0x0000001503157223 */ /* 0x140fe20000010002 */
[----:B------:R-:W-:Y:S01]  /*1080*/  FFMA.FTZ R28, R3, R19, R2 ;  /* 0x00000013031c7223 */ /* 0x000fe20000010002 */
[----:B------:R-:W-:Y:S02]  /*1090*/  IADD3 R19, R13, 0x1, RZ ;  /* 0x000000010d137810 */ /* 0x000fe40007ffe0ff */
[----:B------:R-:W-:Y:S01]  /*10a0*/  FFMA.FTZ R14, R14, R7, -R21 ;  /* 0x000000070e0e7223 */ /* 0x000fe20000010815 */
[----:B------:R-:W-:Y:S01]  /*10b0*/  FFMA.FTZ R28, R15, R4, -R28 ;  /* 0x000000040f1c7223 */ /* 0x000fe2000001081c */
[----:B------:R-:W-:Y:S02]  /*10c0*/  IADD3 R13, P2, R13, 0x2, RZ ;  /* 0x000000020d0d7810 */ /* 0x000fe40007f5e0ff */
[-C--:B------:R-:W-:Y:S01]  /*10d0*/  FMUL.FTZ R14, R14, R9.reuse ;  /* 0x000000090e0e7220 */ /* 0x080fe20000410000 */
[----:B------:R-:W-:Y:S01]  /*10e0*/  @!P0 FMUL.FTZ R15, R28, R9 ;  /* 0x000000091c0f8220 */ /* 0x000fe20000410000 */
[----:B------:R-:W-:-:S02]  /*10f0*/  IADD3.X R20, RZ, R20, RZ, P2, !PT ;  /* 0x00000014ff147210 */ /* 0x000fc400017fe4ff */
[----:B0-----:R-:W-:-:S04]  /*1100*/  @!P0 LEA R16, P1, R26, R16, 0x2 ;  /* 0x000000101a108211 */ /* 0x001fc800078210ff */
[----:B------:R-:W-:Y:S02]  /*1110*/  @!P0 LEA.HI.X R17, R26, R17, R18, 0x2, P1 ;  /* 0x000000111a118211 */ /* 0x000fe400008f1412 */
[----:B------:R-:W-:-:S03]  /*1120*/  ISETP.GE.AND P1, PT, R19, R8, PT ;  /* 0x000000081300720c */ /* 0x000fc60003f26270 */
[----:B------:R1:W-:Y:S10]  /*1130*/  @!P0 STG.E.64 desc[UR8][R16.64], R14 ;  /* 0x0000000e10008986 */ /* 0x0003f4000c101b08 */
[----:B------:R-:W-:Y:S05]  /*1140*/  @!P1 BRA `(.L_x_198) ;  /* 0xfffffff800509947 */ /* 0x000fea000383ffff */
.L_x_193:
        /* <DEDUP_REMOVED lines=41> */
[----:B--2---:R-:W-:Y:S02]  /*13e0*/  F2FP.F16.F32.PACK_AB R5, R3, R4 ;  /* 0x000000040305723e */ /* 0x004fe400000000ff */
[----:B---3--:R-:W-:-:S03]  /*13f0*/  F2FP.F16.F32.PACK_AB R3, R9, R6 ;  /* 0x000000060903723e */ /* 0x008fc600000000ff */
[----:B------:R-:W-:Y:S04]  /*1400*/  STG.E desc[UR8][R10.64], R5 ;  /* 0x000000050a007986 */ /* 0x000fe8000c101908 */
[----:B------:R-:W-:Y:S01]  /*1410*/  STG.E desc[UR8][R12.64], R3 ;  /* 0x000000030c007986 */ /* 0x000fe2000c101908 */
[----:B------:R-:W-:Y:S05]  /*1420*/  EXIT ;  /* 0x000000000000794d */ /* 0x000fea0003800000 */
.L_x_199:
        /* <DEDUP_REMOVED lines=13> */
.L_x_4400:


//--------------------- .text._Z32group_norm_nhwc_bwd_scale_kernelI11Fp32IOFp16WLi168EEv26Group_norm_nhwc_bwd_params --------------------------
	.section	.text._Z32group_norm_nhwc_bwd_scale_kernelI11Fp32IOFp16WLi168EEv26Group_norm_nhwc_bwd_params,"ax",@progbits
	.align	128
        .global         _Z32group_norm_nhwc_bwd_scale_kernelI11Fp32IOFp16WLi168EEv26Group_norm_nhwc_bwd_params
        .type           _Z32group_norm_nhwc_bwd_scale_kernelI11Fp32IOFp16WLi168EEv26Group_norm_nhwc_bwd_params,@function
        .size           _Z32group_norm_nhwc_bwd_scale_kernelI11Fp32IOFp16WLi168EEv26Group_norm_nhwc_bwd_params,(.L_x_4401 - _Z32group_norm_nhwc_bwd_scale_kernelI11Fp32IOFp16WLi168EEv26Group_norm_nhwc_bwd_params)
        .other          _Z32group_norm_nhwc_bwd_scale_kernelI11Fp32IOFp16WLi168EEv26Group_norm_nhwc_bwd_params,@"STO_CUDA_ENTRY STV_DEFAULT"
_Z32group_norm_nhwc_bwd_scale_kernelI11Fp32IOFp16WLi168EEv26Group_norm_nhwc_bwd_params:
.text._Z32group_norm_nhwc_bwd_scale_kernelI11Fp32IOFp16WLi168EEv26Group_norm_nhwc_bwd_params:
        /* <DEDUP_REMOVED lines=96> */
.L_x_201:
[----:B------:R-:W-:Y:S05]  /*0600*/  BSYNC B0 ;  /* 0x0000000000007941 */ /* 0x000fea0003800000 */
.L_x_200:
        /* <DEDUP_REMOVED lines=66> */
.L_x_203:
[----:B------:R-:W-:Y:S05]  /*0a30*/  @!P1 BRA `(.L_x_202) ;  /* 0x0000000400c49947 */ /* 0x000fea0003800000 */
[----:B------:R-:W-:Y:S01]  /*0a40*/  IADD3 R13, R13, 0x1, RZ ;  /* 0x000000010d0d7810 */ /* 0x000fe20007ffe0ff */
[----:B------:R-:W-:Y:S01]  /*0a50*/  ULDC.64 UR4, c[0x0][0x288] ;  /* 0x0000a20000047ab9 */ /* 0x000fe20000000a00 */
[----:B------:R-:W-:Y:S01]  /*0a60*/  ULDC.64 UR12, c[0x0][0x230] ;  /* 0x00008c00000c7ab9 */ /* 0x000fe20000000a00 */
[----:B------:R-:W-:Y:S01]  /*0a70*/  ULDC.64 UR14, c[0x0][0x228] ;  /* 0x00008a00000e7ab9 */ /* 0x000fe20000000a00 */
[----:B------:R-:W-:-:S07]  /*0a80*/  SHF.R.S32.HI R20, RZ, 0x1f, R13 ;  /* 0x0000001fff147819 */ /* 0x000fce000001140d */
.L_x_207:
        /* <DEDUP_REMOVED lines=69> */
.L_x_205:
[----:B------:R-:W-:Y:S05]  /*0ee0*/  BSYNC B0 ;  /* 0x0000000000007941 */ /* 0x000fea0003800000 */
.L_x_204:
        /* <DEDUP_REMOVED lines=23> */
.L_x_206:
        /* <DEDUP_REMOVED lines=15> */
.L_x_202:
        /* <DEDUP_REMOVED lines=46> */
.L_x_208:
        /* <DEDUP_REMOVED lines=13> */
.L_x_4401:


//--------------------- .text._Z32group_norm_nhwc_bwd_scale_kernelI11Fp32IOFp16WLi64EEv26Group_norm_nhwc_bwd_params --------------------------
	.section	.text._Z32group_norm_nhwc_bwd_scale_kernelI11Fp32IOFp16WLi64EEv26Group_norm_nhwc_bwd_params,"ax",@progbits
	.align	128
        .global         _Z32group_norm_nhwc_bwd_scale_kernelI11Fp32IOFp16WLi64EEv26Group_norm_nhwc_bwd_params
        .type           _Z32group_norm_nhwc_bwd_scale_kernelI11Fp32IOFp16WLi64EEv26Group_norm_nhwc_bwd_params,@function
        .size           _Z32group_norm_nhwc_bwd_scale_kernelI11Fp32IOFp16WLi64EEv26Group_norm_nhwc_bwd_params,(.L_x_4402 - _Z32group_norm_nhwc_bwd_scale_kernelI11Fp32IOFp16WLi64EEv26Group_norm_nhwc_bwd_params)
        .other          _Z32group_norm_nhwc_bwd_scale_kernelI11Fp32IOFp16WLi64EEv26Group_norm_nhwc_bwd_params,@"STO_CUDA_ENTRY STV_DEFAULT"
_Z32group_norm_nhwc_bwd_scale_kernelI11Fp32IOFp16WLi64EEv26Group_norm_nhwc_bwd_params:
.text._Z32group_norm_nhwc_bwd_scale_kernelI11Fp32IOFp16WLi64EEv26Group_norm_nhwc_bwd_params:
        /* <DEDUP_REMOVED lines=96> */
.L_x_210:
[----:B------:R-:W-:Y:S05]  /*0600*/  BSYNC B0 ;  /* 0x0000000000007941 */ /* 0x000fea0003800000 */
.L_x_209:
        /* <DEDUP_REMOVED lines=66> */
.L_x_212:
[----:B------:R-:W-:Y:S05]  /*0a30*/  @!P1 BRA `(.L_x_211) ;  /* 0x0000000400c49947 */ /* 0x000fea0003800000 */
[----:B------:R-:W-:Y:S01]  /*0a40*/  IADD3 R13, R13, 0x1, RZ ;  /* 0x000000010d0d7810 */ /* 0x000fe20007ffe0ff */
[----:B------:R-:W-:Y:S01]  /*0a50*/  ULDC.64 UR4, c[0x0][0x288] ;  /* 0x0000a20000047ab9 */ /* 0x000fe20000000a00 */
[----:B------:R-:W-:Y:S01]  /*0a60*/  ULDC.64 UR12, c[0x0][0x230] ;  /* 0x00008c00000c7ab9 */ /* 0x000fe20000000a00 */
[----:B------:R-:W-:Y:S01]  /*0a70*/  ULDC.64 UR14, c[0x0][0x228] ;  /* 0x00008a00000e7ab9 */ /* 0x000fe20000000a00 */
[----:B------:R-:W-:-:S07]  /*0a80*/  SHF.R.S32.HI R20, RZ, 0x1f, R13 ;  /* 0x0000001fff147819 */ /* 0x000fce000001140d */
.L_x_216:
        /* <DEDUP_REMOVED lines=69> */
.L_x_214:
[----:B------:R-:W-:Y:S05]  /*0ee0*/  BSYNC B0 ;  /* 0x0000000000007941 */ /* 0x000fea0003800000 */
.L_x_213:
        /* <DEDUP_REMOVED lines=23> */
.L_x_215:
        /* <DEDUP_REMOVED lines=15> */
.L_x_211:
        /* <DEDUP_REMOVED lines=46> */
.L_x_217:
        /* <DEDUP_REMOVED lines=13> */
.L_x_4402:


//--------------------- .text._Z32group_norm_nhwc_bwd_scale_kernelI11Fp32IOFp16WLi128EEv26Group_norm_nhwc_bwd_params --------------------------
	.section	.text._Z32group_norm_nhwc_bwd_scale_kernelI11Fp32IOFp16WLi128EEv26Group_norm_nhwc_bwd_params,"ax",@progbits
	.align	128
        .global         _Z32group_norm_nhwc_bwd_scale_kernelI11Fp32IOFp16WLi128EEv26Group_norm_nhwc_bwd_params
        .type           _Z32group_norm_nhwc_bwd_scale_kernelI11Fp32IOFp16WLi128EEv26Group_norm_nhwc_bwd_params,@function
        .size           _Z32group_norm_nhwc_bwd_scale_kernelI11Fp32IOFp16WLi128EEv26Group_norm_nhwc_bwd_params,(.L_x_4403 - _Z32group_norm_nhwc_bwd_scale_kernelI11Fp32IOFp16WLi128EEv26Group_norm_nhwc_bwd_params)
        .other          _Z32group_norm_nhwc_bwd_scale_kernelI11Fp32IOFp16WLi128EEv26Group_norm_nhwc_bwd_params,@"STO_CUDA_ENTRY STV_DEFAULT"
_Z32group_norm_nhwc_bwd_scale_kernelI11Fp32IOFp16WLi128EEv26Group_norm_nhwc_bwd_params:
.text._Z32group_norm_nhwc_bwd_scale_kernelI11Fp32IOFp16WLi128EEv26Group_norm_nhwc_bwd_params:
        /* <DEDUP_REMOVED lines=96> */
.L_x_219:
[----:B------:R-:W-:Y:S05]  /*0600*/  BSYNC B0 ;  /* 0x0000000000007941 */ /* 0x000fea0003800000 */
.L_x_218:
        /* <DEDUP_REMOVED lines=66> */
.L_x_221:
[----:B------:R-:W-:Y:S05]  /*0a30*/  @!P1 BRA `(.L_x_220) ;  /* 0x0000000400c49947 */ /* 0x000fea0003800000 */
[----:B------:R-:W-:Y:S01]  /*0a40*/  IADD3 R13, R13, 0x1, RZ ;  /* 0x000000010d0d7810 */ /* 0x000fe20007ffe0ff */
[----:B------:R-:W-:Y:S01]  /*0a50*/  ULDC.64 UR4, c[0x0][0x288] ;  /* 0x0000a20000047ab9 */ /* 0x000fe20000000a00 */
[----:B------:R-:W-:Y:S01]  /*0a60*/  ULDC.64 UR12, c[0x0][0x230] ;  /* 0x00008c00000c7ab9 */ /* 0x000fe20000000a00 */
[----:B------:R-:W-:Y:S01]  /*0a70*/  ULDC.64 UR14, c[0x0][0x228] ;  /* 0x00008a00000e7ab9 */ /* 0x000fe20000000a00 */
[----:B------:R-:W-:-:S07]  /*0a80*/  SHF.R.S32.HI R20, RZ, 0x1f, R13 ;  /* 0x0000001fff147819 */ /* 0x000fce000001140d */
.L_x_225:
        /* <DEDUP_REMOVED lines=69> */
.L_x_223:
[----:B------:R-:W-:Y:S05]  /*0ee0*/  BSYNC B0 ;  /* 0x0000000000007941 */ /* 0x000fea0003800000 */
.L_x_222:
        /* <DEDUP_REMOVED lines=23> */
.L_x_224:
        /* <DEDUP_REMOVED lines=15> */
.L_x_220:
        /* <DEDUP_REMOVED lines=46> */
.L_x_226:
        /* <DEDUP_REMOVED lines=13> */
.L_x_4403:


//--------------------- .text._Z32group_norm_nhwc_bwd_scale_kernelI11Fp32IOFp16WLi192EEv26Group_norm_nhwc_bwd_params --------------------------
	.section	.text._Z32group_norm_nhwc_bwd_scale_kernelI11Fp32IOFp16WLi192EEv26Group_norm_nhwc_bwd_params,"ax",@progbits
	.align	128
        .global         _Z32group_norm_nhwc_bwd_scale_kernelI11Fp32IOFp16WLi192EEv26Group_norm_nhwc_bwd_params
        .type           _Z32group_norm_nhwc_bwd_scale_kernelI11Fp32IOFp16WLi192EEv26Group_norm_nhwc_bwd_params,@function
        .size           _Z32group_norm_nhwc_bwd_scale_kernelI11Fp32IOFp16WLi192EEv26Group_norm_nhwc_bwd_params,(.L_x_4404 - _Z32group_norm_nhwc_bwd_scale_kernelI11Fp32IOFp16WLi192EEv26Group_norm_nhwc_bwd_params)
        .other          _Z32group_norm_nhwc_bwd_scale_kernelI11Fp32IOFp16WLi192EEv26Group_norm_nhwc_bwd_params,@"STO_CUDA_ENTRY STV_DEFAULT"
_Z32group_norm_nhwc_bwd_scale_kernelI11Fp32IOFp16WLi192EEv26Group_norm_nhwc_bwd_params:
.text._Z32group_norm_nhwc_bwd_scale_kernelI11Fp32IOFp16WLi192EEv26Group_norm_nhwc_bwd_params:
        /* <DEDUP_REMOVED lines=96> */
.L_x_228:
[----:B------:R-:W-:Y:S05]  /*0600*/  BSYNC B0 ;  /* 0x0000000000007941 */ /* 0x000fea0003800000 */
.L_x_227:
        /* <DEDUP_REMOVED lines=66> */
.L_x_230:
[----:B------:R-:W-:Y:S05]  /*0a30*/  @!P1 BRA `(.L_x_229) ;  /* 0x0000000400c49947 */ /* 0x000fea0003800000 */
[----:B------:R-:W-:Y:S01]  /*0a40*/  IADD3 R13, R13, 0x1, RZ ;  /* 0x000000010d0d7810 */ /* 0x000fe20007ffe0ff */
[----:B------:R-:W-:Y:S01]  /*0a50*/  ULDC.64 UR4, c[0x0][0x288] ;  /* 0x0000a20000047ab9 */ /* 0x000fe20000000a00 */
[----:B------:R-:W-:Y:S01]  /*0a60*/  ULDC.64 UR12, c[0x0][0x230] ;  /* 0x00008c00000c7ab9 */ /* 0x000fe20000000a00 */
[----:B------:R-:W-:Y:S01]  /*0a70*/  ULDC.64 UR14, c[0x0][0x228] ;  /* 0x00008a00000e7ab9 */ /* 0x000fe20000000a00 */
[----:B------:R-:W-:-:S07]  /*0a80*/  SHF.R.S32.HI R20, RZ, 0x1f, R13 ;  /* 0x0000001fff147819 */ /* 0x000fce000001140d */
.L_x_234:
        /* <DEDUP_REMOVED lines=69> */
.L_x_232:
[----:B------:R-:W-:Y:S05]  /*0ee0*/  BSYNC B0 ;  /* 0x0000000000007941 */ /* 0x000fea0003800000 */
.L_x_231:
        /* <DEDUP_REMOVED lines=23> */
.L_x_233:
        /* <DEDUP_REMOVED lines=15> */
.L_x_229:
        /* <DEDUP_REMOVED lines=46> */
.L_x_235:
        /* <DEDUP_REMOVED lines=13> */
.L_x_4404:


//--------------------- .text._Z32group_norm_nhwc_bwd_scale_kernelI11Fp32IOFp16WLi448EEv26Group_norm_nhwc_bwd_params --------------------------
	.section	.text._Z32group_norm_nhwc_bwd_scale_kernelI11Fp32IOFp16WLi448EEv26Group_norm_nhwc_bwd_params,"ax",@progbits
	.align	128
        .global         _Z32group_norm_nhwc_bwd_scale_kernelI11Fp32IOFp16WLi448EEv26Group_norm_nhwc_bwd_params
        .type           _Z32group_norm_nhwc_bwd_scale_kernelI11Fp32IOFp16WLi448EEv26Group_norm_nhwc_bwd_params,@function
        .size           _Z32group_norm_nhwc_bwd_scale_kernelI11Fp32IOFp16WLi448EEv26Group_norm_nhwc_bwd_params,(.L_x_4405 - _Z32group_norm_nhwc_bwd_scale_kernelI11Fp32IOFp16WLi448EEv26Group_norm_nhwc_bwd_params)
        .other          _Z32group_norm_nhwc_bwd_scale_kernelI11Fp32IOFp16WLi448EEv26Group_norm_nhwc_bwd_params,@"STO_CUDA_ENTRY STV_DEFAULT"
_Z32group_norm_nhwc_bwd_scale_kernelI11Fp32IOFp16WLi448EEv26Group_norm_nhwc_bwd_params:
.text._Z32group_norm_nhwc_bwd_scale_kernelI11Fp32IOFp16WLi448EEv26Group_norm_nhwc_bwd_params:
        /* <DEDUP_REMOVED lines=96> */
.L_x_237:
[----:B------:R-:W-:Y:S05]  /*0600*/  BSYNC B0 ;  /* 0x0000000000007941 */ /* 0x000fea0003800000 */
.L_x_236:
        /* <DEDUP_REMOVED lines=66> */
.L_x_239:
[----:B------:R-:W-:Y:S05]  /*0a30*/  @!P1 BRA `(.L_x_238) ;  /* 0x0000000400c49947 */ /* 0x000fea0003800000 */
[----:B------:R-:W-:Y:S01]  /*0a40*/  IADD3 R13, R13, 0x1, RZ ;  /* 0x000000010d0d7810 */ /* 0x000fe20007ffe0ff */
[----:B------:R-:W-:Y:S01]  /*0a50*/  ULDC.64 UR4, c[0x0][0x288] ;  /* 0x0000a20000047ab9 */ /* 0x000fe20000000a00 */
[----:B------:R-:W-:Y:S01]  /*0a60*/  ULDC.64 UR12, c[0x0][0x230] ;  /* 0x00008c00000c7ab9 */ /* 0x000fe20000000a00 */
[----:B------:R-:W-:Y:S01]  /*0a70*/  ULDC.64 UR14, c[0x0][0x228] ;  /* 0x00008a00000e7ab9 */ /* 0x000fe20000000a00 */
[----:B------:R-:W-:-:S07]  /*0a80*/  SHF.R.S32.HI R20, RZ, 0x1f, R13 ;  /* 0x0000001fff147819 */ /* 0x000fce000001140d */
.L_x_243:
        /* <DEDUP_REMOVED lines=69> */
.L_x_241:
[----:B------:R-:W-:Y:S05]  /*0ee0*/  BSYNC B0 ;  /* 0x0000000000007941 */ /* 0x000fea0003800000 */
.L_x_240:
        /* <DEDUP_REMOVED lines=23> */
.L_x_242:
        /* <DEDUP_REMOVED lines=15> */
.L_x_238:
        /* <DEDUP_REMOVED lines=46> */
.L_x_244:
        /* <DEDUP_REMOVED lines=13> */
.L_x_4405:


//--------------------- .text._Z32group_norm_nhwc_bwd_scale_kernelI11Fp32IOFp16WLi256EEv26Group_norm_nhwc_bwd_params --------------------------
	.section	.text._Z32group_norm_nhwc_bwd_scale_kernelI11Fp32IOFp16WLi256EEv26Group_norm_nhwc_bwd_params,"ax",@progbits
	.align	128
        .global         _Z32group_norm_nhwc_bwd_scale_kernelI11Fp32IOFp16WLi256EEv26Group_norm_nhwc_bwd_params
        .type           _Z32group_norm_nhwc_bwd_scale_kernelI11Fp32IOFp16WLi256EEv26Group_norm_nhwc_bwd_params,@function
        .size           _Z32group_norm_nhwc_bwd_scale_kernelI11Fp32IOFp16WLi256EEv26Group_norm_nhwc_bwd_params,(.L_x_4406 - _Z32group_norm_nhwc_bwd_scale_kernelI11Fp32IOFp16WLi256EEv26Group_norm_nhwc_bwd_params)
        .other          _Z32group_norm_nhwc_bwd_scale_kernelI11Fp32IOFp16WLi256EEv26Group_norm_nhwc_bwd_params,@"STO_CUDA_ENTRY STV_DEFAULT"
_Z32group_norm_nhwc_bwd_scale_kernelI11Fp32IOFp16WLi256EEv26Group_norm_nhwc_bwd_params:
.text._Z32group_norm_nhwc_bwd_scale_kernelI11Fp32IOFp16WLi256EEv26Group_norm_nhwc_bwd_params:
        /* <DEDUP_REMOVED lines=96> */
.L_x_246:
[----:B------:R-:W-:Y:S05]  /*0600*/  BSYNC B0 ;  /* 0x0000000000007941 */ /* 0x000fea0003800000 */
.L_x_245:
        /* <DEDUP_REMOVED lines=66> */
.L_x_248:
[----:B------:R-:W-:Y:S05]  /*0a30*/  @!P1 BRA `(.L_x_247) ;  /* 0x0000000400c49947 */ /* 0x000fea0003800000 */
[----:B------:R-:W-:Y:S01]  /*0a40*/  IADD3 R13, R13, 0x1, RZ ;  /* 0x000000010d0d7810 */ /* 0x000fe20007ffe0ff */
[----:B------:R-:W-:Y:S01]  /*0a50*/  ULDC.64 UR4, c[0x0][0x288] ;  /* 0x0000a20000047ab9 */ /* 0x000fe20000000a00 */
[----:B------:R-:W-:Y:S01]  /*0a60*/  ULDC.64 UR12, c[0x0][0x230] ;  /* 0x00008c00000c7ab9 */ /* 0x000fe20000000a00 */
[----:B------:R-:W-:Y:S01]  /*0a70*/  ULDC.64 UR14, c[0x0][0x228] ;  /* 0x00008a00000e7ab9 */ /* 0x000fe20000000a00 */
[----:B------:R-:W-:-:S07]  /*0a80*/  SHF.R.S32.HI R20, RZ, 0x1f, R13 ;  /* 0x0000001fff147819 */ /* 0x000fce000001140d */
.L_x_252:
        /* <DEDUP_REMOVED lines=69> */
.L_x_250:
[----:B------:R-:W-:Y:S05]  /*0ee0*/  BSYNC B0 ;  /* 0x0000000000007941 */ /* 0x000fea0003800000 */
.L_x_249:
        /* <DEDUP_REMOVED lines=23> */
.L_x_251:
        /* <DEDUP_REMOVED lines=15> */
.L_x_247:
        /* <DEDUP_REMOVED lines=46> */
.L_x_253:
        /* <DEDUP_REMOVED lines=13> */
.L_x_4406:


//--------------------- .text._Z32group_norm_nhwc_bwd_scale_kernelI11Fp32IOFp16WLi120EEv26Group_norm_nhwc_bwd_params --------------------------
	.section	.text._Z32group_norm_nhwc_bwd_scale_kernelI11Fp32IOFp16WLi120EEv26Group_norm_nhwc_bwd_params,"ax",@progbits
	.align	128
        .global         _Z32group_norm_nhwc_bwd_scale_kernelI11Fp32IOFp16WLi120EEv26Group_norm_nhwc_bwd_params
        .type           _Z32group_norm_nhwc_bwd_scale_kernelI11Fp32IOFp16WLi120EEv26Group_norm_nhwc_bwd_params,@function
        .size           _Z32group_norm_nhwc_bwd_scale_kernelI11Fp32IOFp16WLi120EEv26Group_norm_nhwc_bwd_params,(.L_x_4407 - _Z32group_norm_nhwc_bwd_scale_kernelI11Fp32IOFp16WLi120EEv26Group_norm_nhwc_bwd_params)
        .other          _Z32group_norm_nhwc_bwd_scale_kernelI11Fp32IOFp16WLi120EEv26Group_norm_nhwc_bwd_params,@"STO_CUDA_ENTRY STV_DEFAULT"
_Z32group_norm_nhwc_bwd_scale_kernelI11Fp32IOFp16WLi120EEv26Group_norm_nhwc_bwd_params:
.text._Z32group_norm_nhwc_bwd_scale_kernelI11Fp32IOFp16WLi120EEv26Group_norm_nhwc_bwd_params:
        /* <DEDUP_REMOVED lines=96> */
.L_x_255:
[----:B------:R-:W-:Y:S05]  /*0600*/  BSYNC B0 ;  /* 0x0000000000007941 */ /* 0x000fea0003800000 */
.L_x_254:
        /* <DEDUP_REMOVED lines=66> */
.L_x_257:
[----:B------:R-:W-:Y:S05]  /*0a30*/  @!P1 BRA `(.L_x_256) ;  /* 0x0000000400c49947 */ /* 0x000fea0003800000 */
[----:B------:R-:W-:Y:S01]  /*0a40*/  IADD3 R13, R13, 0x1, RZ ;  /* 0x000000010d0d7810 */ /* 0x000fe20007ffe0ff */
[----:B------:R-:W-:Y:S01]  /*0a50*/  ULDC.64 UR4, c[0x0][0x288] ;  /* 0x0000a20000047ab9 */ /* 0x000fe20000000a00 */
[----:B------:R-:W-:Y:S01]  /*0a60*/  ULDC.64 UR12, c[0x0][0x230] ;  /* 0x00008c00000c7ab9 */ /* 0x000fe20000000a00 */
[----:B------:R-:W-:Y:S01]  /*0a70*/  ULDC.64 UR14, c[0x0][0x228] ;  /* 0x00008a00000e7ab9 */ /* 0x000fe20000000a00 */
[----:B------:R-:W-:-:S07]  /*0a80*/  SHF.R.S32.HI R20, RZ, 0x1f, R13 ;  /* 0x0000001fff147819 */ /* 0x000fce000001140d */
.L_x_261:
        /* <DEDUP_REMOVED lines=69> */
.L_x_259:
[----:B------:R-:W-:Y:S05]  /*0ee0*/  BSYNC B0 ;  /* 0x0000000000007941 */ /* 0x000fea0003800000 */
.L_x_258:
        /* <DEDUP_REMOVED lines=23> */
.L_x_260:
        /* <DEDUP_REMOVED lines=15> */
.L_x_256:
        /* <DEDUP_REMOVED lines=46> */
.L_x_262:
        /* <DEDUP_REMOVED lines=13> */
.L_x_4407:


//--------------------- .text._Z32group_norm_nhwc_bwd_scale_kernelI11Fp32IOFp16WLi140EEv26Group_norm_nhwc_bwd_params --------------------------
	.section	.text._Z32group_norm_nhwc_bwd_scale_kernelI11Fp32IOFp16WLi140EEv26Group_norm_nhwc_bwd_params,"ax",@progbits
	.align	128
        .global         _Z32group_norm_nhwc_bwd_scale_kernelI11Fp32IOFp16WLi140EEv26Group_norm_nhwc_bwd_params
        .type           _Z32group_norm_nhwc_bwd_scale_kernelI11Fp32IOFp16WLi140EEv26Group_norm_nhwc_bwd_params,@function
        .size           _Z32group_norm_nhwc_bwd_scale_kernelI11Fp32IOFp16WLi140EEv26Group_norm_nhwc_bwd_params,(.L_x_4408 - _Z32group_norm_nhwc_bwd_scale_kernelI11Fp32IOFp16WLi140EEv26Group_norm_nhwc_bwd_params)
        .other          _Z32group_norm_nhwc_bwd_scale_kernelI11Fp32IOFp16WLi140EEv26Group_norm_nhwc_bwd_params,@"STO_CUDA_ENTRY STV_DEFAULT"
_Z32group_norm_nhwc_bwd_scale_kernelI11Fp32IOFp16WLi140EEv26Group_norm_nhwc_bwd_params:
.text._Z32group_norm_nhwc_bwd_scale_kernelI11Fp32IOFp16WLi140EEv26Group_norm_nhwc_bwd_params:
        /* <DEDUP_REMOVED lines=96> */
.L_x_264:
[----:B------:R-:W-:Y:S05]  /*0600*/  BSYNC B0 ;  /* 0x0000000000007941 */ /* 0x000fea0003800000 */
.L_x_263:
        /* <DEDUP_REMOVED lines=66> */
.L_x_266:
[----:B------:R-:W-:Y:S05]  /*0a30*/  @!P1 BRA `(.L_x_265) ;  /* 0x0000000400c49947 */ /* 0x000fea0003800000 */
[----:B------:R-:W-:Y:S01]  /*0a40*/  IADD3 R13, R13, 0x1, RZ ;  /* 0x000000010d0d7810 */ /* 0x000fe20007ffe0ff */
[----:B------:R-:W-:Y:S01]  /*0a50*/  ULDC.64 UR4, c[0x0][0x288] ;  /* 0x0000a20000047ab9 */ /* 0x000fe20000000a00 */
[----:B------:R-:W-:Y:S01]  /*0a60*/  ULDC.64 UR12, c[0x0][0x230] ;  /* 0x00008c00000c7ab9 */ /* 0x000fe20000000a00 */
[----:B------:R-:W-:Y:S01]  /*0a70*/  ULDC.64 UR14, c[0x0][0x228] ;  /* 0x00008a00000e7ab9 */ /* 0x000fe20000000a00 */
[----:B------:R-:W-:-:S07]  /*0a80*/  SHF.R.S32.HI R20, RZ, 0x1f, R13 ;  /* 0x0000001fff147819 */ /* 0x000fce000001140d */
.L_x_270:
        /* <DEDUP_REMOVED lines=69> */
.L_x_268:
[----:B------:R-:W-:Y:S05]  /*0ee0*/  BSYNC B0 ;  /* 0x0000000000007941 */ /* 0x000fea0003800000 */
.L_x_267:
        /* <DEDUP_REMOVED lines=23> */
.L_x_269:
        /* <DEDUP_REMOVED lines=15> */
.L_x_265:
        /* <DEDUP_REMOVED lines=46> */
.L_x_271:
        /* <DEDUP_REMOVED lines=13> */
.L_x_4408:


//--------------------- .text._Z32group_norm_nhwc_bwd_scale_kernelI11Fp32IOFp16WLi160EEv26Group_norm_nhwc_bwd_params --------------------------
	.section	.text._Z32group_norm_nhwc_bwd_scale_kernelI11Fp32IOFp16WLi160EEv26Group_norm_nhwc_bwd_params,"ax",@progbits
	.align	128
        .global         _Z32group_norm_nhwc_bwd_scale_kernelI11Fp32IOFp16WLi160EEv26Group_norm_nhwc_bwd_params
        .type           _Z32group_norm_nhwc_bwd_scale_kernelI11Fp32IOFp16WLi160EEv26Group_norm_nhwc_bwd_params,@function
        .size           _Z32group_norm_nhwc_bwd_scale_kernelI11Fp32IOFp16WLi160EEv26Group_norm_nhwc_bwd_params,(.L_x_4409 - _Z32group_norm_nhwc_bwd_scale_kernelI11Fp32IOFp16WLi160EEv26Group_norm_nhwc_bwd_params)
        .other          _Z32group_norm_nhwc_bwd_scale_kernelI11Fp32IOFp16WLi160EEv26Group_norm_nhwc_bwd_params,@"STO_CUDA_ENTRY STV_DEFAULT"
_Z32group_norm_nhwc_bwd_scale_kernelI11Fp32IOFp16WLi160EEv26Group_norm_nhwc_bwd_params:
.text._Z32group_norm_nhwc_bwd_scale_kernelI11Fp32IOFp16WLi160EEv26Group_norm_nhwc_bwd_params:
        /* <DEDUP_REMOVED lines=96> */
.L_x_273:
[----:B------:R-:W-:Y:S05]  /*0600*/  BSYNC B0 ;  /* 0x0000000000007941 */ /* 0x000fea0003800000 */
.L_x_272:
        /* <DEDUP_REMOVED lines=66> */
.L_x_275:
[----:B------:R-:W-:Y:S05]  /*0a30*/  @!P1 BRA `(.L_x_274) ;  /* 0x0000000400c49947 */ /* 0x000fea0003800000 */
[----:B------:R-:W-:Y:S01]  /*0a40*/  IADD3 R13, R13, 0x1, RZ ;  /* 0x000000010d0d7810 */ /* 0x000fe20007ffe0ff */
[----:B------:R-:W-:Y:S01]  /*0a50*/  ULDC.64 UR4, c[0x0][0x288] ;  /* 0x0000a20000047ab9 */ /* 0x000fe20000000a00 */
[----:B------:R-:W-:Y:S01]  /*0a60*/  ULDC.64 UR12, c[0x0][0x230] ;  /* 0x00008c00000c7ab9 */ /* 0x000fe20000000a00 */
[----:B------:R-:W-:Y:S01]  /*0a70*/  ULDC.64 UR14, c[0x0][0x228] ;  /* 0x00008a00000e7ab9 */ /* 0x000fe20000000a00 */
[----:B------:R-:W-:-:S07]  /*0a80*/  SHF.R.S32.HI R20, RZ, 0x1f, R13 ;  /* 0x0000001fff147819 */ /* 0x000fce000001140d */
.L_x_279:
        /* <DEDUP_REMOVED lines=69> */
.L_x_277:
[----:B------:R-:W-:Y:S05]  /*0ee0*/  BSYNC B0 ;  /* 0x0000000000007941 */ /* 0x000fea0003800000 */
.L_x_276:
        /* <DEDUP_REMOVED lines=23> */
.L_x_278:
        /* <DEDUP_REMOVED lines=15> */
.L_x_274:
        /* <DEDUP_REMOVED lines=46> */
.L_x_280:
        /* <DEDUP_REMOVED lines=13> */
.L_x_4409:


//--------------------- .text._Z32group_norm_nhwc_bwd_scale_kernelI11Bf16IOFp32WLi196EEv26Group_norm_nhwc_bwd_params --------------------------
	.section	.text._Z32group_norm_nhwc_bwd_scale_kernelI11Bf16IOFp32WLi196EEv26Group_norm_nhwc_bwd_params,"ax",@progbits
	.align	128
        .global         _Z32group_norm_nhwc_bwd_scale_kernelI11Bf16IOFp32WLi196EEv26Group_norm_nhwc_bwd_params
        .type           _Z32group_norm_nhwc_bwd_scale_kernelI11Bf16IOFp32WLi196EEv26Group_norm_nhwc_bwd_params,@function
        .size           _Z32group_norm_nhwc_bwd_scale_kernelI11Bf16IOFp32WLi196EEv26Group_norm_nhwc_bwd_params,(.L_x_4410 - _Z32group_norm_nhwc_bwd_scale_kernelI11Bf16IOFp32WLi196EEv26Group_norm_nhwc_bwd_params)
        .other          _Z32group_norm_nhwc_bwd_scale_kernelI11Bf16IOFp32WLi196EEv26Group_norm_nhwc_bwd_params,@"STO_CUDA_ENTRY STV_DEFAULT"
_Z32group_norm_nhwc_bwd_scale_kernelI11Bf16IOFp32WLi196EEv26Group_norm_nhwc_bwd_params:
.text._Z32group_norm_nhwc_bwd_scale_kernelI11Bf16IOFp32WLi196EEv26Group_norm_nhwc_bwd_params:
        /* <DEDUP_REMOVED lines=9> */
[----:B------:R-:W-:Y:S01]  /*0090*/  IMAD.MOV.U32 R14, RZ, RZ, RZ ;  /* 0x000000ffff0e7224 */ /* 0x000fe200078e00ff */
[----:B------:R-:W-:Y:S01]  /*00a0*/  MOV R24, RZ ;  /* 0x000000ff00187202 */ /* 0x000fe20000000f00 */
[----:B------:R-:W-:Y:S01]  /*00b0*/  ULDC UR10, c[0x0][0x2bc] ;  /* 0x0000af00000a7ab9 */ /* 0x000fe20000000800 */
[----:B------:R-:W0:Y:S01]  /*00c0*/  I2F.RP R0, R5 ;  /* 0x0000000500007306 */ /* 0x000e220000209400 */
[----:B-1----:R-:W-:-:S05]  /*00d0*/  SHF.L.U32 R6, R6, 0x1, RZ ;  /* 0x0000000106067819 */ /* 0x002fca00000006ff */
[----:B--2---:R-:W-:Y:S02]  /*00e0*/  IMAD R6, R7, UR6, R6 ;  /* 0x0000000607067c24 */ /* 0x004fe4000f8e0206 */
[----:B0-----:R-:W0:Y:S02]  /*00f0*/  MUFU.RCP R0, R0 ;  /* 0x0000000000007308 */ /* 0x001e240000001000 */
[----:B0-----:R-:W-:Y:S01]  /*0100*/  VIADD R2, R0, 0xffffffe ;  /* 0x0ffffffe00027836 */ /* 0x001fe20000000000 */
[----:B------:R-:W-:-:S05]  /*0110*/  IABS R0, R6 ;  /* 0x0000000600007213 */ /* 0x000fca0000000000 */
[----:B------:R0:W1:Y:S02]  /*0120*/  F2I.FTZ.U32.TRUNC.NTZ R3, R2 ;  /* 0x0000000200037305 */ /* 0x000064000021f000 */
[----:B0-----:R-:W-:Y:S01]  /*0130*/  HFMA2.MMA R2, -RZ, RZ, 0, 0 ;  /* 0x00000000ff027435 */ /* 0x001fe200000001ff */
[----:B-1----:R-:W-:-:S04]  /*0140*/  IMAD.MOV R4, RZ, RZ, -R3 ;  /* 0x000000ffff047224 */ /* 0x002fc800078e0a03 */
[----:B------:R-:W-:-:S05]  /*0150*/  IMAD R7, R4, R5, RZ ;  /* 0x0000000504077224 */ /* 0x000fca00078e02ff */
[----:B------:R-:W-:-:S06]  /*0160*/  IMAD.HI.U32 R3, R3, R7, R2 ;  /* 0x0000000703037227 */ /* 0x000fcc00078e0002 */
[----:B------:R-:W-:-:S04]  /*0170*/  IMAD.HI.U32 R3, R3, R0, RZ ;  /* 0x0000000003037227 */ /* 0x000fc800078e00ff */
[----:B------:R-:W-:-:S04]  /*0180*/  IMAD.MOV R2, RZ, RZ, -R3 ;  /* 0x000000ffff027224 */ /* 0x000fc800078e0a03 */
[C---:B------:R-:W-:Y:S02]  /*0190*/  IMAD R2, R5.reuse, R2, R0 ;  /* 0x0000000205027224 */ /* 0x040fe400078e0200 */
[----:B------:R-:W0:Y:S03]  /*01a0*/  S2R R0, SR_CTAID.Z ;  /* 0x0000000000007919 */ /* 0x000e260000002700 */
[----:B------:R-:W-:-:S13]  /*01b0*/  ISETP.GT.U32.AND P1, PT, R5, R2, PT ;  /* 0x000000020500720c */ /* 0x000fda0003f24070 */
[-C--:B------:R-:W-:Y:S01]  /*01c0*/  @!P1 IADD3 R2, R2, -R5.reuse, RZ ;  /* 0x8000000502029210 */ /* 0x080fe20007ffe0ff */
[----:B------:R-:W-:Y:S01]  /*01d0*/  @!P1 VIADD R3, R3, 0x1 ;  /* 0x0000000103039836 */ /* 0x000fe20000000000 */
        /* <DEDUP_REMOVED lines=13> */
[----:B------:R-:W-:-:S04]  /*02b0*/  @!P0 IMAD.SHL.U32 R2, R0, 0x2, RZ ;  /* 0x0000000200028824 */ /* 0x000fc800078e00ff */
[C---:B------:R-:W-:Y:S01]  /*02c0*/  @!P0 IMAD R11, R2.reuse, UR4, R5 ;  /* 0x00000004020b8c24 */ /* 0x040fe2000f8e0205 */
[----:B------:R-:W-:-:S05]  /*02d0*/  @!P0 IADD3 R3, R2, 0x1, RZ ;  /* 0x0000000102038810 */ /* 0x000fca0007ffe0ff */
[----:B------:R-:W-:Y:S01]  /*02e0*/  @!P0 IMAD R3, R3, UR4, R5 ;  /* 0x0000000403038c24 */ /* 0x000fe2000f8e0205 */
[----:B------:R-:W1:Y:S01]  /*02f0*/  S2UR UR7, SR_CTAID.Y ;  /* 0x00000000000779c3 */ /* 0x000e620000002600 */
[----:B------:R-:W-:-:S07]  /*0300*/  ULDC.64 UR4, c[0x0][0x288] ;  /* 0x0000a20000047ab9 */ /* 0x000fce0000000a00 */
[----:B------:R-:W3:Y:S01]  /*0310*/  LDC.64 R4, c[0x0][0x290] ;  /* 0x0000a400ff047b82 */ /* 0x000ee20000000a00 */
[----:B0-----:R-:W-:-:S04]  /*0320*/  @!P0 IMAD.WIDE R10, R11, 0x4, R12 ;  /* 0x000000040b0a8825 */ /* 0x001fc800078e020c */
[----:B------:R-:W-:Y:S01]  /*0330*/  @!P0 IMAD.WIDE R12, R3, 0x4, R12 ;  /* 0x00000004030c8825 */ /* 0x000fe200078e020c */
[----:B------:R-:W4:Y:S02]  /*0340*/  @!P0 LDG.E R14, desc[UR8][R10.64] ;  /* 0x000000080a0e8981 */ /* 0x000f24000c1e1900 */
[----:B------:R-:W1:Y:S02]  /*0350*/  LDC R3, c[0x0][0x2ac] ;  /* 0x0000ab00ff037b82 */ /* 0x000e640000000800 */
[----:B------:R0:W5:Y:S01]  /*0360*/  @!P0 LDG.E R24, desc[UR8][R12.64] ;  /* 0x000000080c188981 */ /* 0x000162000c1e1900 */
[----:B------:R-:W-:Y:S01]  /*0370*/  SHF.R.S32.HI R7, RZ, 0x1f, R6 ;  /* 0x0000001fff077819 */ /* 0x000fe20000011406 */
[----:B------:R-:W-:Y:S01]  /*0380*/  BSSY B0, `(.L_x_281) ;  /* 0x0000022000007945 */ /* 0x000fe20003800000 */
[----:B0-----:R-:W-:Y:S01]  /*0390*/  CS2R R12, SRZ ;  /* 0x00000000000c7805 */ /* 0x001fe2000001ff00 */
[----:B--2---:R-:W-:Y:S01]  /*03a0*/  FFMA.FTZ R16, -R8, R8, R9 ;  /* 0x0000000808107223 */ /* 0x004fe20000010109 */
[----:B-1----:R-:W-:-:S04]  /*03b0*/  IMAD R9, R3, UR7, RZ ;  /* 0x0000000703097c24 */ /* 0x002fc8000f8e02ff */
[----:B------:R-:W-:Y:S02]  /*03c0*/  FSETP.GTU.FTZ.AND P0, PT, R16, RZ, PT ;  /* 0x000000ff1000720b */ /* 0x000fe40003f1c000 */
[----:B------:R-:W-:Y:S02]  /*03d0*/  SHF.R.S32.HI R2, RZ, 0x1f, R9 ;  /* 0x0000001fff027819 */ /* 0x000fe40000011409 */
[----:B------:R-:W-:-:S04]  /*03e0*/  IADD3 R17, P1, R9, R3, RZ ;  /* 0x0000000309117210 */ /* 0x000fc80007f3e0ff */
[----:B------:R-:W-:Y:S01]  /*03f0*/  LEA.HI.X.SX32 R10, R3, R2, 0x1, P1 ;  /* 0x00000002030a7211 */ /* 0x000fe200008f0eff */
[----:B------:R-:W-:Y:S01]  /*0400*/  IMAD.MOV.U32 R3, RZ, RZ, 0x3f800000 ;  /* 0x3f800000ff037424 */ /* 0x000fe200078e00ff */
[----:B---3--:R-:W-:-:S03]  /*0410*/  ISETP.LT.U32.AND P1, PT, R17, R4, PT ;  /* 0x000000041100720c */ /* 0x008fc60003f21070 */
[----:B------:R-:W0:Y:S01]  /*0420*/  @P0 LDC R15, c[0x0][0x250] ;  /* 0x00009400ff0f0b82 */ /* 0x000e220000000800 */
[----:B------:R-:W-:Y:S02]  /*0430*/  ISETP.LT.AND.EX P1, PT, R10, R5, PT, P1 ;  /* 0x000000050a00720c */ /* 0x000fe40003f21310 */
[----:B------:R-:W-:Y:S02]  /*0440*/  CS2R R10, SRZ ;  /* 0x00000000000a7805 */ /* 0x000fe4000001ff00 */
[----:B------:R-:W-:-:S04]  /*0450*/  SEL R4, R17, R4, P1 ;  /* 0x0000000411047207 */ /* 0x000fc80000800000 */
[----:B------:R-:W-:Y:S01]  /*0460*/  ISETP.GE.AND P2, PT, R9, R4, PT ;  /* 0x000000040900720c */ /* 0x000fe20003f46270 */
[----:B0-----:R-:W-:Y:S01]  /*0470*/  @P0 FADD.FTZ R15, R16, R15 ;  /* 0x0000000f100f0221 */ /* 0x001fe20000010000 */
[----:B----4-:R-:W-:-:S03]  /*0480*/  FMUL.FTZ R5, R14, UR10 ;  /* 0x0000000a0e057c20 */ /* 0x010fc60008410000 */
        /* <DEDUP_REMOVED lines=13> */
[----:B0-----:R-:W-:-:S05]  /*0560*/  @P1 IADD3 R16, P4, R17, R10, RZ ;  /* 0x0000000a11101210 */ /* 0x001fca0007f9e0ff */
[----:B------:R-:W-:Y:S02]  /*0570*/  @P1 IMAD.X R17, R18, 0x1, R11, P4 ;  /* 0x0000000112111824 */ /* 0x000fe400020e060b */
[----:B------:R0:W5:Y:S04]  /*0580*/  LDG.E.64 R10, desc[UR8][R14.64] ;  /* 0x000000080e0a7981 */ /* 0x000168000c1e1b00 */
[----:B------:R0:W5:Y:S02]  /*0590*/  @P1 LDG.E.64 R12, desc[UR8][R16.64] ;  /* 0x00000008100c1981 */ /* 0x000164000c1e1b00 */
.L_x_282:
[----:B------:R-:W-:Y:S05]  /*05a0*/  BSYNC B0 ;  /* 0x0000000000007941 */ /* 0x000fea0003800000 */
.L_x_281:
[----:B------:R-:W-:Y:S05]  /*05b0*/  @P2 BRA `(.L_x_283) ;  /* 0x0000000c005c2947 */ /* 0x000fea0003800000 */
[----:B0-----:R-:W-:Y:S01]  /*05c0*/  IADD3 R14, -R9, R4, RZ ;  /* 0x00000004090e7210 */ /* 0x001fe20007ffe1ff */
[----:B------:R-:W-:Y:S01]  /*05d0*/  ULDC.64 UR10, c[0x0][0x298] ;  /* 0x0000a600000a7ab9 */ /* 0x000fe20000000a00 */
[----:B------:R-:W-:Y:S01]  /*05e0*/  SHF.R.S32.HI R15, RZ, 0x1f, R0 ;  /* 0x0000001fff0f7819 */ /* 0x000fe20000011400 */
[----:B------:R-:W-:Y:S01]  /*05f0*/  IMAD.MOV.U32 R18, RZ, RZ, R9 ;  /* 0x000000ffff127224 */ /* 0x000fe200078e0009 */
[----:B------:R-:W-:-:S03]  /*0600*/  LOP3.LUT R16, R14, 0x1, RZ, 0xc0, !PT ;  /* 0x000000010e107812 */ /* 0x000fc600078ec0ff */
[----:B------:R-:W-:Y:S01]  /*0610*/  IMAD R17, R15, UR10, RZ ;  /* 0x0000000a0f117c24 */ /* 0x000fe2000f8e02ff */
[----:B------:R-:W-:Y:S01]  /*0620*/  ISETP.NE.U32.AND P1, PT, R16, 0x1, PT ;  /* 0x000000011000780c */ /* 0x000fe20003f25070 */
[----:B------:R-:W-:Y:S01]  /*0630*/  IMAD.WIDE.U32 R14, R0, UR10, R6 ;  /* 0x0000000a000e7c25 */ /* 0x000fe2000f8e0006 */
[----:B------:R-:W-:-:S03]  /*0640*/  ULDC.U8 UR10, c[0x0][0x2a4] ;  /* 0x0000a900000a7ab9 */ /* 0x000fc60000000000 */
[----:B------:R-:W-:-:S05]  /*0650*/  IMAD R17, R0, UR11, R17 ;  /* 0x0000000b00117c24 */ /* 0x000fca000f8e0211 */
[----:B------:R-:W-:-:S03]  /*0660*/  IADD3 R17, R15, R17, RZ ;  /* 0x000000110f117210 */ /* 0x000fc60007ffe0ff */
[----:B------:R-:W-:Y:S05]  /*0670*/  @P1 BRA `(.L_x_284) ;  /* 0x0000000000fc1947 */ /* 0x000fea0003800000 */
[----:B------:R-:W0:Y:S01]  /*0680*/  @!P0 LDC.64 R18, c[0x0][0x230] ;  /* 0x00008c00ff128b82 */ /* 0x000e220000000a00 */
[----:B------:R-:W-:Y:S02]  /*0690*/  IMAD R2, R2, UR4, RZ ;  /* 0x0000000402027c24 */ /* 0x000fe4000f8e02ff */
[----:B------:R-:W-:Y:S02]  /*06a0*/  IMAD.MOV.U32 R16, RZ, RZ, R14 ;  /* 0x000000ffff107224 */ /* 0x000fe400078e000e */
[C---:B------:R-:W-:Y:S02]  /*06b0*/  IMAD R25, R9.reuse, UR5, R2 ;  /* 0x0000000509197c24 */ /* 0x040fe4000f8e0202 */
[----:B------:R-:W-:Y:S01]  /*06c0*/  IMAD.WIDE.U32 R22, R9, UR4, R16 ;  /* 0x0000000409167c25 */ /* 0x000fe2000f8e0010 */
[----:B------:R-:W1:Y:S03]  /*06d0*/  @!P0 LDC.64 R20, c[0x0][0x228] ;  /* 0x00008a00ff148b82 */ /* 0x000e660000000a00 */
[----:B------:R-:W-:Y:S01]  /*06e0*/  @!P0 IMAD.SHL.U32 R27, R22, 0x2, RZ ;  /* 0x00000002161b8824 */ /* 0x000fe200078e00ff */
[----:B------:R-:W-:-:S04]  /*06f0*/  IADD3 R25, R23, R25, RZ ;  /* 0x0000001917197210 */ /* 0x000fc80007ffe0ff */
[----:B------:R-:W-:Y:S02]  /*0700*/  @!P0 SHF.L.U64.HI R2, R22, 0x1, R25 ;  /* 0x0000000116028819 */ /* 0x000fe40000010219 */
[----:B0-----:R-:W-:-:S04]  /*0710*/  @!P0 IADD3 R18, P1, R27, R18, RZ ;  /* 0x000000121b128210 */ /* 0x001fc80007f3e0ff */
[----:B------:R-:W-:Y:S02]  /*0720*/  @!P0 IADD3.X R19, R2, R19, RZ, P1, !PT ;  /* 0x0000001302138210 */ /* 0x000fe40000ffe4ff */
[----:B-1----:R-:W-:-:S03]  /*0730*/  @!P0 IADD3 R26, P1, R27, R20, RZ ;  /* 0x000000141b1a8210 */ /* 0x002fc60007f3e0ff */
[----:B------:R-:W2:Y:S02]  /*0740*/  @!P0 LDG.E R18, desc[UR8][R18.64] ;  /* 0x0000000812128981 */ /* 0x000ea4000c1e1900 */
[----:B------:R-:W-:Y:S01]  /*0750*/  @!P0 IMAD.X R27, R2, 0x1, R21, P1 ;  /* 0x00000001021b8824 */ /* 0x000fe200008e0615 */
[----:B------:R-:W-:Y:S01]  /*0760*/  PRMT R2, RZ, 0x7610, R2 ;  /* 0x00007610ff027816 */ /* 0x000fe20000000002 */
[----:B------:R-:W0:Y:S03]  /*0770*/  @!P0 LDC.64 R20, c[0x0][0x210] ;  /* 0x00008400ff148b82 */ /* 0x000e260000000a00 */
[----:B------:R-:W3:Y:S01]  /*0780*/  @!P0 LDG.E R26, desc[UR8][R26.64] ;  /* 0x000000081a1a8981 */ /* 0x000ee2000c1e1900 */
[----:B------:R-:W-:Y:S02]  /*0790*/  PRMT R29, RZ, 0x7610, R29 ;  /* 0x00007610ff1d7816 */ /* 0x000fe4000000001d */
[----:B------:R-:W-:-:S02]  /*07a0*/  ISETP.NE.AND P1, PT, RZ, UR10, PT ;  /* 0x0000000aff007c0c */ /* 0x000fc4000bf25270 */
[----:B------:R-:W-:Y:S02]  /*07b0*/  PRMT R28, RZ, 0x7610, R28 ;  /* 0x00007610ff1c7816 */ /* 0x000fe4000000001c */
[C---:B--2---:R-:W-:Y:S02]  /*07c0*/  @!P0 PRMT R2, R18.reuse, 0x7610, R2 ;  /* 0x0000761012028816 */ /* 0x044fe40000000002 */
[----:B------:R-:W-:Y:S02]  /*07d0*/  @!P0 PRMT R29, R18, 0x7632, R29 ;  /* 0x00007632121d8816 */ /* 0x000fe4000000001d */
[----:B------:R-:W-:Y:S02]  /*07e0*/  SHF.L.U32 R19, R2, 0x10, RZ ;  /* 0x0000001002137819 */ /* 0x000fe400000006ff */
[----:B------:R-:W-:Y:S01]  /*07f0*/  PRMT R2, RZ, 0x7610, R2 ;  /* 0x00007610ff027816 */ /* 0x000fe20000000002 */
[----:B------:R-:W-:Y:S01]  /*0800*/  IMAD.U32 R29, R29, 0x10000, RZ ;  /* 0x000100001d1d7824 */ /* 0x000fe200078e00ff */
[----:B---3--:R-:W-:-:S02]  /*0810*/  @!P0 PRMT R28, R26, 0x7610, R28 ;  /* 0x000076101a1c8816 */ /* 0x008fc4000000001c */
[----:B------:R-:W-:Y:S01]  /*0820*/  @!P0 PRMT R2, R26, 0x7632, R2 ;  /* 0x000076321a028816 */ /* 0x000fe20000000002 */
[C---:B------:R-:W-:Y:S01]  /*0830*/  FADD.FTZ R26, -R8.reuse, R19 ;  /* 0x00000013081a7221 */ /* 0x040fe20000010100 */
[----:B------:R-:W-:Y:S01]  /*0840*/  FADD.FTZ R29, -R8, R29 ;  /* 0x0000001d081d7221 */ /* 0x000fe20000010100 */
[----:B------:R-:W-:Y:S02]  /*0850*/  SHF.L.U32 R19, R28, 0x10, RZ ;  /* 0x000000101c137819 */ /* 0x000fe400000006ff */
[----:B------:R-:W-:Y:S02]  /*0860*/  IMAD.U32 R18, R2, 0x10000, RZ ;  /* 0x0001000002127824 */ /* 0x000fe400078e00ff */
[-C--:B------:R-:W-:Y:S01]  /*0870*/  FMUL.FTZ R27, R26, R3.reuse ;  /* 0x000000031a1b7220 */ /* 0x080fe20000410000 */
[----:B------:R-:W-:Y:S01]  /*0880*/  FMUL.FTZ R2, R29, R3 ;  /* 0x000000031d027220 */ /* 0x000fe20000410000 */
[----:B0-----:R-:W-:Y:S06]  /*0890*/  @!P1 BRA `(.L_x_285) ;  /* 0x0000000000489947 */ /* 0x001fec0003800000 */
[----:B-----5:R-:W-:-:S04]  /*08a0*/  FFMA.FTZ R26, R27, R10, R12 ;  /* 0x0000000a1b1a7223 */ /* 0x020fc8000001000c */
[----:B------:R-:W-:-:S06]  /*08b0*/  FMUL.FTZ R28, R26, -1.4426950216293334961 ;  /* 0xbfb8aa3b1a1c7820 */ /* 0x000fcc0000410000 */
[----:B------:R-:W0:Y:S02]  /*08c0*/  MUFU.EX2 R28, R28 ;  /* 0x0000001c001c7308 */ /* 0x000e240000000800 */
[----:B0-----:R-:W-:-:S06]  /*08d0*/  FADD.FTZ R29, R28, 1 ;  /* 0x3f8000001c1d7421 */ /* 0x001fcc0000010000 */
[----:B------:R-:W0:Y:S02]  /*08e0*/  MUFU.RCP R29, R29 ;  /* 0x0000001d001d7308 */ /* 0x000e240000001000 */
[----:B0-----:R-:W-:Y:S01]  /*08f0*/  FMUL.FTZ R19, R19, R29 ;  /* 0x0000001d13137220 */ /* 0x001fe20000410000 */
[----:B------:R-:W-:-:S04]  /*0900*/  FADD.FTZ R29, -R29, 1 ;  /* 0x3f8000001d1d7421 */ /* 0x000fc80000010100 */
[----:B------:R-:W-:-:S04]  /*0910*/  FFMA.FTZ R26, R26, R29, 1 ;  /* 0x3f8000001a1a7423 */ /* 0x000fc8000001001d */
[----:B------:R-:W-:Y:S01]  /*0920*/  FMUL.FTZ R19, R19, R26 ;  /* 0x0000001a13137220 */ /* 0x000fe20000410000 */
[----:B------:R-:W-:-:S04]  /*0930*/  FFMA.FTZ R26, R2, R11, R13 ;  /* 0x0000000b021a7223 */ /* 0x000fc8000001000d */
[----:B------:R-:W-:-:S06]  /*0940*/  FMUL.FTZ R28, R26, -1.4426950216293334961 ;  /* 0xbfb8aa3b1a1c7820 */ /* 0x000fcc0000410000 */
[----:B------:R-:W0:Y:S02]  /*0950*/  MUFU.EX2 R28, R28 ;  /* 0x0000001c001c7308 */ /* 0x000e240000000800 */
[----:B0-----:R-:W-:-:S06]  /*0960*/  FADD.FTZ R29, R28, 1 ;  /* 0x3f8000001c1d7421 */ /* 0x001fcc0000010000 */
[----:B------:R-:W0:Y:S02]  /*0970*/  MUFU.RCP R29, R29 ;  /* 0x0000001d001d7308 */ /* 0x000e240000001000 */
[----:B0-----:R-:W-:Y:S01]  /*0980*/  FMUL.FTZ R18, R18, R29 ;  /* 0x0000001d12127220 */ /* 0x001fe20000410000 */
[----:B------:R-:W-:-:S04]  /*0990*/  FADD.FTZ R29, -R29, 1 ;  /* 0x3f8000001d1d7421 */ /* 0x000fc80000010100 */
[----:B------:R-:W-:-:S04]  /*09a0*/  FFMA.FTZ R26, R26, R29, 1 ;  /* 0x3f8000001a1a7423 */ /* 0x000fc8000001001d */
[----:B------:R-:W-:-:S07]  /*09b0*/  FMUL.FTZ R18, R18, R26 ;  /* 0x0000001a12127220 */ /* 0x000fce0000410000 */
.L_x_285:
[C-C-:B------:R-:W-:Y:S01]  /*09c0*/  FFMA.FTZ R26, R5.reuse, R27, R24.reuse ;  /* 0x0000001b051a7223 */ /* 0x140fe20000010018 */
[----:B------:R-:W-:Y:S01]  /*09d0*/  FFMA.FTZ R23, R5, R2, R24 ;  /* 0x0000000205177223 */ /* 0x000fe20000010018 */
[----:B------:R-:W-:Y:S02]  /*09e0*/  @!P0 LEA R20, P1, R22, R20, 0x1 ;  /* 0x0000001416148211 */ /* 0x000fe400078208ff */
[----:B-----5:R-:W-:Y:S01]  /*09f0*/  FFMA.FTZ R26, R19, R10, -R26 ;  /* 0x0000000a131a7223 */ /* 0x020fe2000001081a */
[----:B------:R-:W-:Y:S01]  /*0a00*/  FFMA.FTZ R2, R18, R11, -R23 ;  /* 0x0000000b12027223 */ /* 0x000fe20000010817 */
[----:B------:R-:W-:Y:S02]  /*0a10*/  @!P0 LEA.HI.X R21, R22, R21, R25, 0x1, P1 ;  /* 0x0000001516158211 */ /* 0x000fe400008f0c19 */
[-C--:B------:R-:W-:Y:S01]  /*0a20*/  FMUL.FTZ R19, R26, R3.reuse ;  /* 0x000000031a137220 */ /* 0x080fe20000410000 */
[----:B------:R-:W-:Y:S01]  /*0a30*/  @!P0 FMUL.FTZ R2, R2, R3 ;  /* 0x0000000302028220 */ /* 0x000fe20000410000 */
[----:B------:R-:W-:-:S04]  /*0a40*/  IADD3 R18, R9, 0x1, RZ ;  /* 0x0000000109127810 */ /* 0x000fc80007ffe0ff */
[----:B------:R-:W-:-:S05]  /*0a50*/  @!P0 F2FP.BF16.F32.PACK_AB R19, R2, R19 ;  /* 0x000000130213823e */ /* 0x000fca00000010ff */
[----:B------:R0:W-:Y:S02]  /*0a60*/  @!P0 STG.E desc[UR8][R20.64], R19 ;  /* 0x0000001314008986 */ /* 0x0001e4000c101908 */
.L_x_284:
[----:B------:R-:W-:Y:S02]  /*0a70*/  IADD3 R2, -R9, -0x2, RZ ;  /* 0xfffffffe09027810 */ /* 0x000fe40007ffe1ff */
[----:B------:R-:W-:-:S04]  /*0a80*/  LOP3.LUT R9, RZ, R4, RZ, 0x33, !PT ;  /* 0x00000004ff097212 */ /* 0x000fc800078e33ff */
[----:B------:R-:W-:-:S13]  /*0a90*/  ISETP.NE.AND P1, PT, R2, R9, PT ;  /* 0x000000090200720c */ /* 0x000fda0003f25270 */
[----:B------:R-:W-:Y:S05]  /*0aa0*/  @!P1 BRA `(.L_x_283) ;  /* 0x0000000800209947 */ /* 0x000fea0003800000 */
[----:B------:R-:W-:Y:S01]  /*0ab0*/  VIADD R9, R18, 0x1 ;  /* 0x0000000112097836 */ /* 0x000fe20000000000 */
[----:B------:R-:W-:Y:S01]  /*0ac0*/  ULDC.64 UR4, c[0x0][0x288] ;  /* 0x0000a20000047ab9 */ /* 0x000fe20000000a00 */
[----:B------:R-:W-:Y:S01]  /*0ad0*/  ULDC.64 UR12, c[0x0][0x230] ;  /* 0x00008c00000c7ab9 */ /* 0x000fe20000000a00 */
[----:B------:R-:W-:Y:S02]  /*0ae0*/  ULDC.64 UR14, c[0x0][0x228] ;  /* 0x00008a00000e7ab9 */ /* 0x000fe40000000a00 */
[----:B------:R-:W-:-:S07]  /*0af0*/  SHF.R.S32.HI R25, RZ, 0x1f, R9 ;  /* 0x0000001fff197819 */ /* 0x000fce0000011409 */
.L_x_290:
[----:B-1----:R-:W1:Y:S01]  /*0b00*/  @!P0 LDC.64 R22, c[0x0][0x230] ;  /* 0x00008c00ff168b82 */ /* 0x002e620000000a00 */
[----:B------:R-:W-:Y:S01]  /*0b10*/  IADD3 R27, P1, R9, -0x1, RZ ;  /* 0xffffffff091b7810 */ /* 0x000fe20007f3e0ff */
[----:B0-----:R-:W-:Y:S01]  /*0b20*/  IMAD.MOV.U32 R19, RZ, RZ, R17 ;  /* 0x000000ffff137224 */ /* 0x001fe200078e0011 */
[----:B------:R-:W-:Y:S02]  /*0b30*/  MOV R18, R14 ;  /* 0x0000000e00127202 */ /* 0x000fe40000000f00 */
[----:B------:R-:W-:-:S03]  /*0b40*/  IADD3.X R2, R25, -0x1, RZ, P1, !PT ;  /* 0xffffffff19027810 */ /* 0x000fc60000ffe4ff */
[----:B------:R-:W-:-:S04]  /*0b50*/  IMAD.WIDE.U32 R20, R27, UR4, R18 ;  /* 0x000000041b147c25 */ /* 0x000fc8000f8e0012 */
[----:B------:R-:W-:-:S04]  /*0b60*/  IMAD R2, R2, UR4, RZ ;  /* 0x0000000402027c24 */ /* 0x000fc8000f8e02ff */
[----:B------:R-:W-:Y:S01]  /*0b70*/  IMAD R29, R27, UR5, R2 ;  /* 0x000000051b1d7c24 */ /* 0x000fe2000f8e0202 */
[----:B------:R-:W-:-:S03]  /*0b80*/  @!P0 SHF.L.U32 R27, R20, 0x1, RZ ;  /* 0x00000001141b8819 */ /* 0x000fc600000006ff */
[----:B------:R-:W-:Y:S01]  /*0b90*/  IMAD.IADD R2, R21, 0x1, R29 ;  /* 0x0000000115027824 */ /* 0x000fe200078e021d */
[----:B-1----:R-:W-:-:S04]  /*0ba0*/  @!P0 IADD3 R28, P1, R27, R22, RZ ;  /* 0x000000161b1c8210 */ /* 0x002fc80007f3e0ff */
[----:B------:R-:W-:-:S04]  /*0bb0*/  @!P0 SHF.L.U64.HI R26, R20, 0x1, R2 ;  /* 0x00000001141a8819 */ /* 0x000fc80000010202 */
[----:B------:R-:W-:Y:S02]  /*0bc0*/  @!P0 IADD3.X R29, R26, R23, RZ, P1, !PT ;  /* 0x000000171a1d8210 */ /* 0x000fe40000ffe4ff */
[----:B------:R-:W0:Y:S03]  /*0bd0*/  @!P0 LDC.64 R22, c[0x0][0x228] ;  /* 0x00008a00ff168b82 */ /* 0x000e260000000a00 */
[----:B------:R-:W2:Y:S01]  /*0be0*/  @!P0 LDG.E R28, desc[UR8][R28.64] ;  /* 0x000000081c1c8981 */ /* 0x000ea2000c1e1900 */
[----:B0-----:R-:W-:-:S05]  /*0bf0*/  @!P0 IADD3 R22, P1, R27, R22, RZ ;  /* 0x000000161b168210 */ /* 0x001fca0007f3e0ff */
[----:B------:R-:W-:-:S05]  /*0c00*/  @!P0 IMAD.X R23, R26, 0x1, R23, P1 ;  /* 0x000000011a178824 */ /* 0x000fca00008e0617 */
[----:B------:R0:W3:Y:S01]  /*0c10*/  @!P0 LDG.E R29, desc[UR8][R22.64] ;  /* 0x00000008161d8981 */ /* 0x0000e2000c1e1900 */
[----:B------:R-:W-:Y:S02]  /*0c20*/  PRMT R26, RZ, 0x7610, R26 ;  /* 0x00007610ff1a7816 */ /* 0x000fe4000000001a */
[----:B------:R-:W-:Y:S02]  /*0c30*/  PRMT R27, RZ, 0x7610, R27 ;  /* 0x00007610ff1b7816 */ /* 0x000fe4000000001b */
[----:B------:R-:W-:Y:S02]  /*0c40*/  ISETP.NE.AND P3, PT, RZ, UR10, PT ;  /* 0x0000000aff007c0c */ /* 0x000fe4000bf65270 */
[----:B0-----:R-:W-:Y:S02]  /*0c50*/  PRMT R23, RZ, 0x7610, R23 ;  /* 0x00007610ff177816 */ /* 0x001fe40000000017 */
[----:B------:R-:W-:Y:S02]  /*0c60*/  PRMT R22, RZ, 0x7610, R22 ;  /* 0x00007610ff167816 */ /* 0x000fe40000000016 */
[----:B--2---:R-:W-:-:S02]  /*0c70*/  @!P0 PRMT R23, R28, 0x7610, R23 ;  /* 0x000076101c178816 */ /* 0x004fc40000000017 */
[----:B------:R-:W-:-:S05]  /*0c80*/  @!P0 PRMT R22, R28, 0x7632, R22 ;  /* 0x000076321c168816 */ /* 0x000fca0000000016 */
[----:B------:R-:W-:-:S04]  /*0c90*/  IMAD.U32 R28, R22, 0x10000, RZ ;  /* 0x00010000161c7824 */ /* 0x000fc800078e00ff */
[----:B------:R-:W-:Y:S01]  /*0ca0*/  FADD.FTZ R22, -R8, R28 ;  /* 0x0000001c08167221 */ /* 0x000fe20000010100 */
[C---:B---3--:R-:W-:Y:S02]  /*0cb0*/  @!P0 PRMT R26, R29.reuse, 0x7610, R26 ;  /* 0x000076101d1a8816 */ /* 0x048fe4000000001a */
[----:B------:R-:W-:Y:S02]  /*0cc0*/  @!P0 PRMT R27, R29, 0x7632, R27 ;  /* 0x000076321d1b8816 */ /* 0x000fe4000000001b */
[----:B------:R-:W-:Y:S02]  /*0cd0*/  SHF.L.U32 R29, R23, 0x10, RZ ;  /* 0x00000010171d7819 */ /* 0x000fe400000006ff */
[----:B------:R-:W-:Y:S01]  /*0ce0*/  SHF.L.U32 R26, R26, 0x10, RZ ;  /* 0x000000101a1a7819 */ /* 0x000fe200000006ff */
[----:B------:R-:W-:Y:S02]  /*0cf0*/  IMAD.U32 R28, R27, 0x10000, RZ ;  /* 0x000100001b1c7824 */ /* 0x000fe400078e00ff */
[----:B------:R-:W-:Y:S01]  /*0d00*/  FMUL.FTZ R27, R22, R3 ;  /* 0x00000003161b7220 */ /* 0x000fe20000410000 */
[----:B------:R-:W-:-:S04]  /*0d10*/  FADD.FTZ R29, -R8, R29 ;  /* 0x0000001d081d7221 */ /* 0x000fc80000010100 */
[----:B------:R-:W-:-:S04]  /*0d20*/  FMUL.FTZ R29, R29, R3 ;  /* 0x000000031d1d7220 */ /* 0x000fc80000410000 */
[----:B------:R-:W-:Y:S01]  /*0d30*/  FFMA.FTZ R23, R5, R29, R24 ;  /* 0x0000001d05177223 */ /* 0x000fe20000010018 */
[----:B------:R-:W-:Y:S06]  /*0d40*/  @!P3 BRA `(.L_x_286) ;  /* 0x000000000048b947 */ /* 0x000fec0003800000 */
[----:B-----5:R-:W-:-:S04]  /*0d50*/  FFMA.FTZ R29, R29, R10, R12 ;  /* 0x0000000a1d1d7223 */ /* 0x020fc8000001000c */
[----:B------:R-:W-:-:S06]  /*0d60*/  FMUL.FTZ R22, R29, -1.4426950216293334961 ;  /* 0xbfb8aa3b1d167820 */ /* 0x000fcc0000410000 */
[----:B------:R-:W0:Y:S02]  /*0d70*/  MUFU.EX2 R22, R22 ;  /* 0x0000001600167308 */ /* 0x000e240000000800 */
[----:B0-----:R-:W-:-:S06]  /*0d80*/  FADD.FTZ R22, R22, 1 ;  /* 0x3f80000016167421 */ /* 0x001fcc0000010000 */
[----:B------:R-:W0:Y:S02]  /*0d90*/  MUFU.RCP R22, R22 ;  /* 0x0000001600167308 */ /* 0x000e240000001000 */
[----:B0-----:R-:W-:Y:S01]  /*0da0*/  FMUL.FTZ R26, R26, R22 ;  /* 0x000000161a1a7220 */ /* 0x001fe20000410000 */
[----:B------:R-:W-:-:S04]  /*0db0*/  FADD.FTZ R22, -R22, 1 ;  /* 0x3f80000016167421 */ /* 0x000fc80000010100 */
[----:B------:R-:W-:Y:S01]  /*0dc0*/  FFMA.FTZ R29, R29, R22, 1 ;  /* 0x3f8000001d1d7423 */ /* 0x000fe20000010016 */
[----:B------:R-:W-:-:S03]  /*0dd0*/  FFMA.FTZ R22, R27, R11, R13 ;  /* 0x0000000b1b167223 */ /* 0x000fc6000001000d */
[----:B------:R-:W-:Y:S01]  /*0de0*/  FMUL.FTZ R26, R26, R29 ;  /* 0x0000001d1a1a7220 */ /* 0x000fe20000410000 */
        /* <DEDUP_REMOVED lines=8> */
.L_x_286:
[----:B-----5:R-:W-:Y:S01]  /*0e70*/  FFMA.FTZ R26, R26, R10, -R23 ;  /* 0x0000000a1a1a7223 */ /* 0x020fe20000010817 */
[----:B------:R-:W-:Y:S01]  /*0e80*/  FFMA.FTZ R27, R5, R27, R24 ;  /* 0x0000001b051b7223 */ /* 0x000fe20000010018 */
[----:B------:R-:W0:Y:S01]  /*0e90*/  @!P0 LDC.64 R22, c[0x0][0x210] ;  /* 0x00008400ff168b82 */ /* 0x000e220000000a00 */
[----:B------:R-:W-:Y:S01]  /*0ea0*/  BSSY B0, `(.L_x_287) ;  /* 0x000001d000007945 */ /* 0x000fe20003800000 */
[----:B------:R-:W-:Y:S01]  /*0eb0*/  FMUL.FTZ R26, R26, R3 ;  /* 0x000000031a1a7220 */ /* 0x000fe20000410000 */
[----:B------:R-:W-:Y:S01]  /*0ec0*/  FFMA.FTZ R28, R28, R11, -R27 ;  /* 0x0000000b1c1c7223 */ /* 0x000fe2000001081b */
[----:B------:R-:W-:-:S03]  /*0ed0*/  PRMT R29, RZ, 0x7610, R29 ;  /* 0x00007610ff1d7816 */ /* 0x000fc6000000001d */
[----:B------:R-:W-:Y:S01]  /*0ee0*/  @!P0 FMUL.FTZ R21, R28, R3 ;  /* 0x000000031c158220 */ /* 0x000fe20000410000 */
[----:B------:R-:W-:-:S04]  /*0ef0*/  PRMT R28, RZ, 0x7610, R28 ;  /* 0x00007610ff1c7816 */ /* 0x000fc8000000001c */
[----:B------:R-:W-:Y:S02]  /*0f00*/  @!P0 F2FP.BF16.F32.PACK_AB R27, R21, R26 ;  /* 0x0000001a151b823e */ /* 0x000fe400000010ff */
[----:B------:R-:W-:Y:S02]  /*0f10*/  PRMT R26, RZ, 0x7610, R26 ;  /* 0x00007610ff1a7816 */ /* 0x000fe4000000001a */
[----:B0-----:R-:W-:-:S04]  /*0f20*/  @!P0 LEA R22, P1, R20, R22, 0x1 ;  /* 0x0000001614168211 */ /* 0x001fc800078208ff */
[----:B------:R-:W-:Y:S01]  /*0f30*/  @!P0 LEA.HI.X R23, R20, R23, R2, 0x1, P1 ;  /* 0x0000001714178211 */ /* 0x000fe200008f0c02 */
[----:B------:R-:W-:Y:S02]  /*0f40*/  IMAD R2, R25, UR4, RZ ;  /* 0x0000000419027c24 */ /* 0x000fe4000f8e02ff */
[C---:B------:R-:W-:Y:S02]  /*0f50*/  IMAD.WIDE.U32 R20, R9.reuse, UR4, R18 ;  /* 0x0000000409147c25 */ /* 0x040fe4000f8e0012 */
[----:B------:R0:W-:Y:S02]  /*0f60*/  @!P0 STG.E desc[UR8][R22.64], R27 ;  /* 0x0000001b16008986 */ /* 0x0001e4000c101908 */
[--C-:B------:R-:W-:Y:S01]  /*0f70*/  IMAD R19, R9, UR5, R2.reuse ;  /* 0x0000000509137c24 */ /* 0x100fe2000f8e0202 */
[----:B------:R-:W-:-:S04]  /*0f80*/  PRMT R2, RZ, 0x7610, R2 ;  /* 0x00007610ff027816 */ /* 0x000fc80000000002 */
[----:B0-----:R-:W-:Y:S01]  /*0f90*/  IADD3 R27, R21, R19, RZ ;  /* 0x00000013151b7210 */ /* 0x001fe20007ffe0ff */
[----:B------:R-:W-:Y:S06]  /*0fa0*/  @P0 BRA `(.L_x_288) ;  /* 0x0000000000300947 */ /* 0x000fec0003800000 */
[C---:B------:R-:W-:Y:S01]  /*0fb0*/  IMAD.SHL.U32 R18, R20.reuse, 0x2, RZ ;  /* 0x0000000214127824 */ /* 0x040fe200078e00ff */
[----:B------:R-:W-:-:S04]  /*0fc0*/  SHF.L.U64.HI R2, R20, 0x1, R27 ;  /* 0x0000000114027819 */ /* 0x000fc8000001021b */
[C---:B------:R-:W-:Y:S02]  /*0fd0*/  IADD3 R22, P1, R18.reuse, UR12, RZ ;  /* 0x0000000c12167c10 */ /* 0x040fe4000ff3e0ff */
[----:B------:R-:W-:Y:S02]  /*0fe0*/  IADD3 R18, P2, R18, UR14, RZ ;  /* 0x0000000e12127c10 */ /* 0x000fe4000ff5e0ff */
[C---:B------:R-:W-:Y:S02]  /*0ff0*/  IADD3.X R23, R2.reuse, UR13, RZ, P1, !PT ;  /* 0x0000000d02177c10 */ /* 0x040fe40008ffe4ff */
[----:B------:R-:W-:-:S03]  /*1000*/  IADD3.X R19, R2, UR15, RZ, P2, !PT ;  /* 0x0000000f02137c10 */ /* 0x000fc600097fe4ff */
[----:B------:R-:W2:Y:S04]  /*1010*/  LDG.E R22, desc[UR8][R22.64] ;  /* 0x0000000816167981 */ /* 0x000ea8000c1e1900 */
[----:B------:R-:W3:Y:S01]  /*1020*/  LDG.E R18, desc[UR8][R18.64] ;  /* 0x0000000812127981 */ /* 0x000ee2000c1e1900 */
[C---:B--2---:R-:W-:Y:S02]  /*1030*/  PRMT R26, R22.reuse, 0x7610, R26 ;  /* 0x00007610161a7816 */ /* 0x044fe4000000001a */
[----:B------:R-:W-:Y:S02]  /*1040*/  PRMT R28, R22, 0x7632, R28 ;  /* 0x00007632161c7816 */ /* 0x000fe4000000001c */
[C---:B---3--:R-:W-:Y:S02]  /*1050*/  PRMT R29, R18.reuse, 0x7610, R29 ;  /* 0x00007610121d7816 */ /* 0x048fe4000000001d */
[----:B------:R-:W-:-:S07]  /*1060*/  PRMT R2, R18, 0x7632, R2 ;  /* 0x0000763212027816 */ /* 0x000fce0000000002 */
.L_x_288:
[----:B------:R-:W-:Y:S05]  /*1070*/  BSYNC B0 ;  /* 0x0000000000007941 */ /* 0x000fea0003800000 */
.L_x_287:
[----:B------:R-:W-:Y:S01]  /*1080*/  SHF.L.U32 R19, R26, 0x10, RZ ;  /* 0x000000101a137819 */ /* 0x000fe200000006ff */
[----:B------:R-:W-:Y:S01]  /*1090*/  IMAD.U32 R23, R28, 0x10000, RZ ;  /* 0x000100001c177824 */ /* 0x000fe200078e00ff */
[----:B------:R-:W-:Y:S01]  /*10a0*/  SHF.L.U32 R29, R29, 0x10, RZ ;  /* 0x000000101d1d7819 */ /* 0x000fe200000006ff */
[----:B------:R-:W-:Y:S02]  /*10b0*/  IMAD.U32 R22, R2, 0x10000, RZ ;  /* 0x0001000002167824 */ /* 0x000fe400078e00ff */
[C---:B------:R-:W-:Y:S01]  /*10c0*/  FADD.FTZ R18, -R8.reuse, R19 ;  /* 0x0000001308127221 */ /* 0x040fe20000010100 */
        /* <DEDUP_REMOVED lines=22> */
.L_x_289:
        /* <DEDUP_REMOVED lines=8> */
[----:B------:R-:W-:-:S02]  /*12b0*/  @!P0 FMUL.FTZ R2, R2, R3 ;  /* 0x0000000302028220 */ /* 0x000fc40000410000 */
[----:B------:R-:W-:-:S03]  /*12c0*/  IMAD.X R25, RZ, RZ, R25, P2 ;  /* 0x000000ffff197224 */ /* 0x000fc600010e0619 */
[----:B------:R-:W-:Y:S02]  /*12d0*/  @!P0 F2FP.BF16.F32.PACK_AB R21, R2, R21 ;  /* 0x000000150215823e */ /* 0x000fe400000010ff */
[----:B0-----:R-:W-:-:S04]  /*12e0*/  @!P0 LEA R18, P1, R20, R18, 0x1 ;  /* 0x0000001214128211 */ /* 0x001fc800078208ff */
[----:B------:R-:W-:Y:S02]  /*12f0*/  @!P0 LEA.HI.X R19, R20, R19, R27, 0x1, P1 ;  /* 0x0000001314138211 */ /* 0x000fe400008f0c1b */
[----:B------:R-:W-:-:S03]  /*1300*/  ISETP.GE.AND P1, PT, R23, R4, PT ;  /* 0x000000041700720c */ /* 0x000fc60003f26270 */
[----:B------:R1:W-:Y:S10]  /*1310*/  @!P0 STG.E desc[UR8][R18.64], R21 ;  /* 0x0000001512008986 */ /* 0x0003f4000c101908 */
[----:B------:R-:W-:Y:S05]  /*1320*/  @!P1 BRA `(.L_x_290) ;  /* 0xfffffff400f49947 */ /* 0x000fea000383ffff */
.L_x_283:
        /* <DEDUP_REMOVED lines=15> */
[----:B------:R-:W-:Y:S01]  /*1420*/  IMAD.SHL.U32 R12, R6, 0x4, RZ ;  /* 0x00000004060c7824 */ /* 0x000fe200078e00ff */
        /* <DEDUP_REMOVED lines=11> */
[----:B---3--:R-:W-:Y:S01]  /*14e0*/  IMAD.WIDE.U32 R2, R7, 0x4, R4 ;  /* 0x0000000407027825 */ /* 0x008fe200078e0004 */
[----:B0-----:R-:W2:Y:S02]  /*14f0*/  LDG.E R14, desc[UR8][R4.64] ;  /* 0x00000008040e7981 */ /* 0x001ea4000c1e1900 */
[----:B------:R-:W-:Y:S02]  /*1500*/  IADD3.X R9, R5, UR7, RZ, P0, !PT ;  /* 0x0000000705097c10 */ /* 0x000fe400087fe4ff */
[----:B------:R-:W-:Y:S01]  /*1510*/  IADD3 R10, P1, R2, UR6, RZ ;  /* 0x00000006020a7c10 */ /* 0x000fe2000ff3e0ff */
[----:B------:R-:W2:Y:S03]  /*1520*/  LDG.E R15, desc[UR8][R2.64] ;  /* 0x00000008020f7981 */ /* 0x000ea6000c1e1900 */
[----:B------:R-:W-:Y:S01]  /*1530*/  IADD3.X R11, R3, UR7, RZ, P1, !PT ;  /* 0x00000007030b7c10 */ /* 0x000fe20008ffe4ff */
[----:B------:R-:W3:Y:S01]  /*1540*/  LDG.E R16, desc[UR8][R8.64] ;  /* 0x0000000808107981 */ /* 0x000ee2000c1e1900 */
        /* <DEDUP_REMOVED lines=10> */
.L_x_291:
        /* <DEDUP_REMOVED lines=9> */
.L_x_4410:


//--------------------- .text._Z32group_norm_nhwc_bwd_scale_kernelI11Bf16IOFp32WLi168EEv26Group_norm_nhwc_bwd_params --------------------------
	.section	.text._Z32group_norm_nhwc_bwd_scale_kernelI11Bf16IOFp32WLi168EEv26Group_norm_nhwc_bwd_params,"ax",@progbits
	.align	128
        .global         _Z32group_norm_nhwc_bwd_scale_kernelI11Bf16IOFp32WLi168EEv26Group_norm_nhwc_bwd_params
        .type           _Z32group_norm_nhwc_bwd_scale_kernelI11Bf16IOFp32WLi168EEv26Group_norm_nhwc_bwd_params,@function
        .size           _Z32group_norm_nhwc_bwd_scale_kernelI11Bf16IOFp32WLi168EEv26Group_norm_nhwc_bwd_params,(.L_x_4411 - _Z32group_norm_nhwc_bwd_scale_kernelI11Bf16IOFp32WLi168EEv26Group_norm_nhwc_bwd_params)
        .other          _Z32group_norm_nhwc_bwd_scale_kernelI11Bf16IOFp32WLi168EEv26Group_norm_nhwc_bwd_params,@"STO_CUDA_ENTRY STV_DEFAULT"
_Z32group_norm_nhwc_bwd_scale_kernelI11Bf16IOFp32WLi168EEv26Group_norm_nhwc_bwd_params:
.text._Z32group_norm_nhwc_bwd_scale_kernelI11Bf16IOFp32WLi168EEv26Group_norm_nhwc_bwd_params:
        /* <DEDUP_REMOVED lines=90> */
.L_x_293:
[----:B------:R-:W-:Y:S05]  /*05a0*/  BSYNC B0 ;  /* 0x0000000000007941 */ /* 0x000fea0003800000 */
.L_x_292:
        /* <DEDUP_REMOVED lines=65> */
.L_x_296:
        /* <DEDUP_REMOVED lines=11> */
.L_x_295:
        /* <DEDUP_REMOVED lines=9> */
.L_x_301:
        /* <DEDUP_REMOVED lines=55> */
.L_x_297:
        /* <DEDUP_REMOVED lines=32> */
.L_x_299:
[----:B------:R-:W-:Y:S05]  /*1070*/  BSYNC B0 ;  /* 0x0000000000007941 */ /* 0x000fea0003800000 */
.L_x_298:
        /* <DEDUP_REMOVED lines=27> */
.L_x_300:
        /* <DEDUP_REMOVED lines=16> */
.L_x_294:
        /* <DEDUP_REMOVED lines=44> */
.L_x_302:
        /* <DEDUP_REMOVED lines=9> */
.L_x_4411:


//--------------------- .text._Z32group_norm_nhwc_bwd_scale_kernelI11Bf16IOFp32WLi64EEv26Group_norm_nhwc_bwd_params --------------------------
	.section	.text._Z32group_norm_nhwc_bwd_scale_kernelI11Bf16IOFp32WLi64EEv26Group_norm_nhwc_bwd_params,"ax",@progbits
	.align	128
        .global         _Z32group_norm_nhwc_bwd_scale_kernelI11Bf16IOFp32WLi64EEv26Group_norm_nhwc_bwd_params
        .type           _Z32group_norm_nhwc_bwd_scale_kernelI11Bf16IOFp32WLi64EEv26Group_norm_nhwc_bwd_params,@function
        .size           _Z32group_norm_nhwc_bwd_scale_kernelI11Bf16IOFp32WLi64EEv26Group_norm_nhwc_bwd_params,(.L_x_4412 - _Z32group_norm_nhwc_bwd_scale_kernelI11Bf16IOFp32WLi64EEv26Group_norm_nhwc_bwd_params)
        .other          _Z32group_norm_nhwc_bwd_scale_kernelI11Bf16IOFp32WLi64EEv26Group_norm_nhwc_bwd_params,@"STO_CUDA_ENTRY STV_DEFAULT"
_Z32group_norm_nhwc_bwd_scale_kernelI11Bf16IOFp32WLi64EEv26Group_norm_nhwc_bwd_params:
.text._Z32group_norm_nhwc_bwd_scale_kernelI11Bf16IOFp32WLi64EEv26Group_norm_nhwc_bwd_params:
        /* <DEDUP_REMOVED lines=90> */
.L_x_304:
[----:B------:R-:W-:Y:S05]  /*05a0*/  BSYNC B0 ;  /* 0x0000000000007941 */ /* 0x000fea0003800000 */
.L_x_303:
        /* <DEDUP_REMOVED lines=65> */
.L_x_307:
        /* <DEDUP_REMOVED lines=11> */
.L_x_306:
        /* <DEDUP_REMOVED lines=9> */
.L_x_312:
        /* <DEDUP_REMOVED lines=55> */
.L_x_308:
        /* <DEDUP_REMOVED lines=32> */
.L_x_310:
[----:B------:R-:W-:Y:S05]  /*1070*/  BSYNC B0 ;  /* 0x0000000000007941 */ /* 0x000fea0003800000 */
.L_x_309:
        /* <DEDUP_REMOVED lines=27> */
.L_x_311:
        /* <DEDUP_REMOVED lines=16> */
.L_x_305:
        /* <DEDUP_REMOVED lines=44> */
.L_x_313:
        /* <DEDUP_REMOVED lines=9> */
.L_x_4412:


//--------------------- .text._Z32group_norm_nhwc_bwd_scale_kernelI11Bf16IOFp32WLi128EEv26Group_norm_nhwc_bwd_params --------------------------
	.section	.text._Z32group_norm_nhwc_bwd_scale_kernelI11Bf16IOFp32WLi128EEv26Group_norm_nhwc_bwd_params,"ax",@progbits
	.align	128
        .global         _Z32group_norm_nhwc_bwd_scale_kernelI11Bf16IOFp32WLi128EEv26Group_norm_nhwc_bwd_params
        .type           _Z32group_norm_nhwc_bwd_scale_kernelI11Bf16IOFp32WLi128EEv26Group_norm_nhwc_bwd_params,@function
        .size           _Z32group_norm_nhwc_bwd_scale_kernelI11Bf16IOFp32WLi128EEv26Group_norm_nhwc_bwd_params,(.L_x_4413 - _Z32group_norm_nhwc_bwd_scale_kernelI11Bf16IOFp32WLi128EEv26Group_norm_nhwc_bwd_params)
        .other          _Z32group_norm_nhwc_bwd_scale_kernelI11Bf16IOFp32WLi128EEv26Group_norm_nhwc_bwd_params,@"STO_CUDA_ENTRY STV_DEFAULT"
_Z32group_norm_nhwc_bwd_scale_kernelI11Bf16IOFp32WLi128EEv26Group_norm_nhwc_bwd_params:
.text._Z32group_norm_nhwc_bwd_scale_kernelI11Bf16IOFp32WLi128EEv26Group_norm_nhwc_bwd_params:
        /* <DEDUP_REMOVED lines=90> */
.L_x_315:
[----:B------:R-:W-:Y:S05]  /*05a0*/  BSYNC B0 ;  /* 0x0000000000007941 */ /* 0x000fea0003800000 */
.L_x_314:
        /* <DEDUP_REMOVED lines=65> */
.L_x_318:
        /* <DEDUP_REMOVED lines=11> */
.L_x_317:
        /* <DEDUP_REMOVED lines=9> */
.L_x_323:
        /* <DEDUP_REMOVED lines=55> */
.L_x_319:
        /* <DEDUP_REMOVED lines=32> */
.L_x_321:
[----:B------:R-:W-:Y:S05]  /*1070*/  BSYNC B0 ;  /* 0x0000000000007941 */ /* 0x000fea0003800000 */
.L_x_320:
        /* <DEDUP_REMOVED lines=27> */
.L_x_322:
        /* <DEDUP_REMOVED lines=16> */
.L_x_316:
        /* <DEDUP_REMOVED lines=44> */
.L_x_324:
        /* <DEDUP_REMOVED lines=9> */
.L_x_4413:


//--------------------- .text._Z32group_norm_nhwc_bwd_scale_kernelI11Bf16IOFp32WLi192EEv26Group_norm_nhwc_bwd_params --------------------------
	.section	.text._Z32group_norm_nhwc_bwd_scale_kernelI11Bf16IOFp32WLi192EEv26Group_norm_nhwc_bwd_params,"ax",@progbits
	.align	128
        .global         _Z32group_norm_nhwc_bwd_scale_kernelI11Bf16IOFp32WLi192EEv26Group_norm_nhwc_bwd_params
        .type           _Z32group_norm_nhwc_bwd_scale_kernelI11Bf16IOFp32WLi192EEv26Group_norm_nhwc_bwd_params,@function
        .size           _Z32group_norm_nhwc_bwd_scale_kernelI11Bf16IOFp32WLi192EEv26Group_norm_nhwc_bwd_params,(.L_x_4414 - _Z32group_norm_nhwc_bwd_scale_kernelI11Bf16IOFp32WLi192EEv26Group_norm_nhwc_bwd_params)
        .other          _Z32group_norm_nhwc_bwd_scale_kernelI11Bf16IOFp32WLi192EEv26Group_norm_nhwc_bwd_params,@"STO_CUDA_ENTRY STV_DEFAULT"
_Z32group_norm_nhwc_bwd_scale_kernelI11Bf16IOFp32WLi192EEv26Group_norm_nhwc_bwd_params:
.text._Z32group_norm_nhwc_bwd_scale_kernelI11Bf16IOFp32WLi192EEv26Group_norm_nhwc_bwd_params:
        /* <DEDUP_REMOVED lines=90> */
.L_x_326:
[----:B------:R-:W-:Y:S05]  /*05a0*/  BSYNC B0 ;  /* 0x0000000000007941 */ /* 0x000fea0003800000 */
.L_x_325:
        /* <DEDUP_REMOVED lines=65> */
.L_x_329:
        /* <DEDUP_REMOVED lines=11> */
.L_x_328:
        /* <DEDUP_REMOVED lines=9> */
.L_x_334:
        /* <DEDUP_REMOVED lines=55> */
.L_x_330:
        /* <DEDUP_REMOVED lines=32> */
.L_x_332:
[----:B------:R-:W-:Y:S05]  /*1070*/  BSYNC B0 ;  /* 0x0000000000007941 */ /* 0x000fea0003800000 */
.L_x_331:
        /* <DEDUP_REMOVED lines=27> */
.L_x_333:
        /* <DEDUP_REMOVED lines=16> */
.L_x_327:
        /* <DEDUP_REMOVED lines=44> */
.L_x_335:
        /* <DEDUP_REMOVED lines=9> */
.L_x_4414:


//--------------------- .text._Z32group_norm_nhwc_bwd_scale_kernelI11Bf16IOFp32WLi448EEv26Group_norm_nhwc_bwd_params --------------------------
	.section	.text._Z32group_norm_nhwc_bwd_scale_kernelI11Bf16IOFp32WLi448EEv26Group_norm_nhwc_bwd_params,"ax",@progbits
	.align	128
        .global         _Z32group_norm_nhwc_bwd_scale_kernelI11Bf16IOFp32WLi448EEv26Group_norm_nhwc_bwd_params
        .type           _Z32group_norm_nhwc_bwd_scale_kernelI11Bf16IOFp32WLi448EEv26Group_norm_nhwc_bwd_params,@function
        .size           _Z32group_norm_nhwc_bwd_scale_kernelI11Bf16IOFp32WLi448EEv26Group_norm_nhwc_bwd_params,(.L_x_4415 - _Z32group_norm_nhwc_bwd_scale_kernelI11Bf16IOFp32WLi448EEv26Group_norm_nhwc_bwd_params)
        .other          _Z32group_norm_nhwc_bwd_scale_kernelI11Bf16IOFp32WLi448EEv26Group_norm_nhwc_bwd_params,@"STO_CUDA_ENTRY STV_DEFAULT"
_Z32group_norm_nhwc_bwd_scale_kernelI11Bf16IOFp32WLi448EEv26Group_norm_nhwc_bwd_params:
.text._Z32group_norm_nhwc_bwd_scale_kernelI11Bf16IOFp32WLi448EEv26Group_norm_nhwc_bwd_params:
        /* <DEDUP_REMOVED lines=90> */
.L_x_337:
[----:B------:R-:W-:Y:S05]  /*05a0*/  BSYNC B0 ;  /* 0x0000000000007941 */ /* 0x000fea0003800000 */
.L_x_336:
        /* <DEDUP_REMOVED lines=65> */
.L_x_340:
        /* <DEDUP_REMOVED lines=11> */
.L_x_339:
        /* <DEDUP_REMOVED lines=9> */
.L_x_345:
        /* <DEDUP_REMOVED lines=55> */
.L_x_341:
        /* <DEDUP_REMOVED lines=32> */
.L_x_343:
[----:B------:R-:W-:Y:S05]  /*1070*/  BSYNC B0 ;  /* 0x0000000000007941 */ /* 0x000fea0003800000 */
.L_x_342:
        /* <DEDUP_REMOVED lines=27> */
.L_x_344:
        /* <DEDUP_REMOVED lines=16> */
.L_x_338:
        /* <DEDUP_REMOVED lines=44> */
.L_x_346:
        /* <DEDUP_REMOVED lines=9> */
.L_x_4415:


//--------------------- .text._Z32group_norm_nhwc_bwd_scale_kernelI11Bf16IOFp32WLi256EEv26Group_norm_nhwc_bwd_params --------------------------
	.section	.text._Z32group_norm_nhwc_bwd_scale_kernelI11Bf16IOFp32WLi256EEv26Group_norm_nhwc_bwd_params,"ax",@progbits
	.align	128
        .global         _Z32group_norm_nhwc_bwd_scale_kernelI11Bf16IOFp32WLi256EEv26Group_norm_nhwc_bwd_params
        .type           _Z32group_norm_nhwc_bwd_scale_kernelI11Bf16IOFp32WLi256EEv26Group_norm_nhwc_bwd_params,@function
        .size           _Z32group_norm_nhwc_bwd_scale_kernelI11Bf16IOFp32WLi256EEv26Group_norm_nhwc_bwd_params,(.L_x_4416 - _Z32group_norm_nhwc_bwd_scale_kernelI11Bf16IOFp32WLi256EEv26Group_norm_nhwc_bwd_params)
        .other          _Z32group_norm_nhwc_bwd_scale_kernelI11Bf16IOFp32WLi256EEv26Group_norm_nhwc_bwd_params,@"STO_CUDA_ENTRY STV_DEFAULT"
_Z32group_norm_nhwc_bwd_scale_kernelI11Bf16IOFp32WLi256EEv26Group_norm_nhwc_bwd_params:
.text._Z32group_norm_nhwc_bwd_scale_kernelI11Bf16IOFp32WLi256EEv26Group_norm_nhwc_bwd_params:
        /* <DEDUP_REMOVED lines=90> */
.L_x_348:
[----:B------:R-:W-:Y:S05]  /*05a0*/  BSYNC B0 ;  /* 0x0000000000007941 */ /* 0x000fea0003800000 */
.L_x_347:
        /* <DEDUP_REMOVED lines=65> */
.L_x_351:
        /* <DEDUP_REMOVED lines=11> */
.L_x_350:
        /* <DEDUP_REMOVED lines=9> */
.L_x_356:
        /* <DEDUP_REMOVED lines=55> */
.L_x_352:
        /* <DEDUP_REMOVED lines=32> */
.L_x_354:
[----:B------:R-:W-:Y:S05]  /*1070*/  BSYNC B0 ;  /* 0x0000000000007941 */ /* 0x000fea0003800000 */
.L_x_353:
        /* <DEDUP_REMOVED lines=27> */
.L_x_355:
        /* <DEDUP_REMOVED lines=16> */
.L_x_349:
        /* <DEDUP_REMOVED lines=44> */
.L_x_357:
        /* <DEDUP_REMOVED lines=9> */
.L_x_4416:


//--------------------- .text._Z32group_norm_nhwc_bwd_scale_kernelI11Bf16IOFp32WLi120EEv26Group_norm_nhwc_bwd_params --------------------------
	.section	.text._Z32group_norm_nhwc_bwd_scale_kernelI11Bf16IOFp32WLi120EEv26Group_norm_nhwc_bwd_params,"ax",@progbits
	.align	128
        .global         _Z32group_norm_nhwc_bwd_scale_kernelI11Bf16IOFp32WLi120EEv26Group_norm_nhwc_bwd_params
        .type           _Z32group_norm_nhwc_bwd_scale_kernelI11Bf16IOFp32WLi120EEv26Group_norm_nhwc_bwd_params,@function
        .size           _Z32group_norm_nhwc_bwd_scale_kernelI11Bf16IOFp32WLi120EEv26Group_norm_nhwc_bwd_params,(.L_x_4417 - _Z32group_norm_nhwc_bwd_scale_kernelI11Bf16IOFp32WLi120EEv26Group_norm_nhwc_bwd_params)
        .other          _Z32group_norm_nhwc_bwd_scale_kernelI11Bf16IOFp32WLi120EEv26Group_norm_nhwc_bwd_params,@"STO_CUDA_ENTRY STV_DEFAULT"
_Z32group_norm_nhwc_bwd_scale_kernelI11Bf16IOFp32WLi120EEv26Group_norm_nhwc_bwd_params:
.text._Z32group_norm_nhwc_bwd_scale_kernelI11Bf16IOFp32WLi120EEv26Group_norm_nhwc_bwd_params:
        /* <DEDUP_REMOVED lines=90> */
.L_x_359:
[----:B------:R-:W-:Y:S05]  /*05a0*/  BSYNC B0 ;  /* 0x0000000000007941 */ /* 0x000fea0003800000 */
.L_x_358:
        /* <DEDUP_REMOVED lines=65> */
.L_x_362:
        /* <DEDUP_REMOVED lines=11> */
.L_x_361:
        /* <DEDUP_REMOVED lines=9> */
.L_x_367:
        /* <DEDUP_REMOVED lines=55> */
.L_x_363:
        /* <DEDUP_REMOVED lines=32> */
.L_x_365:
[----:B------:R-:W-:Y:S05]  /*1070*/  BSYNC B0 ;  /* 0x0000000000007941 */ /* 0x000fea0003800000 */
.L_x_364:
        /* <DEDUP_REMOVED lines=27> */
.L_x_366:
        /* <DEDUP_REMOVED lines=16> */
.L_x_360:
        /* <DEDUP_REMOVED lines=44> */
.L_x_368:
        /* <DEDUP_REMOVED lines=9> */
.L_x_4417:


//--------------------- .text._Z32group_norm_nhwc_bwd_scale_kernelI11Bf16IOFp32WLi140EEv26Group_norm_nhwc_bwd_params --------------------------
	.section	.text._Z32group_norm_nhwc_bwd_scale_kernelI11Bf16IOFp32WLi140EEv26Group_norm_nhwc_bwd_params,"ax",@progbits
	.align	128
        .global         _Z32group_norm_nhwc_bwd_scale_kernelI11Bf16IOFp32WLi140EEv26Group_norm_nhwc_bwd_params
        .type           _Z32group_norm_nhwc_bwd_scale_kernelI11Bf16IOFp32WLi140EEv26Group_norm_nhwc_bwd_params,@function
        .size           _Z32group_norm_nhwc_bwd_scale_kernelI11Bf16IOFp32WLi140EEv26Group_norm_nhwc_bwd_params,(.L_x_4418 - _Z32group_norm_nhwc_bwd_scale_kernelI11Bf16IOFp32WLi140EEv26Group_norm_nhwc_bwd_params)
        .other          _Z32group_norm_nhwc_bwd_scale_kernelI11Bf16IOFp32WLi140EEv26Group_norm_nhwc_bwd_params,@"STO_CUDA_ENTRY STV_DEFAULT"
_Z32group_norm_nhwc_bwd_scale_kernelI11Bf16IOFp32WLi140EEv26Group_norm_nhwc_bwd_params:
.text._Z32group_norm_nhwc_bwd_scale_kernelI11Bf16IOFp32WLi140EEv26Group_norm_nhwc_bwd_params:
        /* <DEDUP_REMOVED lines=90> */
.L_x_370:
[----:B------:R-:W-:Y:S05]  /*05a0*/  BSYNC B0 ;  /* 0x0000000000007941 */ /* 0x000fea0003800000 */
.L_x_369:
        /* <DEDUP_REMOVED lines=65> */
.L_x_373:
        /* <DEDUP_REMOVED lines=11> */
.L_x_372:
        /* <DEDUP_REMOVED lines=9> */
.L_x_378:
        /* <DEDUP_REMOVED lines=55> */
.L_x_374:
        /* <DEDUP_REMOVED lines=32> */
.L_x_376:
[----:B------:R-:W-:Y:S05]  /*1070*/  BSYNC B0 ;  /* 0x0000000000007941 */ /* 0x000fea0003800000 */
.L_x_375:
        /* <DEDUP_REMOVED lines=27> */
.L_x_377:
        /* <DEDUP_REMOVED lines=16> */
.L_x_371:
        /* <DEDUP_REMOVED lines=44> */
.L_x_379:
        /* <DEDUP_REMOVED lines=9> */
.L_x_4418:


//--------------------- .text._Z32group_norm_nhwc_bwd_scale_kernelI11Bf16IOFp32WLi160EEv26Group_norm_nhwc_bwd_params --------------------------
	.section	.text._Z32group_norm_nhwc_bwd_scale_kernelI11Bf16IOFp32WLi160EEv26Group_norm_nhwc_bwd_params,"ax",@progbits
	.align	128
        .global         _Z32group_norm_nhwc_bwd_scale_kernelI11Bf16IOFp32WLi160EEv26Group_norm_nhwc_bwd_params
        .type           _Z32group_norm_nhwc_bwd_scale_kernelI11Bf16IOFp32WLi160EEv26Group_norm_nhwc_bwd_params,@function
        .size           _Z32group_norm_nhwc_bwd_scale_kernelI11Bf16IOFp32WLi160EEv26Group_norm_nhwc_bwd_params,(.L_x_4419 - _Z32group_norm_nhwc_bwd_scale_kernelI11Bf16IOFp32WLi160EEv26Group_norm_nhwc_bwd_params)
        .other          _Z32group_norm_nhwc_bwd_scale_kernelI11Bf16IOFp32WLi160EEv26Group_norm_nhwc_bwd_params,@"STO_CUDA_ENTRY STV_DEFAULT"
_Z32group_norm_nhwc_bwd_scale_kernelI11Bf16IOFp32WLi160EEv26Group_norm_nhwc_bwd_params:
.text._Z32group_norm_nhwc_bwd_scale_kernelI11Bf16IOFp32WLi160EEv26Group_norm_nhwc_bwd_params:
        /* <DEDUP_REMOVED lines=90> */
.L_x_381:
[----:B------:R-:W-:Y:S05]  /*05a0*/  BSYNC B0 ;  /* 0x0000000000007941 */ /* 0x000fea0003800000 */
.L_x_380:
        /* <DEDUP_REMOVED lines=65> */
.L_x_384:
        /* <DEDUP_REMOVED lines=11> */
.L_x_383:
        /* <DEDUP_REMOVED lines=9> */
.L_x_389:
        /* <DEDUP_REMOVED lines=55> */
.L_x_385:
        /* <DEDUP_REMOVED lines=32> */
.L_x_387:
[----:B------:R-:W-:Y:S05]  /*1070*/  BSYNC B0 ;  /* 0x0000000000007941 */ /* 0x000fea0003800000 */
.L_x_386:
        /* <DEDUP_REMOVED lines=27> */
.L_x_388:
        /* <DEDUP_REMOVED lines=16> */
.L_x_382:
        /* <DEDUP_REMOVED lines=44> */
.L_x_390:
        /* <DEDUP_REMOVED lines=9> */
.L_x_4419:


//--------------------- .text._Z32group_norm_nhwc_bwd_scale_kernelI11Bf16IOBf16WLi196EEv26Group_norm_nhwc_bwd_params --------------------------
	.section	.text._Z32group_norm_nhwc_bwd_scale_kernelI11Bf16IOBf16WLi196EEv26Group_norm_nhwc_bwd_params,"ax",@progbits
	.align	128
        .global         _Z32group_norm_nhwc_bwd_scale_kernelI11Bf16IOBf16WLi196EEv26Group_norm_nhwc_bwd_params
        .type           _Z32group_norm_nhwc_bwd_scale_kernelI11Bf16IOBf16WLi196EEv26Group_norm_nhwc_bwd_params,@function
        .size           _Z32group_norm_nhwc_bwd_scale_kernelI11Bf16IOBf16WLi196EEv26Group_norm_nhwc_bwd_params,(.L_x_4420 - _Z32group_norm_nhwc_bwd_scale_kernelI11Bf16IOBf16WLi196EEv26Group_norm_nhwc_bwd_params)
        .other          _Z32group_norm_nhwc_bwd_scale_kernelI11Bf16IOBf16WLi196EEv26Group_norm_nhwc_bwd_params,@"STO_CUDA_ENTRY STV_DEFAULT"
_Z32group_norm_nhwc_bwd_scale_kernelI11Bf16IOBf16WLi196EEv26Group_norm_nhwc_bwd_params:
.text._Z32group_norm_nhwc_bwd_scale_kernelI11Bf16IOBf16WLi196EEv26Group_norm_nhwc_bwd_params:
[----:B------:R-:W-:Y:S08]  /*0000*/  LDC R1, c[0x0][0x28] ;  /* 0x00000a00ff017b82 */ /* 0x000ff00000000800 */
[----:B------:R-:W0:Y:S01]  /*0010*/  LDC R7, c[0x0][0x2b4] ;  /* 0x0000ad00ff077b82 */ /* 0x000e220000000800 */
[----:B------:R-:W1:Y:S01]  /*0020*/  S2R R16, SR_TID.X ;  /* 0x0000000000107919 */ /* 0x000e620000002100 */
[----:B------:R-:W-:Y:S01]  /*0030*/  ULDC UR4, c[0x0][0x2a0] ;  /* 0x0000a80000047ab9 */ /* 0x000fe20000000800 */
[----:B------:R-:W-:Y:S01]  /*0040*/  ULDC.64 UR8, c[0x0][0x208] ;  /* 0x0000820000087ab9 */ /* 0x000fe20000000a00 */
[----:B------:R-:W-:-:S04]  /*0050*/  ULDC UR10, c[0x0][0x2bc] ;  /* 0x0000af00000a7ab9 */ /* 0x000fc80000000800 */
[----:B------:R-:W2:Y:S08]  /*0060*/  S2UR UR6, SR_CTAID.X ;  /* 0x00000000000679c3 */ /* 0x000eb00000002500 */
[----:B------:R-:W2:Y:S01]  /*0070*/  LDC R17, c[0x0][0x2b8] ;  /* 0x0000ae00ff117b82 */ /* 0x000ea20000000800 */
[----:B0-----:R-:W-:-:S07]  /*0080*/  IABS R5, R7 ;  /* 0x0000000700057213 */ /* 0x001fce0000000000 */
[----:B------:R-:W0:Y:S01]  /*0090*/  LDC.64 R14, c[0x0][0x248] ;  /* 0x00009200ff0e7b82 */ /* 0x000e220000000a00 */
[----:B------:R-:W3:Y:S01]  /*00a0*/  I2F.RP R0, R5 ;  /* 0x0000000500007306 */ /* 0x000ee20000209400 */
[----:B-1----:R-:W-:-:S06]  /*00b0*/  IMAD.SHL.U32 R16, R16, 0x2, RZ ;  /* 0x0000000210107824 */ /* 0x002fcc00078e00ff */
[----:B------:R-:W1:Y:S01]  /*00c0*/  S2UR UR7, SR_CTAID.Y ;  /* 0x00000000000779c3 */ /* 0x000e620000002600 */
[----:B--2---:R-:W-:-:S07]  /*00d0*/  IMAD R16, R17, UR6, R16 ;  /* 0x0000000611107c24 */ /* 0x004fce000f8e0210 */
[----:B------:R-:W1:Y:S01]  /*00e0*/  LDC R13, c[0x0][0x2ac] ;  /* 0x0000ab00ff0d7b82 */ /* 0x000e620000000800 */
[----:B---3--:R-:W2:Y:S02]  /*00f0*/  MUFU.RCP R0, R0 ;  /* 0x0000000000007308 */ /* 0x008ea40000001000 */
[----:B--2---:R-:W-:Y:S01]  /*0100*/  VIADD R2, R0, 0xffffffe ;  /* 0x0ffffffe00027836 */ /* 0x004fe20000000000 */
[----:B------:R-:W-:-:S05]  /*0110*/  IABS R0, R16 ;  /* 0x0000001000007213 */ /* 0x000fca0000000000 */
[----:B------:R2:W3:Y:S02]  /*0120*/  F2I.FTZ.U32.TRUNC.NTZ R3, R2 ;  /* 0x0000000200037305 */ /* 0x0004e4000021f000 */
[----:B--2---:R-:W-:Y:S01]  /*0130*/  IMAD.MOV.U32 R2, RZ, RZ, RZ ;  /* 0x000000ffff027224 */ /* 0x004fe200078e00ff */
[----:B---3--:R-:W-:-:S05]  /*0140*/  IADD3 R4, RZ, -R3, RZ ;  /* 0x80000003ff047210 */ /* 0x008fca0007ffe0ff */
[----:B------:R-:W-:-:S04]  /*0150*/  IMAD R9, R4, R5, RZ ;  /* 0x0000000504097224 */ /* 0x000fc800078e02ff */
[----:B------:R-:W-:-:S06]  /*0160*/  IMAD.HI.U32 R3, R3, R9, R2 ;  /* 0x0000000903037227 */ /* 0x000fcc00078e0002 */
[----:B------:R-:W-:-:S05]  /*0170*/  IMAD.HI.U32 R3, R3, R0, RZ ;  /* 0x0000000003037227 */ /* 0x000fca00078e00ff */
[----:B------:R-:W-:-:S05]  /*0180*/  IADD3 R2, -R3, RZ, RZ ;  /* 0x000000ff03027210 */ /* 0x000fca0007ffe1ff */
[C---:B------:R-:W-:Y:S02]  /*0190*/  IMAD R2, R5.reuse, R2, R0 ;  /* 0x0000000205027224 */ /* 0x040fe400078e0200 */
[----:B------:R-:W2:Y:S03]  /*01a0*/  S2R R0, SR_CTAID.Z ;  /* 0x0000000000007919 */ /* 0x000ea60000002700 */
[----:B------:R-:W-:-:S13]  /*01b0*/  ISETP.GT.U32.AND P1, PT, R5, R2, PT ;  /* 0x000000020500720c */ /* 0x000fda0003f24070 */
[----:B------:R-:W-:Y:S01]  /*01c0*/  @!P1 IMAD.IADD R2, R2, 0x1, -R5 ;  /* 0x0000000102029824 */ /* 0x000fe200078e0a05 */
[----:B------:R-:W-:Y:S02]  /*01d0*/  @!P1 IADD3 R3, R3, 0x1, RZ ;  /* 0x0000000103039810 */ /* 0x000fe40007ffe0ff */
[----:B------:R-:W-:Y:S02]  /*01e0*/  ISETP.NE.AND P1, PT, R7, RZ, PT ;  /* 0x000000ff0700720c */ /* 0x000fe40003f25270 */
[----:B------:R-:W-:Y:S02]  /*01f0*/  ISETP.GE.U32.AND P0, PT, R2, R5, PT ;  /* 0x000000050200720c */ /* 0x000fe40003f06070 */
[----:B------:R-:W-:-:S04]  /*0200*/  LOP3.LUT R2, R16, R7, RZ, 0x3c, !PT ;  /* 0x0000000710027212 */ /* 0x000fc800078e3cff */
[----:B------:R-:W-:-:S07]  /*0210*/  ISETP.GE.AND P2, PT, R2, RZ, PT ;  /* 0x000000ff0200720c */ /* 0x000fce0003f46270 */
[----:B------:R-:W-:-:S05]  /*0220*/  @P0 VIADD R3, R3, 0x1 ;  /* 0x0000000103030836 */ /* 0x000fca0000000000 */
[----:B------:R-:W-:-:S05]  /*0230*/  MOV R5, R3 ;  /* 0x0000000300057202 */ /* 0x000fca0000000f00 */
[----:B------:R-:W-:Y:S01]  /*0240*/  @!P2 IMAD.MOV R5, RZ, RZ, -R5 ;  /* 0x000000ffff05a224 */ /* 0x000fe200078e0a05 */
[----:B------:R-:W-:-:S05]  /*0250*/  @!P1 LOP3.LUT R5, RZ, R7, RZ, 0x33, !PT ;  /* 0x00000007ff059212 */ /* 0x000fca00078e33ff */
[----:B--2---:R-:W-:-:S04]  /*0260*/  IMAD R3, R0, UR4, R5 ;  /* 0x0000000400037c24 */ /* 0x004fc8000f8e0205 */
[----:B0-----:R-:W-:-:S06]  /*0270*/  IMAD.WIDE R14, R3, 0x8, R14 ;  /* 0x00000008030e7825 */ /* 0x001fcc00078e020e */
[----:B------:R-:W2:Y:S01]  /*0280*/  LDG.E.64 R14, desc[UR8][R14.64] ;  /* 0x000000080e0e7981 */ /* 0x000ea2000c1e1b00 */
[----:B------:R-:W-:Y:S02]  /*0290*/  ISETP.GE.AND P0, PT, R5, UR4, PT ;  /* 0x0000000405007c0c */ /* 0x000fe4000bf06270 */
[----:B------:R-:W-:-:S11]  /*02a0*/  CS2R R8, SRZ ;  /* 0x0000000000087805 */ /* 0x000fd6000001ff00 */
        /* <DEDUP_REMOVED lines=8> */
[----:B------:R0:W3:Y:S01]  /*0330*/  @!P0 LDG.E R8, desc[UR8][R2.64] ;  /* 0x0000000802088981 */ /* 0x0000e2000c1e1900 */
[----:B------:R-:W4:Y:S03]  /*0340*/  LDC.64 R4, c[0x0][0x290] ;  /* 0x0000a400ff047b82 */ /* 0x000f260000000a00 */
[----:B------:R5:W3:Y:S01]  /*0350*/  @!P0 LDG.E R9, desc[UR8][R6.64] ;  /* 0x0000000806098981 */ /* 0x000ae2000c1e1900 */
[----:B-1----:R-:W-:Y:S01]  /*0360*/  IMAD R26, R13, UR7, RZ ;  /* 0x000000070d1a7c24 */ /* 0x002fe2000f8e02ff */
[----:B------:R-:W-:Y:S01]  /*0370*/  SHF.R.S32.HI R17, RZ, 0x1f, R16 ;  /* 0x0000001fff117819 */ /* 0x000fe20000011410 */
[----:B------:R-:W-:Y:S01]  /*0380*/  BSSY B0, `(.L_x_391) ;  /* 0x0000027000007945 */ /* 0x000fe20003800000 */
[----:B0-----:R-:W-:Y:S02]  /*0390*/  HFMA2.MMA R2, -RZ, RZ, 1.875, 0 ;  /* 0x3f800000ff027435 */ /* 0x001fe400000001ff */
[----:B------:R-:W-:-:S02]  /*03a0*/  SHF.R.S32.HI R12, RZ, 0x1f, R26 ;  /* 0x0000001fff0c7819 */ /* 0x000fc4000001141a */
[----:B------:R-:W-:Y:S02]  /*03b0*/  IADD3 R11, P1, R26, R13, RZ ;  /* 0x0000000d1a0b7210 */ /* 0x000fe40007f3e0ff */
[----:B-----5:R-:W-:Y:S02]  /*03c0*/  CS2R R6, SRZ ;  /* 0x0000000000067805 */ /* 0x020fe4000001ff00 */
[----:B------:R-:W-:Y:S02]  /*03d0*/  LEA.HI.X.SX32 R18, R13, R12, 0x1, P1 ;  /* 0x0000000c0d127211 */ /* 0x000fe400008f0eff */
[----:B----4-:R-:W-:-:S04]  /*03e0*/  ISETP.LT.U32.AND P1, PT, R11, R4, PT ;  /* 0x000000040b00720c */ /* 0x010fc80003f21070 */
[----:B------:R-:W-:-:S04]  /*03f0*/  ISETP.LT.AND.EX P1, PT, R18, R5, PT, P1 ;  /* 0x000000051200720c */ /* 0x000fc80003f21310 */
[----:B------:R-:W-:Y:S02]  /*0400*/  SEL R3, R11, R4, P1 ;  /* 0x000000040b037207 */ /* 0x000fe40000800000 */
[----:B------:R-:W-:Y:S02]  /*0410*/  CS2R R4, SRZ ;  /* 0x0000000000047805 */ /* 0x000fe4000001ff00 */
[----:B------:R-:W-:Y:S01]  /*0420*/  ISETP.GE.AND P2, PT, R26, R3, PT ;  /* 0x000000031a00720c */ /* 0x000fe20003f46270 */
[----:B--2---:R-:W-:-:S05]  /*0430*/  FFMA.FTZ R15, -R14, R14, R15 ;  /* 0x0000000e0e0f7223 */ /* 0x004fca000001010f */
[----:B------:R-:W-:-:S13]  /*0440*/  FSETP.GTU.FTZ.AND P0, PT, R15, RZ, PT ;  /* 0x000000ff0f00720b */ /* 0x000fda0003f1c000 */
[----:B------:R-:W0:Y:S02]  /*0450*/  @P0 LDC R10, c[0x0][0x250] ;  /* 0x00009400ff0a0b82 */ /* 0x000e240000000800 */
[----:B0-----:R-:W-:Y:S01]  /*0460*/  @P0 FADD.FTZ R10, R15, R10 ;  /* 0x0000000a0f0a0221 */ /* 0x001fe20000010000 */
[----:B---3--:R-:W-:-:S03]  /*0470*/  FMUL.FTZ R8, R8, UR10 ;  /* 0x0000000a08087c20 */ /* 0x008fc60008410000 */
[----:B------:R0:W1:Y:S01]  /*0480*/  @P0 MUFU.RSQ R2, R10 ;  /* 0x0000000a00020308 */ /* 0x0000620000001400 */
[----:B------:R-:W-:Y:S01]  /*0490*/  ISETP.GE.U32.AND P0, PT, R16, UR4, PT ;  /* 0x0000000410007c0c */ /* 0x000fe2000bf06070 */
[----:B------:R-:W-:-:S03]  /*04a0*/  FMUL.FTZ R9, R9, UR10 ;  /* 0x0000000a09097c20 */ /* 0x000fc60008410000 */
        /* <DEDUP_REMOVED lines=20> */
.L_x_392:
[----:B------:R-:W-:Y:S05]  /*05f0*/  BSYNC B0 ;  /* 0x0000000000007941 */ /* 0x000fea0003800000 */
.L_x_391:
[----:B------:R-:W-:Y:S05]  /*0600*/  @P2 BRA `(.L_x_393) ;  /* 0x0000000c005c2947 */ /* 0x000fea0003800000 */
[----:B------:R-:W-:Y:S01]  /*0610*/  IMAD.IADD R10, R3, 0x1, -R26 ;  /* 0x00000001030a7824 */ /* 0x000fe200078e0a1a */
[----:B------:R-:W-:Y:S01]  /*0620*/  SHF.R.S32.HI R11, RZ, 0x1f, R0 ;  /* 0x0000001fff0b7819 */ /* 0x000fe20000011400 */
[----:B------:R-:W-:Y:S01]  /*0630*/  ULDC.64 UR10, c[0x0][0x298] ;  /* 0x0000a600000a7ab9 */ /* 0x000fe20000000a00 */
[----:B------:R-:W-:Y:S02]  /*0640*/  MOV R23, R26 ;  /* 0x0000001a00177202 */ /* 0x000fe40000000f00 */
[----:B------:R-:W-:Y:S01]  /*0650*/  LOP3.LUT R13, R10, 0x1, RZ, 0xc0, !PT ;  /* 0x000000010a0d7812 */ /* 0x000fe200078ec0ff */
[----:B------:R-:W-:Y:S02]  /*0660*/  IMAD R15, R11, UR10, RZ ;  /* 0x0000000a0b0f7c24 */ /* 0x000fe4000f8e02ff */
[----:B------:R-:W-:Y:S01]  /*0670*/  IMAD.WIDE.U32 R10, R0, UR10, R16 ;  /* 0x0000000a000a7c25 */ /* 0x000fe2000f8e0010 */
[----:B------:R-:W-:Y:S01]  /*0680*/  ISETP.NE.U32.AND P1, PT, R13, 0x1, PT ;  /* 0x000000010d00780c */ /* 0x000fe20003f25070 */
[----:B------:R-:W-:-:S02]  /*0690*/  ULDC.U8 UR10, c[0x0][0x2a4] ;  /* 0x0000a900000a7ab9 */ /* 0x000fc40000000000 */
[----:B------:R-:W-:-:S04]  /*06a0*/  IMAD R15, R0, UR11, R15 ;  /* 0x0000000b000f7c24 */ /* 0x000fc8000f8e020f */
[----:B------:R-:W-:-:S06]  /*06b0*/  IMAD.IADD R13, R11, 0x1, R15 ;  /* 0x000000010b0d7824 */ /* 0x000fcc00078e020f */
[----:B------:R-:W-:Y:S05]  /*06c0*/  @P1 BRA `(.L_x_394) ;  /* 0x0000000000fc1947 */ /* 0x000fea0003800000 */
[----:B------:R-:W0:Y:S01]  /*06d0*/  @!P0 LDC.64 R18, c[0x0][0x230] ;  /* 0x00008c00ff128b82 */ /* 0x000e220000000a00 */
[----:B------:R-:W-:Y:S01]  /*06e0*/  IMAD R15, R12, UR4, RZ ;  /* 0x000000040c0f7c24 */ /* 0x000fe2000f8e02ff */
[----:B------:R-:W-:-:S03]  /*06f0*/  MOV R12, R10 ;  /* 0x0000000a000c7202 */ /* 0x000fc60000000f00 */
[C---:B------:R-:W-:Y:S02]  /*0700*/  IMAD R15, R26.reuse, UR5, R15 ;  /* 0x000000051a0f7c24 */ /* 0x040fe4000f8e020f */
[----:B------:R-:W-:Y:S01]  /*0710*/  IMAD.WIDE.U32 R22, R26, UR4, R12 ;  /* 0x000000041a167c25 */ /* 0x000fe2000f8e000c */
[----:B------:R-:W1:Y:S03]  /*0720*/  @!P0 LDC.64 R20, c[0x0][0x228] ;  /* 0x00008a00ff148b82 */ /* 0x000e660000000a00 */
[----:B------:R-:W-:Y:S01]  /*0730*/  IMAD.IADD R15, R23, 0x1, R15 ;  /* 0x00000001170f7824 */ /* 0x000fe200078e020f */
[----:B------:R-:W-:-:S04]  /*0740*/  @!P0 SHF.L.U32 R27, R22, 0x1, RZ ;  /* 0x00000001161b8819 */ /* 0x000fc800000006ff */
[----:B------:R-:W-:Y:S02]  /*0750*/  @!P0 SHF.L.U64.HI R28, R22, 0x1, R15 ;  /* 0x00000001161c8819 */ /* 0x000fe4000001020f */
[----:B0-----:R-:W-:-:S05]  /*0760*/  @!P0 IADD3 R24, P1, R27, R18, RZ ;  /* 0x000000121b188210 */ /* 0x001fca0007f3e0ff */
[C---:B------:R-:W-:Y:S02]  /*0770*/  @!P0 IMAD.X R25, R28.reuse, 0x1, R19, P1 ;  /* 0x000000011c198824 */ /* 0x040fe400008e0613 */
[----:B------:R-:W0:Y:S01]  /*0780*/  @!P0 LDC.64 R18, c[0x0][0x210] ;  /* 0x00008400ff128b82 */ /* 0x000e220000000a00 */
[----:B-1----:R-:W-:Y:S02]  /*0790*/  @!P0 IADD3 R20, P1, R27, R20, RZ ;  /* 0x000000141b148210 */ /* 0x002fe40007f3e0ff */
[----:B------:R-:W2:Y:S02]  /*07a0*/  @!P0 LDG.E R24, desc[UR8][R24.64] ;  /* 0x0000000818188981 */ /* 0x000ea4000c1e1900 */
[----:B------:R-:W-:-:S05]  /*07b0*/  @!P0 IADD3.X R21, R28, R21, RZ, P1, !PT ;  /* 0x000000151c158210 */ /* 0x000fca0000ffe4ff */
[----:B------:R1:W3:Y:S01]  /*07c0*/  @!P0 LDG.E R20, desc[UR8][R20.64] ;  /* 0x0000000814148981 */ /* 0x0002e2000c1e1900 */
[----:B------:R-:W-:Y:S02]  /*07d0*/  PRMT R28, RZ, 0x7610, R28 ;  /* 0x00007610ff1c7816 */ /* 0x000fe4000000001c */
[----:B------:R-:W-:Y:S02]  /*07e0*/  PRMT R29, RZ, 0x7610, R29 ;  /* 0x00007610ff1d7816 */ /* 0x000fe4000000001d */
[----:B------:R-:W-:Y:S02]  /*07f0*/  ISETP.NE.AND P1, PT, RZ, UR10, PT ;  /* 0x0000000aff007c0c */ /* 0x000fe4000bf25270 */
[----:B------:R-:W-:Y:S02]  /*0800*/  PRMT R27, RZ, 0x7610, R27 ;  /* 0x00007610ff1b7816 */ /* 0x000fe4000000001b */
[C---:B--2---:R-:W-:Y:S02]  /*0810*/  @!P0 PRMT R28, R24.reuse, 0x7610, R28 ;  /* 0x00007610181c8816 */ /* 0x044fe4000000001c */
[----:B------:R-:W-:-:S03]  /*0820*/  @!P0 PRMT R29, R24, 0x7632, R29 ;  /* 0x00007632181d8816 */ /* 0x000fc6000000001d */
[----:B-1----:R-:W-:Y:S01]  /*0830*/  IMAD.U32 R21, R28, 0x10000, RZ ;  /* 0x000100001c157824 */ /* 0x002fe200078e00ff */
[----:B------:R-:W-:Y:S02]  /*0840*/  SHF.L.U32 R29, R29, 0x10, RZ ;  /* 0x000000101d1d7819 */ /* 0x000fe400000006ff */
[----:B------:R-:W-:Y:S01]  /*0850*/  PRMT R28, RZ, 0x7610, R28 ;  /* 0x00007610ff1c7816 */ /* 0x000fe2000000001c */
[----:B------:R-:W-:Y:S01]  /*0860*/  FADD.FTZ R25, -R14, R21 ;  /* 0x000000150e197221 */ /* 0x000fe20000010100 */
[----:B---3--:R-:W-:Y:S01]  /*0870*/  @!P0 PRMT R27, R20, 0x7610, R27 ;  /* 0x00007610141b8816 */ /* 0x008fe2000000001b */
[----:B------:R-:W-:Y:S01]  /*0880*/  FADD.FTZ R29, -R14, R29 ;  /* 0x0000001d0e1d7221 */ /* 0x000fe20000010100 */
[----:B------:R-:W-:Y:S01]  /*0890*/  @!P0 PRMT R28, R20, 0x7632, R28 ;  /* 0x00007632141c8816 */ /* 0x000fe2000000001c */
[-C--:B------:R-:W-:Y:S02]  /*08a0*/  FMUL.FTZ R24, R25, R2.reuse ;  /* 0x0000000219187220 */ /* 0x080fe40000410000 */
[----:B------:R-:W-:Y:S01]  /*08b0*/  IMAD.U32 R21, R27, 0x10000, RZ ;  /* 0x000100001b157824 */ /* 0x000fe200078e00ff */
[----:B------:R-:W-:Y:S01]  /*08c0*/  SHF.L.U32 R28, R28, 0x10, RZ ;  /* 0x000000101c1c7819 */ /* 0x000fe200000006ff */
[----:B------:R-:W-:Y:S01]  /*08d0*/  FMUL.FTZ R20, R29, R2 ;  /* 0x000000021d147220 */ /* 0x000fe20000410000 */
[----:B0-----:R-:W-:Y:S06]  /*08e0*/  @!P1 BRA `(.L_x_395) ;  /* 0x0000000000489947 */ /* 0x001fec0003800000 */
        /* <DEDUP_REMOVED lines=18> */
.L_x_395:
[C-C-:B------:R-:W-:Y:S01]  /*0a10*/  FFMA.FTZ R24, R8.reuse, R24, R9.reuse ;  /* 0x0000001808187223 */ /* 0x140fe20000010009 */
[----:B------:R-:W-:Y:S01]  /*0a20*/  FFMA.FTZ R23, R8, R20, R9 ;  /* 0x0000001408177223 */ /* 0x000fe20000010009 */
[----:B------:R-:W-:Y:S02]  /*0a30*/  @!P0 LEA R18, P1, R22, R18, 0x1 ;  /* 0x0000001216128211 */ /* 0x000fe400078208ff */
[----:B------:R-:W-:Y:S01]  /*0a40*/  FFMA.FTZ R21, R21, R4, -R24 ;  /* 0x0000000415157223 */ /* 0x000fe20000010818 */
[----:B------:R-:W-:Y:S01]  /*0a50*/  FFMA.FTZ R23, R28, R7, -R23 ;  /* 0x000000071c177223 */ /* 0x000fe20000010817 */
[----:B------:R-:W-:Y:S02]  /*0a60*/  @!P0 LEA.HI.X R19, R22, R19, R15, 0x1, P1 ;  /* 0x0000001316138211 */ /* 0x000fe400008f0c0f */
[-C--:B------:R-:W-:Y:S01]  /*0a70*/  FMUL.FTZ R21, R21, R2.reuse ;  /* 0x0000000215157220 */ /* 0x080fe20000410000 */
[----:B------:R-:W-:Y:S01]  /*0a80*/  @!P0 FMUL.FTZ R20, R23, R2 ;  /* 0x0000000217148220 */ /* 0x000fe20000410000 */
[----:B------:R-:W-:-:S04]  /*0a90*/  VIADD R23, R26, 0x1 ;  /* 0x000000011a177836 */ /* 0x000fc80000000000 */
[----:B------:R-:W-:-:S05]  /*0aa0*/  @!P0 F2FP.BF16.F32.PACK_AB R15, R20, R21 ;  /* 0x00000015140f823e */ /* 0x000fca00000010ff */
[----:B------:R0:W-:Y:S02]  /*0ab0*/  @!P0 STG.E desc[UR8][R18.64], R15 ;  /* 0x0000000f12008986 */ /* 0x0001e4000c101908 */
.L_x_394:
[----:B0-----:R-:W-:Y:S02]  /*0ac0*/  IADD3 R15, -R26, -0x2, RZ ;  /* 0xfffffffe1a0f7810 */ /* 0x001fe40007ffe1ff */
[----:B------:R-:W-:-:S04]  /*0ad0*/  LOP3.LUT R18, RZ, R3, RZ, 0x33, !PT ;  /* 0x00000003ff127212 */ /* 0x000fc800078e33ff */
[----:B------:R-:W-:-:S13]  /*0ae0*/  ISETP.NE.AND P1, PT, R15, R18, PT ;  /* 0x000000120f00720c */ /* 0x000fda0003f25270 */
[----:B------:R-:W-:Y:S05]  /*0af0*/  @!P1 BRA `(.L_x_393) ;  /* 0x0000000800209947 */ /* 0x000fea0003800000 */
[----:B------:R-:W-:Y:S01]  /*0b00*/  IADD3 R23, R23, 0x1, RZ ;  /* 0x0000000117177810 */ /* 0x000fe20007ffe0ff */
[----:B------:R-:W-:Y:S01]  /*0b10*/  ULDC.64 UR4, c[0x0][0x288] ;  /* 0x0000a20000047ab9 */ /* 0x000fe20000000a00 */
[----:B------:R-:W-:Y:S01]  /*0b20*/  ULDC.64 UR12, c[0x0][0x230] ;  /* 0x00008c00000c7ab9 */ /* 0x000fe20000000a00 */
[----:B------:R-:W-:Y:S01]  /*0b30*/  ULDC.64 UR14, c[0x0][0x228] ;  /* 0x00008a00000e7ab9 */ /* 0x000fe20000000a00 */
[----:B------:R-:W-:-:S07]  /*0b40*/  SHF.R.S32.HI R15, RZ, 0x1f, R23 ;  /* 0x0000001fff0f7819 */ /* 0x000fce0000011417 */
.L_x_400:
[----:B0-----:R-:W0:Y:S01]  /*0b50*/  @!P0 LDC.64 R20, c[0x0][0x230] ;  /* 0x00008c00ff148b82 */ /* 0x001e220000000a00 */
[----:B------:R-:W-:Y:S02]  /*0b60*/  IADD3 R27, P1, R23, -0x1, RZ ;  /* 0xffffffff171b7810 */ /* 0x000fe40007f3e0ff */
[----:B------:R-:W-:Y:S02]  /*0b70*/  MOV R19, R13 ;  /* 0x0000000d00137202 */ /* 0x000fe40000000f00 */
[----:B------:R-:W-:-:S05]  /*0b80*/  IADD3.X R18, R15, -0x1, RZ, P1, !PT ;  /* 0xffffffff0f127810 */ /* 0x000fca0000ffe4ff */
[----:B------:R-:W-:Y:S02]  /*0b90*/  IMAD R22, R18, UR4, RZ ;  /* 0x0000000412167c24 */ /* 0x000fe4000f8e02ff */
[----:B------:R-:W-:-:S04]  /*0ba0*/  IMAD.MOV.U32 R18, RZ, RZ, R10 ;  /* 0x000000ffff127224 */ /* 0x000fc800078e000a */
[----:B------:R-:W-:-:S04]  /*0bb0*/  IMAD.WIDE.U32 R24, R27, UR4, R18 ;  /* 0x000000041b187c25 */ /* 0x000fc8000f8e0012 */
[----:B------:R-:W-:Y:S02]  /*0bc0*/  IMAD R27, R27, UR5, R22 ;  /* 0x000000051b1b7c24 */ /* 0x000fe4000f8e0216 */
[----:B------:R-:W-:-:S03]  /*0bd0*/  @!P0 IMAD.SHL.U32 R29, R24, 0x2, RZ ;  /* 0x00000002181d8824 */ /* 0x000fc600078e00ff */
[----:B------:R-:W-:Y:S02]  /*0be0*/  IADD3 R27, R25, R27, RZ ;  /* 0x0000001b191b7210 */ /* 0x000fe40007ffe0ff */
[----:B0-----:R-:W-:Y:S02]  /*0bf0*/  @!P0 IADD3 R20, P1, R29, R20, RZ ;  /* 0x000000141d148210 */ /* 0x001fe40007f3e0ff */
[----:B------:R-:W-:-:S05]  /*0c00*/  @!P0 SHF.L.U64.HI R22, R24, 0x1, R27 ;  /* 0x0000000118168819 */ /* 0x000fca000001021b */
[----:B------:R-:W-:-:S05]  /*0c10*/  @!P0 IMAD.X R21, R22, 0x1, R21, P1 ;  /* 0x0000000116158824 */ /* 0x000fca00008e0615 */
[----:B------:R0:W2:Y:S02]  /*0c20*/  @!P0 LDG.E R26, desc[UR8][R20.64] ;  /* 0x00000008141a8981 */ /* 0x0000a4000c1e1900 */
[----:B0-----:R-:W0:Y:S02]  /*0c30*/  @!P0 LDC.64 R20, c[0x0][0x228] ;  /* 0x00008a00ff148b82 */ /* 0x001e240000000a00 */
[----:B0-----:R-:W-:-:S04]  /*0c40*/  @!P0 IADD3 R20, P1, R29, R20, RZ ;  /* 0x000000141d148210 */ /* 0x001fc80007f3e0ff */
[----:B------:R-:W-:-:S06]  /*0c50*/  @!P0 IADD3.X R21, R22, R21, RZ, P1, !PT ;  /* 0x0000001516158210 */ /* 0x000fcc0000ffe4ff */
[----:B------:R0:W3:Y:S01]  /*0c60*/  @!P0 LDG.E R21, desc[UR8][R20.64] ;  /* 0x0000000814158981 */ /* 0x0000e2000c1e1900 */
[----:B------:R-:W-:Y:S02]  /*0c70*/  PRMT R29, RZ, 0x7610, R29 ;  /* 0x00007610ff1d7816 */ /* 0x000fe4000000001d */
[----:B------:R-:W-:Y:S02]  /*0c80*/  ISETP.NE.AND P3, PT, RZ, UR10, PT ;  /* 0x0000000aff007c0c */ /* 0x000fe4000bf65270 */
[----:B------:R-:W-:Y:S02]  /*0c90*/  PRMT R28, RZ, 0x7610, R28 ;  /* 0x00007610ff1c7816 */ /* 0x000fe4000000001c */
[----:B------:R-:W-:Y:S02]  /*0ca0*/  PRMT R22, RZ, 0x7610, R22 ;  /* 0x00007610ff167816 */ /* 0x000fe40000000016 */
[----:B0-----:R-:W-:-:S04]  /*0cb0*/  PRMT R20, RZ, 0x7610, R20 ;  /* 0x00007610ff147816 */ /* 0x001fc80000000014 */
[C---:B--2---:R-:W-:Y:S02]  /*0cc0*/  @!P0 PRMT R20, R26.reuse, 0x7610, R20 ;  /* 0x000076101a148816 */ /* 0x044fe40000000014 */
[----:B------:R-:W-:-:S03]  /*0cd0*/  @!P0 PRMT R29, R26, 0x7632, R29 ;  /* 0x000076321a1d8816 */ /* 0x000fc6000000001d */
[----:B------:R-:W-:Y:S01]  /*0ce0*/  IMAD.U32 R26, R20, 0x10000, RZ ;  /* 0x00010000141a7824 */ /* 0x000fe200078e00ff */
[----:B------:R-:W-:-:S05]  /*0cf0*/  SHF.L.U32 R29, R29, 0x10, RZ ;  /* 0x000000101d1d7819 */ /* 0x000fca00000006ff */
[----:B------:R-:W-:-:S04]  /*0d00*/  FADD.FTZ R29, -R14, R29 ;  /* 0x0000001d0e1d7221 */ /* 0x000fc80000010100 */
[-C--:B------:R-:W-:Y:S01]  /*0d10*/  FMUL.FTZ R29, R29, R2.reuse ;  /* 0x000000021d1d7220 */ /* 0x080fe20000410000 */
[C---:B---3--:R-:W-:Y:S02]  /*0d20*/  @!P0 PRMT R28, R21.reuse, 0x7610, R28 ;  /* 0x00007610151c8816 */ /* 0x048fe4000000001c */
[----:B------:R-:W-:Y:S01]  /*0d30*/  @!P0 PRMT R22, R21, 0x7632, R22 ;  /* 0x0000763215168816 */ /* 0x000fe20000000016 */
[----:B------:R-:W-:Y:S02]  /*0d40*/  FADD.FTZ R21, -R14, R26 ;  /* 0x0000001a0e157221 */ /* 0x000fe40000010100 */
[----:B------:R-:W-:Y:S01]  /*0d50*/  IMAD.U32 R20, R28, 0x10000, RZ ;  /* 0x000100001c147824 */ /* 0x000fe200078e00ff */
[----:B------:R-:W-:Y:S01]  /*0d60*/  SHF.L.U32 R22, R22, 0x10, RZ ;  /* 0x0000001016167819 */ /* 0x000fe200000006ff */
[----:B------:R-:W-:-:S04]  /*0d70*/  FMUL.FTZ R26, R21, R2 ;  /* 0x00000002151a7220 */ /* 0x000fc80000410000 */
[----:B------:R-:W-:Y:S01]  /*0d80*/  FFMA.FTZ R21, R8, R26, R9 ;  /* 0x0000001a08157223 */ /* 0x000fe20000010009 */
[----:B------:R-:W-:Y:S06]  /*0d90*/  @!P3 BRA `(.L_x_396) ;  /* 0x000000000048b947 */ /* 0x000fec0003800000 */
        /* <DEDUP_REMOVED lines=18> */
.L_x_396:
[----:B------:R-:W-:Y:S01]  /*0ec0*/  FFMA.FTZ R25, R20, R4, -R21 ;  /* 0x0000000414197223 */ /* 0x000fe20000010815 */
[----:B------:R-:W-:Y:S01]  /*0ed0*/  FFMA.FTZ R29, R8, R29, R9 ;  /* 0x0000001d081d7223 */ /* 0x000fe20000010009 */
[----:B------:R-:W0:Y:S01]  /*0ee0*/  @!P0 LDC.64 R20, c[0x0][0x210] ;  /* 0x00008400ff148b82 */ /* 0x000e220000000a00 */
[----:B------:R-:W-:Y:S02]  /*0ef0*/  IMAD R26, R15, UR4, RZ ;  /* 0x000000040f1a7c24 */ /* 0x000fe4000f8e02ff */
[-C--:B------:R-:W-:Y:S01]  /*0f00*/  FMUL.FTZ R25, R25, R2.reuse ;  /* 0x0000000219197220 */ /* 0x080fe20000410000 */
[----:B------:R-:W-:Y:S01]  /*0f10*/  FFMA.FTZ R29, R22, R7, -R29 ;  /* 0x00000007161d7223 */ /* 0x000fe2000001081d */
[----:B------:R-:W-:Y:S01]  /*0f20*/  BSSY B0, `(.L_x_397) ;  /* 0x000001a000007945 */ /* 0x000fe20003800000 */
[----:B------:R-:W-:Y:S02]  /*0f30*/  PRMT R28, RZ, 0x7610, R28 ;  /* 0x00007610ff1c7816 */ /* 0x000fe4000000001c */
[----:B------:R-:W-:Y:S01]  /*0f40*/  @!P0 FMUL.FTZ R22, R29, R2 ;  /* 0x000000021d168220 */ /* 0x000fe20000410000 */
[----:B------:R-:W-:-:S02]  /*0f50*/  PRMT R29, RZ, 0x7610, R29 ;  /* 0x00007610ff1d7816 */ /* 0x000fc4000000001d */
[----:B0-----:R-:W-:-:S04]  /*0f60*/  @!P0 LEA R20, P1, R24, R20, 0x1 ;  /* 0x0000001418148211 */ /* 0x001fc800078208ff */
[----:B------:R-:W-:Y:S02]  /*0f70*/  @!P0 LEA.HI.X R21, R24, R21, R27, 0x1, P1 ;  /* 0x0000001518158211 */ /* 0x000fe400008f0c1b */
[----:B------:R-:W-:Y:S01]  /*0f80*/  @!P0 F2FP.BF16.F32.PACK_AB R27, R22, R25 ;  /* 0x00000019161b823e */ /* 0x000fe200000010ff */
[----:B------:R-:W-:Y:S01]  /*0f90*/  IMAD.WIDE.U32 R24, R23, UR4, R18 ;  /* 0x0000000417187c25 */ /* 0x000fe2000f8e0012 */
[----:B------:R-:W-:-:S03]  /*0fa0*/  PRMT R22, RZ, 0x7610, R22 ;  /* 0x00007610ff167816 */ /* 0x000fc60000000016 */
[--C-:B------:R-:W-:Y:S01]  /*0fb0*/  IMAD R19, R23, UR5, R26.reuse ;  /* 0x0000000517137c24 */ /* 0x100fe2000f8e021a */
[----:B------:R0:W-:Y:S01]  /*0fc0*/  @!P0 STG.E desc[UR8][R20.64], R27 ;  /* 0x0000001b14008986 */ /* 0x0001e2000c101908 */
[----:B------:R-:W-:Y:S02]  /*0fd0*/  PRMT R26, RZ, 0x7610, R26 ;  /* 0x00007610ff1a7816 */ /* 0x000fe4000000001a */
[----:B0-----:R-:W-:Y:S01]  /*0fe0*/  IMAD.IADD R27, R25, 0x1, R19 ;  /* 0x00000001191b7824 */ /* 0x001fe200078e0213 */
[----:B------:R-:W-:Y:S06]  /*0ff0*/  @P0 BRA `(.L_x_398) ;  /* 0x0000000000300947 */ /* 0x000fec0003800000 */
[C---:B------:R-:W-:Y:S02]  /*1000*/  SHF.L.U32 R18, R24.reuse, 0x1, RZ ;  /* 0x0000000118127819 */ /* 0x040fe400000006ff */
[----:B------:R-:W-:Y:S02]  /*1010*/  SHF.L.U64.HI R19, R24, 0x1, R27 ;  /* 0x0000000118137819 */ /* 0x000fe4000001021b */
        /* <DEDUP_REMOVED lines=10> */
.L_x_398:
[----:B------:R-:W-:Y:S05]  /*10c0*/  BSYNC B0 ;  /* 0x0000000000007941 */ /* 0x000fea0003800000 */
.L_x_397:
        /* <DEDUP_REMOVED lines=27> */
.L_x_399:
[----:B------:R-:W0:Y:S01]  /*1280*/  @!P0 LDC.64 R18, c[0x0][0x210] ;  /* 0x00008400ff128b82 */ /* 0x000e220000000a00 */
[C-C-:B------:R-:W-:Y:S01]  /*1290*/  FFMA.FTZ R22, R8.reuse, R22, R9.reuse ;  /* 0x0000001608167223 */ /* 0x140fe20000010009 */
[----:B------:R-:W-:-:S03]  /*12a0*/  FFMA.FTZ R25, R8, R20, R9 ;  /* 0x0000001408197223 */ /* 0x000fc60000010009 */
[----:B------:R-:W-:Y:S01]  /*12b0*/  FFMA.FTZ R21, R21, R4, -R22 ;  /* 0x0000000415157223 */ /* 0x000fe20000010816 */
[----:B------:R-:W-:-:S03]  /*12c0*/  FFMA.FTZ R25, R26, R7, -R25 ;  /* 0x000000071a197223 */ /* 0x000fc60000010819 */
[-C--:B------:R-:W-:Y:S01]  /*12d0*/  FMUL.FTZ R21, R21, R2.reuse ;  /* 0x0000000215157220 */ /* 0x080fe20000410000 */
[----:B------:R-:W-:-:S05]  /*12e0*/  @!P0 FMUL.FTZ R20, R25, R2 ;  /* 0x0000000219148220 */ /* 0x000fca0000410000 */
[----:B------:R-:W-:Y:S01]  /*12f0*/  @!P0 F2FP.BF16.F32.PACK_AB R21, R20, R21 ;  /* 0x000000151415823e */ /* 0x000fe200000010ff */
[C---:B------:R-:W-:Y:S01]  /*1300*/  VIADD R20, R23.reuse, 0x1 ;  /* 0x0000000117147836 */ /* 0x040fe20000000000 */
[----:B------:R-:W-:-:S04]  /*1310*/  IADD3 R23, P2, R23, 0x2, RZ ;  /* 0x0000000217177810 */ /* 0x000fc80007f5e0ff */
[----:B------:R-:W-:Y:S02]  /*1320*/  IADD3.X R15, RZ, R15, RZ, P2, !PT ;  /* 0x0000000fff0f7210 */ /* 0x000fe400017fe4ff */
[----:B0-----:R-:W-:-:S04]  /*1330*/  @!P0 LEA R18, P1, R24, R18, 0x1 ;  /* 0x0000001218128211 */ /* 0x001fc800078208ff */
[----:B------:R-:W-:Y:S02]  /*1340*/  @!P0 LEA.HI.X R19, R24, R19, R27, 0x1, P1 ;  /* 0x0000001318138211 */ /* 0x000fe400008f0c1b */
[----:B------:R-:W-:-:S03]  /*1350*/  ISETP.GE.AND P1, PT, R20, R3, PT ;  /* 0x000000031400720c */ /* 0x000fc60003f26270 */
[----:B------:R0:W-:Y:S10]  /*1360*/  @!P0 STG.E desc[UR8][R18.64], R21 ;  /* 0x0000001512008986 */ /* 0x0001f4000c101908 */
[----:B------:R-:W-:Y:S05]  /*1370*/  @!P1 BRA `(.L_x_400) ;  /* 0xfffffff400f49947 */ /* 0x000fea000383ffff */
.L_x_393:
[----:B------:R-:W-:Y:S02]  /*1380*/  LOP3.LUT P0, RZ, R0, UR7, RZ, 0xfc, !PT ;  /* 0x0000000700ff7c12 */ /* 0x000fe4000f80fcff */
[----:B------:R-:W-:Y:S02]  /*1390*/  ISETP.GE.U32.AND P1, PT, R16, UR4, PT ;  /* 0x0000000410007c0c */ /* 0x000fe4000bf26070 */
[----:B------:R-:W-:-:S04]  /*13a0*/  SHF.R.S32.HI R11, RZ, 0x1f, R16 ;  /* 0x0000001fff0b7819 */ /* 0x000fc80000011410 */
[----:B------:R-:W-:-:S13]  /*13b0*/  ISETP.GE.OR.EX P0, PT, R11, UR5, P0, P1 ;  /* 0x000000050b007c0c */ /* 0x000fda0008706710 */
[----:B------:R-:W-:Y:S05]  /*13c0*/  @P0 EXIT ;  /* 0x000000000000094d */ /* 0x000fea0003800000 */
[----:B------:R-:W1:Y:S01]  /*13d0*/  S2R R3, SR_TID.X ;  /* 0x0000000000037919 */ /* 0x000e620000002100 */
[----:B------:R-:W1:Y:S02]  /*13e0*/  LDC R0, c[0x0][0x2b8] ;  /* 0x0000ae00ff007b82 */ /* 0x000e640000000800 */
[----:B-1----:R-:W-:-:S05]  /*13f0*/  IMAD R0, R0, UR6, R3 ;  /* 0x0000000600007c24 */ /* 0x002fca000f8e0203 */
[----:B------:R-:W-:Y:S02]  /*1400*/  ISETP.GE.U32.AND P0, PT, R0, UR4, PT ;  /* 0x0000000400007c0c */ /* 0x000fe4000bf06070 */
[----:B------:R-:W-:-:S04]  /*1410*/  SHF.R.S32.HI R4, RZ, 0x1f, R0 ;  /* 0x0000001fff047819 */ /* 0x000fc80000011400 */
[----:B------:R-:W-:-:S13]  /*1420*/  ISETP.GE.AND.EX P0, PT, R4, UR5, PT, P0 ;  /* 0x0000000504007c0c */ /* 0x000fda000bf06300 */
[----:B------:R-:W-:Y:S05]  /*1430*/  @P0 EXIT ;  /* 0x000000000000094d */ /* 0x000fea0003800000 */
[----:B------:R-:W1:Y:S01]  /*1440*/  LDC R2, c[0x0][0x2a0] ;  /* 0x0000a800ff027b82 */ /* 0x000e620000000800 */
[----:B------:R-:W-:-:S07]  /*1450*/  ULDC UR6, c[0x0][0x270] ;  /* 0x00009c0000067ab9 */ /* 0x000fce0000000800 */
[----:B------:R-:W2:Y:S01]  /*1460*/  LDC R7, c[0x0][RZ] ;  /* 0x00000000ff077b82 */ /* 0x000ea20000000800 */
[----:B------:R-:W-:Y:S01]  /*1470*/  SHF.L.U32 R12, R16, 0x1, RZ ;  /* 0x00000001100c7819 */ /* 0x000fe200000006ff */
[----:B------:R-:W-:Y:S01]  /*1480*/  ULDC.64 UR10, c[0x0][0x220] ;  /* 0x00008800000a7ab9 */ /* 0x000fe20000000a00 */
[----:B-1----:R-:W-:Y:S01]  /*1490*/  IMAD R2, R2, UR6, RZ ;  /* 0x0000000602027c24 */ /* 0x002fe2000f8e02ff */
[----:B------:R-:W-:-:S03]  /*14a0*/  ULDC.64 UR6, c[0x0][0x268] ;  /* 0x00009a0000067ab9 */ /* 0x000fc60000000a00 */
[----:B------:R-:W-:-:S05]  /*14b0*/  IMAD.SHL.U32 R3, R2, 0x2, RZ ;  /* 0x0000000202037824 */ /* 0x000fca00078e00ff */
[----:B------:R-:W-:-:S04]  /*14c0*/  IADD3 R0, P0, R0, R3, RZ ;  /* 0x0000000300007210 */ /* 0x000fc80007f1e0ff */
[----:B------:R-:W-:Y:S02]  /*14d0*/  LEA.HI.X.SX32 R3, R3, R4, 0x1, P0 ;  /* 0x0000000403037211 */ /* 0x000fe400000f0eff */
[----:B------:R-:W-:Y:S01]  /*14e0*/  LEA R4, P0, R0, UR6, 0x2 ;  /* 0x0000000600047c11 */ /* 0x000fe2000f8010ff */
[----:B------:R-:W-:-:S03]  /*14f0*/  USHF.L.U32 UR6, UR4, 0x2, URZ ;  /* 0x0000000204067899 */ /* 0x000fc6000800063f */
[----:B------:R-:W-:Y:S01]  /*1500*/  LEA.HI.X R5, R0, UR7, R3, 0x2, P0 ;  /* 0x0000000700057c11 */ /* 0x000fe200080f1403 */
[----:B------:R-:W-:Y:S02]  /*1510*/  USHF.L.U64.HI UR7, UR4, 0x2, UR5 ;  /* 0x0000000204077899 */ /* 0x000fe40008010205 */
[----:B------:R-:W-:Y:S01]  /*1520*/  IADD3 R6, P0, R4, UR6, RZ ;  /* 0x0000000604067c10 */ /* 0x000fe2000ff1e0ff */
[----:B--2---:R-:W-:-:S03]  /*1530*/  IMAD.WIDE.U32 R2, R7, 0x4, R4 ;  /* 0x0000000407027825 */ /* 0x004fc600078e0004 */
        /* <DEDUP_REMOVED lines=18> */
.L_x_401:
        /* <DEDUP_REMOVED lines=10> */
.L_x_4420:


//--------------------- .text._Z32group_norm_nhwc_bwd_scale_kernelI11Bf16IOBf16WLi168EEv26Group_norm_nhwc_bwd_params --------------------------
	.section	.text._Z32group_norm_nhwc_bwd_scale_kernelI11Bf16IOBf16WLi168EEv26Group_norm_nhwc_bwd_params,"ax",@progbits
	.align	128
        .global         _Z32group_norm_nhwc_bwd_scale_kernelI11Bf16IOBf16WLi168EEv26Group_norm_nhwc_bwd_params
        .type           _Z32group_norm_nhwc_bwd_scale_kernelI11Bf16IOBf16WLi168EEv26Group_norm_nhwc_bwd_params,@function
        .size           _Z32group_norm_nhwc_bwd_scale_kernelI11Bf16IOBf16WLi168EEv26Group_norm_nhwc_bwd_params,(.L_x_4421 - _Z32group_norm_nhwc_bwd_scale_kernelI11Bf16IOBf16WLi168EEv26Group_norm_nhwc_bwd_params)
        .other          _Z32group_norm_nhwc_bwd_scale_kernelI11Bf16IOBf16WLi168EEv26Group_norm_nhwc_bwd_params,@"STO_CUDA_ENTRY STV_DEFAULT"
_Z32group_norm_nhwc_bwd_scale_kernelI11Bf16IOBf16WLi168EEv26Group_norm_nhwc_bwd_params:
.text._Z32group_norm_nhwc_bwd_scale_kernelI11Bf16IOBf16WLi168EEv26Group_norm_nhwc_bwd_params:
        /* <DEDUP_REMOVED lines=95> */
.L_x_403:
[----:B------:R-:W-:Y:S05]  /*05f0*/  BSYNC B0 ;  /* 0x0000000000007941 */ /* 0x000fea0003800000 */
.L_x_402:
        /* <DEDUP_REMOVED lines=65> */
.L_x_406:
        /* <DEDUP_REMOVED lines=11> */
.L_x_405:
        /* <DEDUP_REMOVED lines=9> */
.L_x_411:
        /* <DEDUP_REMOVED lines=55> */
.L_x_407:
        /* <DEDUP_REMOVED lines=32> */
.L_x_409:
[----:B------:R-:W-:Y:S05]  /*10c0*/  BSYNC B0 ;  /* 0x0000000000007941 */ /* 0x000fea0003800000 */
.L_x_408:
        /* <DEDUP_REMOVED lines=27> */
.L_x_410:
        /* <DEDUP_REMOVED lines=16> */
.L_x_404:
        /* <DEDUP_REMOVED lines=46> */
.L_x_412:
        /* <DEDUP_REMOVED lines=10> */
.L_x_4421:


//--------------------- .text._Z32group_norm_nhwc_bwd_scale_kernelI11Bf16IOBf16WLi64EEv26Group_norm_nhwc_bwd_params --------------------------
	.section	.text._Z32group_norm_nhwc_bwd_scale_kernelI11Bf16IOBf16WLi64EEv26Group_norm_nhwc_bwd_params,"ax",@progbits
	.align	128
        .global         _Z32group_norm_nhwc_bwd_scale_kernelI11Bf16IOBf16WLi64EEv26Group_norm_nhwc_bwd_params
        .type           _Z32group_norm_nhwc_bwd_scale_kernelI11Bf16IOBf16WLi64EEv26Group_norm_nhwc_bwd_params,@function
        .size           _Z32group_norm_nhwc_bwd_scale_kernelI11Bf16IOBf16WLi64EEv26Group_norm_nhwc_bwd_params,(.L_x_4422 - _Z32group_norm_nhwc_bwd_scale_kernelI11Bf16IOBf16WLi64EEv26Group_norm_nhwc_bwd_params)
        .other          _Z32group_norm_nhwc_bwd_scale_kernelI11Bf16IOBf16WLi64EEv26Group_norm_nhwc_bwd_params,@"STO_CUDA_ENTRY STV_DEFAULT"
_Z32group_norm_nhwc_bwd_scale_kernelI11Bf16IOBf16WLi64EEv26Group_norm_nhwc_bwd_params:
.text._Z32group_norm_nhwc_bwd_scale_kernelI11Bf16IOBf16WLi64EEv26Group_norm_nhwc_bwd_params:
        /* <DEDUP_REMOVED lines=95> */
.L_x_414:
[----:B------:R-:W-:Y:S05]  /*05f0*/  BSYNC B0 ;  /* 0x0000000000007941 */ /* 0x000fea0003800000 */
.L_x_413:
        /* <DEDUP_REMOVED lines=65> */
.L_x_417:
        /* <DEDUP_REMOVED lines=11> */
.L_x_416:
        /* <DEDUP_REMOVED lines=9> */
.L_x_422:
        /* <DEDUP_REMOVED lines=55> */
.L_x_418:
        /* <DEDUP_REMOVED lines=32> */
.L_x_420:
[----:B------:R-:W-:Y:S05]  /*10c0*/  BSYNC B0 ;  /* 0x0000000000007941 */ /* 0x000fea0003800000 */
.L_x_419:
        /* <DEDUP_REMOVED lines=27> */
.L_x_421:
        /* <DEDUP_REMOVED lines=16> */
.L_x_415:
        /* <DEDUP_REMOVED lines=46> */
.L_x_423:
        /* <DEDUP_REMOVED lines=10> */
.L_x_4422:


//--------------------- .text._Z32group_norm_nhwc_bwd_scale_kernelI11Bf16IOBf16WLi128EEv26Group_norm_nhwc_bwd_params --------------------------
	.section	.text._Z32group_norm_nhwc_bwd_scale_kernelI11Bf16IOBf16WLi128EEv26Group_norm_nhwc_bwd_params,"ax",@progbits
	.align	128
        .global         _Z32group_norm_nhwc_bwd_scale_kernelI11Bf16IOBf16WLi128EEv26Group_norm_nhwc_bwd_params
        .type           _Z32group_norm_nhwc_bwd_scale_kernelI11Bf16IOBf16WLi128EEv26Group_norm_nhwc_bwd_params,@function
        .size           _Z32group_norm_nhwc_bwd_scale_kernelI11Bf16IOBf16WLi128EEv26Group_norm_nhwc_bwd_params,(.L_x_4423 - _Z32group_norm_nhwc_bwd_scale_kernelI11Bf16IOBf16WLi128EEv26Group_norm_nhwc_bwd_params)
        .other          _Z32group_norm_nhwc_bwd_scale_kernelI11Bf16IOBf16WLi128EEv26Group_norm_nhwc_bwd_params,@"STO_CUDA_ENTRY STV_DEFAULT"
_Z32group_norm_nhwc_bwd_scale_kernelI11Bf16IOBf16WLi128EEv26Group_norm_nhwc_bwd_params:
.text._Z32group_norm_nhwc_bwd_scale_kernelI11Bf16IOBf16WLi128EEv26Group_norm_nhwc_bwd_params:
        /* <DEDUP_REMOVED lines=95> */
.L_x_425:
[----:B------:R-:W-:Y:S05]  /*05f0*/  BSYNC B0 ;  /* 0x0000000000007941 */ /* 0x000fea0003800000 */
.L_x_424:
        /* <DEDUP_REMOVED lines=65> */
.L_x_428:
        /* <DEDUP_REMOVED lines=11> */
.L_x_427:
        /* <DEDUP_REMOVED lines=9> */
.L_x_433:
        /* <DEDUP_REMOVED lines=55> */
.L_x_429:
        /* <DEDUP_REMOVED lines=32> */
.L_x_431:
[----:B------:R-:W-:Y:S05]  /*10c0*/  BSYNC B0 ;  /* 0x0000000000007941 */ /* 0x000fea0003800000 */
.L_x_430:
        /* <DEDUP_REMOVED lines=27> */
.L_x_432:
        /* <DEDUP_REMOVED lines=16> */
.L_x_426:
        /* <DEDUP_REMOVED lines=46> */
.L_x_434:
        /* <DEDUP_REMOVED lines=10> */
.L_x_4423:


//--------------------- .text._Z32group_norm_nhwc_bwd_scale_kernelI11Bf16IOBf16WLi192EEv26Group_norm_nhwc_bwd_params --------------------------
	.section	.text._Z32group_norm_nhwc_bwd_scale_kernelI11Bf16IOBf16WLi192EEv26Group_norm_nhwc_bwd_params,"ax",@progbits
	.align	128
        .global         _Z32group_norm_nhwc_bwd_scale_kernelI11Bf16IOBf16WLi192EEv26Group_norm_nhwc_bwd_params
        .type           _Z32group_norm_nhwc_bwd_scale_kernelI11Bf16IOBf16WLi192EEv26Group_norm_nhwc_bwd_params,@function
        .size           _Z32group_norm_nhwc_bwd_scale_kernelI11Bf16IOBf16WLi192EEv26Group_norm_nhwc_bwd_params,(.L_x_4424 - _Z32group_norm_nhwc_bwd_scale_kernelI11Bf16IOBf16WLi192EEv26Group_norm_nhwc_bwd_params)
        .other          _Z32group_norm_nhwc_bwd_scale_kernelI11Bf16IOBf16WLi192EEv26Group_norm_nhwc_bwd_params,@"STO_CUDA_ENTRY STV_DEFAULT"
_Z32group_norm_nhwc_bwd_scale_kernelI11Bf16IOBf16WLi192EEv26Group_norm_nhwc_bwd_params:
.text._Z32group_norm_nhwc_bwd_scale_kernelI11Bf16IOBf16WLi192EEv26Group_norm_nhwc_bwd_params:
        /* <DEDUP_REMOVED lines=95> */
.L_x_436:
[----:B------:R-:W-:Y:S05]  /*05f0*/  BSYNC B0 ;  /* 0x0000000000007941 */ /* 0x000fea0003800000 */
.L_x_435:
        /* <DEDUP_REMOVED lines=65> */
.L_x_439:
        /* <DEDUP_REMOVED lines=11> */
.L_x_438:
        /* <DEDUP_REMOVED lines=9> */
.L_x_444:
        /* <DEDUP_REMOVED lines=55> */
.L_x_440:
        /* <DEDUP_REMOVED lines=32> */
.L_x_442:
[----:B------:R-:W-:Y:S05]  /*10c0*/  BSYNC B0 ;  /* 0x0000000000007941 */ /* 0x000fea0003800000 */
.L_x_441:
        /* <DEDUP_REMOVED lines=27> */
.L_x_443:
        /* <DEDUP_REMOVED lines=16> */
.L_x_437:
        /* <DEDUP_REMOVED lines=46> */
.L_x_445:
        /* <DEDUP_REMOVED lines=10> */
.L_x_4424:


//--------------------- .text._Z32group_norm_nhwc_bwd_scale_kernelI11Bf16IOBf16WLi448EEv26Group_norm_nhwc_bwd_params --------------------------
	.section	.text._Z32group_norm_nhwc_bwd_scale_kernelI11Bf16IOBf16WLi448EEv26Group_norm_nhwc_bwd_params,"ax",@progbits
	.align	128
        .global         _Z32group_norm_nhwc_bwd_scale_kernelI11Bf16IOBf16WLi448EEv26Group_norm_nhwc_bwd_params
        .type           _Z32group_norm_nhwc_bwd_scale_kernelI11Bf16IOBf16WLi448EEv26Group_norm_nhwc_bwd_params,@function
        .size           _Z32group_norm_nhwc_bwd_scale_kernelI11Bf16IOBf16WLi448EEv26Group_norm_nhwc_bwd_params,(.L_x_4425 - _Z32group_norm_nhwc_bwd_scale_kernelI11Bf16IOBf16WLi448EEv26Group_norm_nhwc_bwd_params)
        .other          _Z32group_norm_nhwc_bwd_scale_kernelI11Bf16IOBf16WLi448EEv26Group_norm_nhwc_bwd_params,@"STO_CUDA_ENTRY STV_DEFAULT"
_Z32group_norm_nhwc_bwd_scale_kernelI11Bf16IOBf16WLi448EEv26Group_norm_nhwc_bwd_params:
.text._Z32group_norm_nhwc_bwd_scale_kernelI11Bf16IOBf16WLi448EEv26Group_norm_nhwc_bwd_params:
        /* <DEDUP_REMOVED lines=95> */
.L_x_447:
[----:B------:R-:W-:Y:S05]  /*05f0*/  BSYNC B0 ;  /* 0x0000000000007941 */ /* 0x000fea0003800000 */
.L_x_446:
        /* <DEDUP_REMOVED lines=65> */
.L_x_450:
        /* <DEDUP_REMOVED lines=11> */
.L_x_449:
        /* <DEDUP_REMOVED lines=9> */
.L_x_455:
        /* <DEDUP_REMOVED lines=55> */
.L_x_451:
        /* <DEDUP_REMOVED lines=32> */
.L_x_453:
[----:B------:R-:W-:Y:S05]  /*10c0*/  BSYNC B0 ;  /* 0x0000000000007941 */ /* 0x000fea0003800000 */
.L_x_452:
        /* <DEDUP_REMOVED lines=27> */
.L_x_454:
        /* <DEDUP_REMOVED lines=16> */
.L_x_448:
        /* <DEDUP_REMOVED lines=46> */
.L_x_456:
        /* <DEDUP_REMOVED lines=10> */
.L_x_4425:


//--------------------- .text._Z32group_norm_nhwc_bwd_scale_kernelI11Bf16IOBf16WLi256EEv26Group_norm_nhwc_bwd_params --------------------------
	.section	.text._Z32group_norm_nhwc_bwd_scale_kernelI11Bf16IOBf16WLi256EEv26Group_norm_nhwc_bwd_params,"ax",@progbits
	.align	128
        .global         _Z32group_norm_nhwc_bwd_scale_kernelI11Bf16IOBf16WLi256EEv26Group_norm_nhwc_bwd_params
        .type           _Z32group_norm_nhwc_bwd_scale_kernelI11Bf16IOBf16WLi256EEv26Group_norm_nhwc_bwd_params,@function
        .size           _Z32group_norm_nhwc_bwd_scale_kernelI11Bf16IOBf16WLi256EEv26Group_norm_nhwc_bwd_params,(.L_x_4426 - _Z32group_norm_nhwc_bwd_scale_kernelI11Bf16IOBf16WLi256EEv26Group_norm_nhwc_bwd_params)
        .other          _Z32group_norm_nhwc_bwd_scale_kernelI11Bf16IOBf16WLi256EEv26Group_norm_nhwc_bwd_params,@"STO_CUDA_ENTRY STV_DEFAULT"
_Z32group_norm_nhwc_bwd_scale_kernelI11Bf16IOBf16WLi256EEv26Group_norm_nhwc_bwd_params:
.text._Z32group_norm_nhwc_bwd_scale_kernelI11Bf16IOBf16WLi256EEv26Group_norm_nhwc_bwd_params:
        /* <DEDUP_REMOVED lines=95> */
.L_x_458:
[----:B------:R-:W-:Y:S05]  /*05f0*/  BSYNC B0 ;  /* 0x0000000000007941 */ /* 0x000fea0003800000 */
.L_x_457:
        /* <DEDUP_REMOVED lines=65> */
.L_x_461:
        /* <DEDUP_REMOVED lines=11> */
.L_x_460:
        /* <DEDUP_REMOVED lines=9> */
.L_x_466:
        /* <DEDUP_REMOVED lines=55> */
.L_x_462:
        /* <DEDUP_REMOVED lines=32> */
.L_x_464:
[----:B------:R-:W-:Y:S05]  /*10c0*/  BSYNC B0 ;  /* 0x0000000000007941 */ /* 0x000fea0003800000 */
.L_x_463:
        /* <DEDUP_REMOVED lines=27> */
.L_x_465:
        /* <DEDUP_REMOVED lines=16> */
.L_x_459:
        /* <DEDUP_REMOVED lines=46> */
.L_x_467:
        /* <DEDUP_REMOVED lines=10> */
.L_x_4426:


//--------------------- .text._Z32group_norm_nhwc_bwd_scale_kernelI11Bf16IOBf16WLi120EEv26Group_norm_nhwc_bwd_params --------------------------
	.section	.text._Z32group_norm_nhwc_bwd_scale_kernelI11Bf16IOBf16WLi120EEv26Group_norm_nhwc_bwd_params,"ax",@progbits
	.align	128
        .global         _Z32group_norm_nhwc_bwd_scale_kernelI11Bf16IOBf16WLi120EEv26Group_norm_nhwc_bwd_params
        .type           _Z32group_norm_nhwc_bwd_scale_kernelI11Bf16IOBf16WLi120EEv26Group_norm_nhwc_bwd_params,@function
        .size           _Z32group_norm_nhwc_bwd_scale_kernelI11Bf16IOBf16WLi120EEv26Group_norm_nhwc_bwd_params,(.L_x_4427 - _Z32group_norm_nhwc_bwd_scale_kernelI11Bf16IOBf16WLi120EEv26Group_norm_nhwc_bwd_params)
        .other          _Z32group_norm_nhwc_bwd_scale_kernelI11Bf16IOBf16WLi120EEv26Group_norm_nhwc_bwd_params,@"STO_CUDA_ENTRY STV_DEFAULT"
_Z32group_norm_nhwc_bwd_scale_kernelI11Bf16IOBf16WLi120EEv26Group_norm_nhwc_bwd_params:
.text._Z32group_norm_nhwc_bwd_scale_kernelI11Bf16IOBf16WLi120EEv26Group_norm_nhwc_bwd_params:
        /* <DEDUP_REMOVED lines=95> */
.L_x_469:
[----:B------:R-:W-:Y:S05]  /*05f0*/  BSYNC B0 ;  /* 0x0000000000007941 */ /* 0x000fea0003800000 */
.L_x_468:
        /* <DEDUP_REMOVED lines=65> */
.L_x_472:
        /* <DEDUP_REMOVED lines=11> */
.L_x_471:
        /* <DEDUP_REMOVED lines=9> */
.L_x_477:
        /* <DEDUP_REMOVED lines=55> */
.L_x_473:
        /* <DEDUP_REMOVED lines=32> */
.L_x_475:
[----:B------:R-:W-:Y:S05]  /*10c0*/  BSYNC B0 ;  /* 0x0000000000007941 */ /* 0x000fea0003800000 */
.L_x_474:
        /* <DEDUP_REMOVED lines=27> */
.L_x_476:
        /* <DEDUP_REMOVED lines=16> */
.L_x_470:
        /* <DEDUP_REMOVED lines=46> */
.L_x_478:
        /* <DEDUP_REMOVED lines=10> */
.L_x_4427:


//--------------------- .text._Z32group_norm_nhwc_bwd_scale_kernelI11Bf16IOBf16WLi140EEv26Group_norm_nhwc_bwd_params --------------------------
	.section	.text._Z32group_norm_nhwc_bwd_scale_kernelI11Bf16IOBf16WLi140EEv26Group_norm_nhwc_bwd_params,"ax",@progbits
	.align	128
        .global         _Z32group_norm_nhwc_bwd_scale_kernelI11Bf16IOBf16WLi140EEv26Group_norm_nhwc_bwd_params
        .type           _Z32group_norm_nhwc_bwd_scale_kernelI11Bf16IOBf16WLi140EEv26Group_norm_nhwc_bwd_params,@function
        .size           _Z32group_norm_nhwc_bwd_scale_kernelI11Bf16IOBf16WLi140EEv26Group_norm_nhwc_bwd_params,(.L_x_4428 - _Z32group_norm_nhwc_bwd_scale_kernelI11Bf16IOBf16WLi140EEv26Group_norm_nhwc_bwd_params)
        .other          _Z32group_norm_nhwc_bwd_scale_kernelI11Bf16IOBf16WLi140EEv26Group_norm_nhwc_bwd_params,@"STO_CUDA_ENTRY STV_DEFAULT"
_Z32group_norm_nhwc_bwd_scale_kernelI11Bf16IOBf16WLi140EEv26Group_norm_nhwc_bwd_params:
.text._Z32group_norm_nhwc_bwd_scale_kernelI11Bf16IOBf16WLi140EEv26Group_norm_nhwc_bwd_params:
        /* <DEDUP_REMOVED lines=95> */
.L_x_480:
[----:B------:R-:W-:Y:S05]  /*05f0*/  BSYNC B0 ;  /* 0x0000000000007941 */ /* 0x000fea0003800000 */
.L_x_479:
        /* <DEDUP_REMOVED lines=65> */
.L_x_483:
        /* <DEDUP_REMOVED lines=11> */
.L_x_482:
        /* <DEDUP_REMOVED lines=9> */
.L_x_488:
        /* <DEDUP_REMOVED lines=55> */
.L_x_484:
        /* <DEDUP_REMOVED lines=32> */
.L_x_486:
[----:B------:R-:W-:Y:S05]  /*10c0*/  BSYNC B0 ;  /* 0x0000000000007941 */ /* 0x000fea0003800000 */
.L_x_485:
        /* <DEDUP_REMOVED lines=27> */
.L_x_487:
        /* <DEDUP_REMOVED lines=16> */
.L_x_481:
        /* <DEDUP_REMOVED lines=46> */
.L_x_489:
        /* <DEDUP_REMOVED lines=10> */
.L_x_4428:


//--------------------- .text._Z32group_norm_nhwc_bwd_scale_kernelI11Bf16IOBf16WLi160EEv26Group_norm_nhwc_bwd_params --------------------------
	.section	.text._Z32group_norm_nhwc_bwd_scale_kernelI11Bf16IOBf16WLi160EEv26Group_norm_nhwc_bwd_params,"ax",@progbits
	.align	128
        .global         _Z32group_norm_nhwc_bwd_scale_kernelI11Bf16IOBf16WLi160EEv26Group_norm_nhwc_bwd_params
        .type           _Z32group_norm_nhwc_bwd_scale_kernelI11Bf16IOBf16WLi160EEv26Group_norm_nhwc_bwd_params,@function
        .size           _Z32group_norm_nhwc_bwd_scale_kernelI11Bf16IOBf16WLi160EEv26Group_norm_nhwc_bwd_params,(.L_x_4429 - _Z32group_norm_nhwc_bwd_scale_kernelI11Bf16IOBf16WLi160EEv26Group_norm_nhwc_bwd_params)
        .other          _Z32group_norm_nhwc_bwd_scale_kernelI11Bf16IOBf16WLi160EEv26Group_norm_nhwc_bwd_params,@"STO_CUDA_ENTRY STV_DEFAULT"
_Z32group_norm_nhwc_bwd_scale_kernelI11Bf16IOBf16WLi160EEv26Group_norm_nhwc_bwd_params:
.text._Z32group_norm_nhwc_bwd_scale_kernelI11Bf16IOBf16WLi160EEv26Group_norm_nhwc_bwd_params:
        /* <DEDUP_REMOVED lines=95> */
.L_x_491:
[----:B------:R-:W-:Y:S05]  /*05f0*/  BSYNC B0 ;  /* 0x0000000000007941 */ /* 0x000fea0003800000 */
.L_x_490:
        /* <DEDUP_REMOVED lines=65> */
.L_x_494:
        /* <DEDUP_REMOVED lines=11> */
.L_x_493:
        /* <DEDUP_REMOVED lines=9> */
.L_x_499:
        /* <DEDUP_REMOVED lines=55> */
.L_x_495:
        /* <DEDUP_REMOVED lines=32> */
.L_x_497:
[----:B------:R-:W-:Y:S05]  /*10c0*/  BSYNC B0 ;  /* 0x0000000000007941 */ /* 0x000fea0003800000 */
.L_x_496:
        /* <DEDUP_REMOVED lines=27> */
.L_x_498:
        /* <DEDUP_REMOVED lines=16> */
.L_x_492:
        /* <DEDUP_REMOVED lines=46> */
.L_x_500:
        /* <DEDUP_REMOVED lines=10> */
.L_x_4429:


//--------------------- .text._Z32group_norm_nhwc_bwd_scale_kernelI11Bf16IOFp16WLi196EEv26Group_norm_nhwc_bwd_params --------------------------
	.section	.text._Z32group_norm_nhwc_bwd_scale_kernelI11Bf16IOFp16WLi196EEv26Group_norm_nhwc_bwd_params,"ax",@progbits
	.align	128
        .global         _Z32group_norm_nhwc_bwd_scale_kernelI11Bf16IOFp16WLi196EEv26Group_norm_nhwc_bwd_params
        .type           _Z32group_norm_nhwc_bwd_scale_kernelI11Bf16IOFp16WLi196EEv26Group_norm_nhwc_bwd_params,@function
        .size           _Z32group_norm_nhwc_bwd_scale_kernelI11Bf16IOFp16WLi196EEv26Group_norm_nhwc_bwd_params,(.L_x_4430 - _Z32group_norm_nhwc_bwd_scale_kernelI11Bf16IOFp16WLi196EEv26Group_norm_nhwc_bwd_params)
        .other          _Z32group_norm_nhwc_bwd_scale_kernelI11Bf16IOFp16WLi196EEv26Group_norm_nhwc_bwd_params,@"STO_CUDA_ENTRY STV_DEFAULT"
_Z32group_norm_nhwc_bwd_scale_kernelI11Bf16IOFp16WLi196EEv26Group_norm_nhwc_bwd_params:
.text._Z32group_norm_nhwc_bwd_scale_kernelI11Bf16IOFp16WLi196EEv26Group_norm_nhwc_bwd_params:
        /* <DEDUP_REMOVED lines=11> */
[----:B-1----:R-:W-:-:S06]  /*00b0*/  SHF.L.U32 R16, R16, 0x1, RZ ;  /* 0x0000000110107819 */ /* 0x002fcc00000006ff */
[----:B------:R-:W1:Y:S01]  /*00c0*/  S2UR UR7, SR_CTAID.Y ;  /* 0x00000000000779c3 */ /* 0x000e620000002600 */
[----:B--2---:R-:W-:-:S07]  /*00d0*/  IMAD R16, R17, UR6, R16 ;  /* 0x0000000611107c24 */ /* 0x004fce000f8e0210 */
[----:B------:R-:W1:Y:S01]  /*00e0*/  LDC R13, c[0x0][0x2ac] ;  /* 0x0000ab00ff0d7b82 */ /* 0x000e620000000800 */
[----:B---3--:R-:W2:Y:S02]  /*00f0*/  MUFU.RCP R0, R0 ;  /* 0x0000000000007308 */ /* 0x008ea40000001000 */
[----:B--2---:R-:W-:Y:S02]  /*0100*/  IADD3 R2, R0, 0xffffffe, RZ ;  /* 0x0ffffffe00027810 */ /* 0x004fe40007ffe0ff */
[----:B------:R-:W-:-:S04]  /*0110*/  IABS R0, R16 ;  /* 0x0000001000007213 */ /* 0x000fc80000000000 */
[----:B------:R2:W3:Y:S02]  /*0120*/  F2I.FTZ.U32.TRUNC.NTZ R3, R2 ;  /* 0x0000000200037305 */ /* 0x0004e4000021f000 */
[----:B--2---:R-:W-:Y:S01]  /*0130*/  HFMA2.MMA R2, -RZ, RZ, 0, 0 ;  /* 0x00000000ff027435 */ /* 0x004fe200000001ff */
[----:B---3--:R-:W-:-:S04]  /*0140*/  IMAD.MOV R4, RZ, RZ, -R3 ;  /* 0x000000ffff047224 */ /* 0x008fc800078e0a03 */
[----:B------:R-:W-:-:S05]  /*0150*/  IMAD R9, R4, R5, RZ ;  /* 0x0000000504097224 */ /* 0x000fca00078e02ff */
[----:B------:R-:W-:-:S06]  /*0160*/  IMAD.HI.U32 R3, R3, R9, R2 ;  /* 0x0000000903037227 */ /* 0x000fcc00078e0002 */
[----:B------:R-:W-:-:S04]  /*0170*/  IMAD.HI.U32 R3, R3, R0, RZ ;  /* 0x0000000003037227 */ /* 0x000fc800078e00ff */
[----:B------:R-:W-:-:S04]  /*0180*/  IMAD.MOV R2, RZ, RZ, -R3 ;  /* 0x000000ffff027224 */ /* 0x000fc800078e0a03 */
[C---:B------:R-:W-:Y:S02]  /*0190*/  IMAD R2, R5.reuse, R2, R0 ;  /* 0x0000000205027224 */ /* 0x040fe400078e0200 */
[----:B------:R-:W2:Y:S03]  /*01a0*/  S2R R0, SR_CTAID.Z ;  /* 0x0000000000007919 */ /* 0x000ea60000002700 */
        /* <DEDUP_REMOVED lines=11> */
[----:B--2---:R-:W-:-:S04]  /*0260*/  IMAD R3, R0, UR4, R5 ;  /* 0x0000000400037c24 */ /* 0x004fc8000f8e0205 */
[----:B0-----:R-:W-:-:S06]  /*0270*/  IMAD.WIDE R14, R3, 0x8, R14 ;  /* 0x00000008030e7825 */ /* 0x001fcc00078e020e */
[----:B------:R-:W2:Y:S01]  /*0280*/  LDG.E.64 R14, desc[UR8][R14.64] ;  /* 0x000000080e0e7981 */ /* 0x000ea2000c1e1b00 */
[----:B------:R-:W-:Y:S02]  /*0290*/  ISETP.GE.AND P0, PT, R5, UR4, PT ;  /* 0x0000000405007c0c */ /* 0x000fe4000bf06270 */
[----:B------:R-:W-:-:S11]  /*02a0*/  CS2R R8, SRZ ;  /* 0x0000000000087805 */ /* 0x000fd6000001ff00 */
[----:B------:R-:W0:Y:S01]  /*02b0*/  @!P0 LDC.64 R6, c[0x0][0x268] ;  /* 0x00009a00ff068b82 */ /* 0x000e220000000a00 */
[----:B------:R-:W-:-:S04]  /*02c0*/  @!P0 IMAD.SHL.U32 R2, R0, 0x2, RZ ;  /* 0x0000000200028824 */ /* 0x000fc800078e00ff */
[C---:B------:R-:W-:Y:S01]  /*02d0*/  @!P0 IMAD R3, R2.reuse, UR4, R5 ;  /* 0x0000000402038c24 */ /* 0x040fe2000f8e0205 */
[----:B------:R-:W-:-:S05]  /*02e0*/  @!P0 IADD3 R4, R2, 0x1, RZ ;  /* 0x0000000102048810 */ /* 0x000fca0007ffe0ff */
        /* <DEDUP_REMOVED lines=10> */
[----:B0-----:R-:W-:Y:S02]  /*0390*/  IMAD.MOV.U32 R2, RZ, RZ, 0x3f800000 ;  /* 0x3f800000ff027424 */ /* 0x001fe400078e00ff */
        /* <DEDUP_REMOVED lines=28> */
[----:B------:R-:W2:Y:S03]  /*0560*/  LDG.E.U16 R7, desc[UR8][R10.64+0x2] ;  /* 0x000002080a077981 */ /* 0x000ea6000c1e1500 */
[----:B------:R-:W-:Y:S02]  /*0570*/  @P1 IMAD.X R19, R4, 0x1, R19, P4 ;  /* 0x0000000104131824 */ /* 0x000fe400020e0613 */
[----:B------:R-:W3:Y:S04]  /*0580*/  LDG.E.U16 R4, desc[UR8][R10.64] ;  /* 0x000000080a047981 */ /* 0x000ee8000c1e1500 */
[----:B------:R-:W4:Y:S04]  /*0590*/  @P1 LDG.E.U16 R15, desc[UR8][R18.64] ;  /* 0x00000008120f1981 */ /* 0x000f28000c1e1500 */
[----:B------:R-:W5:Y:S01]  /*05a0*/  @P1 LDG.E.U16 R13, desc[UR8][R18.64+0x2] ;  /* 0x00000208120d1981 */ /* 0x000f62000c1e1500 */
[----:B--2---:R-:W-:-:S02]  /*05b0*/  HADD2.F32 R7, -RZ, R7.H0_H0 ;  /* 0x20000007ff077230 */ /* 0x004fc40000004100 */
[----:B---3--:R-:W-:Y:S02]  /*05c0*/  HADD2.F32 R4, -RZ, R4.H0_H0 ;  /* 0x20000004ff047230 */ /* 0x008fe40000004100 */
[----:B----4-:R-:W-:Y:S02]  /*05d0*/  @P1 HADD2.F32 R5, -RZ, R15.H0_H0 ;  /* 0x2000000fff051230 */ /* 0x010fe40000004100 */
[----:B-----5:R-:W-:-:S07]  /*05e0*/  @P1 HADD2.F32 R6, -RZ, R13.H0_H0 ;  /* 0x2000000dff061230 */ /* 0x020fce0000004100 */
.L_x_502:
[----:B------:R-:W-:Y:S05]  /*05f0*/  BSYNC B0 ;  /* 0x0000000000007941 */ /* 0x000fea0003800000 */
.L_x_501:
[----:B------:R-:W-:Y:S05]  /*0600*/  @P2 BRA `(.L_x_503) ;  /* 0x0000000c005c2947 */ /* 0x000fea0003800000 */
[----:B------:R-:W-:Y:S01]  /*0610*/  IADD3 R10, -R26, R3, RZ ;  /* 0x000000031a0a7210 */ /* 0x000fe20007ffe1ff */
        /* <DEDUP_REMOVED lines=21> */
[C---:B------:R-:W-:Y:S02]  /*0770*/  @!P0 IADD3.X R25, R28.reuse, R19, RZ, P1, !PT ;  /* 0x000000131c198210 */ /* 0x040fe40000ffe4ff */
[----:B------:R-:W0:Y:S01]  /*0780*/  @!P0 LDC.64 R18, c[0x0][0x210] ;  /* 0x00008400ff128b82 */ /* 0x000e220000000a00 */
[----:B-1----:R-:W-:Y:S02]  /*0790*/  @!P0 IADD3 R20, P1, R27, R20, RZ ;  /* 0x000000141b148210 */ /* 0x002fe40007f3e0ff */
[----:B------:R-:W2:Y:S03]  /*07a0*/  @!P0 LDG.E R24, desc[UR8][R24.64] ;  /* 0x0000000818188981 */ /* 0x000ea6000c1e1900 */
[----:B------:R-:W-:-:S05]  /*07b0*/  @!P0 IMAD.X R21, R28, 0x1, R21, P1 ;  /* 0x000000011c158824 */ /* 0x000fca00008e0615 */
[----:B------:R1:W3:Y:S01]  /*07c0*/  @!P0 LDG.E R20, desc[UR8][R20.64] ;  /* 0x0000000814148981 */ /* 0x0002e2000c1e1900 */
[----:B------:R-:W-:Y:S02]  /*07d0*/  PRMT R28, RZ, 0x7610, R28 ;  /* 0x00007610ff1c7816 */ /* 0x000fe4000000001c */
[----:B------:R-:W-:Y:S02]  /*07e0*/  PRMT R29, RZ, 0x7610, R29 ;  /* 0x00007610ff1d7816 */ /* 0x000fe4000000001d */
[----:B------:R-:W-:Y:S02]  /*07f0*/  ISETP.NE.AND P1, PT, RZ, UR10, PT ;  /* 0x0000000aff007c0c */ /* 0x000fe4000bf25270 */
[----:B------:R-:W-:Y:S02]  /*0800*/  PRMT R27, RZ, 0x7610, R27 ;  /* 0x00007610ff1b7816 */ /* 0x000fe4000000001b */
[C---:B--2---:R-:W-:Y:S02]  /*0810*/  @!P0 PRMT R28, R24.reuse, 0x7610, R28 ;  /* 0x00007610181c8816 */ /* 0x044fe4000000001c */
[----:B------:R-:W-:-:S02]  /*0820*/  @!P0 PRMT R29, R24, 0x7632, R29 ;  /* 0x00007632181d8816 */ /* 0x000fc4000000001d */
[----:B-1----:R-:W-:Y:S02]  /*0830*/  SHF.L.U32 R21, R28, 0x10, RZ ;  /* 0x000000101c157819 */ /* 0x002fe400000006ff */
[----:B------:R-:W-:Y:S01]  /*0840*/  PRMT R28, RZ, 0x7610, R28 ;  /* 0x00007610ff1c7816 */ /* 0x000fe2000000001c */
[----:B------:R-:W-:Y:S01]  /*0850*/  IMAD.U32 R29, R29, 0x10000, RZ ;  /* 0x000100001d1d7824 */ /* 0x000fe200078e00ff */
[----:B---3--:R-:W-:Y:S01]  /*0860*/  @!P0 PRMT R27, R20, 0x7610, R27 ;  /* 0x00007610141b8816 */ /* 0x008fe2000000001b */
[----:B------:R-:W-:Y:S01]  /*0870*/  FADD.FTZ R25, -R14, R21 ;  /* 0x000000150e197221 */ /* 0x000fe20000010100 */
[----:B------:R-:W-:Y:S01]  /*0880*/  @!P0 PRMT R28, R20, 0x7632, R28 ;  /* 0x00007632141c8816 */ /* 0x000fe2000000001c */
[----:B------:R-:W-:Y:S01]  /*0890*/  FADD.FTZ R29, -R14, R29 ;  /* 0x0000001d0e1d7221 */ /* 0x000fe20000010100 */
[----:B------:R-:W-:Y:S01]  /*08a0*/  SHF.L.U32 R21, R27, 0x10, RZ ;  /* 0x000000101b157819 */ /* 0x000fe200000006ff */
[----:B------:R-:W-:Y:S02]  /*08b0*/  FMUL.FTZ R24, R25, R2 ;  /* 0x0000000219187220 */ /* 0x000fe40000410000 */
[----:B------:R-:W-:-:S02]  /*08c0*/  IMAD.U32 R28, R28, 0x10000, RZ ;  /* 0x000100001c1c7824 */ /* 0x000fc400078e00ff */
        /* <DEDUP_REMOVED lines=20> */
.L_x_505:
        /* <DEDUP_REMOVED lines=8> */
[----:B------:R-:W-:-:S04]  /*0a90*/  IADD3 R23, R26, 0x1, RZ ;  /* 0x000000011a177810 */ /* 0x000fc80007ffe0ff */
[----:B------:R-:W-:-:S05]  /*0aa0*/  @!P0 F2FP.BF16.F32.PACK_AB R15, R20, R21 ;  /* 0x00000015140f823e */ /* 0x000fca00000010ff */
[----:B------:R0:W-:Y:S02]  /*0ab0*/  @!P0 STG.E desc[UR8][R18.64], R15 ;  /* 0x0000000f12008986 */ /* 0x0001e4000c101908 */
.L_x_504:
[----:B0-----:R-:W-:Y:S02]  /*0ac0*/  IADD3 R15, -R26, -0x2, RZ ;  /* 0xfffffffe1a0f7810 */ /* 0x001fe40007ffe1ff */
        /* <DEDUP_REMOVED lines=8> */
.L_x_510:
[----:B------:R-:W-:Y:S01]  /*0b50*/  IADD3 R27, P1, R23, -0x1, RZ ;  /* 0xffffffff171b7810 */ /* 0x000fe20007f3e0ff */
[----:B0-----:R-:W0:Y:S01]  /*0b60*/  @!P0 LDC.64 R20, c[0x0][0x230] ;  /* 0x00008c00ff148b82 */ /* 0x001e220000000a00 */
[----:B------:R-:W-:Y:S02]  /*0b70*/  IMAD.MOV.U32 R19, RZ, RZ, R13 ;  /* 0x000000ffff137224 */ /* 0x000fe400078e000d */
[----:B------:R-:W-:-:S05]  /*0b80*/  IADD3.X R18, R15, -0x1, RZ, P1, !PT ;  /* 0xffffffff0f127810 */ /* 0x000fca0000ffe4ff */
[----:B------:R-:W-:Y:S01]  /*0b90*/  IMAD R22, R18, UR4, RZ ;  /* 0x0000000412167c24 */ /* 0x000fe2000f8e02ff */
[----:B------:R-:W-:-:S05]  /*0ba0*/  MOV R18, R10 ;  /* 0x0000000a00127202 */ /* 0x000fca0000000f00 */
[----:B------:R-:W-:-:S04]  /*0bb0*/  IMAD.WIDE.U32 R24, R27, UR4, R18 ;  /* 0x000000041b187c25 */ /* 0x000fc8000f8e0012 */
[----:B------:R-:W-:Y:S01]  /*0bc0*/  IMAD R27, R27, UR5, R22 ;  /* 0x000000051b1b7c24 */ /* 0x000fe2000f8e0216 */
[----:B------:R-:W-:-:S03]  /*0bd0*/  @!P0 SHF.L.U32 R29, R24, 0x1, RZ ;  /* 0x00000001181d8819 */ /* 0x000fc600000006ff */
[----:B------:R-:W-:Y:S01]  /*0be0*/  IMAD.IADD R27, R25, 0x1, R27 ;  /* 0x00000001191b7824 */ /* 0x000fe200078e021b */
[----:B0-----:R-:W-:-:S04]  /*0bf0*/  @!P0 IADD3 R20, P1, R29, R20, RZ ;  /* 0x000000141d148210 */ /* 0x001fc80007f3e0ff */
[----:B------:R-:W-:-:S04]  /*0c00*/  @!P0 SHF.L.U64.HI R22, R24, 0x1, R27 ;  /* 0x0000000118168819 */ /* 0x000fc8000001021b */
[----:B------:R-:W-:-:S05]  /*0c10*/  @!P0 IADD3.X R21, R22, R21, RZ, P1, !PT ;  /* 0x0000001516158210 */ /* 0x000fca0000ffe4ff */
[----:B------:R0:W2:Y:S02]  /*0c20*/  @!P0 LDG.E R26, desc[UR8][R20.64] ;  /* 0x00000008141a8981 */ /* 0x0000a4000c1e1900 */
[----:B0-----:R-:W0:Y:S02]  /*0c30*/  @!P0 LDC.64 R20, c[0x0][0x228] ;  /* 0x00008a00ff148b82 */ /* 0x001e240000000a00 */
[----:B0-----:R-:W-:-:S05]  /*0c40*/  @!P0 IADD3 R20, P1, R29, R20, RZ ;  /* 0x000000141d148210 */ /* 0x001fca0007f3e0ff */
[----:B------:R-:W-:-:S06]  /*0c50*/  @!P0 IMAD.X R21, R22, 0x1, R21, P1 ;  /* 0x0000000116158824 */ /* 0x000fcc00008e0615 */
[----:B------:R0:W3:Y:S01]  /*0c60*/  @!P0 LDG.E R21, desc[UR8][R20.64] ;  /* 0x0000000814158981 */ /* 0x0000e2000c1e1900 */
[----:B------:R-:W-:Y:S02]  /*0c70*/  PRMT R29, RZ, 0x7610, R29 ;  /* 0x00007610ff1d7816 */ /* 0x000fe4000000001d */
[----:B------:R-:W-:Y:S02]  /*0c80*/  ISETP.NE.AND P3, PT, RZ, UR10, PT ;  /* 0x0000000aff007c0c */ /* 0x000fe4000bf65270 */
[----:B------:R-:W-:Y:S02]  /*0c90*/  PRMT R28, RZ, 0x7610, R28 ;  /* 0x00007610ff1c7816 */ /* 0x000fe4000000001c */
[----:B------:R-:W-:Y:S02]  /*0ca0*/  PRMT R22, RZ, 0x7610, R22 ;  /* 0x00007610ff167816 */ /* 0x000fe40000000016 */
[----:B0-----:R-:W-:-:S04]  /*0cb0*/  PRMT R20, RZ, 0x7610, R20 ;  /* 0x00007610ff147816 */ /* 0x001fc80000000014 */
[C---:B--2---:R-:W-:Y:S02]  /*0cc0*/  @!P0 PRMT R20, R26.reuse, 0x7610, R20 ;  /* 0x000076101a148816 */ /* 0x044fe40000000014 */
[----:B------:R-:W-:Y:S02]  /*0cd0*/  @!P0 PRMT R29, R26, 0x7632, R29 ;  /* 0x000076321a1d8816 */ /* 0x000fe4000000001d */
[----:B------:R-:W-:-:S03]  /*0ce0*/  SHF.L.U32 R26, R20, 0x10, RZ ;  /* 0x00000010141a7819 */ /* 0x000fc600000006ff */
[----:B------:R-:W-:-:S04]  /*0cf0*/  IMAD.U32 R29, R29, 0x10000, RZ ;  /* 0x000100001d1d7824 */ /* 0x000fc800078e00ff */
[----:B------:R-:W-:-:S04]  /*0d00*/  FADD.FTZ R29, -R14, R29 ;  /* 0x0000001d0e1d7221 */ /* 0x000fc80000010100 */
[----:B------:R-:W-:Y:S01]  /*0d10*/  FMUL.FTZ R29, R29, R2 ;  /* 0x000000021d1d7220 */ /* 0x000fe20000410000 */
[C---:B---3--:R-:W-:Y:S02]  /*0d20*/  @!P0 PRMT R28, R21.reuse, 0x7610, R28 ;  /* 0x00007610151c8816 */ /* 0x048fe4000000001c */
[----:B------:R-:W-:Y:S01]  /*0d30*/  @!P0 PRMT R22, R21, 0x7632, R22 ;  /* 0x0000763215168816 */ /* 0x000fe20000000016 */
[----:B------:R-:W-:Y:S01]  /*0d40*/  FADD.FTZ R21, -R14, R26 ;  /* 0x0000001a0e157221 */ /* 0x000fe20000010100 */
[----:B------:R-:W-:-:S03]  /*0d50*/  SHF.L.U32 R20, R28, 0x10, RZ ;  /* 0x000000101c147819 */ /* 0x000fc600000006ff */
[----:B------:R-:W-:Y:S01]  /*0d60*/  FMUL.FTZ R26, R21, R2 ;  /* 0x00000002151a7220 */ /* 0x000fe20000410000 */
[----:B------:R-:W-:-:S03]  /*0d70*/  IMAD.U32 R22, R22, 0x10000, RZ ;  /* 0x0001000016167824 */ /* 0x000fc600078e00ff */
        /* <DEDUP_REMOVED lines=20> */
.L_x_506:
        /* <DEDUP_REMOVED lines=17> */
[----:B------:R-:W-:-:S03]  /*0fd0*/  PRMT R26, RZ, 0x7610, R26 ;  /* 0x00007610ff1a7816 */ /* 0x000fc6000000001a */
        /* <DEDUP_REMOVED lines=14> */
.L_x_508:
[----:B------:R-:W-:Y:S05]  /*10c0*/  BSYNC B0 ;  /* 0x0000000000007941 */ /* 0x000fea0003800000 */
.L_x_507:
        /* <DEDUP_REMOVED lines=27> */
.L_x_509:
[----:B------:R-:W0:Y:S01]  /*1280*/  @!P0 LDC.64 R18, c[0x0][0x210] ;  /* 0x00008400ff128b82 */ /* 0x000e220000000a00 */
[C-C-:B------:R-:W-:Y:S01]  /*1290*/  FFMA.FTZ R22, R8.reuse, R22, R9.reuse ;  /* 0x0000001608167223 */ /* 0x140fe20000010009 */
[----:B------:R-:W-:-:S03]  /*12a0*/  FFMA.FTZ R25, R8, R20, R9 ;  /* 0x0000001408197223 */ /* 0x000fc60000010009 */
[----:B------:R-:W-:Y:S01]  /*12b0*/  FFMA.FTZ R21, R21, R4, -R22 ;  /* 0x0000000415157223 */ /* 0x000fe20000010816 */
[----:B------:R-:W-:-:S03]  /*12c0*/  FFMA.FTZ R25, R26, R7, -R25 ;  /* 0x000000071a197223 */ /* 0x000fc60000010819 */
[-C--:B------:R-:W-:Y:S01]  /*12d0*/  FMUL.FTZ R21, R21, R2.reuse ;  /* 0x0000000215157220 */ /* 0x080fe20000410000 */
[----:B------:R-:W-:-:S05]  /*12e0*/  @!P0 FMUL.FTZ R20, R25, R2 ;  /* 0x0000000219148220 */ /* 0x000fca0000410000 */
[----:B------:R-:W-:Y:S02]  /*12f0*/  @!P0 F2FP.BF16.F32.PACK_AB R21, R20, R21 ;  /* 0x000000151415823e */ /* 0x000fe400000010ff */
[C---:B------:R-:W-:Y:S02]  /*1300*/  IADD3 R20, R23.reuse, 0x1, RZ ;  /* 0x0000000117147810 */ /* 0x040fe40007ffe0ff */
[----:B------:R-:W-:Y:S02]  /*1310*/  IADD3 R23, P2, R23, 0x2, RZ ;  /* 0x0000000217177810 */ /* 0x000fe40007f5e0ff */
[----:B0-----:R-:W-:-:S03]  /*1320*/  @!P0 LEA R18, P1, R24, R18, 0x1 ;  /* 0x0000001218128211 */ /* 0x001fc600078208ff */
[----:B------:R-:W-:Y:S01]  /*1330*/  IMAD.X R15, RZ, RZ, R15, P2 ;  /* 0x000000ffff0f7224 */ /* 0x000fe200010e060f */
[----:B------:R-:W-:Y:S02]  /*1340*/  @!P0 LEA.HI.X R19, R24, R19, R27, 0x1, P1 ;  /* 0x0000001318138211 */ /* 0x000fe400008f0c1b */
[----:B------:R-:W-:-:S03]  /*1350*/  ISETP.GE.AND P1, PT, R20, R3, PT ;  /* 0x000000031400720c */ /* 0x000fc60003f26270 */
[----:B------:R0:W-:Y:S10]  /*1360*/  @!P0 STG.E desc[UR8][R18.64], R21 ;  /* 0x0000001512008986 */ /* 0x0001f4000c101908 */
[----:B------:R-:W-:Y:S05]  /*1370*/  @!P1 BRA `(.L_x_510) ;  /* 0xfffffff400f49947 */ /* 0x000fea000383ffff */
.L_x_503:
        /* <DEDUP_REMOVED lines=15> */
[----:B------:R-:W-:Y:S01]  /*1470*/  IMAD.SHL.U32 R12, R16, 0x2, RZ ;  /* 0x00000002100c7824 */ /* 0x000fe200078e00ff */
[----:B------:R-:W-:Y:S01]  /*1480*/  ULDC.64 UR10, c[0x0][0x220] ;  /* 0x00008800000a7ab9 */ /* 0x000fe20000000a00 */
[----:B-1----:R-:W-:Y:S01]  /*1490*/  IMAD R2, R2, UR6, RZ ;  /* 0x0000000602027c24 */ /* 0x002fe2000f8e02ff */
        /* <DEDUP_REMOVED lines=28> */
.L_x_511:
        /* <DEDUP_REMOVED lines=10> */
.L_x_4430:


//--------------------- .text._Z32group_norm_nhwc_bwd_scale_kernelI11Bf16IOFp16WLi168EEv26Group_norm_nhwc_bwd_params --------------------------
	.section	.text._Z32group_norm_nhwc_bwd_scale_kernelI11Bf16IOFp16WLi168EEv26Group_norm_nhwc_bwd_params,"ax",@progbits
	.align	128
        .global         _Z32group_norm_nhwc_bwd_scale_kernelI11Bf16IOFp16WLi168EEv26Group_norm_nhwc_bwd_params
        .type           _Z32group_norm_nhwc_bwd_scale_kernelI11Bf16IOFp16WLi168EEv26Group_norm_nhwc_bwd_params,@function
        .size           _Z32group_norm_nhwc_bwd_scale_kernelI11Bf16IOFp16WLi168EEv26Group_norm_nhwc_bwd_params,(.L_x_4431 - _Z32group_norm_nhwc_bwd_scale_kernelI11Bf16IOFp16WLi168EEv26Group_norm_nhwc_bwd_params)
        .other          _Z32group_norm_nhwc_bwd_scale_kernelI11Bf16IOFp16WLi168EEv26Group_norm_nhwc_bwd_params,@"STO_CUDA_ENTRY STV_DEFAULT"
_Z32group_norm_nhwc_bwd_scale_kernelI11Bf16IOFp16WLi168EEv26Group_norm_nhwc_bwd_params:
.text._Z32group_norm_nhwc_bwd_scale_kernelI11Bf16IOFp16WLi168EEv26Group_norm_nhwc_bwd_params:
        /* <DEDUP_REMOVED lines=95> */
.L_x_513:
[----:B------:R-:W-:Y:S05]  /*05f0*/  BSYNC B0 ;  /* 0x0000000000007941 */ /* 0x000fea0003800000 */
.L_x_512:
        /* <DEDUP_REMOVED lines=65> */
.L_x_516:
        /* <DEDUP_REMOVED lines=11> */
.L_x_515:
        /* <DEDUP_REMOVED lines=9> */
.L_x_521:
        /* <DEDUP_REMOVED lines=55> */
.L_x_517:
        /* <DEDUP_REMOVED lines=32> */
.L_x_519:
[----:B------:R-:W-:Y:S05]  /*10c0*/  BSYNC B0 ;  /* 0x0000000000007941 */ /* 0x000fea0003800000 */
.L_x_518:
        /* <DEDUP_REMOVED lines=27> */
.L_x_520:
        /* <DEDUP_REMOVED lines=16> */
.L_x_514:
        /* <DEDUP_REMOVED lines=46> */
.L_x_522:
        /* <DEDUP_REMOVED lines=10> */
.L_x_4431:


//--------------------- .text._Z32group_norm_nhwc_bwd_scale_kernelI11Bf16IOFp16WLi64EEv26Group_norm_nhwc_bwd_params --------------------------
	.section	.text._Z32group_norm_nhwc_bwd_scale_kernelI11Bf16IOFp16WLi64EEv26Group_norm_nhwc_bwd_params,"ax",@progbits
	.align	128
        .global         _Z32group_norm_nhwc_bwd_scale_kernelI11Bf16IOFp16WLi64EEv26Group_norm_nhwc_bwd_params
        .type           _Z32group_norm_nhwc_bwd_scale_kernelI11Bf16IOFp16WLi64EEv26Group_norm_nhwc_bwd_params,@function
        .size           _Z32group_norm_nhwc_bwd_scale_kernelI11Bf16IOFp16WLi64EEv26Group_norm_nhwc_bwd_params,(.L_x_4432 - _Z32group_norm_nhwc_bwd_scale_kernelI11Bf16IOFp16WLi64EEv26Group_norm_nhwc_bwd_params)
        .other          _Z32group_norm_nhwc_bwd_scale_kernelI11Bf16IOFp16WLi64EEv26Group_norm_nhwc_bwd_params,@"STO_CUDA_ENTRY STV_DEFAULT"
_Z32group_norm_nhwc_bwd_scale_kernelI11Bf16IOFp16WLi64EEv26Group_norm_nhwc_bwd_params:
.text._Z32group_norm_nhwc_bwd_scale_kernelI11Bf16IOFp16WLi64EEv26Group_norm_nhwc_bwd_params:
        /* <DEDUP_REMOVED lines=95> */
.L_x_524:
[----:B------:R-:W-:Y:S05]  /*05f0*/  BSYNC B0 ;  /* 0x0000000000007941 */ /* 0x000fea0003800000 */
.L_x_523:
        /* <DEDUP_REMOVED lines=65> */
.L_x_527:
        /* <DEDUP_REMOVED lines=11> */
.L_x_526:
        /* <DEDUP_REMOVED lines=9> */
.L_x_532:
        /* <DEDUP_REMOVED lines=55> */
.L_x_528:
        /* <DEDUP_REMOVED lines=32> */
.L_x_530:
[----:B------:R-:W-:Y:S05]  /*10c0*/  BSYNC B0 ;  /* 0x0000000000007941 */ /* 0x000fea0003800000 */
.L_x_529:
        /* <DEDUP_REMOVED lines=27> */
.L_x_531:
        /* <DEDUP_REMOVED lines=16> */
.L_x_525:
        /* <DEDUP_REMOVED lines=46> */
.L_x_533:
        /* <DEDUP_REMOVED lines=10> */
.L_x_4432:


//--------------------- .text._Z32group_norm_nhwc_bwd_scale_kernelI11Bf16IOFp16WLi128EEv26Group_norm_nhwc_bwd_params --------------------------
	.section	.text._Z32group_norm_nhwc_bwd_scale_kernelI11Bf16IOFp16WLi128EEv26Group_norm_nhwc_bwd_params,"ax",@progbits
	.align	128
        .global         _Z32group_norm_nhwc_bwd_scale_kernelI11Bf16IOFp16WLi128EEv26Group_norm_nhwc_bwd_params
        .type           _Z32group_norm_nhwc_bwd_scale_kernelI11Bf16IOFp16WLi128EEv26Group_norm_nhwc_bwd_params,@function
        .size           _Z32group_norm_nhwc_bwd_scale_kernelI11Bf16IOFp16WLi128EEv26Group_norm_nhwc_bwd_params,(.L_x_4433 - _Z32group_norm_nhwc_bwd_scale_kernelI11Bf16IOFp16WLi128EEv26Group_norm_nhwc_bwd_params)
        .other          _Z32group_norm_nhwc_bwd_scale_kernelI11Bf16IOFp16WLi128EEv26Group_norm_nhwc_bwd_params,@"STO_CUDA_ENTRY STV_DEFAULT"
_Z32group_norm_nhwc_bwd_scale_kernelI11Bf16IOFp16WLi128EEv26Group_norm_nhwc_bwd_params:
.text._Z32group_norm_nhwc_bwd_scale_kernelI11Bf16IOFp16WLi128EEv26Group_norm_nhwc_bwd_params:
        /* <DEDUP_REMOVED lines=95> */
.L_x_535:
[----:B------:R-:W-:Y:S05]  /*05f0*/  BSYNC B0 ;  /* 0x0000000000007941 */ /* 0x000fea0003800000 */
.L_x_534:
        /* <DEDUP_REMOVED lines=65> */
.L_x_538:
        /* <DEDUP_REMOVED lines=11> */
.L_x_537:
        /* <DEDUP_REMOVED lines=9> */
.L_x_543:
        /* <DEDUP_REMOVED lines=55> */
.L_x_539:
        /* <DEDUP_REMOVED lines=32> */
.L_x_541:
[----:B------:R-:W-:Y:S05]  /*10c0*/  BSYNC B0 ;  /* 0x0000000000007941 */ /* 0x000fea0003800000 */
.L_x_540:
        /* <DEDUP_REMOVED lines=27> */
.L_x_542:
        /* <DEDUP_REMOVED lines=16> */
.L_x_536:
        /* <DEDUP_REMOVED lines=46> */
.L_x_544:
        /* <DEDUP_REMOVED lines=10> */
.L_x_4433:


//--------------------- .text._Z32group_norm_nhwc_bwd_scale_kernelI11Bf16IOFp16WLi192EEv26Group_norm_nhwc_bwd_params --------------------------
	.section	.text._Z32group_norm_nhwc_bwd_scale_kernelI11Bf16IOFp16WLi192EEv26Group_norm_nhwc_bwd_params,"ax",@progbits
	.align	128
        .global         _Z32group_norm_nhwc_bwd_scale_kernelI11Bf16IOFp16WLi192EEv26Group_norm_nhwc_bwd_params
        .type           _Z32group_norm_nhwc_bwd_scale_kernelI11Bf16IOFp16WLi192EEv26Group_norm_nhwc_bwd_params,@function
        .size           _Z32group_norm_nhwc_bwd_scale_kernelI11Bf16IOFp16WLi192EEv26Group_norm_nhwc_bwd_params,(.L_x_4434 - _Z32group_norm_nhwc_bwd_scale_kernelI11Bf16IOFp16WLi192EEv26Group_norm_nhwc_bwd_params)
        .other          _Z32group_norm_nhwc_bwd_scale_kernelI11Bf16IOFp16WLi192EEv26Group_norm_nhwc_bwd_params,@"STO_CUDA_ENTRY STV_DEFAULT"
_Z32group_norm_nhwc_bwd_scale_kernelI11Bf16IOFp16WLi192EEv26Group_norm_nhwc_bwd_params:
.text._Z32group_norm_nhwc_bwd_scale_kernelI11Bf16IOFp16WLi192EEv26Group_norm_nhwc_bwd_params:
        /* <DEDUP_REMOVED lines=95> */
.L_x_546:
[----:B------:R-:W-:Y:S05]  /*05f0*/  BSYNC B0 ;  /* 0x0000000000007941 */ /* 0x000fea0003800000 */
.L_x_545:
        /* <DEDUP_REMOVED lines=65> */
.L_x_549:
        /* <DEDUP_REMOVED lines=11> */
.L_x_548:
        /* <DEDUP_REMOVED lines=9> */
.L_x_554:
        /* <DEDUP_REMOVED lines=55> */
.L_x_550:
        /* <DEDUP_REMOVED lines=32> */
.L_x_552:
[----:B------:R-:W-:Y:S05]  /*10c0*/  BSYNC B0 ;  /* 0x0000000000007941 */ /* 0x000fea0003800000 */
.L_x_551:
        /* <DEDUP_REMOVED lines=27> */
.L_x_553:
        /* <DEDUP_REMOVED lines=16> */
.L_x_547:
        /* <DEDUP_REMOVED lines=46> */
.L_x_555:
        /* <DEDUP_REMOVED lines=10> */
.L_x_4434:


//--------------------- .text._Z32group_norm_nhwc_bwd_scale_kernelI11Bf16IOFp16WLi448EEv26Group_norm_nhwc_bwd_params --------------------------
	.section	.text._Z32group_norm_nhwc_bwd_scale_kernelI11Bf16IOFp16WLi448EEv26Group_norm_nhwc_bwd_params,"ax",@progbits
	.align	128
        .global         _Z32group_norm_nhwc_bwd_scale_kernelI11Bf16IOFp16WLi448EEv26Group_norm_nhwc_bwd_params
        .type           _Z32group_norm_nhwc_bwd_scale_kernelI11Bf16IOFp16WLi448EEv26Group_norm_nhwc_bwd_params,@function
        .size           _Z32group_norm_nhwc_bwd_scale_kernelI11Bf16IOFp16WLi448EEv26Group_norm_nhwc_bwd_params,(.L_x_4435 - _Z32group_norm_nhwc_bwd_scale_kernelI11Bf16IOFp16WLi448EEv26Group_norm_nhwc_bwd_params)
        .other          _Z32group_norm_nhwc_bwd_scale_kernelI11Bf16IOFp16WLi448EEv26Group_norm_nhwc_bwd_params,@"STO_CUDA_ENTRY STV_DEFAULT"
_Z32group_norm_nhwc_bwd_scale_kernelI11Bf16IOFp16WLi448EEv26Group_norm_nhwc_bwd_params:
.text._Z32group_norm_nhwc_bwd_scale_kernelI11Bf16IOFp16WLi448EEv26Group_norm_nhwc_bwd_params:
        /* <DEDUP_REMOVED lines=95> */
.L_x_557:
[----:B------:R-:W-:Y:S05]  /*05f0*/  BSYNC B0 ;  /* 0x0000000000007941 */ /* 0x000fea0003800000 */
.L_x_556:
        /* <DEDUP_REMOVED lines=65> */
.L_x_560:
        /* <DEDUP_REMOVED lines=11> */
.L_x_559:
        /* <DEDUP_REMOVED lines=9> */
.L_x_565:
        /* <DEDUP_REMOVED lines=55> */
.L_x_561:
        /* <DEDUP_REMOVED lines=32> */
.L_x_563:
[----:B------:R-:W-:Y:S05]  /*10c0*/  BSYNC B0 ;  /* 0x0000000000007941 */ /* 0x000fea0003800000 */
.L_x_562:
        /* <DEDUP_REMOVED lines=27> */
.L_x_564:
        /* <DEDUP_REMOVED lines=16> */
.L_x_558:
        /* <DEDUP_REMOVED lines=46> */
.L_x_566:
        /* <DEDUP_REMOVED lines=10> */
.L_x_4435:


//--------------------- .text._Z32group_norm_nhwc_bwd_scale_kernelI11Bf16IOFp16WLi256EEv26Group_norm_nhwc_bwd_params --------------------------
	.section	.text._Z32group_norm_nhwc_bwd_scale_kernelI11Bf16IOFp16WLi256EEv26Group_norm_nhwc_bwd_params,"ax",@progbits
	.align	128
        .global         _Z32group_norm_nhwc_bwd_scale_kernelI11Bf16IOFp16WLi256EEv26Group_norm_nhwc_bwd_params
        .type           _Z32group_norm_nhwc_bwd_scale_kernelI11Bf16IOFp16WLi256EEv26Group_norm_nhwc_bwd_params,@function
        .size           _Z32group_norm_nhwc_bwd_scale_kernelI11Bf16IOFp16WLi256EEv26Group_norm_nhwc_bwd_params,(.L_x_4436 - _Z32group_norm_nhwc_bwd_scale_kernelI11Bf16IOFp16WLi256EEv26Group_norm_nhwc_bwd_params)
        .other          _Z32group_norm_nhwc_bwd_scale_kernelI11Bf16IOFp16WLi256EEv26Group_norm_nhwc_bwd_params,@"STO_CUDA_ENTRY STV_DEFAULT"
_Z32group_norm_nhwc_bwd_scale_kernelI11Bf16IOFp16WLi256EEv26Group_norm_nhwc_bwd_params:
.text._Z32group_norm_nhwc_bwd_scale_kernelI11Bf16IOFp16WLi256EEv26Group_norm_nhwc_bwd_params:
        /* <DEDUP_REMOVED lines=95> */
.L_x_568:
[----:B------:R-:W-:Y:S05]  /*05f0*/  BSYNC B0 ;  /* 0x0000000000007941 */ /* 0x000fea0003800000 */
.L_x_567:
        /* <DEDUP_REMOVED lines=65> */
.L_x_571:
        /* <DEDUP_REMOVED lines=11> */
.L_x_570:
        /* <DEDUP_REMOVED lines=9> */
.L_x_576:
        /* <DEDUP_REMOVED lines=55> */
.L_x_572:
        /* <DEDUP_REMOVED lines=32> */
.L_x_574:
[----:B------:R-:W-:Y:S05]  /*10c0*/  BSYNC B0 ;  /* 0x0000000000007941 */ /* 0x000fea0003800000 */
.L_x_573:
        /* <DEDUP_REMOVED lines=27> */
.L_x_575:
        /* <DEDUP_REMOVED lines=16> */
.L_x_569:
        /* <DEDUP_REMOVED lines=46> */
.L_x_577:
        /* <DEDUP_REMOVED lines=10> */
.L_x_4436:


//--------------------- .text._Z32group_norm_nhwc_bwd_scale_kernelI11Bf16IOFp16WLi120EEv26Group_norm_nhwc_bwd_params --------------------------
	.section	.text._Z32group_norm_nhwc_bwd_scale_kernelI11Bf16IOFp16WLi120EEv26Group_norm_nhwc_bwd_params,"ax",@progbits
	.align	128
        .global         _Z32group_norm_nhwc_bwd_scale_kernelI11Bf16IOFp16WLi120EEv26Group_norm_nhwc_bwd_params
        .type           _Z32group_norm_nhwc_bwd_scale_kernelI11Bf16IOFp16WLi120EEv26Group_norm_nhwc_bwd_params,@function
        .size           _Z32group_norm_nhwc_bwd_scale_kernelI11Bf16IOFp16WLi120EEv26Group_norm_nhwc_bwd_params,(.L_x_4437 - _Z32group_norm_nhwc_bwd_scale_kernelI11Bf16IOFp16WLi120EEv26Group_norm_nhwc_bwd_params)
        .other          _Z32group_norm_nhwc_bwd_scale_kernelI11Bf16IOFp16WLi120EEv26Group_norm_nhwc_bwd_params,@"STO_CUDA_ENTRY STV_DEFAULT"
_Z32group_norm_nhwc_bwd_scale_kernelI11Bf16IOFp16WLi120EEv26Group_norm_nhwc_bwd_params:
.text._Z32group_norm_nhwc_bwd_scale_kernelI11Bf16IOFp16WLi120EEv26Group_norm_nhwc_bwd_params:
        /* <DEDUP_REMOVED lines=95> */
.L_x_579:
[----:B------:R-:W-:Y:S05]  /*05f0*/  BSYNC B0 ;  /* 0x0000000000007941 */ /* 0x000fea0003800000 */
.L_x_578:
        /* <DEDUP_REMOVED lines=65> */
.L_x_582:
        /* <DEDUP_REMOVED lines=11> */
.L_x_581:
        /* <DEDUP_REMOVED lines=9> */
.L_x_587:
        /* <DEDUP_REMOVED lines=55> */
.L_x_583:
        /* <DEDUP_REMOVED lines=32> */
.L_x_585:
[----:B------:R-:W-:Y:S05]  /*10c0*/  BSYNC B0 ;  /* 0x0000000000007941 */ /* 0x000fea0003800000 */
.L_x_584:
        /* <DEDUP_REMOVED lines=27> */
.L_x_586:
        /* <DEDUP_REMOVED lines=16> */
.L_x_580:
        /* <DEDUP_REMOVED lines=46> */
.L_x_588:
        /* <DEDUP_REMOVED lines=10> */
.L_x_4437:


//--------------------- .text._Z32group_norm_nhwc_bwd_scale_kernelI11Bf16IOFp16WLi140EEv26Group_norm_nhwc_bwd_params --------------------------
	.section	.text._Z32group_norm_nhwc_bwd_scale_kernelI11Bf16IOFp16WLi140EEv26Group_norm_nhwc_bwd_params,"ax",@progbits
	.align	128
        .global         _Z32group_norm_nhwc_bwd_scale_kernelI11Bf16IOFp16WLi140EEv26Group_norm_nhwc_bwd_params
        .type           _Z32group_norm_nhwc_bwd_scale_kernelI11Bf16IOFp16WLi140EEv26Group_norm_nhwc_bwd_params,@function
        .size           _Z32group_norm_nhwc_bwd_scale_kernelI11Bf16IOFp16WLi140EEv26Group_norm_nhwc_bwd_params,(.L_x_4438 - _Z32group_norm_nhwc_bwd_scale_kernelI11Bf16IOFp16WLi140EEv26Group_norm_nhwc_bwd_params)
        .other          _Z32group_norm_nhwc_bwd_scale_kernelI11Bf16IOFp16WLi140EEv26Group_norm_nhwc_bwd_params,@"STO_CUDA_ENTRY STV_DEFAULT"
_Z32group_norm_nhwc_bwd_scale_kernelI11Bf16IOFp16WLi140EEv26Group_norm_nhwc_bwd_params:
.text._Z32group_norm_nhwc_bwd_scale_kernelI11Bf16IOFp16WLi140EEv26Group_norm_nhwc_bwd_params:
        /* <DEDUP_REMOVED lines=95> */
.L_x_590:
[----:B------:R-:W-:Y:S05]  /*05f0*/  BSYNC B0 ;  /* 0x0000000000007941 */ /* 0x000fea0003800000 */
.L_x_589:
        /* <DEDUP_REMOVED lines=65> */
.L_x_593:
        /* <DEDUP_REMOVED lines=11> */
.L_x_592:
        /* <DEDUP_REMOVED lines=9> */
.L_x_598:
        /* <DEDUP_REMOVED lines=55> */
.L_x_594:
        /* <DEDUP_REMOVED lines=32> */
.L_x_596:
[----:B------:R-:W-:Y:S05]  /*10c0*/  BSYNC B0 ;  /* 0x0000000000007941 */ /* 0x000fea0003800000 */
.L_x_595:
        /* <DEDUP_REMOVED lines=27> */
.L_x_597:
        /* <DEDUP_REMOVED lines=16> */
.L_x_591:
        /* <DEDUP_REMOVED lines=46> */
.L_x_599:
        /* <DEDUP_REMOVED lines=10> */
.L_x_4438:


//--------------------- .text._Z32group_norm_nhwc_bwd_scale_kernelI11Bf16IOFp16WLi160EEv26Group_norm_nhwc_bwd_params --------------------------
	.section	.text._Z32group_norm_nhwc_bwd_scale_kernelI11Bf16IOFp16WLi160EEv26Group_norm_nhwc_bwd_params,"ax",@progbits
	.align	128
        .global         _Z32group_norm_nhwc_bwd_scale_kernelI11Bf16IOFp16WLi160EEv26Group_norm_nhwc_bwd_params
        .type           _Z32group_norm_nhwc_bwd_scale_kernelI11Bf16IOFp16WLi160EEv26Group_norm_nhwc_bwd_params,@function
        .size           _Z32group_norm_nhwc_bwd_scale_kernelI11Bf16IOFp16WLi160EEv26Group_norm_nhwc_bwd_params,(.L_x_4439 - _Z32group_norm_nhwc_bwd_scale_kernelI11Bf16IOFp16WLi160EEv26Group_norm_nhwc_bwd_params)
        .other          _Z32group_norm_nhwc_bwd_scale_kernelI11Bf16IOFp16WLi160EEv26Group_norm_nhwc_bwd_params,@"STO_CUDA_ENTRY STV_DEFAULT"
_Z32group_norm_nhwc_bwd_scale_kernelI11Bf16IOFp16WLi160EEv26Group_norm_nhwc_bwd_params:
.text._Z32group_norm_nhwc_bwd_scale_kernelI11Bf16IOFp16WLi160EEv26Group_norm_nhwc_bwd_params:
        /* <DEDUP_REMOVED lines=95> */
.L_x_601:
[----:B------:R-:W-:Y:S05]  /*05f0*/  BSYNC B0 ;  /* 0x0000000000007941 */ /* 0x000fea0003800000 */
.L_x_600:
        /* <DEDUP_REMOVED lines=65> */
.L_x_604:
        /* <DEDUP_REMOVED lines=11> */
.L_x_603:
        /* <DEDUP_REMOVED lines=9> */
.L_x_609:
        /* <DEDUP_REMOVED lines=55> */
.L_x_605:
        /* <DEDUP_REMOVED lines=32> */
.L_x_607:
[----:B------:R-:W-:Y:S05]  /*10c0*/  BSYNC B0 ;  /* 0x0000000000007941 */ /* 0x000fea0003800000 */
.L_x_606:
        /* <DEDUP_REMOVED lines=27> */
.L_x_608:
        /* <DEDUP_REMOVED lines=16> */
.L_x_602:
        /* <DEDUP_REMOVED lines=46> */
.L_x_610:
        /* <DEDUP_REMOVED lines=10> */
.L_x_4439:


//--------------------- .text._Z32group_norm_nhwc_bwd_scale_kernelI11Fp16IOFp32WLi196EEv26Group_norm_nhwc_bwd_params --------------------------
	.section	.text._Z32group_norm_nhwc_bwd_scale_kernelI11Fp16IOFp32WLi196EEv26Group_norm_nhwc_bwd_params,"ax",@progbits
	.align	128
        .global         _Z32group_norm_nhwc_bwd_scale_kernelI11Fp16IOFp32WLi196EEv26Group_norm_nhwc_bwd_params
        .type           _Z32group_norm_nhwc_bwd_scale_kernelI11Fp16IOFp32WLi196EEv26Group_norm_nhwc_bwd_params,@function
        .size           _Z32group_norm_nhwc_bwd_scale_kernelI11Fp16IOFp32WLi196EEv26Group_norm_nhwc_bwd_params,(.L_x_4440 - _Z32group_norm_nhwc_bwd_scale_kernelI11Fp16IOFp32WLi196EEv26Group_norm_nhwc_bwd_params)
        .other          _Z32group_norm_nhwc_bwd_scale_kernelI11Fp16IOFp32WLi196EEv26Group_norm_nhwc_bwd_params,@"STO_CUDA_ENTRY STV_DEFAULT"
_Z32group_norm_nhwc_bwd_scale_kernelI11Fp16IOFp32WLi196EEv26Group_norm_nhwc_bwd_params:
.text._Z32group_norm_nhwc_bwd_scale_kernelI11Fp16IOFp32WLi196EEv26Group_norm_nhwc_bwd_params:
        /* <DEDUP_REMOVED lines=10> */
[----:B------:R-:W-:Y:S01]  /*00a0*/  IMAD.MOV.U32 R14, RZ, RZ, RZ ;  /* 0x000000ffff0e7224 */ /* 0x000fe200078e00ff */
[----:B------:R-:W-:Y:S01]  /*00b0*/  ULDC UR10, c[0x0][0x2bc] ;  /* 0x0000af00000a7ab9 */ /* 0x000fe20000000800 */
[----:B------:R-:W0:Y:S01]  /*00c0*/  I2F.RP R0, R5 ;  /* 0x0000000500007306 */ /* 0x000e220000209400 */
[----:B-1----:R-:W-:-:S05]  /*00d0*/  SHF.L.U32 R6, R6, 0x1, RZ ;  /* 0x0000000106067819 */ /* 0x002fca00000006ff */
[----:B--2---:R-:W-:Y:S02]  /*00e0*/  IMAD R6, R7, UR6, R6 ;  /* 0x0000000607067c24 */ /* 0x004fe4000f8e0206 */
        /* <DEDUP_REMOVED lines=19> */
[----:B------:R-:W-:-:S04]  /*0220*/  @P0 IADD3 R3, R3, 0x1, RZ ;  /* 0x0000000103030810 */ /* 0x000fc80007ffe0ff */
[----:B------:R-:W-:-:S05]  /*0230*/  MOV R5, R3 ;  /* 0x0000000300057202 */ /* 0x000fca0000000f00 */
[----:B------:R-:W-:Y:S01]  /*0240*/  @!P2 IMAD.MOV R5, RZ, RZ, -R5 ;  /* 0x000000ffff05a224 */ /* 0x000fe200078e0a05 */
[----:B------:R-:W-:-:S05]  /*0250*/  @!P1 LOP3.LUT R5, RZ, R11, RZ, 0x33, !PT ;  /* 0x0000000bff059212 */ /* 0x000fca00078e33ff */
[----:B0-----:R-:W-:-:S04]  /*0260*/  IMAD R3, R0, UR4, R5 ;  /* 0x0000000400037c24 */ /* 0x001fc8000f8e0205 */
[----:B---3--:R-:W-:-:S06]  /*0270*/  IMAD.WIDE R8, R3, 0x8, R8 ;  /* 0x0000000803087825 */ /* 0x008fcc00078e0208 */
[----:B------:R-:W2:Y:S01]  /*0280*/  LDG.E.64 R8, desc[UR8][R8.64] ;  /* 0x0000000808087981 */ /* 0x000ea2000c1e1b00 */
[----:B------:R-:W-:-:S13]  /*0290*/  ISETP.GE.AND P0, PT, R5, UR4, PT ;  /* 0x0000000405007c0c */ /* 0x000fda000bf06270 */
[----:B------:R-:W0:Y:S01]  /*02a0*/  @!P0 LDC.64 R12, c[0x0][0x268] ;  /* 0x00009a00ff0c8b82 */ /* 0x000e220000000a00 */
[----:B------:R-:W-:-:S04]  /*02b0*/  @!P0 SHF.L.U32 R2, R0, 0x1, RZ ;  /* 0x0000000100028819 */ /* 0x000fc800000006ff */
[C---:B------:R-:W-:Y:S01]  /*02c0*/  @!P0 IADD3 R3, R2.reuse, 0x1, RZ ;  /* 0x0000000102038810 */ /* 0x040fe20007ffe0ff */
[----:B------:R-:W-:-:S04]  /*02d0*/  @!P0 IMAD R11, R2, UR4, R5 ;  /* 0x00000004020b8c24 */ /* 0x000fc8000f8e0205 */
        /* <DEDUP_REMOVED lines=17> */
[----:B------:R-:W-:Y:S02]  /*03f0*/  LEA.HI.X.SX32 R10, R3, R2, 0x1, P1 ;  /* 0x00000002030a7211 */ /* 0x000fe400008f0eff */
[----:B------:R-:W-:Y:S02]  /*0400*/  MOV R3, 0x3f800000 ;  /* 0x3f80000000037802 */ /* 0x000fe40000000f00 */
[----:B---3--:R-:W-:Y:S01]  /*0410*/  ISETP.LT.U32.AND P1, PT, R17, R4, PT ;  /* 0x000000041100720c */ /* 0x008fe20003f21070 */
[----:B------:R-:W0:Y:S03]  /*0420*/  @P0 LDC R15, c[0x0][0x250] ;  /* 0x00009400ff0f0b82 */ /* 0x000e260000000800 */
[----:B------:R-:W-:Y:S02]  /*0430*/  ISETP.LT.AND.EX P1, PT, R10, R5, PT, P1 ;  /* 0x000000050a00720c */ /* 0x000fe40003f21310 */
[----:B------:R-:W-:-:S02]  /*0440*/  CS2R R10, SRZ ;  /* 0x00000000000a7805 */ /* 0x000fc4000001ff00 */
        /* <DEDUP_REMOVED lines=17> */
[----:B0-----:R-:W-:-:S04]  /*0560*/  @P1 IADD3 R16, P4, R17, R10, RZ ;  /* 0x0000000a11101210 */ /* 0x001fc80007f9e0ff */
[----:B------:R-:W-:Y:S02]  /*0570*/  @P1 IADD3.X R17, R18, R11, RZ, P4, !PT ;  /* 0x0000000b12111210 */ /* 0x000fe400027fe4ff */
[----:B------:R0:W5:Y:S04]  /*0580*/  LDG.E.64 R10, desc[UR8][R14.64] ;  /* 0x000000080e0a7981 */ /* 0x000168000c1e1b00 */
[----:B------:R0:W5:Y:S03]  /*0590*/  @P1 LDG.E.64 R12, desc[UR8][R16.64] ;  /* 0x00000008100c1981 */ /* 0x000166000c1e1b00 */
.L_x_612:
[----:B------:R-:W-:Y:S05]  /*05a0*/  BSYNC B0 ;  /* 0x0000000000007941 */ /* 0x000fea0003800000 */
.L_x_611:
        /* <DEDUP_REMOVED lines=14> */
[----:B------:R-:W-:Y:S01]  /*0690*/  MOV R16, R14 ;  /* 0x0000000e00107202 */ /* 0x000fe20000000f00 */
[----:B------:R-:W-:-:S04]  /*06a0*/  IMAD R2, R2, UR4, RZ ;  /* 0x0000000402027c24 */ /* 0x000fc8000f8e02ff */
[C---:B------:R-:W-:Y:S02]  /*06b0*/  IMAD R25, R9.reuse, UR5, R2 ;  /* 0x0000000509197c24 */ /* 0x040fe4000f8e0202 */
[----:B------:R-:W1:Y:S01]  /*06c0*/  @!P0 LDC.64 R20, c[0x0][0x228] ;  /* 0x00008a00ff148b82 */ /* 0x000e620000000a00 */
[----:B------:R-:W-:-:S04]  /*06d0*/  IMAD.WIDE.U32 R22, R9, UR4, R16 ;  /* 0x0000000409167c25 */ /* 0x000fc8000f8e0010 */
[----:B------:R-:W-:Y:S01]  /*06e0*/  IMAD.IADD R25, R23, 0x1, R25 ;  /* 0x0000000117197824 */ /* 0x000fe200078e0219 */
[----:B------:R-:W-:-:S04]  /*06f0*/  @!P0 SHF.L.U32 R27, R22, 0x1, RZ ;  /* 0x00000001161b8819 */ /* 0x000fc800000006ff */
[----:B------:R-:W-:Y:S02]  /*0700*/  @!P0 SHF.L.U64.HI R2, R22, 0x1, R25 ;  /* 0x0000000116028819 */ /* 0x000fe40000010219 */
[----:B0-----:R-:W-:-:S04]  /*0710*/  @!P0 IADD3 R18, P1, R27, R18, RZ ;  /* 0x000000121b128210 */ /* 0x001fc80007f3e0ff */
[----:B------:R-:W-:Y:S02]  /*0720*/  @!P0 IADD3.X R19, R2, R19, RZ, P1, !PT ;  /* 0x0000001302138210 */ /* 0x000fe40000ffe4ff */
[----:B-1----:R-:W-:-:S03]  /*0730*/  @!P0 IADD3 R26, P1, R27, R20, RZ ;  /* 0x000000141b1a8210 */ /* 0x002fc60007f3e0ff */
[----:B------:R0:W2:Y:S02]  /*0740*/  @!P0 LDG.E R18, desc[UR8][R18.64] ;  /* 0x0000000812128981 */ /* 0x0000a4000c1e1900 */
[C---:B------:R-:W-:Y:S01]  /*0750*/  @!P0 IMAD.X R27, R2.reuse, 0x1, R21, P1 ;  /* 0x00000001021b8824 */ /* 0x040fe200008e0615 */
[----:B------:R-:W-:Y:S01]  /*0760*/  PRMT R2, R2, 0x5410, RZ ;  /* 0x0000541002027816 */ /* 0x000fe200000000ff */
[----:B------:R-:W1:Y:S03]  /*0770*/  @!P0 LDC.64 R20, c[0x0][0x210] ;  /* 0x00008400ff148b82 */ /* 0x000e660000000a00 */
[----:B------:R-:W3:Y:S01]  /*0780*/  @!P0 LDG.E R26, desc[UR8][R26.64] ;  /* 0x000000081a1a8981 */ /* 0x000ee2000c1e1900 */
[----:B0-----:R-:W-:Y:S02]  /*0790*/  PRMT R19, R19, 0x5410, RZ ;  /* 0x0000541013137816 */ /* 0x001fe400000000ff */
[----:B------:R-:W-:-:S02]  /*07a0*/  ISETP.NE.AND P1, PT, RZ, UR10, PT ;  /* 0x0000000aff007c0c */ /* 0x000fc4000bf25270 */
[--C-:B--2---:R-:W-:Y:S02]  /*07b0*/  @!P0 PRMT R2, R2, 0x5410, R18.reuse ;  /* 0x0000541002028816 */ /* 0x104fe40000000012 */
[----:B------:R-:W-:Y:S02]  /*07c0*/  @!P0 PRMT R19, R19, 0x7610, R18 ;  /* 0x0000761013138816 */ /* 0x000fe40000000012 */
[----:B------:R-:W-:Y:S02]  /*07d0*/  PRMT R2, RZ, 0x7610, R2 ;  /* 0x00007610ff027816 */ /* 0x000fe40000000002 */
[----:B------:R-:W-:-:S03]  /*07e0*/  PRMT R19, RZ, 0x7610, R19 ;  /* 0x00007610ff137816 */ /* 0x000fc60000000013 */
[----:B------:R-:W-:Y:S01]  /*07f0*/  HADD2.F32 R29, -RZ, R2.H1_H1 ;  /* 0x30000002ff1d7230 */ /* 0x000fe20000004100 */
[C---:B---3--:R-:W-:Y:S01]  /*0800*/  @!P0 PRMT R2, R26.reuse, 0x7632, R2 ;  /* 0x000076321a028816 */ /* 0x048fe20000000002 */
[----:B------:R-:W-:Y:S01]  /*0810*/  HADD2.F32 R18, -RZ, R19.H1_H1 ;  /* 0x30000013ff127230 */ /* 0x000fe20000004100 */
[----:B------:R-:W-:Y:S02]  /*0820*/  @!P0 PRMT R19, R26, 0x7610, R19 ;  /* 0x000076101a138816 */ /* 0x000fe40000000013 */
[C---:B------:R-:W-:Y:S02]  /*0830*/  FADD.FTZ R26, -R8.reuse, R29 ;  /* 0x0000001d081a7221 */ /* 0x040fe40000010100 */
[----:B------:R-:W-:Y:S01]  /*0840*/  FADD.FTZ R28, -R8, R18 ;  /* 0x00000012081c7221 */ /* 0x000fe20000010100 */
[----:B------:R-:W-:Y:S02]  /*0850*/  HADD2.F32 R18, -RZ, R2.H0_H0 ;  /* 0x20000002ff127230 */ /* 0x000fe40000004100 */
[----:B------:R-:W-:Y:S01]  /*0860*/  FMUL.FTZ R27, R26, R3 ;  /* 0x000000031a1b7220 */ /* 0x000fe20000410000 */
[----:B------:R-:W-:-:S02]  /*0870*/  HADD2.F32 R19, -RZ, R19.H0_H0 ;  /* 0x20000013ff137230 */ /* 0x000fc40000004100 */
[----:B------:R-:W-:Y:S01]  /*0880*/  FMUL.FTZ R2, R28, R3 ;  /* 0x000000031c027220 */ /* 0x000fe20000410000 */
[----:B-1----:R-:W-:Y:S06]  /*0890*/  @!P1 BRA `(.L_x_615) ;  /* 0x0000000000489947 */ /* 0x002fec0003800000 */
        /* <DEDUP_REMOVED lines=18> */
.L_x_615:
        /* <DEDUP_REMOVED lines=9> */
[----:B------:R-:W-:-:S05]  /*0a50*/  @!P0 F2FP.F16.F32.PACK_AB R19, R2, R19 ;  /* 0x000000130213823e */ /* 0x000fca00000000ff */
[----:B------:R0:W-:Y:S02]  /*0a60*/  @!P0 STG.E desc[UR8][R20.64], R19 ;  /* 0x0000001314008986 */ /* 0x0001e4000c101908 */
.L_x_614:
[----:B------:R-:W-:Y:S02]  /*0a70*/  IADD3 R2, -R9, -0x2, RZ ;  /* 0xfffffffe09027810 */ /* 0x000fe40007ffe1ff */
        /* <DEDUP_REMOVED lines=8> */
.L_x_620:
[----:B-1----:R-:W1:Y:S01]  /*0b00*/  @!P0 LDC.64 R22, c[0x0][0x230] ;  /* 0x00008c00ff168b82 */ /* 0x002e620000000a00 */
[----:B------:R-:W-:Y:S01]  /*0b10*/  IADD3 R27, P1, R9, -0x1, RZ ;  /* 0xffffffff091b7810 */ /* 0x000fe20007f3e0ff */
[----:B------:R-:W-:Y:S01]  /*0b20*/  IMAD.MOV.U32 R18, RZ, RZ, R14 ;  /* 0x000000ffff127224 */ /* 0x000fe200078e000e */
[----:B0-----:R-:W-:Y:S02]  /*0b30*/  MOV R19, R17 ;  /* 0x0000001100137202 */ /* 0x001fe40000000f00 */
[----:B------:R-:W-:Y:S01]  /*0b40*/  IADD3.X R2, R25, -0x1, RZ, P1, !PT ;  /* 0xffffffff19027810 */ /* 0x000fe20000ffe4ff */
        /* <DEDUP_REMOVED lines=10> */
[----:B0-----:R-:W-:-:S04]  /*0bf0*/  @!P0 IADD3 R22, P1, R27, R22, RZ ;  /* 0x000000161b168210 */ /* 0x001fc80007f3e0ff */
[----:B------:R-:W-:-:S05]  /*0c00*/  @!P0 IADD3.X R23, R26, R23, RZ, P1, !PT ;  /* 0x000000171a178210 */ /* 0x000fca0000ffe4ff */
[----:B------:R0:W3:Y:S01]  /*0c10*/  @!P0 LDG.E R22, desc[UR8][R22.64] ;  /* 0x0000000816168981 */ /* 0x0000e2000c1e1900 */
[----:B------:R-:W-:Y:S02]  /*0c20*/  PRMT R26, R26, 0x5410, RZ ;  /* 0x000054101a1a7816 */ /* 0x000fe400000000ff */
[----:B------:R-:W-:Y:S02]  /*0c30*/  ISETP.NE.AND P3, PT, RZ, UR10, PT ;  /* 0x0000000aff007c0c */ /* 0x000fe4000bf65270 */
[----:B0-----:R-:W-:Y:S02]  /*0c40*/  PRMT R23, R23, 0x5410, RZ ;  /* 0x0000541017177816 */ /* 0x001fe400000000ff */
[--C-:B--2---:R-:W-:Y:S02]  /*0c50*/  @!P0 PRMT R26, R26, 0x7610, R28.reuse ;  /* 0x000076101a1a8816 */ /* 0x104fe4000000001c */
[----:B------:R-:W-:Y:S02]  /*0c60*/  @!P0 PRMT R23, R23, 0x5410, R28 ;  /* 0x0000541017178816 */ /* 0x000fe4000000001c */
[----:B------:R-:W-:-:S02]  /*0c70*/  PRMT R26, RZ, 0x7610, R26 ;  /* 0x00007610ff1a7816 */ /* 0x000fc4000000001a */
[----:B------:R-:W-:-:S05]  /*0c80*/  PRMT R23, RZ, 0x7610, R23 ;  /* 0x00007610ff177816 */ /* 0x000fca0000000017 */
[----:B------:R-:W-:-:S05]  /*0c90*/  HADD2.F32 R27, -RZ, R23.H1_H1 ;  /* 0x30000017ff1b7230 */ /* 0x000fca0000004100 */
[----:B------:R-:W-:Y:S01]  /*0ca0*/  FADD.FTZ R28, -R8, R27 ;  /* 0x0000001b081c7221 */ /* 0x000fe20000010100 */
[C---:B---3--:R-:W-:Y:S02]  /*0cb0*/  @!P0 PRMT R26, R22.reuse, 0x7610, R26 ;  /* 0x00007610161a8816 */ /* 0x048fe4000000001a */
[----:B------:R-:W-:-:S03]  /*0cc0*/  @!P0 PRMT R23, R22, 0x7632, R23 ;  /* 0x0000763216178816 */ /* 0x000fc60000000017 */
[--C-:B------:R-:W-:Y:S02]  /*0cd0*/  HADD2.F32 R29, -RZ, R26.reuse.H1_H1 ;  /* 0x3000001aff1d7230 */ /* 0x100fe40000004100 */
[----:B------:R-:W-:-:S03]  /*0ce0*/  HADD2.F32 R26, -RZ, R26.H0_H0 ;  /* 0x2000001aff1a7230 */ /* 0x000fc60000004100 */
[----:B------:R-:W-:Y:S01]  /*0cf0*/  FADD.FTZ R22, -R8, R29 ;  /* 0x0000001d08167221 */ /* 0x000fe20000010100 */
[-C--:B------:R-:W-:Y:S01]  /*0d00*/  FMUL.FTZ R29, R28, R3.reuse ;  /* 0x000000031c1d7220 */ /* 0x080fe20000410000 */
[----:B------:R-:W-:Y:S02]  /*0d10*/  HADD2.F32 R28, -RZ, R23.H0_H0 ;  /* 0x20000017ff1c7230 */ /* 0x000fe40000004100 */
[----:B------:R-:W-:Y:S01]  /*0d20*/  FMUL.FTZ R27, R22, R3 ;  /* 0x00000003161b7220 */ /* 0x000fe20000410000 */
        /* <DEDUP_REMOVED lines=20> */
.L_x_616:
[----:B-----5:R-:W-:Y:S01]  /*0e70*/  FFMA.FTZ R26, R26, R10, -R23 ;  /* 0x0000000a1a1a7223 */ /* 0x020fe20000010817 */
[----:B------:R-:W-:Y:S01]  /*0e80*/  FFMA.FTZ R27, R5, R27, R24 ;  /* 0x0000001b051b7223 */ /* 0x000fe20000010018 */
[----:B------:R-:W0:Y:S01]  /*0e90*/  @!P0 LDC.64 R22, c[0x0][0x210] ;  /* 0x00008400ff168b82 */ /* 0x000e220000000a00 */
[----:B------:R-:W-:Y:S01]  /*0ea0*/  BSSY B0, `(.L_x_617) ;  /* 0x000001b000007945 */ /* 0x000fe20003800000 */
[----:B------:R-:W-:Y:S01]  /*0eb0*/  FMUL.FTZ R26, R26, R3 ;  /* 0x000000031a1a7220 */ /* 0x000fe20000410000 */
[----:B------:R-:W-:Y:S01]  /*0ec0*/  FFMA.FTZ R28, R28, R11, -R27 ;  /* 0x0000000b1c1c7223 */ /* 0x000fe2000001081b */
[----:B------:R-:W-:-:S03]  /*0ed0*/  PRMT R29, RZ, 0x7610, R29 ;  /* 0x00007610ff1d7816 */ /* 0x000fc6000000001d */
[----:B------:R-:W-:-:S05]  /*0ee0*/  @!P0 FMUL.FTZ R21, R28, R3 ;  /* 0x000000031c158220 */ /* 0x000fca0000410000 */
[----:B------:R-:W-:Y:S02]  /*0ef0*/  @!P0 F2FP.F16.F32.PACK_AB R26, R21, R26 ;  /* 0x0000001a151a823e */ /* 0x000fe400000000ff */
[----:B0-----:R-:W-:-:S04]  /*0f00*/  @!P0 LEA R22, P1, R20, R22, 0x1 ;  /* 0x0000001614168211 */ /* 0x001fc800078208ff */
[----:B------:R-:W-:Y:S01]  /*0f10*/  @!P0 LEA.HI.X R23, R20, R23, R2, 0x1, P1 ;  /* 0x0000001714178211 */ /* 0x000fe200008f0c02 */
[----:B------:R-:W-:Y:S02]  /*0f20*/  IMAD R2, R25, UR4, RZ ;  /* 0x0000000419027c24 */ /* 0x000fe4000f8e02ff */
[C---:B------:R-:W-:Y:S01]  /*0f30*/  IMAD.WIDE.U32 R20, R9.reuse, UR4, R18 ;  /* 0x0000000409147c25 */ /* 0x040fe2000f8e0012 */
[----:B------:R-:W-:Y:S01]  /*0f40*/  PRMT R19, RZ, 0x7610, R19 ;  /* 0x00007610ff137816 */ /* 0x000fe20000000013 */
[----:B------:R0:W-:Y:S02]  /*0f50*/  @!P0 STG.E desc[UR8][R22.64], R26 ;  /* 0x0000001a16008986 */ /* 0x0001e4000c101908 */
[----:B------:R-:W-:Y:S01]  /*0f60*/  IMAD R27, R9, UR5, R2 ;  /* 0x00000005091b7c24 */ /* 0x000fe2000f8e0202 */
[----:B------:R-:W-:-:S03]  /*0f70*/  PRMT R2, RZ, 0x5410, RZ ;  /* 0x00005410ff027816 */ /* 0x000fc600000000ff */
[----:B------:R-:W-:Y:S01]  /*0f80*/  IMAD.IADD R27, R21, 0x1, R27 ;  /* 0x00000001151b7824 */ /* 0x000fe200078e021b */
[----:B------:R-:W-:Y:S06]  /*0f90*/  @P0 BRA `(.L_x_618) ;  /* 0x00000000002c0947 */ /* 0x000fec0003800000 */
[C---:B------:R-:W-:Y:S02]  /*0fa0*/  SHF.L.U32 R18, R20.reuse, 0x1, RZ ;  /* 0x0000000114127819 */ /* 0x040fe400000006ff */
[----:B------:R-:W-:Y:S02]  /*0fb0*/  SHF.L.U64.HI R2, R20, 0x1, R27 ;  /* 0x0000000114027819 */ /* 0x000fe4000001021b */
[C---:B0-----:R-:W-:Y:S02]  /*0fc0*/  IADD3 R22, P1, R18.reuse, UR12, RZ ;  /* 0x0000000c12167c10 */ /* 0x041fe4000ff3e0ff */
[----:B------:R-:W-:Y:S02]  /*0fd0*/  IADD3 R18, P2, R18, UR14, RZ ;  /* 0x0000000e12127c10 */ /* 0x000fe4000ff5e0ff */
[C---:B------:R-:W-:Y:S02]  /*0fe0*/  IADD3.X R23, R2.reuse, UR13, RZ, P1, !PT ;  /* 0x0000000d02177c10 */ /* 0x040fe40008ffe4ff */
[----:B------:R-:W-:-:S03]  /*0ff0*/  IADD3.X R19, R2, UR15, RZ, P2, !PT ;  /* 0x0000000f02137c10 */ /* 0x000fc600097fe4ff */
[----:B------:R-:W2:Y:S04]  /*1000*/  LDG.E R22, desc[UR8][R22.64] ;  /* 0x0000000816167981 */ /* 0x000ea8000c1e1900 */
[----:B------:R2:W3:Y:S02]  /*1010*/  LDG.E R18, desc[UR8][R18.64] ;  /* 0x0000000812127981 */ /* 0x0004e4000c1e1900 */
[----:B--2---:R-:W-:Y:S02]  /*1020*/  PRMT R19, R22, 0x7632, R19 ;  /* 0x0000763216137816 */ /* 0x004fe40000000013 */
[C---:B---3--:R-:W-:Y:S02]  /*1030*/  PRMT R2, R18.reuse, 0x5432, R22 ;  /* 0x0000543212027816 */ /* 0x048fe40000000016 */
[----:B------:R-:W-:-:S07]  /*1040*/  PRMT R29, R18, 0x7610, R29 ;  /* 0x00007610121d7816 */ /* 0x000fce000000001d */
.L_x_618:
[----:B------:R-:W-:Y:S05]  /*1050*/  BSYNC B0 ;  /* 0x0000000000007941 */ /* 0x000fea0003800000 */
.L_x_617:
[--C-:B0-----:R-:W-:Y:S02]  /*1060*/  HADD2.F32 R23, -RZ, R2.reuse.H1_H1 ;  /* 0x30000002ff177230 */ /* 0x101fe40000004100 */
[----:B------:R-:W-:Y:S02]  /*1070*/  HADD2.F32 R19, -RZ, R19.H0_H0 ;  /* 0x20000013ff137230 */ /* 0x000fe40000004100 */
[----:B------:R-:W-:Y:S02]  /*1080*/  HADD2.F32 R22, -RZ, R2.H0_H0 ;  /* 0x20000002ff167230 */ /* 0x000fe40000004100 */
[C---:B------:R-:W-:Y:S01]  /*1090*/  FADD.FTZ R18, -R8.reuse, R23 ;  /* 0x0000001708127221 */ /* 0x040fe20000010100 */
[----:B------:R-:W-:Y:S02]  /*10a0*/  HADD2.F32 R29, -RZ, R29.H0_H0 ;  /* 0x2000001dff1d7230 */ /* 0x000fe40000004100 */
[----:B------:R-:W-:Y:S01]  /*10b0*/  FADD.FTZ R26, -R8, R19 ;  /* 0x00000013081a7221 */ /* 0x000fe20000010100 */
[----:B------:R-:W-:-:S03]  /*10c0*/  FMUL.FTZ R23, R18, R3 ;  /* 0x0000000312177220 */ /* 0x000fc60000410000 */
        /* <DEDUP_REMOVED lines=20> */
.L_x_619:
        /* <DEDUP_REMOVED lines=10> */
[----:B------:R-:W-:Y:S02]  /*12b0*/  @!P0 F2FP.F16.F32.PACK_AB R21, R2, R21 ;  /* 0x000000150215823e */ /* 0x000fe400000000ff */
[----:B0-----:R-:W-:-:S04]  /*12c0*/  @!P0 LEA R18, P1, R20, R18, 0x1 ;  /* 0x0000001214128211 */ /* 0x001fc800078208ff */
[----:B------:R-:W-:Y:S02]  /*12d0*/  @!P0 LEA.HI.X R19, R20, R19, R27, 0x1, P1 ;  /* 0x0000001314138211 */ /* 0x000fe400008f0c1b */
[----:B------:R-:W-:-:S03]  /*12e0*/  ISETP.GE.AND P1, PT, R23, R4, PT ;  /* 0x000000041700720c */ /* 0x000fc60003f26270 */
[----:B------:R1:W-:Y:S10]  /*12f0*/  @!P0 STG.E desc[UR8][R18.64], R21 ;  /* 0x0000001512008986 */ /* 0x0003f4000c101908 */
[----:B------:R-:W-:Y:S05]  /*1300*/  @!P1 BRA `(.L_x_620) ;  /* 0xfffffff400fc9947 */ /* 0x000fea000383ffff */
.L_x_613:
        /* <DEDUP_REMOVED lines=44> */
.L_x_621:
        /* <DEDUP_REMOVED lines=11> */
.L_x_4440:


//--------------------- .text._Z32group_norm_nhwc_bwd_scale_kernelI11Fp16IOFp32WLi168EEv26Group_norm_nhwc_bwd_params --------------------------
	.section	.text._Z32group_norm_nhwc_bwd_scale_kernelI11Fp16IOFp32WLi168EEv26Group_norm_nhwc_bwd_params,"ax",@progbits
	.align	128
        .global         _Z32group_norm_nhwc_bwd_scale_kernelI11Fp16IOFp32WLi168EEv26Group_norm_nhwc_bwd_params
        .type           _Z32group_norm_nhwc_bwd_scale_kernelI11Fp16IOFp32WLi168EEv26Group_norm_nhwc_bwd_params,@function
        .size           _Z32group_norm_nhwc_bwd_scale_kernelI11Fp16IOFp32WLi168EEv26Group_norm_nhwc_bwd_params,(.L_x_4441 - _Z32group_norm_nhwc_bwd_scale_kernelI11Fp16IOFp32WLi168EEv26Group_norm_nhwc_bwd_params)
        .other          _Z32group_norm_nhwc_bwd_scale_kernelI11Fp16IOFp32WLi168EEv26Group_norm_nhwc_bwd_params,@"STO_CUDA_ENTRY STV_DEFAULT"
_Z32group_norm_nhwc_bwd_scale_kernelI11Fp16IOFp32WLi168EEv26Group_norm_nhwc_bwd_params:
.text._Z32group_norm_nhwc_bwd_scale_kernelI11Fp16IOFp32WLi168EEv26Group_norm_nhwc_bwd_params:
        /* <DEDUP_REMOVED lines=90> */
.L_x_623:
[----:B------:R-:W-:Y:S05]  /*05a0*/  BSYNC B0 ;  /* 0x0000000000007941 */ /* 0x000fea0003800000 */
.L_x_622:
        /* <DEDUP_REMOVED lines=65> */
.L_x_626:
        /* <DEDUP_REMOVED lines=11> */
.L_x_625:
        /* <DEDUP_REMOVED lines=9> */
.L_x_631:
        /* <DEDUP_REMOVED lines=55> */
.L_x_627:
        /* <DEDUP_REMOVED lines=30> */
.L_x_629:
[----:B------:R-:W-:Y:S05]  /*1050*/  BSYNC B0 ;  /* 0x0000000000007941 */ /* 0x000fea0003800000 */
.L_x_628:
        /* <DEDUP_REMOVED lines=27> */
.L_x_630:
        /* <DEDUP_REMOVED lines=16> */
.L_x_624:
        /* <DEDUP_REMOVED lines=44> */
.L_x_632:
        /* <DEDUP_REMOVED lines=11> */
.L_x_4441:


//--------------------- .text._Z32group_norm_nhwc_bwd_scale_kernelI11Fp16IOFp32WLi64EEv26Group_norm_nhwc_bwd_params --------------------------
	.section	.text._Z32group_norm_nhwc_bwd_scale_kernelI11Fp16IOFp32WLi64EEv26Group_norm_nhwc_bwd_params,"ax",@progbits
	.align	128
        .global         _Z32group_norm_nhwc_bwd_scale_kernelI11Fp16IOFp32WLi64EEv26Group_norm_nhwc_bwd_params
        .type           _Z32group_norm_nhwc_bwd_scale_kernelI11Fp16IOFp32WLi64EEv26Group_norm_nhwc_bwd_params,@function
        .size           _Z32group_norm_nhwc_bwd_scale_kernelI11Fp16IOFp32WLi64EEv26Group_norm_nhwc_bwd_params,(.L_x_4442 - _Z32group_norm_nhwc_bwd_scale_kernelI11Fp16IOFp32WLi64EEv26Group_norm_nhwc_bwd_params)
        .other          _Z32group_norm_nhwc_bwd_scale_kernelI11Fp16IOFp32WLi64EEv26Group_norm_nhwc_bwd_params,@"STO_CUDA_ENTRY STV_DEFAULT"
_Z32group_norm_nhwc_bwd_scale_kernelI11Fp16IOFp32WLi64EEv26Group_norm_nhwc_bwd_params:
.text._Z32group_norm_nhwc_bwd_scale_kernelI11Fp16IOFp32WLi64EEv26Group_norm_nhwc_bwd_params:
        /* <DEDUP_REMOVED lines=90> */
.L_x_634:
[----:B------:R-:W-:Y:S05]  /*05a0*/  BSYNC B0 ;  /* 0x0000000000007941 */ /* 0x000fea0003800000 */
.L_x_633:
        /* <DEDUP_REMOVED lines=65> */
.L_x_637:
        /* <DEDUP_REMOVED lines=11> */
.L_x_636:
        /* <DEDUP_REMOVED lines=9> */
.L_x_642:
        /* <DEDUP_REMOVED lines=55> */
.L_x_638:
        /* <DEDUP_REMOVED lines=30> */
.L_x_640:
[----:B------:R-:W-:Y:S05]  /*1050*/  BSYNC B0 ;  /* 0x0000000000007941 */ /* 0x000fea0003800000 */
.L_x_639:
        /* <DEDUP_REMOVED lines=27> */
.L_x_641:
        /* <DEDUP_REMOVED lines=16> */
.L_x_635:
        /* <DEDUP_REMOVED lines=44> */
.L_x_643:
        /* <DEDUP_REMOVED lines=11> */
.L_x_4442:


//--------------------- .text._Z32group_norm_nhwc_bwd_scale_kernelI11Fp16IOFp32WLi128EEv26Group_norm_nhwc_bwd_params --------------------------
	.section	.text._Z32group_norm_nhwc_bwd_scale_kernelI11Fp16IOFp32WLi128EEv26Group_norm_nhwc_bwd_params,"ax",@progbits
	.align	128
        .global         _Z32group_norm_nhwc_bwd_scale_kernelI11Fp16IOFp32WLi128EEv26Group_norm_nhwc_bwd_params
        .type           _Z32group_norm_nhwc_bwd_scale_kernelI11Fp16IOFp32WLi128EEv26Group_norm_nhwc_bwd_params,@function
        .size           _Z32group_norm_nhwc_bwd_scale_kernelI11Fp16IOFp32WLi128EEv26Group_norm_nhwc_bwd_params,(.L_x_4443 - _Z32group_norm_nhwc_bwd_scale_kernelI11Fp16IOFp32WLi128EEv26Group_norm_nhwc_bwd_params)
        .other          _Z32group_norm_nhwc_bwd_scale_kernelI11Fp16IOFp32WLi128EEv26Group_norm_nhwc_bwd_params,@"STO_CUDA_ENTRY STV_DEFAULT"
_Z32group_norm_nhwc_bwd_scale_kernelI11Fp16IOFp32WLi128EEv26Group_norm_nhwc_bwd_params:
.text._Z32group_norm_nhwc_bwd_scale_kernelI11Fp16IOFp32WLi128EEv26Group_norm_nhwc_bwd_params:
        /* <DEDUP_REMOVED lines=90> */
.L_x_645:
[----:B------:R-:W-:Y:S05]  /*05a0*/  BSYNC B0 ;  /* 0x0000000000007941 */ /* 0x000fea0003800000 */
.L_x_644:
        /* <DEDUP_REMOVED lines=65> */
.L_x_648:
        /* <DEDUP_REMOVED lines=11> */
.L_x_647:
        /* <DEDUP_REMOVED lines=9> */
.L_x_653:
        /* <DEDUP_REMOVED lines=55> */
.L_x_649:
        /* <DEDUP_REMOVED lines=30> */
.L_x_651:
[----:B------:R-:W-:Y:S05]  /*1050*/  BSYNC B0 ;  /* 0x0000000000007941 */ /* 0x000fea0003800000 */
.L_x_650:
        /* <DEDUP_REMOVED lines=27> */
.L_x_652:
        /* <DEDUP_REMOVED lines=16> */
.L_x_646:
        /* <DEDUP_REMOVED lines=44> */
.L_x_654:
        /* <DEDUP_REMOVED lines=11> */
.L_x_4443:


//--------------------- .text._Z32group_norm_nhwc_bwd_scale_kernelI11Fp16IOFp32WLi192EEv26Group_norm_nhwc_bwd_params --------------------------
	.section	.text._Z32group_norm_nhwc_bwd_scale_kernelI11Fp16IOFp32WLi192EEv26Group_norm_nhwc_bwd_params,"ax",@progbits
	.align	128
        .global         _Z32group_norm_nhwc_bwd_scale_kernelI11Fp16IOFp32WLi192EEv26Group_norm_nhwc_bwd_params
        .type           _Z32group_norm_nhwc_bwd_scale_kernelI11Fp16IOFp32WLi192EEv26Group_norm_nhwc_bwd_params,@function
        .size           _Z32group_norm_nhwc_bwd_scale_kernelI11Fp16IOFp32WLi192EEv26Group_norm_nhwc_bwd_params,(.L_x_4444 - _Z32group_norm_nhwc_bwd_scale_kernelI11Fp16IOFp32WLi192EEv26Group_norm_nhwc_bwd_params)
        .other          _Z32group_norm_nhwc_bwd_scale_kernelI11Fp16IOFp32WLi192EEv26Group_norm_nhwc_bwd_params,@"STO_CUDA_ENTRY STV_DEFAULT"
_Z32group_norm_nhwc_bwd_scale_kernelI11Fp16IOFp32WLi192EEv26Group_norm_nhwc_bwd_params:
.text._Z32group_norm_nhwc_bwd_scale_kernelI11Fp16IOFp32WLi192EEv26Group_norm_nhwc_bwd_params:
        /* <DEDUP_REMOVED lines=90> */
.L_x_656:
[----:B------:R-:W-:Y:S05]  /*05a0*/  BSYNC B0 ;  /* 0x0000000000007941 */ /* 0x000fea0003800000 */
.L_x_655:
        /* <DEDUP_REMOVED lines=65> */
.L_x_659:
        /* <DEDUP_REMOVED lines=11> */
.L_x_658:
        /* <DEDUP_REMOVED lines=9> */
.L_x_664:
        /* <DEDUP_REMOVED lines=55> */
.L_x_660:
        /* <DEDUP_REMOVED lines=30> */
.L_x_662:
[----:B------:R-:W-:Y:S05]  /*1050*/  BSYNC B0 ;  /* 0x0000000000007941 */ /* 0x000fea0003800000 */
.L_x_661:
        /* <DEDUP_REMOVED lines=27> */
.L_x_663:
        /* <DEDUP_REMOVED lines=16> */
.L_x_657:
        /* <DEDUP_REMOVED lines=44> */
.L_x_665:
        /* <DEDUP_REMOVED lines=11> */
.L_x_4444:


//--------------------- .text._Z32group_norm_nhwc_bwd_scale_kernelI11Fp16IOFp32WLi448EEv26Group_norm_nhwc_bwd_params --------------------------
	.section	.text._Z32group_norm_nhwc_bwd_scale_kernelI11Fp16IOFp32WLi448EEv26Group_norm_nhwc_bwd_params,"ax",@progbits
	.align	128
        .global         _Z32group_norm_nhwc_bwd_scale_kernelI11Fp16IOFp32WLi448EEv26Group_norm_nhwc_bwd_params
        .type           _Z32group_norm_nhwc_bwd_scale_kernelI11Fp16IOFp32WLi448EEv26Group_norm_nhwc_bwd_params,@function
        .size           _Z32group_norm_nhwc_bwd_scale_kernelI11Fp16IOFp32WLi448EEv26Group_norm_nhwc_bwd_params,(.L_x_4445 - _Z32group_norm_nhwc_bwd_scale_kernelI11Fp16IOFp32WLi448EEv26Group_norm_nhwc_bwd_params)
        .other          _Z32group_norm_nhwc_bwd_scale_kernelI11Fp16IOFp32WLi448EEv26Group_norm_nhwc_bwd_params,@"STO_CUDA_ENTRY STV_DEFAULT"
_Z32group_norm_nhwc_bwd_scale_kernelI11Fp16IOFp32WLi448EEv26Group_norm_nhwc_bwd_params:
.text._Z32group_norm_nhwc_bwd_scale_kernelI11Fp16IOFp32WLi448EEv26Group_norm_nhwc_bwd_params:
        /* <DEDUP_REMOVED lines=90> */
.L_x_667:
[----:B------:R-:W-:Y:S05]  /*05a0*/  BSYNC B0 ;  /* 0x0000000000007941 */ /* 0x000fea0003800000 */
.L_x_666:
        /* <DEDUP_REMOVED lines=65> */
.L_x_670:
        /* <DEDUP_REMOVED lines=11> */
.L_x_669:
        /* <DEDUP_REMOVED lines=9> */
.L_x_675:
        /* <DEDUP_REMOVED lines=55> */
.L_x_671:
        /* <DEDUP_REMOVED lines=30> */
.L_x_673:
[----:B------:R-:W-:Y:S05]  /*1050*/  BSYNC B0 ;  /* 0x0000000000007941 */ /* 0x000fea0003800000 */
.L_x_672:
        /* <DEDUP_REMOVED lines=27> */
.L_x_674:
        /* <DEDUP_REMOVED lines=16> */
.L_x_668:
        /* <DEDUP_REMOVED lines=44> */
.L_x_676:
        /* <DEDUP_REMOVED lines=11> */
.L_x_4445:


//--------------------- .text._Z32group_norm_nhwc_bwd_scale_kernelI11Fp16IOFp32WLi256EEv26Group_norm_nhwc_bwd_params --------------------------
	.section	.text._Z32group_norm_nhwc_bwd_scale_kernelI11Fp16IOFp32WLi256EEv26Group_norm_nhwc_bwd_params,"ax",@progbits
	.align	128
        .global         _Z32group_norm_nhwc_bwd_scale_kernelI11Fp16IOFp32WLi256EEv26Group_norm_nhwc_bwd_params
        .type           _Z32group_norm_nhwc_bwd_scale_kernelI11Fp16IOFp32WLi256EEv26Group_norm_nhwc_bwd_params,@function
        .size           _Z32group_norm_nhwc_bwd_scale_kernelI11Fp16IOFp32WLi256EEv26Group_norm_nhwc_bwd_params,(.L_x_4446 - _Z32group_norm_nhwc_bwd_scale_kernelI11Fp16IOFp32WLi256EEv26Group_norm_nhwc_bwd_params)
        .other          _Z32group_norm_nhwc_bwd_scale_kernelI11Fp16IOFp32WLi256EEv26Group_norm_nhwc_bwd_params,@"STO_CUDA_ENTRY STV_DEFAULT"
_Z32group_norm_nhwc_bwd_scale_kernelI11Fp16IOFp32WLi256EEv26Group_norm_nhwc_bwd_params:
.text._Z32group_norm_nhwc_bwd_scale_kernelI11Fp16IOFp32WLi256EEv26Group_norm_nhwc_bwd_params:
        /* <DEDUP_REMOVED lines=90> */
.L_x_678:
[----:B------:R-:W-:Y:S05]  /*05a0*/  BSYNC B0 ;  /* 0x0000000000007941 */ /* 0x000fea0003800000 */
.L_x_677:
        /* <DEDUP_REMOVED lines=65> */
.L_x_681:
        /* <DEDUP_REMOVED lines=11> */
.L_x_680:
        /* <DEDUP_REMOVED lines=9> */
.L_x_686:
        /* <DEDUP_REMOVED lines=55> */
.L_x_682:
        /* <DEDUP_REMOVED lines=30> */
.L_x_684:
[----:B------:R-:W-:Y:S05]  /*1050*/  BSYNC B0 ;  /* 0x0000000000007941 */ /* 0x000fea0003800000 */
.L_x_683:
        /* <DEDUP_REMOVED lines=27> */
.L_x_685:
        /* <DEDUP_REMOVED lines=16> */
.L_x_679:
        /* <DEDUP_REMOVED lines=44> */
.L_x_687:
        /* <DEDUP_REMOVED lines=11> */
.L_x_4446:


//--------------------- .text._Z32group_norm_nhwc_bwd_scale_kernelI11Fp16IOFp32WLi120EEv26Group_norm_nhwc_bwd_params --------------------------
	.section	.text._Z32group_norm_nhwc_bwd_scale_kernelI11Fp16IOFp32WLi120EEv26Group_norm_nhwc_bwd_params,"ax",@progbits
	.align	128
        .global         _Z32group_norm_nhwc_bwd_scale_kernelI11Fp16IOFp32WLi120EEv26Group_norm_nhwc_bwd_params
        .type           _Z32group_norm_nhwc_bwd_scale_kernelI11Fp16IOFp32WLi120EEv26Group_norm_nhwc_bwd_params,@function
        .size           _Z32group_norm_nhwc_bwd_scale_kernelI11Fp16IOFp32WLi120EEv26Group_norm_nhwc_bwd_params,(.L_x_4447 - _Z32group_norm_nhwc_bwd_scale_kernelI11Fp16IOFp32WLi120EEv26Group_norm_nhwc_bwd_params)
        .other          _Z32group_norm_nhwc_bwd_scale_kernelI11Fp16IOFp32WLi120EEv26Group_norm_nhwc_bwd_params,@"STO_CUDA_ENTRY STV_DEFAULT"
_Z32group_norm_nhwc_bwd_scale_kernelI11Fp16IOFp32WLi120EEv26Group_norm_nhwc_bwd_params:
.text._Z32group_norm_nhwc_bwd_scale_kernelI11Fp16IOFp32WLi120EEv26Group_norm_nhwc_bwd_params:
        /* <DEDUP_REMOVED lines=90> */
.L_x_689:
[----:B------:R-:W-:Y:S05]  /*05a0*/  BSYNC B0 ;  /* 0x0000000000007941 */ /* 0x000fea0003800000 */
.L_x_688:
        /* <DEDUP_REMOVED lines=65> */
.L_x_692:
        /* <DEDUP_REMOVED lines=11> */
.L_x_691:
        /* <DEDUP_REMOVED lines=9> */
.L_x_697:
        /* <DEDUP_REMOVED lines=55> */
.L_x_693:
        /* <DEDUP_REMOVED lines=30> */
.L_x_695:
[----:B------:R-:W-:Y:S05]  /*1050*/  BSYNC B0 ;  /* 0x0000000000007941 */ /* 0x000fea0003800000 */
.L_x_694:
        /* <DEDUP_REMOVED lines=27> */
.L_x_696:
        /* <DEDUP_REMOVED lines=16> */
.L_x_690:
        /* <DEDUP_REMOVED lines=44> */
.L_x_698:
        /* <DEDUP_REMOVED lines=11> */
.L_x_4447:


//--------------------- .text._Z32group_norm_nhwc_bwd_scale_kernelI11Fp16IOFp32WLi140EEv26Group_norm_nhwc_bwd_params --------------------------
	.section	.text._Z32group_norm_nhwc_bwd_scale_kernelI11Fp16IOFp32WLi140EEv26Group_norm_nhwc_bwd_params,"ax",@progbits
	.align	128
        .global         _Z32group_norm_nhwc_bwd_scale_kernelI11Fp16IOFp32WLi140EEv26Group_norm_nhwc_bwd_params
        .type           _Z32group_norm_nhwc_bwd_scale_kernelI11Fp16IOFp32WLi140EEv26Group_norm_nhwc_bwd_params,@function
        .size           _Z32group_norm_nhwc_bwd_scale_kernelI11Fp16IOFp32WLi140EEv26Group_norm_nhwc_bwd_params,(.L_x_4448 - _Z32group_norm_nhwc_bwd_scale_kernelI11Fp16IOFp32WLi140EEv26Group_norm_nhwc_bwd_params)
        .other          _Z32group_norm_nhwc_bwd_scale_kernelI11Fp16IOFp32WLi140EEv26Group_norm_nhwc_bwd_params,@"STO_CUDA_ENTRY STV_DEFAULT"
_Z32group_norm_nhwc_bwd_scale_kernelI11Fp16IOFp32WLi140EEv26Group_norm_nhwc_bwd_params:
.text._Z32group_norm_nhwc_bwd_scale_kernelI11Fp16IOFp32WLi140EEv26Group_norm_nhwc_bwd_params:
        /* <DEDUP_REMOVED lines=90> */
.L_x_700:
[----:B------:R-:W-:Y:S05]  /*05a0*/  BSYNC B0 ;  /* 0x0000000000007941 */ /* 0x000fea0003800000 */
.L_x_699:
        /* <DEDUP_REMOVED lines=65> */
.L_x_703:
        /* <DEDUP_REMOVED lines=11> */
.L_x_702:
        /* <DEDUP_REMOVED lines=9> */
.L_x_708:
        /* <DEDUP_REMOVED lines=55> */
.L_x_704:
        /* <DEDUP_REMOVED lines=30> */
.L_x_706:
[----:B------:R-:W-:Y:S05]  /*1050*/  BSYNC B0 ;  /* 0x0000000000007941 */ /* 0x000fea0003800000 */
.L_x_705:
        /* <DEDUP_REMOVED lines=27> */
.L_x_707:
        /* <DEDUP_REMOVED lines=16> */
.L_x_701:
        /* <DEDUP_REMOVED lines=44> */
.L_x_709:
        /* <DEDUP_REMOVED lines=11> */
.L_x_4448:


//--------------------- .text._Z32group_norm_nhwc_bwd_scale_kernelI11Fp16IOFp32WLi160EEv26Group_norm_nhwc_bwd_params --------------------------
	.section	.text._Z32group_norm_nhwc_bwd_scale_kernelI11Fp16IOFp32WLi160EEv26Group_norm_nhwc_bwd_params,"ax",@progbits
	.align	128
        .global         _Z32group_norm_nhwc_bwd_scale_kernelI11Fp16IOFp32WLi160EEv26Group_norm_nhwc_bwd_params
        .type           _Z32group_norm_nhwc_bwd_scale_kernelI11Fp16IOFp32WLi160EEv26Group_norm_nhwc_bwd_params,@function
        .size           _Z32group_norm_nhwc_bwd_scale_kernelI11Fp16IOFp32WLi160EEv26Group_norm_nhwc_bwd_params,(.L_x_4449 - _Z32group_norm_nhwc_bwd_scale_kernelI11Fp16IOFp32WLi160EEv26Group_norm_nhwc_bwd_params)
        .other          _Z32group_norm_nhwc_bwd_scale_kernelI11Fp16IOFp32WLi160EEv26Group_norm_nhwc_bwd_params,@"STO_CUDA_ENTRY STV_DEFAULT"
_Z32group_norm_nhwc_bwd_scale_kernelI11Fp16IOFp32WLi160EEv26Group_norm_nhwc_bwd_params:
.text._Z32group_norm_nhwc_bwd_scale_kernelI11Fp16IOFp32WLi160EEv26Group_norm_nhwc_bwd_params:
        /* <DEDUP_REMOVED lines=90> */
.L_x_711:
[----:B------:R-:W-:Y:S05]  /*05a0*/  BSYNC B0 ;  /* 0x0000000000007941 */ /* 0x000fea0003800000 */
.L_x_710:
        /* <DEDUP_REMOVED lines=65> */
.L_x_714:
        /* <DEDUP_REMOVED lines=11> */
.L_x_713:
        /* <DEDUP_REMOVED lines=9> */
.L_x_719:
        /* <DEDUP_REMOVED lines=55> */
.L_x_715:
        /* <DEDUP_REMOVED lines=30> */
.L_x_717:
[----:B------:R-:W-:Y:S05]  /*1050*/  BSYNC B0 ;  /* 0x0000000000007941 */ /* 0x000fea0003800000 */
.L_x_716:
        /* <DEDUP_REMOVED lines=27> */
.L_x_718:
        /* <DEDUP_REMOVED lines=16> */
.L_x_712:
        /* <DEDUP_REMOVED lines=44> */
.L_x_720:
        /* <DEDUP_REMOVED lines=11> */
.L_x_4449:


//--------------------- .text._Z32group_norm_nhwc_bwd_scale_kernelI11Fp16IOBf16WLi196EEv26Group_norm_nhwc_bwd_params --------------------------
	.section	.text._Z32group_norm_nhwc_bwd_scale_kernelI11Fp16IOBf16WLi196EEv26Group_norm_nhwc_bwd_params,"ax",@progbits
	.align	128
        .global         _Z32group_norm_nhwc_bwd_scale_kernelI11Fp16IOBf16WLi196EEv26Group_norm_nhwc_bwd_params
        .type           _Z32group_norm_nhwc_bwd_scale_kernelI11Fp16IOBf16WLi196EEv26Group_norm_nhwc_bwd_params,@function
        .size           _Z32group_norm_nhwc_bwd_scale_kernelI11Fp16IOBf16WLi196EEv26Group_norm_nhwc_bwd_params,(.L_x_4450 - _Z32group_norm_nhwc_bwd_scale_kernelI11Fp16IOBf16WLi196EEv26Group_norm_nhwc_bwd_params)
        .other          _Z32group_norm_nhwc_bwd_scale_kernelI11Fp16IOBf16WLi196EEv26Group_norm_nhwc_bwd_params,@"STO_CUDA_ENTRY STV_DEFAULT"
_Z32group_norm_nhwc_bwd_scale_kernelI11Fp16IOBf16WLi196EEv26Group_norm_nhwc_bwd_params:
.text._Z32group_norm_nhwc_bwd_scale_kernelI11Fp16IOBf16WLi196EEv26Group_norm_nhwc_bwd_params:
        /* <DEDUP_REMOVED lines=16> */
[----:B--2---:R-:W-:Y:S02]  /*0100*/  IADD3 R2, R0, 0xffffffe, RZ ;  /* 0x0ffffffe00027810 */ /* 0x004fe40007ffe0ff */
[----:B------:R-:W-:-:S04]  /*0110*/  IABS R0, R16 ;  /* 0x0000001000007213 */ /* 0x000fc80000000000 */
        /* <DEDUP_REMOVED lines=73> */
[----:B--2---:R-:W-:Y:S01]  /*05b0*/  SHF.L.U32 R7, R7, 0x10, RZ ;  /* 0x0000001007077819 */ /* 0x004fe200000006ff */
[----:B---3--:R-:W-:Y:S01]  /*05c0*/  IMAD.U32 R4, R4, 0x10000, RZ ;  /* 0x0001000004047824 */ /* 0x008fe200078e00ff */
[----:B----4-:R-:W-:-:S02]  /*05d0*/  @P1 SHF.L.U32 R5, R15, 0x10, RZ ;  /* 0x000000100f051819 */ /* 0x010fc400000006ff */
[----:B-----5:R-:W-:-:S07]  /*05e0*/  @P1 SHF.L.U32 R6, R13, 0x10, RZ ;  /* 0x000000100d061819 */ /* 0x020fce00000006ff */
.L_x_722:
[----:B------:R-:W-:Y:S05]  /*05f0*/  BSYNC B0 ;  /* 0x0000000000007941 */ /* 0x000fea0003800000 */
.L_x_721:
        /* <DEDUP_REMOVED lines=22> */
[----:B0-----:R-:W-:-:S04]  /*0760*/  @!P0 IADD3 R24, P1, R27, R18, RZ ;  /* 0x000000121b188210 */ /* 0x001fc80007f3e0ff */
[C---:B------:R-:W-:Y:S02]  /*0770*/  @!P0 IADD3.X R25, R28.reuse, R19, RZ, P1, !PT ;  /* 0x000000131c198210 */ /* 0x040fe40000ffe4ff */
[----:B------:R-:W0:Y:S01]  /*0780*/  @!P0 LDC.64 R18, c[0x0][0x210] ;  /* 0x00008400ff128b82 */ /* 0x000e220000000a00 */
[----:B-1----:R-:W-:Y:S02]  /*0790*/  @!P0 IADD3 R20, P1, R27, R20, RZ ;  /* 0x000000141b148210 */ /* 0x002fe40007f3e0ff */
[----:B------:R1:W2:Y:S03]  /*07a0*/  @!P0 LDG.E R24, desc[UR8][R24.64] ;  /* 0x0000000818188981 */ /* 0x0002a6000c1e1900 */
[----:B------:R-:W-:-:S05]  /*07b0*/  @!P0 IMAD.X R21, R28, 0x1, R21, P1 ;  /* 0x000000011c158824 */ /* 0x000fca00008e0615 */
[----:B------:R3:W4:Y:S01]  /*07c0*/  @!P0 LDG.E R20, desc[UR8][R20.64] ;  /* 0x0000000814148981 */ /* 0x000722000c1e1900 */
[----:B-1----:R-:W-:Y:S02]  /*07d0*/  PRMT R25, RZ, 0x7610, R25 ;  /* 0x00007610ff197816 */ /* 0x002fe40000000019 */
[----:B------:R-:W-:Y:S02]  /*07e0*/  ISETP.NE.AND P1, PT, RZ, UR10, PT ;  /* 0x0000000aff007c0c */ /* 0x000fe4000bf25270 */
[----:B------:R-:W-:Y:S02]  /*07f0*/  PRMT R28, RZ, 0x7610, R28 ;  /* 0x00007610ff1c7816 */ /* 0x000fe4000000001c */
[----:B---3--:R-:W-:-:S04]  /*0800*/  PRMT R21, R21, 0x5410, RZ ;  /* 0x0000541015157816 */ /* 0x008fc800000000ff */
[----:B--2---:R-:W-:Y:S02]  /*0810*/  @!P0 PRMT R21, R21, 0x5410, R24 ;  /* 0x0000541015158816 */ /* 0x004fe40000000018 */
[----:B------:R-:W-:Y:S02]  /*0820*/  @!P0 PRMT R25, R24, 0x7632, R25 ;  /* 0x0000763218198816 */ /* 0x000fe40000000019 */
[----:B------:R-:W-:-:S03]  /*0830*/  PRMT R21, RZ, 0x7610, R21 ;  /* 0x00007610ff157816 */ /* 0x000fc60000000015 */
[----:B------:R-:W-:Y:S02]  /*0840*/  HADD2.F32 R25, -RZ, R25.H0_H0 ;  /* 0x20000019ff197230 */ /* 0x000fe40000004100 */
[----:B------:R-:W-:Y:S01]  /*0850*/  HADD2.F32 R27, -RZ, R21.H1_H1 ;  /* 0x30000015ff1b7230 */ /* 0x000fe20000004100 */
[C---:B----4-:R-:W-:Y:S02]  /*0860*/  @!P0 PRMT R21, R20.reuse, 0x7610, R21 ;  /* 0x0000761014158816 */ /* 0x050fe40000000015 */
[----:B------:R-:W-:Y:S01]  /*0870*/  @!P0 PRMT R28, R20, 0x7632, R28 ;  /* 0x00007632141c8816 */ /* 0x000fe2000000001c */
[C---:B------:R-:W-:Y:S01]  /*0880*/  FADD.FTZ R25, -R14.reuse, R25 ;  /* 0x000000190e197221 */ /* 0x040fe20000010100 */
[----:B------:R-:W-:Y:S01]  /*0890*/  FADD.FTZ R27, -R14, R27 ;  /* 0x0000001b0e1b7221 */ /* 0x000fe20000010100 */
[----:B------:R-:W-:Y:S02]  /*08a0*/  HADD2.F32 R21, -RZ, R21.H0_H0 ;  /* 0x20000015ff157230 */ /* 0x000fe40000004100 */
[----:B------:R-:W-:-:S02]  /*08b0*/  HADD2.F32 R28, -RZ, R28.H0_H0 ;  /* 0x2000001cff1c7230 */ /* 0x000fc40000004100 */
[-C--:B------:R-:W-:Y:S01]  /*08c0*/  FMUL.FTZ R24, R27, R2.reuse ;  /* 0x000000021b187220 */ /* 0x080fe20000410000 */
        /* <DEDUP_REMOVED lines=20> */
.L_x_725:
        /* <DEDUP_REMOVED lines=9> */
[----:B------:R-:W-:-:S05]  /*0aa0*/  @!P0 F2FP.F16.F32.PACK_AB R15, R20, R21 ;  /* 0x00000015140f823e */ /* 0x000fca00000000ff */
[----:B------:R0:W-:Y:S02]  /*0ab0*/  @!P0 STG.E desc[UR8][R18.64], R15 ;  /* 0x0000000f12008986 */ /* 0x0001e4000c101908 */
.L_x_724:
        /* <DEDUP_REMOVED lines=9> */
.L_x_730:
[----:B0-----:R-:W0:Y:S01]  /*0b50*/  @!P0 LDC.64 R20, c[0x0][0x230] ;  /* 0x00008c00ff148b82 */ /* 0x001e220000000a00 */
[----:B------:R-:W-:Y:S02]  /*0b60*/  IADD3 R27, P1, R23, -0x1, RZ ;  /* 0xffffffff171b7810 */ /* 0x000fe40007f3e0ff */
[----:B------:R-:W-:Y:S02]  /*0b70*/  MOV R19, R13 ;  /* 0x0000000d00137202 */ /* 0x000fe40000000f00 */
[----:B------:R-:W-:-:S05]  /*0b80*/  IADD3.X R18, R15, -0x1, RZ, P1, !PT ;  /* 0xffffffff0f127810 */ /* 0x000fca0000ffe4ff */
[----:B------:R-:W-:Y:S02]  /*0b90*/  IMAD R22, R18, UR4, RZ ;  /* 0x0000000412167c24 */ /* 0x000fe4000f8e02ff */
[----:B------:R-:W-:-:S04]  /*0ba0*/  IMAD.MOV.U32 R18, RZ, RZ, R10 ;  /* 0x000000ffff127224 */ /* 0x000fc800078e000a */
        /* <DEDUP_REMOVED lines=49> */
.L_x_726:
[----:B------:R-:W-:Y:S01]  /*0ec0*/  FFMA.FTZ R25, R20, R4, -R21 ;  /* 0x0000000414197223 */ /* 0x000fe20000010815 */
[----:B------:R-:W-:Y:S01]  /*0ed0*/  FFMA.FTZ R29, R8, R29, R9 ;  /* 0x0000001d081d7223 */ /* 0x000fe20000010009 */
[----:B------:R-:W0:Y:S01]  /*0ee0*/  @!P0 LDC.64 R20, c[0x0][0x210] ;  /* 0x00008400ff148b82 */ /* 0x000e220000000a00 */
[----:B------:R-:W-:Y:S02]  /*0ef0*/  IMAD R26, R15, UR4, RZ ;  /* 0x000000040f1a7c24 */ /* 0x000fe4000f8e02ff */
[-C--:B------:R-:W-:Y:S01]  /*0f00*/  FMUL.FTZ R25, R25, R2.reuse ;  /* 0x0000000219197220 */ /* 0x080fe20000410000 */
[----:B------:R-:W-:Y:S01]  /*0f10*/  FFMA.FTZ R29, R22, R7, -R29 ;  /* 0x00000007161d7223 */ /* 0x000fe2000001081d */
[----:B------:R-:W-:Y:S03]  /*0f20*/  BSSY B0, `(.L_x_727) ;  /* 0x0000018000007945 */ /* 0x000fe60003800000 */
[----:B------:R-:W-:-:S05]  /*0f30*/  @!P0 FMUL.FTZ R22, R29, R2 ;  /* 0x000000021d168220 */ /* 0x000fca0000410000 */
[----:B------:R-:W-:Y:S02]  /*0f40*/  @!P0 F2FP.F16.F32.PACK_AB R29, R22, R25 ;  /* 0x00000019161d823e */ /* 0x000fe400000000ff */
[----:B0-----:R-:W-:-:S04]  /*0f50*/  @!P0 LEA R20, P1, R24, R20, 0x1 ;  /* 0x0000001418148211 */ /* 0x001fc800078208ff */
[----:B------:R-:W-:Y:S01]  /*0f60*/  @!P0 LEA.HI.X R21, R24, R21, R27, 0x1, P1 ;  /* 0x0000001518158211 */ /* 0x000fe200008f0c1b */
[----:B------:R-:W-:Y:S01]  /*0f70*/  IMAD.WIDE.U32 R24, R23, UR4, R18 ;  /* 0x0000000417187c25 */ /* 0x000fe2000f8e0012 */
[----:B------:R-:W-:-:S03]  /*0f80*/  PRMT R19, RZ, 0x5410, RZ ;  /* 0x00005410ff137816 */ /* 0x000fc600000000ff */
[--C-:B------:R-:W-:Y:S01]  /*0f90*/  IMAD R27, R23, UR5, R26.reuse ;  /* 0x00000005171b7c24 */ /* 0x100fe2000f8e021a */
[----:B------:R0:W-:Y:S01]  /*0fa0*/  @!P0 STG.E desc[UR8][R20.64], R29 ;  /* 0x0000001d14008986 */ /* 0x0001e2000c101908 */
[----:B------:R-:W-:Y:S02]  /*0fb0*/  PRMT R26, RZ, 0x7610, R26 ;  /* 0x00007610ff1a7816 */ /* 0x000fe4000000001a */
[----:B------:R-:W-:Y:S01]  /*0fc0*/  IMAD.IADD R27, R25, 0x1, R27 ;  /* 0x00000001191b7824 */ /* 0x000fe200078e021b */
[----:B0-----:R-:W-:Y:S01]  /*0fd0*/  PRMT R21, RZ, 0x7610, R21 ;  /* 0x00007610ff157816 */ /* 0x001fe20000000015 */
        /* <DEDUP_REMOVED lines=12> */
.L_x_728:
[----:B------:R-:W-:Y:S05]  /*10a0*/  BSYNC B0 ;  /* 0x0000000000007941 */ /* 0x000fea0003800000 */
.L_x_727:
[--C-:B------:R-:W-:Y:S02]  /*10b0*/  HADD2.F32 R29, -RZ, R19.reuse.H0_H0 ;  /* 0x20000013ff1d7230 */ /* 0x100fe40000004100 */
[----:B------:R-:W-:Y:S02]  /*10c0*/  HADD2.F32 R19, -RZ, R19.H1_H1 ;  /* 0x30000013ff137230 */ /* 0x000fe40000004100 */
        /* <DEDUP_REMOVED lines=25> */
.L_x_729:
[----:B------:R-:W0:Y:S01]  /*1260*/  @!P0 LDC.64 R18, c[0x0][0x210] ;  /* 0x00008400ff128b82 */ /* 0x000e220000000a00 */
[C-C-:B------:R-:W-:Y:S01]  /*1270*/  FFMA.FTZ R22, R8.reuse, R22, R9.reuse ;  /* 0x0000001608167223 */ /* 0x140fe20000010009 */
[----:B------:R-:W-:-:S03]  /*1280*/  FFMA.FTZ R25, R8, R20, R9 ;  /* 0x0000001408197223 */ /* 0x000fc60000010009 */
[----:B------:R-:W-:Y:S01]  /*1290*/  FFMA.FTZ R21, R21, R4, -R22 ;  /* 0x0000000415157223 */ /* 0x000fe20000010816 */
[----:B------:R-:W-:-:S03]  /*12a0*/  FFMA.FTZ R25, R26, R7, -R25 ;  /* 0x000000071a197223 */ /* 0x000fc60000010819 */
[-C--:B------:R-:W-:Y:S01]  /*12b0*/  FMUL.FTZ R21, R21, R2.reuse ;  /* 0x0000000215157220 */ /* 0x080fe20000410000 */
[----:B------:R-:W-:-:S05]  /*12c0*/  @!P0 FMUL.FTZ R20, R25, R2 ;  /* 0x0000000219148220 */ /* 0x000fca0000410000 */
[----:B------:R-:W-:Y:S02]  /*12d0*/  @!P0 F2FP.F16.F32.PACK_AB R21, R20, R21 ;  /* 0x000000151415823e */ /* 0x000fe400000000ff */
        /* <DEDUP_REMOVED lines=8> */
.L_x_723:
        /* <DEDUP_REMOVED lines=46> */
.L_x_731:
        /* <DEDUP_REMOVED lines=12> */
.L_x_4450:


//--------------------- .text._Z32group_norm_nhwc_bwd_scale_kernelI11Fp16IOBf16WLi168EEv26Group_norm_nhwc_bwd_params --------------------------
	.section	.text._Z32group_norm_nhwc_bwd_scale_kernelI11Fp16IOBf16WLi168EEv26Group_norm_nhwc_bwd_params,"ax",@progbits
	.align	128
        .global         _Z32group_norm_nhwc_bwd_scale_kernelI11Fp16IOBf16WLi168EEv26Group_norm_nhwc_bwd_params
        .type           _Z32group_norm_nhwc_bwd_scale_kernelI11Fp16IOBf16WLi168EEv26Group_norm_nhwc_bwd_params,@function
        .size           _Z32group_norm_nhwc_bwd_scale_kernelI11Fp16IOBf16WLi168EEv26Group_norm_nhwc_bwd_params,(.L_x_4451 - _Z32group_norm_nhwc_bwd_scale_kernelI11Fp16IOBf16WLi168EEv26Group_norm_nhwc_bwd_params)
        .other          _Z32group_norm_nhwc_bwd_scale_kernelI11Fp16IOBf16WLi168EEv26Group_norm_nhwc_bwd_params,@"STO_CUDA_ENTRY STV_DEFAULT"
_Z32group_norm_nhwc_bwd_scale_kernelI11Fp16IOBf16WLi168EEv26Group_norm_nhwc_bwd_params:
.text._Z32group_norm_nhwc_bwd_scale_kernelI11Fp16IOBf16WLi168EEv26Group_norm_nhwc_bwd_params:
        /* <DEDUP_REMOVED lines=95> */
.L_x_733:
[----:B------:R-:W-:Y:S05]  /*05f0*/  BSYNC B0 ;  /* 0x0000000000007941 */ /* 0x000fea0003800000 */
.L_x_732:
        /* <DEDUP_REMOVED lines=65> */
.L_x_736:
        /* <DEDUP_REMOVED lines=11> */
.L_x_735:
        /* <DEDUP_REMOVED lines=9> */
.L_x_741:
        /* <DEDUP_REMOVED lines=55> */
.L_x_737:
        /* <DEDUP_REMOVED lines=30> */
.L_x_739:
[----:B------:R-:W-:Y:S05]  /*10a0*/  BSYNC B0 ;  /* 0x0000000000007941 */ /* 0x000fea0003800000 */
.L_x_738:
        /* <DEDUP_REMOVED lines=27> */
.L_x_740:
        /* <DEDUP_REMOVED lines=16> */
.L_x_734:
        /* <DEDUP_REMOVED lines=46> */
.L_x_742:
        /* <DEDUP_REMOVED lines=12> */
.L_x_4451:


//--------------------- .text._Z32group_norm_nhwc_bwd_scale_kernelI11Fp16IOBf16WLi64EEv26Group_norm_nhwc_bwd_params --------------------------
	.section	.text._Z32group_norm_nhwc_bwd_scale_kernelI11Fp16IOBf16WLi64EEv26Group_norm_nhwc_bwd_params,"ax",@progbits
	.align	128
        .global         _Z32group_norm_nhwc_bwd_scale_kernelI11Fp16IOBf16WLi64EEv26Group_norm_nhwc_bwd_params
        .type           _Z32group_norm_nhwc_bwd_scale_kernelI11Fp16IOBf16WLi64EEv26Group_norm_nhwc_bwd_params,@function
        .size           _Z32group_norm_nhwc_bwd_scale_kernelI11Fp16IOBf16WLi64EEv26Group_norm_nhwc_bwd_params,(.L_x_4452 - _Z32group_norm_nhwc_bwd_scale_kernelI11Fp16IOBf16WLi64EEv26Group_norm_nhwc_bwd_params)
        .other          _Z32group_norm_nhwc_bwd_scale_kernelI11Fp16IOBf16WLi64EEv26Group_norm_nhwc_bwd_params,@"STO_CUDA_ENTRY STV_DEFAULT"
_Z32group_norm_nhwc_bwd_scale_kernelI11Fp16IOBf16WLi64EEv26Group_norm_nhwc_bwd_params:
.text._Z32group_norm_nhwc_bwd_scale_kernelI11Fp16IOBf16WLi64EEv26Group_norm_nhwc_bwd_params:
        /* <DEDUP_REMOVED lines=95> */
.L_x_744:
[----:B------:R-:W-:Y:S05]  /*05f0*/  BSYNC B0 ;  /* 0x0000000000007941 */ /* 0x000fea0003800000 */
.L_x_743:
        /* <DEDUP_REMOVED lines=65> */
.L_x_747:
        /* <DEDUP_REMOVED lines=11> */
.L_x_746:
        /* <DEDUP_REMOVED lines=9> */
.L_x_752:
        /* <DEDUP_REMOVED lines=55> */
.L_x_748:
        /* <DEDUP_REMOVED lines=30> */
.L_x_750:
[----:B------:R-:W-:Y:S05]  /*10a0*/  BSYNC B0 ;  /* 0x0000000000007941 */ /* 0x000fea0003800000 */
.L_x_749:
        /* <DEDUP_REMOVED lines=27> */
.L_x_751:
        /* <DEDUP_REMOVED lines=16> */
.L_x_745:
        /* <DEDUP_REMOVED lines=46> */
.L_x_753:
        /* <DEDUP_REMOVED lines=12> */
.L_x_4452:


//--------------------- .text._Z32group_norm_nhwc_bwd_scale_kernelI11Fp16IOBf16WLi128EEv26Group_norm_nhwc_bwd_params --------------------------
	.section	.text._Z32group_norm_nhwc_bwd_scale_kernelI11Fp16IOBf16WLi128EEv26Group_norm_nhwc_bwd_params,"ax",@progbits
	.align	128
        .global         _Z32group_norm_nhwc_bwd_scale_kernelI11Fp16IOBf16WLi128EEv26Group_norm_nhwc_bwd_params
        .type           _Z32group_norm_nhwc_bwd_scale_kernelI11Fp16IOBf16WLi128EEv26Group_norm_nhwc_bwd_params,@function
        .size           _Z32group_norm_nhwc_bwd_scale_kernelI11Fp16IOBf16WLi128EEv26Group_norm_nhwc_bwd_params,(.L_x_4453 - _Z32group_norm_nhwc_bwd_scale_kernelI11Fp16IOBf16WLi128EEv26Group_norm_nhwc_bwd_params)
        .other          _Z32group_norm_nhwc_bwd_scale_kernelI11Fp16IOBf16WLi128EEv26Group_norm_nhwc_bwd_params,@"STO_CUDA_ENTRY STV_DEFAULT"
_Z32group_norm_nhwc_bwd_scale_kernelI11Fp16IOBf16WLi128EEv26Group_norm_nhwc_bwd_params:
.text._Z32group_norm_nhwc_bwd_scale_kernelI11Fp16IOBf16WLi128EEv26Group_norm_nhwc_bwd_params:
        /* <DEDUP_REMOVED lines=95> */
.L_x_755:
[----:B------:R-:W-:Y:S05]  /*05f0*/  BSYNC B0 ;  /* 0x0000000000007941 */ /* 0x000fea0003800000 */
.L_x_754:
        /* <DEDUP_REMOVED lines=65> */
.L_x_758:
        /* <DEDUP_REMOVED lines=11> */
.L_x_757:
        /* <DEDUP_REMOVED lines=9> */
.L_x_763:
        /* <DEDUP_REMOVED lines=55> */
.L_x_759:
        /* <DEDUP_REMOVED lines=30> */
.L_x_761:
[----:B------:R-:W-:Y:S05]  /*10a0*/  BSYNC B0 ;  /* 0x0000000000007941 */ /* 0x000fea0003800000 */
.L_x_760:
        /* <DEDUP_REMOVED lines=27> */
.L_x_762:
        /* <DEDUP_REMOVED lines=16> */
.L_x_756:
        /* <DEDUP_REMOVED lines=46> */
.L_x_764:
        /* <DEDUP_REMOVED lines=12> */
.L_x_4453:


//--------------------- .text._Z32group_norm_nhwc_bwd_scale_kernelI11Fp16IOBf16WLi192EEv26Group_norm_nhwc_bwd_params --------------------------
	.section	.text._Z32group_norm_nhwc_bwd_scale_kernelI11Fp16IOBf16WLi192EEv26Group_norm_nhwc_bwd_params,"ax",@progbits
	.align	128
        .global         _Z32group_norm_nhwc_bwd_scale_kernelI11Fp16IOBf16WLi192EEv26Group_norm_nhwc_bwd_params
        .type           _Z32group_norm_nhwc_bwd_scale_kernelI11Fp16IOBf16WLi192EEv26Group_norm_nhwc_bwd_params,@function
        .size           _Z32group_norm_nhwc_bwd_scale_kernelI11Fp16IOBf16WLi192EEv26Group_norm_nhwc_bwd_params,(.L_x_4454 - _Z32group_norm_nhwc_bwd_scale_kernelI11Fp16IOBf16WLi192EEv26Group_norm_nhwc_bwd_params)
        .other          _Z32group_norm_nhwc_bwd_scale_kernelI11Fp16IOBf16WLi192EEv26Group_norm_nhwc_bwd_params,@"STO_CUDA_ENTRY STV_DEFAULT"
_Z32group_norm_nhwc_bwd_scale_kernelI11Fp16IOBf16WLi192EEv26Group_norm_nhwc_bwd_params:
.text._Z32group_norm_nhwc_bwd_scale_kernelI11Fp16IOBf16WLi192EEv26Group_norm_nhwc_bwd_params:
        /* <DEDUP_REMOVED lines=95> */
.L_x_766:
[----:B------:R-:W-:Y:S05]  /*05f0*/  BSYNC B0 ;  /* 0x0000000000007941 */ /* 0x000fea0003800000 */
.L_x_765:
        /* <DEDUP_REMOVED lines=65> */
.L_x_769:
        /* <DEDUP_REMOVED lines=11> */
.L_x_768:
        /* <DEDUP_REMOVED lines=9> */
.L_x_774:
        /* <DEDUP_REMOVED lines=55> */
.L_x_770:
        /* <DEDUP_REMOVED lines=30> */
.L_x_772:
[----:B------:R-:W-:Y:S05]  /*10a0*/  BSYNC B0 ;  /* 0x0000000000007941 */ /* 0x000fea0003800000 */
.L_x_771:
        /* <DEDUP_REMOVED lines=27> */
.L_x_773:
        /* <DEDUP_REMOVED lines=16> */
.L_x_767:
        /* <DEDUP_REMOVED lines=46> */
.L_x_775:
        /* <DEDUP_REMOVED lines=12> */
.L_x_4454:


//--------------------- .text._Z32group_norm_nhwc_bwd_scale_kernelI11Fp16IOBf16WLi448EEv26Group_norm_nhwc_bwd_params --------------------------
	.section	.text._Z32group_norm_nhwc_bwd_scale_kernelI11Fp16IOBf16WLi448EEv26Group_norm_nhwc_bwd_params,"ax",@progbits
	.align	128
        .global         _Z32group_norm_nhwc_bwd_scale_kernelI11Fp16IOBf16WLi448EEv26Group_norm_nhwc_bwd_params
        .type           _Z32group_norm_nhwc_bwd_scale_kernelI11Fp16IOBf16WLi448EEv26Group_norm_nhwc_bwd_params,@function
        .size           _Z32group_norm_nhwc_bwd_scale_kernelI11Fp16IOBf16WLi448EEv26Group_norm_nhwc_bwd_params,(.L_x_4455 - _Z32group_norm_nhwc_bwd_scale_kernelI11Fp16IOBf16WLi448EEv26Group_norm_nhwc_bwd_params)
        .other          _Z32group_norm_nhwc_bwd_scale_kernelI11Fp16IOBf16WLi448EEv26Group_norm_nhwc_bwd_params,@"STO_CUDA_ENTRY STV_DEFAULT"
_Z32group_norm_nhwc_bwd_scale_kernelI11Fp16IOBf16WLi448EEv26Group_norm_nhwc_bwd_params:
.text._Z32group_norm_nhwc_bwd_scale_kernelI11Fp16IOBf16WLi448EEv26Group_norm_nhwc_bwd_params:
        /* <DEDUP_REMOVED lines=95> */
.L_x_777:
[----:B------:R-:W-:Y:S05]  /*05f0*/  BSYNC B0 ;  /* 0x0000000000007941 */ /* 0x000fea0003800000 */
.L_x_776:
        /* <DEDUP_REMOVED lines=65> */
.L_x_780:
        /* <DEDUP_REMOVED lines=11> */
.L_x_779:
        /* <DEDUP_REMOVED lines=9> */
.L_x_785:
        /* <DEDUP_REMOVED lines=55> */
.L_x_781:
        /* <DEDUP_REMOVED lines=30> */
.L_x_783:
[----:B------:R-:W-:Y:S05]  /*10a0*/  BSYNC B0 ;  /* 0x0000000000007941 */ /* 0x000fea0003800000 */
.L_x_782:
        /* <DEDUP_REMOVED lines=27> */
.L_x_784:
        /* <DEDUP_REMOVED lines=16> */
.L_x_778:
        /* <DEDUP_REMOVED lines=46> */
.L_x_786:
        /* <DEDUP_REMOVED lines=12> */
.L_x_4455:


//--------------------- .text._Z32group_norm_nhwc_bwd_scale_kernelI11Fp16IOBf16WLi256EEv26Group_norm_nhwc_bwd_params --------------------------
	.section	.text._Z32group_norm_nhwc_bwd_scale_kernelI11Fp16IOBf16WLi256EEv26Group_norm_nhwc_bwd_params,"ax",@progbits
	.align	128
        .global         _Z32group_norm_nhwc_bwd_scale_kernelI11Fp16IOBf16WLi256EEv26Group_norm_nhwc_bwd_params
        .type           _Z32group_norm_nhwc_bwd_scale_kernelI11Fp16IOBf16WLi256EEv26Group_norm_nhwc_bwd_params,@function
        .size           _Z32group_norm_nhwc_bwd_scale_kernelI11Fp16IOBf16WLi256EEv26Group_norm_nhwc_bwd_params,(.L_x_4456 - _Z32group_norm_nhwc_bwd_scale_kernelI11Fp16IOBf16WLi256EEv26Group_norm_nhwc_bwd_params)
        .other          _Z32group_norm_nhwc_bwd_scale_kernelI11Fp16IOBf16WLi256EEv26Group_norm_nhwc_bwd_params,@"STO_CUDA_ENTRY STV_DEFAULT"
_Z32group_norm_nhwc_bwd_scale_kernelI11Fp16IOBf16WLi256EEv26Group_norm_nhwc_bwd_params:
.text._Z32group_norm_nhwc_bwd_scale_kernelI11Fp16IOBf16WLi256EEv26Group_norm_nhwc_bwd_params:
        /* <DEDUP_REMOVED lines=95> */
.L_x_788:
[----:B------:R-:W-:Y:S05]  /*05f0*/  BSYNC B0 ;  /* 0x0000000000007941 */ /* 0x000fea0003800000 */
.L_x_787:
        /* <DEDUP_REMOVED lines=65> */
.L_x_791:
        /* <DEDUP_REMOVED lines=11> */
.L_x_790:
        /* <DEDUP_REMOVED lines=9> */
.L_x_796:
        /* <DEDUP_REMOVED lines=55> */
.L_x_792:
        /* <DEDUP_REMOVED lines=30> */
.L_x_794:
[----:B------:R-:W-:Y:S05]  /*10a0*/  BSYNC B0 ;  /* 0x0000000000007941 */ /* 0x000fea0003800000 */
.L_x_793:
        /* <DEDUP_REMOVED lines=27> */
.L_x_795:
        /* <DEDUP_REMOVED lines=16> */
.L_x_789:
        /* <DEDUP_REMOVED lines=46> */
.L_x_797:
        /* <DEDUP_REMOVED lines=12> */
.L_x_4456:


//--------------------- .text._Z32group_norm_nhwc_bwd_scale_kernelI11Fp16IOBf16WLi120EEv26Group_norm_nhwc_bwd_params --------------------------
	.section	.text._Z32group_norm_nhwc_bwd_scale_kernelI11Fp16IOBf16WLi120EEv26Group_norm_nhwc_bwd_params,"ax",@progbits
	.align	128
        .global         _Z32group_norm_nhwc_bwd_scale_kernelI11Fp16IOBf16WLi120EEv26Group_norm_nhwc_bwd_params
        .type           _Z32group_norm_nhwc_bwd_scale_kernelI11Fp16IOBf16WLi120EEv26Group_norm_nhwc_bwd_params,@function
        .size           _Z32group_norm_nhwc_bwd_scale_kernelI11Fp16IOBf16WLi120EEv26Group_norm_nhwc_bwd_params,(.L_x_4457 - _Z32group_norm_nhwc_bwd_scale_kernelI11Fp16IOBf16WLi120EEv26Group_norm_nhwc_bwd_params)
        .other          _Z32group_norm_nhwc_bwd_scale_kernelI11Fp16IOBf16WLi120EEv26Group_norm_nhwc_bwd_params,@"STO_CUDA_ENTRY STV_DEFAULT"
_Z32group_norm_nhwc_bwd_scale_kernelI11Fp16IOBf16WLi120EEv26Group_norm_nhwc_bwd_params:
.text._Z32group_norm_nhwc_bwd_scale_kernelI11Fp16IOBf16WLi120EEv26Group_norm_nhwc_bwd_params:
        /* <DEDUP_REMOVED lines=95> */
.L_x_799:
[----:B------:R-:W-:Y:S05]  /*05f0*/  BSYNC B0 ;  /* 0x0000000000007941 */ /* 0x000fea0003800000 */
.L_x_798:
        /* <DEDUP_REMOVED lines=65> */
.L_x_802:
        /* <DEDUP_REMOVED lines=11> */
.L_x_801:
        /* <DEDUP_REMOVED lines=9> */
.L_x_807:
        /* <DEDUP_REMOVED lines=55> */
.L_x_803:
        /* <DEDUP_REMOVED lines=30> */
.L_x_805:
[----:B------:R-:W-:Y:S05]  /*10a0*/  BSYNC B0 ;  /* 0x0000000000007941 */ /* 0x000fea0003800000 */
.L_x_804:
        /* <DEDUP_REMOVED lines=27> */
.L_x_806:
        /* <DEDUP_REMOVED lines=16> */
.L_x_800:
        /* <DEDUP_REMOVED lines=46> */
.L_x_808:
        /* <DEDUP_REMOVED lines=12> */
.L_x_4457:


//--------------------- .text._Z32group_norm_nhwc_bwd_scale_kernelI11Fp16IOBf16WLi140EEv26Group_norm_nhwc_bwd_params --------------------------
	.section	.text._Z32group_norm_nhwc_bwd_scale_kernelI11Fp16IOBf16WLi140EEv26Group_norm_nhwc_bwd_params,"ax",@progbits
	.align	128
        .global         _Z32group_norm_nhwc_bwd_scale_kernelI11Fp16IOBf16WLi140EEv26Group_norm_nhwc_bwd_params
        .type           _Z32group_norm_nhwc_bwd_scale_kernelI11Fp16IOBf16WLi140EEv26Group_norm_nhwc_bwd_params,@function
        .size           _Z32group_norm_nhwc_bwd_scale_kernelI11Fp16IOBf16WLi140EEv26Group_norm_nhwc_bwd_params,(.L_x_4458 - _Z32group_norm_nhwc_bwd_scale_kernelI11Fp16IOBf16WLi140EEv26Group_norm_nhwc_bwd_params)
        .other          _Z32group_norm_nhwc_bwd_scale_kernelI11Fp16IOBf16WLi140EEv26Group_norm_nhwc_bwd_params,@"STO_CUDA_ENTRY STV_DEFAULT"
_Z32group_norm_nhwc_bwd_scale_kernelI11Fp16IOBf16WLi140EEv26Group_norm_nhwc_bwd_params:
.text._Z32group_norm_nhwc_bwd_scale_kernelI11Fp16IOBf16WLi140EEv26Group_norm_nhwc_bwd_params:
        /* <DEDUP_REMOVED lines=95> */
.L_x_810:
[----:B------:R-:W-:Y:S05]  /*05f0*/  BSYNC B0 ;  /* 0x0000000000007941 */ /* 0x000fea0003800000 */
.L_x_809:
        /* <DEDUP_REMOVED lines=65> */
.L_x_813:
        /* <DEDUP_REMOVED lines=11> */
.L_x_812:
        /* <DEDUP_REMOVED lines=9> */
.L_x_818:
        /* <DEDUP_REMOVED lines=55> */
.L_x_814:
        /* <DEDUP_REMOVED lines=30> */
.L_x_816:
[----:B------:R-:W-:Y:S05]  /*10a0*/  BSYNC B0 ;  /* 0x0000000000007941 */ /* 0x000fea0003800000 */
.L_x_815:
        /* <DEDUP_REMOVED lines=27> */
.L_x_817:
        /* <DEDUP_REMOVED lines=16> */
.L_x_811:
        /* <DEDUP_REMOVED lines=46> */
.L_x_819:
        /* <DEDUP_REMOVED lines=12> */
.L_x_4458:


//--------------------- .text._Z32group_norm_nhwc_bwd_scale_kernelI11Fp16IOBf16WLi160EEv26Group_norm_nhwc_bwd_params --------------------------
	.section	.text._Z32group_norm_nhwc_bwd_scale_kernelI11Fp16IOBf16WLi160EEv26Group_norm_nhwc_bwd_params,"ax",@progbits
	.align	128
        .global         _Z32group_norm_nhwc_bwd_scale_kernelI11Fp16IOBf16WLi160EEv26Group_norm_nhwc_bwd_params
        .type           _Z32group_norm_nhwc_bwd_scale_kernelI11Fp16IOBf16WLi160EEv26Group_norm_nhwc_bwd_params,@function
        .size           _Z32group_norm_nhwc_bwd_scale_kernelI11Fp16IOBf16WLi160EEv26Group_norm_nhwc_bwd_params,(.L_x_4459 - _Z32group_norm_nhwc_bwd_scale_kernelI11Fp16IOBf16WLi160EEv26Group_norm_nhwc_bwd_params)
        .other          _Z32group_norm_nhwc_bwd_scale_kernelI11Fp16IOBf16WLi160EEv26Group_norm_nhwc_bwd_params,@"STO_CUDA_ENTRY STV_DEFAULT"
_Z32group_norm_nhwc_bwd_scale_kernelI11Fp16IOBf16WLi160EEv26Group_norm_nhwc_bwd_params:
.text._Z32group_norm_nhwc_bwd_scale_kernelI11Fp16IOBf16WLi160EEv26Group_norm_nhwc_bwd_params:
        /* <DEDUP_REMOVED lines=95> */
.L_x_821:
[----:B------:R-:W-:Y:S05]  /*05f0*/  BSYNC B0 ;  /* 0x0000000000007941 */ /* 0x000fea0003800000 */
.L_x_820:
        /* <DEDUP_REMOVED lines=65> */
.L_x_824:
        /* <DEDUP_REMOVED lines=11> */
.L_x_823:
        /* <DEDUP_REMOVED lines=9> */
.L_x_829:
        /* <DEDUP_REMOVED lines=55> */
.L_x_825:
        /* <DEDUP_REMOVED lines=30> */
.L_x_827:
[----:B------:R-:W-:Y:S05]  /*10a0*/  BSYNC B0 ;  /* 0x0000000000007941 */ /* 0x000fea0003800000 */
.L_x_826:
        /* <DEDUP_REMOVED lines=27> */
.L_x_828:
        /* <DEDUP_REMOVED lines=16> */
.L_x_822:
        /* <DEDUP_REMOVED lines=46> */
.L_x_830:
        /* <DEDUP_REMOVED lines=12> */
.L_x_4459:


//--------------------- .text._Z32group_norm_nhwc_bwd_scale_kernelI11Fp16IOFp16WLi196EEv26Group_norm_nhwc_bwd_params --------------------------
	.section	.text._Z32group_norm_nhwc_bwd_scale_kernelI11Fp16IOFp16WLi196EEv26Group_norm_nhwc_bwd_params,"ax",@progbits
	.align	128
        .global         _Z32group_norm_nhwc_bwd_scale_kernelI11Fp16IOFp16WLi196EEv26Group_norm_nhwc_bwd_params
        .type           _Z32group_norm_nhwc_bwd_scale_kernelI11Fp16IOFp16WLi196EEv26Group_norm_nhwc_bwd_params,@function
        .size           _Z32group_norm_nhwc_bwd_scale_kernelI11Fp16IOFp16WLi196EEv26Group_norm_nhwc_bwd_params,(.L_x_4460 - _Z32group_norm_nhwc_bwd_scale_kernelI11Fp16IOFp16WLi196EEv26Group_norm_nhwc_bwd_params)
        .other          _Z32group_norm_nhwc_bwd_scale_kernelI11Fp16IOFp16WLi196EEv26Group_norm_nhwc_bwd_params,@"STO_CUDA_ENTRY STV_DEFAULT"
_Z32group_norm_nhwc_bwd_scale_kernelI11Fp16IOFp16WLi196EEv26Group_norm_nhwc_bwd_params:
.text._Z32group_norm_nhwc_bwd_scale_kernelI11Fp16IOFp16WLi196EEv26Group_norm_nhwc_bwd_params:
        /* <DEDUP_REMOVED lines=57> */
[----:B0-----:R-:W-:Y:S02]  /*0390*/  MOV R2, 0x3f800000 ;  /* 0x3f80000000027802 */ /* 0x001fe40000000f00 */
        /* <DEDUP_REMOVED lines=37> */
.L_x_832:
[----:B------:R-:W-:Y:S05]  /*05f0*/  BSYNC B0 ;  /* 0x0000000000007941 */ /* 0x000fea0003800000 */
.L_x_831:
[----:B------:R-:W-:Y:S05]  /*0600*/  @P2 BRA `(.L_x_833) ;  /* 0x0000000c00542947 */ /* 0x000fea0003800000 */
[----:B------:R-:W-:Y:S01]  /*0610*/  IADD3 R10, -R26, R3, RZ ;  /* 0x000000031a0a7210 */ /* 0x000fe20007ffe1ff */
[----:B------:R-:W-:Y:S01]  /*0620*/  ULDC.64 UR10, c[0x0][0x298] ;  /* 0x0000a600000a7ab9 */ /* 0x000fe20000000a00 */
[----:B------:R-:W-:Y:S02]  /*0630*/  SHF.R.S32.HI R11, RZ, 0x1f, R0 ;  /* 0x0000001fff0b7819 */ /* 0x000fe40000011400 */
[----:B------:R-:W-:Y:S02]  /*0640*/  LOP3.LUT R13, R10, 0x1, RZ, 0xc0, !PT ;  /* 0x000000010a0d7812 */ /* 0x000fe400078ec0ff */
[----:B------:R-:W-:Y:S01]  /*0650*/  MOV R23, R26 ;  /* 0x0000001a00177202 */ /* 0x000fe20000000f00 */
[----:B------:R-:W-:Y:S01]  /*0660*/  IMAD R15, R11, UR10, RZ ;  /* 0x0000000a0b0f7c24 */ /* 0x000fe2000f8e02ff */
[----:B------:R-:W-:Y:S01]  /*0670*/  ISETP.NE.U32.AND P1, PT, R13, 0x1, PT ;  /* 0x000000010d00780c */ /* 0x000fe20003f25070 */
[----:B------:R-:W-:Y:S01]  /*0680*/  IMAD.WIDE.U32 R10, R0, UR10, R16 ;  /* 0x0000000a000a7c25 */ /* 0x000fe2000f8e0010 */
[----:B------:R-:W-:-:S03]  /*0690*/  ULDC.U8 UR10, c[0x0][0x2a4] ;  /* 0x0000a900000a7ab9 */ /* 0x000fc60000000000 */
[----:B------:R-:W-:-:S04]  /*06a0*/  IMAD R15, R0, UR11, R15 ;  /* 0x0000000b000f7c24 */ /* 0x000fc8000f8e020f */
[----:B------:R-:W-:-:S04]  /*06b0*/  IMAD.IADD R13, R11, 0x1, R15 ;  /* 0x000000010b0d7824 */ /* 0x000fc800078e020f */
[----:B------:R-:W-:Y:S05]  /*06c0*/  @P1 BRA `(.L_x_834) ;  /* 0x0000000000fc1947 */ /* 0x000fea0003800000 */
[----:B------:R-:W0:Y:S01]  /*06d0*/  @!P0 LDC.64 R18, c[0x0][0x230] ;  /* 0x00008c00ff128b82 */ /* 0x000e220000000a00 */
[----:B------:R-:W-:Y:S01]  /*06e0*/  IMAD R15, R12, UR4, RZ ;  /* 0x000000040c0f7c24 */ /* 0x000fe2000f8e02ff */
[----:B------:R-:W-:-:S03]  /*06f0*/  MOV R12, R10 ;  /* 0x0000000a000c7202 */ /* 0x000fc60000000f00 */
        /* <DEDUP_REMOVED lines=10> */
[----:B------:R1:W2:Y:S02]  /*07a0*/  @!P0 LDG.E R24, desc[UR8][R24.64] ;  /* 0x0000000818188981 */ /* 0x0002a4000c1e1900 */
[----:B------:R-:W-:-:S05]  /*07b0*/  @!P0 IADD3.X R21, R28, R21, RZ, P1, !PT ;  /* 0x000000151c158210 */ /* 0x000fca0000ffe4ff */
[----:B------:R3:W4:Y:S01]  /*07c0*/  @!P0 LDG.E R20, desc[UR8][R20.64] ;  /* 0x0000000814148981 */ /* 0x000722000c1e1900 */
[----:B------:R-:W-:Y:S02]  /*07d0*/  ISETP.NE.AND P1, PT, RZ, UR10, PT ;  /* 0x0000000aff007c0c */ /* 0x000fe4000bf25270 */
[----:B-1----:R-:W-:Y:S02]  /*07e0*/  PRMT R25, RZ, 0x7610, R25 ;  /* 0x00007610ff197816 */ /* 0x002fe40000000019 */
[----:B------:R-:W-:Y:S02]  /*07f0*/  PRMT R28, RZ, 0x7610, R28 ;  /* 0x00007610ff1c7816 */ /* 0x000fe4000000001c */
[----:B---3--:R-:W-:-:S04]  /*0800*/  PRMT R21, R21, 0x5410, RZ ;  /* 0x0000541015157816 */ /* 0x008fc800000000ff */
[----:B--2---:R-:W-:Y:S02]  /*0810*/  @!P0 PRMT R21, R21, 0x5410, R24 ;  /* 0x0000541015158816 */ /* 0x004fe40000000018 */
[----:B------:R-:W-:Y:S02]  /*0820*/  @!P0 PRMT R25, R24, 0x7632, R25 ;  /* 0x0000763218198816 */ /* 0x000fe40000000019 */
[----:B------:R-:W-:-:S03]  /*0830*/  PRMT R21, RZ, 0x7610, R21 ;  /* 0x00007610ff157816 */ /* 0x000fc60000000015 */
[----:B------:R-:W-:Y:S01]  /*0840*/  HADD2.F32 R25, -RZ, R25.H0_H0 ;  /* 0x20000019ff197230 */ /* 0x000fe20000004100 */
[C---:B----4-:R-:W-:Y:S01]  /*0850*/  @!P0 PRMT R28, R20.reuse, 0x7632, R28 ;  /* 0x00007632141c8816 */ /* 0x050fe2000000001c */
[----:B------:R-:W-:Y:S01]  /*0860*/  HADD2.F32 R27, -RZ, R21.H1_H1 ;  /* 0x30000015ff1b7230 */ /* 0x000fe20000004100 */
[----:B------:R-:W-:Y:S02]  /*0870*/  @!P0 PRMT R21, R20, 0x7610, R21 ;  /* 0x0000761014158816 */ /* 0x000fe40000000015 */
[C---:B------:R-:W-:Y:S01]  /*0880*/  FADD.FTZ R25, -R14.reuse, R25 ;  /* 0x000000190e197221 */ /* 0x040fe20000010100 */
[----:B------:R-:W-:Y:S02]  /*0890*/  HADD2.F32 R28, -RZ, R28.H0_H0 ;  /* 0x2000001cff1c7230 */ /* 0x000fe40000004100 */
[----:B------:R-:W-:Y:S01]  /*08a0*/  FADD.FTZ R27, -R14, R27 ;  /* 0x0000001b0e1b7221 */ /* 0x000fe20000010100 */
[----:B------:R-:W-:Y:S02]  /*08b0*/  HADD2.F32 R21, -RZ, R21.H0_H0 ;  /* 0x20000015ff157230 */ /* 0x000fe40000004100 */
        /* <DEDUP_REMOVED lines=21> */
.L_x_835:
        /* <DEDUP_REMOVED lines=9> */
[----:B------:R-:W-:-:S05]  /*0aa0*/  @!P0 F2FP.F16.F32.PACK_AB R15, R20, R21 ;  /* 0x00000015140f823e */ /* 0x000fca00000000ff */
[----:B------:R0:W-:Y:S02]  /*0ab0*/  @!P0 STG.E desc[UR8][R18.64], R15 ;  /* 0x0000000f12008986 */ /* 0x0001e4000c101908 */
.L_x_834:
        /* <DEDUP_REMOVED lines=9> */
.L_x_840:
        /* <DEDUP_REMOVED lines=8> */
[----:B------:R-:W-:-:S04]  /*0bd0*/  @!P0 SHF.L.U32 R29, R24, 0x1, RZ ;  /* 0x00000001181d8819 */ /* 0x000fc800000006ff */
[----:B------:R-:W-:Y:S02]  /*0be0*/  IADD3 R27, R25, R27, RZ ;  /* 0x0000001b191b7210 */ /* 0x000fe40007ffe0ff */
[----:B0-----:R-:W-:Y:S02]  /*0bf0*/  @!P0 IADD3 R20, P1, R29, R20, RZ ;  /* 0x000000141d148210 */ /* 0x001fe40007f3e0ff */
[----:B------:R-:W-:-:S05]  /*0c00*/  @!P0 SHF.L.U64.HI R22, R24, 0x1, R27 ;  /* 0x0000000118168819 */ /* 0x000fca000001021b */
[----:B------:R-:W-:-:S05]  /*0c10*/  @!P0 IMAD.X R21, R22, 0x1, R21, P1 ;  /* 0x0000000116158824 */ /* 0x000fca00008e0615 */
        /* <DEDUP_REMOVED lines=42> */
.L_x_836:
        /* <DEDUP_REMOVED lines=15> */
[----:B------:R-:W-:-:S03]  /*0fb0*/  PRMT R26, RZ, 0x7610, R26 ;  /* 0x00007610ff1a7816 */ /* 0x000fc6000000001a */
[----:B------:R-:W-:Y:S02]  /*0fc0*/  IADD3 R27, R25, R27, RZ ;  /* 0x0000001b191b7210 */ /* 0x000fe40007ffe0ff */
        /* <DEDUP_REMOVED lines=13> */
.L_x_838:
[----:B------:R-:W-:Y:S05]  /*10a0*/  BSYNC B0 ;  /* 0x0000000000007941 */ /* 0x000fea0003800000 */
.L_x_837:
        /* <DEDUP_REMOVED lines=27> */
.L_x_839:
[----:B------:R-:W0:Y:S01]  /*1260*/  @!P0 LDC.64 R18, c[0x0][0x210] ;  /* 0x00008400ff128b82 */ /* 0x000e220000000a00 */
[C-C-:B------:R-:W-:Y:S01]  /*1270*/  FFMA.FTZ R22, R8.reuse, R22, R9.reuse ;  /* 0x0000001608167223 */ /* 0x140fe20000010009 */
[----:B------:R-:W-:-:S03]  /*1280*/  FFMA.FTZ R25, R8, R20, R9 ;  /* 0x0000001408197223 */ /* 0x000fc60000010009 */
[----:B------:R-:W-:Y:S01]  /*1290*/  FFMA.FTZ R21, R21, R4, -R22 ;  /* 0x0000000415157223 */ /* 0x000fe20000010816 */
[----:B------:R-:W-:-:S03]  /*12a0*/  FFMA.FTZ R25, R26, R7, -R25 ;  /* 0x000000071a197223 */ /* 0x000fc60000010819 */
[-C--:B------:R-:W-:Y:S01]  /*12b0*/  FMUL.FTZ R21, R21, R2.reuse ;  /* 0x0000000215157220 */ /* 0x080fe20000410000 */
[----:B------:R-:W-:-:S05]  /*12c0*/  @!P0 FMUL.FTZ R20, R25, R2 ;  /* 0x0000000219148220 */ /* 0x000fca0000410000 */
[----:B------:R-:W-:Y:S01]  /*12d0*/  @!P0 F2FP.F16.F32.PACK_AB R21, R20, R21 ;  /* 0x000000151415823e */ /* 0x000fe200000000ff */
        /* <DEDUP_REMOVED lines=8> */
.L_x_833:
        /* <DEDUP_REMOVED lines=46> */
.L_x_841:
        /* <DEDUP_REMOVED lines=12> */
.L_x_4460:


//--------------------- .text._Z32group_norm_nhwc_bwd_scale_kernelI11Fp16IOFp16WLi168EEv26Group_norm_nhwc_bwd_params --------------------------
	.section	.text._Z32group_norm_nhwc_bwd_scale_kernelI11Fp16IOFp16WLi168EEv26Group_norm_nhwc_bwd_params,"ax",@progbits
	.align	128
        .global         _Z32group_norm_nhwc_bwd_scale_kernelI11Fp16IOFp16WLi168EEv26Group_norm_nhwc_bwd_params
        .type           _Z32group_norm_nhwc_bwd_scale_kernelI11Fp16IOFp16WLi168EEv26Group_norm_nhwc_bwd_params,@function
        .size           _Z32group_norm_nhwc_bwd_scale_kernelI11Fp16IOFp16WLi168EEv26Group_norm_nhwc_bwd_params,(.L_x_4461 - _Z32group_norm_nhwc_bwd_scale_kernelI11Fp16IOFp16WLi168EEv26Group_norm_nhwc_bwd_params)
        .other          _Z32group_norm_nhwc_bwd_scale_kernelI11Fp16IOFp16WLi168EEv26Group_norm_nhwc_bwd_params,@"STO_CUDA_ENTRY STV_DEFAULT"
_Z32group_norm_nhwc_bwd_scale_kernelI11Fp16IOFp16WLi168EEv26Group_norm_nhwc_bwd_params:
.text._Z32group_norm_nhwc_bwd_scale_kernelI11Fp16IOFp16WLi168EEv26Group_norm_nhwc_bwd_params:
        /* <DEDUP_REMOVED lines=95> */
.L_x_843:
[----:B------:R-:W-:Y:S05]  /*05f0*/  BSYNC B0 ;  /* 0x0000000000007941 */ /* 0x000fea0003800000 */
.L_x_842:
        /* <DEDUP_REMOVED lines=65> */
.L_x_846:
        /* <DEDUP_REMOVED lines=11> */
.L_x_845:
        /* <DEDUP_REMOVED lines=9> */
.L_x_851:
        /* <DEDUP_REMOVED lines=55> */
.L_x_847:
        /* <DEDUP_REMOVED lines=30> */
.L_x_849:
[----:B------:R-:W-:Y:S05]  /*10a0*/  BSYNC B0 ;  /* 0x0000000000007941 */ /* 0x000fea0003800000 */
.L_x_848:
        /* <DEDUP_REMOVED lines=27> */
.L_x_850:
        /* <DEDUP_REMOVED lines=16> */
.L_x_844:
        /* <DEDUP_REMOVED lines=46> */
.L_x_852:
        /* <DEDUP_REMOVED lines=12> */
.L_x_4461:


//--------------------- .text._Z32group_norm_nhwc_bwd_scale_kernelI11Fp16IOFp16WLi64EEv26Group_norm_nhwc_bwd_params --------------------------
	.section	.text._Z32group_norm_nhwc_bwd_scale_kernelI11Fp16IOFp16WLi64EEv26Group_norm_nhwc_bwd_params,"ax",@progbits
	.align	128
        .global         _Z32group_norm_nhwc_bwd_scale_kernelI11Fp16IOFp16WLi64EEv26Group_norm_nhwc_bwd_params
        .type           _Z32group_norm_nhwc_bwd_scale_kernelI11Fp16IOFp16WLi64EEv26Group_norm_nhwc_bwd_params,@function
        .size           _Z32group_norm_nhwc_bwd_scale_kernelI11Fp16IOFp16WLi64EEv26Group_norm_nhwc_bwd_params,(.L_x_4462 - _Z32group_norm_nhwc_bwd_scale_kernelI11Fp16IOFp16WLi64EEv26Group_norm_nhwc_bwd_params)
        .other          _Z32group_norm_nhwc_bwd_scale_kernelI11Fp16IOFp16WLi64EEv26Group_norm_nhwc_bwd_params,@"STO_CUDA_ENTRY STV_DEFAULT"
_Z32group_norm_nhwc_bwd_scale_kernelI11Fp16IOFp16WLi64EEv26Group_norm_nhwc_bwd_params:
.text._Z32group_norm_nhwc_bwd_scale_kernelI11Fp16IOFp16WLi64EEv26Group_norm_nhwc_bwd_params:
        /* <DEDUP_REMOVED lines=95> */
.L_x_854:
[----:B------:R-:W-:Y:S05]  /*05f0*/  BSYNC B0 ;  /* 0x0000000000007941 */ /* 0x000fea0003800000 */
.L_x_853:
        /* <DEDUP_REMOVED lines=65> */
.L_x_857:
        /* <DEDUP_REMOVED lines=11> */
.L_x_856:
        /* <DEDUP_REMOVED lines=9> */
.L_x_862:
        /* <DEDUP_REMOVED lines=55> */
.L_x_858:
        /* <DEDUP_REMOVED lines=30> */
.L_x_860:
[----:B------:R-:W-:Y:S05]  /*10a0*/  BSYNC B0 ;  /* 0x0000000000007941 */ /* 0x000fea0003800000 */
.L_x_859:
        /* <DEDUP_REMOVED lines=27> */
.L_x_861:
        /* <DEDUP_REMOVED lines=16> */
.L_x_855:
        /* <DEDUP_REMOVED lines=46> */
.L_x_863:
        /* <DEDUP_REMOVED lines=12> */
.L_x_4462:


//--------------------- .text._Z32group_norm_nhwc_bwd_scale_kernelI11Fp16IOFp16WLi128EEv26Group_norm_nhwc_bwd_params --------------------------
	.section	.text._Z32group_norm_nhwc_bwd_scale_kernelI11Fp16IOFp16WLi128EEv26Group_norm_nhwc_bwd_params,"ax",@progbits
	.align	128
        .global         _Z32group_norm_nhwc_bwd_scale_kernelI11Fp16IOFp16WLi128EEv26Group_norm_nhwc_bwd_params
        .type           _Z32group_norm_nhwc_bwd_scale_kernelI11Fp16IOFp16WLi128EEv26Group_norm_nhwc_bwd_params,@function
        .size           _Z32group_norm_nhwc_bwd_scale_kernelI11Fp16IOFp16WLi128EEv26Group_norm_nhwc_bwd_params,(.L_x_4463 - _Z32group_norm_nhwc_bwd_scale_kernelI11Fp16IOFp16WLi128EEv26Group_norm_nhwc_bwd_params)
        .other          _Z32group_norm_nhwc_bwd_scale_kernelI11Fp16IOFp16WLi128EEv26Group_norm_nhwc_bwd_params,@"STO_CUDA_ENTRY STV_DEFAULT"
_Z32group_norm_nhwc_bwd_scale_kernelI11Fp16IOFp16WLi128EEv26Group_norm_nhwc_bwd_params:
.text._Z32group_norm_nhwc_bwd_scale_kernelI11Fp16IOFp16WLi128EEv26Group_norm_nhwc_bwd_params:
        /* <DEDUP_REMOVED lines=95> */
.L_x_865:
[----:B------:R-:W-:Y:S05]  /*05f0*/  BSYNC B0 ;  /* 0x0000000000007941 */ /* 0x000fea0003800000 */
.L_x_864:
        /* <DEDUP_REMOVED lines=65> */
.L_x_868:
        /* <DEDUP_REMOVED lines=11> */
.L_x_867:
        /* <DEDUP_REMOVED lines=9> */
.L_x_873:
        /* <DEDUP_REMOVED lines=55> */
.L_x_869:
        /* <DEDUP_REMOVED lines=30> */
.L_x_871:
[----:B------:R-:W-:Y:S05]  /*10a0*/  BSYNC B0 ;  /* 0x0000000000007941 */ /* 0x000fea0003800000 */
.L_x_870:
        /* <DEDUP_REMOVED lines=27> */
.L_x_872:
        /* <DEDUP_REMOVED lines=16> */
.L_x_866:
        /* <DEDUP_REMOVED lines=46> */
.L_x_874:
        /* <DEDUP_REMOVED lines=12> */
.L_x_4463:


//--------------------- .text._Z32group_norm_nhwc_bwd_scale_kernelI11Fp16IOFp16WLi192EEv26Group_norm_nhwc_bwd_params --------------------------
	.section	.text._Z32group_norm_nhwc_bwd_scale_kernelI11Fp16IOFp16WLi192EEv26Group_norm_nhwc_bwd_params,"ax",@progbits
	.align	128
        .global         _Z32group_norm_nhwc_bwd_scale_kernelI11Fp16IOFp16WLi192EEv26Group_norm_nhwc_bwd_params
        .type           _Z32group_norm_nhwc_bwd_scale_kernelI11Fp16IOFp16WLi192EEv26Group_norm_nhwc_bwd_params,@function
        .size           _Z32group_norm_nhwc_bwd_scale_kernelI11Fp16IOFp16WLi192EEv26Group_norm_nhwc_bwd_params,(.L_x_4464 - _Z32group_norm_nhwc_bwd_scale_kernelI11Fp16IOFp16WLi192EEv26Group_norm_nhwc_bwd_params)
        .other          _Z32group_norm_nhwc_bwd_scale_kernelI11Fp16IOFp16WLi192EEv26Group_norm_nhwc_bwd_params,@"STO_CUDA_ENTRY STV_DEFAULT"
_Z32group_norm_nhwc_bwd_scale_kernelI11Fp16IOFp16WLi192EEv26Group_norm_nhwc_bwd_params:
.text._Z32group_norm_nhwc_bwd_scale_kernelI11Fp16IOFp16WLi192EEv26Group_norm_nhwc_bwd_params:
        /* <DEDUP_REMOVED lines=95> */
.L_x_876:
[----:B------:R-:W-:Y:S05]  /*05f0*/  BSYNC B0 ;  /* 0x0000000000007941 */ /* 0x000fea0003800000 */
.L_x_875:
        /* <DEDUP_REMOVED lines=65> */
.L_x_879:
        /* <DEDUP_REMOVED lines=11> */
.L_x_878:
        /* <DEDUP_REMOVED lines=9> */
.L_x_884:
        /* <DEDUP_REMOVED lines=55> */
.L_x_880:
        /* <DEDUP_REMOVED lines=30> */
.L_x_882:
[----:B------:R-:W-:Y:S05]  /*10a0*/  BSYNC B0 ;  /* 0x0000000000007941 */ /* 0x000fea0003800000 */
.L_x_881:
        /* <DEDUP_REMOVED lines=27> */
.L_x_883:
        /* <DEDUP_REMOVED lines=16> */
.L_x_877:
        /* <DEDUP_REMOVED lines=46> */
.L_x_885:
        /* <DEDUP_REMOVED lines=12> */
.L_x_4464:


//--------------------- .text._Z32group_norm_nhwc_bwd_scale_kernelI11Fp16IOFp16WLi448EEv26Group_norm_nhwc_bwd_params --------------------------
	.section	.text._Z32group_norm_nhwc_bwd_scale_kernelI11Fp16IOFp16WLi448EEv26Group_norm_nhwc_bwd_params,"ax",@progbits
	.align	128
        .global         _Z32group_norm_nhwc_bwd_scale_kernelI11Fp16IOFp16WLi448EEv26Group_norm_nhwc_bwd_params
        .type           _Z32group_norm_nhwc_bwd_scale_kernelI11Fp16IOFp16WLi448EEv26Group_norm_nhwc_bwd_params,@function
        .size           _Z32group_norm_nhwc_bwd_scale_kernelI11Fp16IOFp16WLi448EEv26Group_norm_nhwc_bwd_params,(.L_x_4465 - _Z32group_norm_nhwc_bwd_scale_kernelI11Fp16IOFp16WLi448EEv26Group_norm_nhwc_bwd_params)
        .other          _Z32group_norm_nhwc_bwd_scale_kernelI11Fp16IOFp16WLi448EEv26Group_norm_nhwc_bwd_params,@"STO_CUDA_ENTRY STV_DEFAULT"
_Z32group_norm_nhwc_bwd_scale_kernelI11Fp16IOFp16WLi448EEv26Group_norm_nhwc_bwd_params:
.text._Z32group_norm_nhwc_bwd_scale_kernelI11Fp16IOFp16WLi448EEv26Group_norm_nhwc_bwd_params:
        /* <DEDUP_REMOVED lines=95> */
.L_x_887:
[----:B------:R-:W-:Y:S05]  /*05f0*/  BSYNC B0 ;  /* 0x0000000000007941 */ /* 0x000fea0003800000 */
.L_x_886:
        /* <DEDUP_REMOVED lines=65> */
.L_x_890:
        /* <DEDUP_REMOVED lines=11> */
.L_x_889:
        /* <DEDUP_REMOVED lines=9> */
.L_x_895:
        /* <DEDUP_REMOVED lines=55> */
.L_x_891:
        /* <DEDUP_REMOVED lines=30> */
.L_x_893:
[----:B------:R-:W-:Y:S05]  /*10a0*/  BSYNC B0 ;  /* 0x0000000000007941 */ /* 0x000fea0003800000 */
.L_x_892:
        /* <DEDUP_REMOVED lines=27> */
.L_x_894:
        /* <DEDUP_REMOVED lines=16> */
.L_x_888:
        /* <DEDUP_REMOVED lines=46> */
.L_x_896:
        /* <DEDUP_REMOVED lines=12> */
.L_x_4465:


//--------------------- .text._Z32group_norm_nhwc_bwd_scale_kernelI11Fp16IOFp16WLi256EEv26Group_norm_nhwc_bwd_params --------------------------
	.section	.text._Z32group_norm_nhwc_bwd_scale_kernelI11Fp16IOFp16WLi256EEv26Group_norm_nhwc_bwd_params,"ax",@progbits
	.align	128
        .global         _Z32group_norm_nhwc_bwd_scale_kernelI11Fp16IOFp16WLi256EEv26Group_norm_nhwc_bwd_params
        .type           _Z32group_norm_nhwc_bwd_scale_kernelI11Fp16IOFp16WLi256EEv26Group_norm_nhwc_bwd_params,@function
        .size           _Z32group_norm_nhwc_bwd_scale_kernelI11Fp16IOFp16WLi256EEv26Group_norm_nhwc_bwd_params,(.L_x_4466 - _Z32group_norm_nhwc_bwd_scale_kernelI11Fp16IOFp16WLi256EEv26Group_norm_nhwc_bwd_params)
        .other          _Z32group_norm_nhwc_bwd_scale_kernelI11Fp16IOFp16WLi256EEv26Group_norm_nhwc_bwd_params,@"STO_CUDA_ENTRY STV_DEFAULT"
_Z32group_norm_nhwc_bwd_scale_kernelI11Fp16IOFp16WLi256EEv26Group_norm_nhwc_bwd_params:
.text._Z32group_norm_nhwc_bwd_scale_kernelI11Fp16IOFp16WLi256EEv26Group_norm_nhwc_bwd_params:
        /* <DEDUP_REMOVED lines=95> */
.L_x_898:
[----:B------:R-:W-:Y:S05]  /*05f0*/  BSYNC B0 ;  /* 0x0000000000007941 */ /* 0x000fea0003800000 */
.L_x_897:
        /* <DEDUP_REMOVED lines=65> */
.L_x_901:
        /* <DEDUP_REMOVED lines=11> */
.L_x_900:
        /* <DEDUP_REMOVED lines=9> */
.L_x_906:
        /* <DEDUP_REMOVED lines=55> */
.L_x_902:
        /* <DEDUP_REMOVED lines=30> */
.L_x_904:
[----:B------:R-:W-:Y:S05]  /*10a0*/  BSYNC B0 ;  /* 0x0000000000007941 */ /* 0x000fea0003800000 */
.L_x_903:
        /* <DEDUP_REMOVED lines=27> */
.L_x_905:
        /* <DEDUP_REMOVED lines=16> */
.L_x_899:
        /* <DEDUP_REMOVED lines=46> */
.L_x_907:
        /* <DEDUP_REMOVED lines=12> */
.L_x_4466:


//--------------------- .text._Z32group_norm_nhwc_bwd_scale_kernelI11Fp16IOFp16WLi120EEv26Group_norm_nhwc_bwd_params --------------------------
	.section	.text._Z32group_norm_nhwc_bwd_scale_kernelI11Fp16IOFp16WLi120EEv26Group_norm_nhwc_bwd_params,"ax",@progbits
	.align	128
        .global         _Z32group_norm_nhwc_bwd_scale_kernelI11Fp16IOFp16WLi120EEv26Group_norm_nhwc_bwd_params
        .type           _Z32group_norm_nhwc_bwd_scale_kernelI11Fp16IOFp16WLi120EEv26Group_norm_nhwc_bwd_params,@function
        .size           _Z32group_norm_nhwc_bwd_scale_kernelI11Fp16IOFp16WLi120EEv26Group_norm_nhwc_bwd_params,(.L_x_4467 - _Z32group_norm_nhwc_bwd_scale_kernelI11Fp16IOFp16WLi120EEv26Group_norm_nhwc_bwd_params)
        .other          _Z32group_norm_nhwc_bwd_scale_kernelI11Fp16IOFp16WLi120EEv26Group_norm_nhwc_bwd_params,@"STO_CUDA_ENTRY STV_DEFAULT"
_Z32group_norm_nhwc_bwd_scale_kernelI11Fp16IOFp16WLi120EEv26Group_norm_nhwc_bwd_params:
.text._Z32group_norm_nhwc_bwd_scale_kernelI11Fp16IOFp16WLi120EEv26Group_norm_nhwc_bwd_params:
        /* <DEDUP_REMOVED lines=95> */
.L_x_909:
[----:B------:R-:W-:Y:S05]  /*05f0*/  BSYNC B0 ;  /* 0x0000000000007941 */ /* 0x000fea0003800000 */
.L_x_908:
        /* <DEDUP_REMOVED lines=65> */
.L_x_912:
        /* <DEDUP_REMOVED lines=11> */
.L_x_911:
        /* <DEDUP_REMOVED lines=9> */
.L_x_917:
        /* <DEDUP_REMOVED lines=55> */
.L_x_913:
        /* <DEDUP_REMOVED lines=30> */
.L_x_915:
[----:B------:R-:W-:Y:S05]  /*10a0*/  BSYNC B0 ;  /* 0x0000000000007941 */ /* 0x000fea0003800000 */
.L_x_914:
        /* <DEDUP_REMOVED lines=27> */
.L_x_916:
        /* <DEDUP_REMOVED lines=16> */
.L_x_910:
        /* <DEDUP_REMOVED lines=46> */
.L_x_918:
        /* <DEDUP_REMOVED lines=12> */
.L_x_4467:


//--------------------- .text._Z32group_norm_nhwc_bwd_scale_kernelI11Fp16IOFp16WLi140EEv26Group_norm_nhwc_bwd_params --------------------------
	.section	.text._Z32group_norm_nhwc_bwd_scale_kernelI11Fp16IOFp16WLi140EEv26Group_norm_nhwc_bwd_params,"ax",@progbits
	.align	128
        .global         _Z32group_norm_nhwc_bwd_scale_kernelI11Fp16IOFp16WLi140EEv26Group_norm_nhwc_bwd_params
        .type           _Z32group_norm_nhwc_bwd_scale_kernelI11Fp16IOFp16WLi140EEv26Group_norm_nhwc_bwd_params,@function
        .size           _Z32group_norm_nhwc_bwd_scale_kernelI11Fp16IOFp16WLi140EEv26Group_norm_nhwc_bwd_params,(.L_x_4468 - _Z32group_norm_nhwc_bwd_scale_kernelI11Fp16IOFp16WLi140EEv26Group_norm_nhwc_bwd_params)
        .other          _Z32group_norm_nhwc_bwd_scale_kernelI11Fp16IOFp16WLi140EEv26Group_norm_nhwc_bwd_params,@"STO_CUDA_ENTRY STV_DEFAULT"
_Z32group_norm_nhwc_bwd_scale_kernelI11Fp16IOFp16WLi140EEv26Group_norm_nhwc_bwd_params:
.text._Z32group_norm_nhwc_bwd_scale_kernelI11Fp16IOFp16WLi140EEv26Group_norm_nhwc_bwd_params:
        /* <DEDUP_REMOVED lines=95> */
.L_x_920:
[----:B------:R-:W-:Y:S05]  /*05f0*/  BSYNC B0 ;  /* 0x0000000000007941 */ /* 0x000fea0003800000 */
.L_x_919:
        /* <DEDUP_REMOVED lines=65> */
.L_x_923:
        /* <DEDUP_REMOVED lines=11> */
.L_x_922:
        /* <DEDUP_REMOVED lines=9> */
.L_x_928:
        /* <DEDUP_REMOVED lines=55> */
.L_x_924:
        /* <DEDUP_REMOVED lines=30> */
.L_x_926:
[----:B------:R-:W-:Y:S05]  /*10a0*/  BSYNC B0 ;  /* 0x0000000000007941 */ /* 0x000fea0003800000 */
.L_x_925:
        /* <DEDUP_REMOVED lines=27> */
.L_x_927:
        /* <DEDUP_REMOVED lines=16> */
.L_x_921:
        /* <DEDUP_REMOVED lines=46> */
.L_x_929:
        /* <DEDUP_REMOVED lines=12> */
.L_x_4468:


//--------------------- .text._Z32group_norm_nhwc_bwd_scale_kernelI11Fp16IOFp16WLi160EEv26Group_norm_nhwc_bwd_params --------------------------
	.section	.text._Z32group_norm_nhwc_bwd_scale_kernelI11Fp16IOFp16WLi160EEv26Group_norm_nhwc_bwd_params,"ax",@progbits
	.align	128
        .global         _Z32group_norm_nhwc_bwd_scale_kernelI11Fp16IOFp16WLi160EEv26Group_norm_nhwc_bwd_params
        .type           _Z32group_norm_nhwc_bwd_scale_kernelI11Fp16IOFp16WLi160EEv26Group_norm_nhwc_bwd_params,@function
        .size           _Z32group_norm_nhwc_bwd_scale_kernelI11Fp16IOFp16WLi160EEv26Group_norm_nhwc_bwd_params,(.L_x_4469 - _Z32group_norm_nhwc_bwd_scale_kernelI11Fp16IOFp16WLi160EEv26Group_norm_nhwc_bwd_params)
        .other          _Z32group_norm_nhwc_bwd_scale_kernelI11Fp16IOFp16WLi160EEv26Group_norm_nhwc_bwd_params,@"STO_CUDA_ENTRY STV_DEFAULT"
_Z32group_norm_nhwc_bwd_scale_kernelI11Fp16IOFp16WLi160EEv26Group_norm_nhwc_bwd_params:
.text._Z32group_norm_nhwc_bwd_scale_kernelI11Fp16IOFp16WLi160EEv26Group_norm_nhwc_bwd_params:
        /* <DEDUP_REMOVED lines=95> */
.L_x_931:
[----:B------:R-:W-:Y:S05]  /*05f0*/  BSYNC B0 ;  /* 0x0000000000007941 */ /* 0x000fea0003800000 */
.L_x_930:
        /* <DEDUP_REMOVED lines=65> */
.L_x_934:
        /* <DEDUP_REMOVED lines=11> */
.L_x_933:
        /* <DEDUP_REMOVED lines=9> */
.L_x_939:
        /* <DEDUP_REMOVED lines=55> */
.L_x_935:
        /* <DEDUP_REMOVED lines=30> */
.L_x_937:
[----:B------:R-:W-:Y:S05]  /*10a0*/  BSYNC B0 ;  /* 0x0000000000007941 */ /* 0x000fea0003800000 */
.L_x_936:
        /* <DEDUP_REMOVED lines=27> */
.L_x_938:
        /* <DEDUP_REMOVED lines=16> */
.L_x_932:
        /* <DEDUP_REMOVED lines=46> */
.L_x_940:
        /* <DEDUP_REMOVED lines=12> */
.L_x_4469:


//--------------------- .text._Z30group_norm_nhwc_bwd_sum_kernelI11Fp32IOFp32WLi196EEv26Group_norm_nhwc_bwd_params --------------------------
	.section	.text._Z30group_norm_nhwc_bwd_sum_kernelI11Fp32IOFp32WLi196EEv26Group_norm_nhwc_bwd_params,"ax",@progbits
	.align	128
        .global         _Z30group_norm_nhwc_bwd_sum_kernelI11Fp32IOFp32WLi196EEv26Group_norm_nhwc_bwd_params
        .type           _Z30group_norm_nhwc_bwd_sum_kernelI11Fp32IOFp32WLi196EEv26Group_norm_nhwc_bwd_params,@function
        .size           _Z30group_norm_nhwc_bwd_sum_kernelI11Fp32IOFp32WLi196EEv26Group_norm_nhwc_bwd_params,(.L_x_4470 - _Z30group_norm_nhwc_bwd_sum_kernelI11Fp32IOFp32WLi196EEv26Group_norm_nhwc_bwd_params)
        .other          _Z30group_norm_nhwc_bwd_sum_kernelI11Fp32IOFp32WLi196EEv26Group_norm_nhwc_bwd_params,@"STO_CUDA_ENTRY STV_DEFAULT"
_Z30group_norm_nhwc_bwd_sum_kernelI11Fp32IOFp32WLi196EEv26Group_norm_nhwc_bwd_params:
.text._Z30group_norm_nhwc_bwd_sum_kernelI11Fp32IOFp32WLi196EEv26Group_norm_nhwc_bwd_params:
[----:B------:R-:W-:Y:S08]  /*0000*/  LDC R1, c[0x0][0x28] ;  /* 0x00000a00ff017b82 */ /* 0x000ff00000000800 */
[----:B------:R-:W0:Y:S01]  /*0010*/  LDC R5, c[0x0][0x2b4] ;  /* 0x0000ad00ff057b82 */ /* 0x000e220000000800 */
[----:B------:R-:W1:Y:S01]  /*0020*/  S2R R20, SR_TID.X ;  /* 0x0000000000147919 */ /* 0x000e620000002100 */
[----:B------:R-:W-:Y:S01]  /*0030*/  ULDC.64 UR6, c[0x0][0x208] ;  /* 0x0000820000067ab9 */ /* 0x000fe20000000a00 */
[----:B------:R-:W-:-:S05]  /*0040*/  ULDC.64 UR10, c[0x0][0x288] ;  /* 0x0000a200000a7ab9 */ /* 0x000fca0000000a00 */
[----:B------:R-:W2:Y:S08]  /*0050*/  S2UR UR5, SR_CTAID.X ;  /* 0x00000000000579c3 */ /* 0x000eb00000002500 */
[----:B------:R-:W2:Y:S01]  /*0060*/  LDC R11, c[0x0][0x2b8] ;  /* 0x0000ae00ff0b7b82 */ /* 0x000ea20000000800 */
[----:B0-----:R-:W-:-:S07]  /*0070*/  IABS R7, R5 ;  /* 0x0000000500077213 */ /* 0x001fce0000000000 */
[----:B------:R-:W0:Y:S01]  /*0080*/  S2UR UR4, SR_CTAID.Z ;  /* 0x00000000000479c3 */ /* 0x000e220000002700 */
[----:B------:R-:W3:Y:S01]  /*0090*/  I2F.RP R0, R7 ;  /* 0x0000000700007306 */ /* 0x000ee20000209400 */
[----:B-1----:R-:W-:-:S06]  /*00a0*/  SHF.L.U32 R4, R20, 0x1, RZ ;  /* 0x0000000114047819 */ /* 0x002fcc00000006ff */
[----:B------:R-:W1:Y:S01]  /*00b0*/  LDC.64 R14, c[0x0][0x248] ;  /* 0x00009200ff0e7b82 */ /* 0x000e620000000a00 */
[----:B--2---:R-:W-:-:S07]  /*00c0*/  IMAD R10, R11, UR5, R4 ;  /* 0x000000050b0a7c24 */ /* 0x004fce000f8e0204 */
[----:B------:R-:W2:Y:S01]  /*00d0*/  LDC R21, c[0x0][0x2ac] ;  /* 0x0000ab00ff157b82 */ /* 0x000ea20000000800 */
[----:B---3--:R-:W3:Y:S02]  /*00e0*/  MUFU.RCP R0, R0 ;  /* 0x0000000000007308 */ /* 0x008ee40000001000 */
[----:B---3--:R-:W-:Y:S02]  /*00f0*/  IADD3 R2, R0, 0xffffffe, RZ ;  /* 0x0ffffffe00027810 */ /* 0x008fe40007ffe0ff */
[----:B------:R-:W-:-:S04]  /*0100*/  IABS R0, R10 ;  /* 0x0000000a00007213 */ /* 0x000fc80000000000 */
[----:B------:R3:W4:Y:S02]  /*0110*/  F2I.FTZ.U32.TRUNC.NTZ R3, R2 ;  /* 0x0000000200037305 */ /* 0x000724000021f000 */
[----:B---3--:R-:W-:Y:S01]  /*0120*/  HFMA2.MMA R2, -RZ, RZ, 0, 0 ;  /* 0x00000000ff027435 */ /* 0x008fe200000001ff */
[----:B----4-:R-:W-:-:S05]  /*0130*/  IADD3 R6, RZ, -R3, RZ ;  /* 0x80000003ff067210 */ /* 0x010fca0007ffe0ff */
[----:B------:R-:W-:-:S04]  /*0140*/  IMAD R9, R6, R7, RZ ;  /* 0x0000000706097224 */ /* 0x000fc800078e02ff */
[----:B------:R-:W-:-:S06]  /*0150*/  IMAD.HI.U32 R3, R3, R9, R2 ;  /* 0x0000000903037227 */ /* 0x000fcc00078e0002 */
[----:B------:R-:W-:-:S04]  /*0160*/  IMAD.HI.U32 R3, R3, R0, RZ ;  /* 0x0000000003037227 */ /* 0x000fc800078e00ff */
[----:B------:R-:W-:-:S04]  /*0170*/  IMAD.MOV R2, RZ, RZ, -R3 ;  /* 0x000000ffff027224 */ /* 0x000fc800078e0a03 */
[C---:B------:R-:W-:Y:S02]  /*0180*/  IMAD R0, R7.reuse, R2, R0 ;  /* 0x0000000207007224 */ /* 0x040fe400078e0200 */
[----:B------:R-:W0:Y:S03]  /*0190*/  LDC R2, c[0x0][0x2a0] ;  /* 0x0000a800ff027b82 */ /* 0x000e260000000800 */
[----:B------:R-:W-:-:S13]  /*01a0*/  ISETP.GT.U32.AND P1, PT, R7, R0, PT ;  /* 0x000000000700720c */ /* 0x000fda0003f24070 */
[-C--:B------:R-:W-:Y:S02]  /*01b0*/  @!P1 IADD3 R0, R0, -R7.reuse, RZ ;  /* 0x8000000700009210 */ /* 0x080fe40007ffe0ff */
[----:B------:R-:W-:Y:S02]  /*01c0*/  @!P1 IADD3 R3, R3, 0x1, RZ ;  /* 0x0000000103039810 */ /* 0x000fe40007ffe0ff */
[----:B------:R-:W-:Y:S02]  /*01d0*/  ISETP.GE.U32.AND P0, PT, R0, R7, PT ;  /* 0x000000070000720c */ /* 0x000fe40003f06070 */
[----:B------:R-:W-:-:S04]  /*01e0*/  LOP3.LUT R0, R10, R5, RZ, 0x3c, !PT ;  /* 0x000000050a007212 */ /* 0x000fc800078e3cff */
[----:B------:R-:W-:Y:S02]  /*01f0*/  ISETP.GE.AND P2, PT, R0, RZ, PT ;  /* 0x000000ff0000720c */ /* 0x000fe40003f46270 */
[----:B------:R-:W-:-:S05]  /*0200*/  LOP3.LUT R0, RZ, R5, RZ, 0x33, !PT ;  /* 0x00000005ff007212 */ /* 0x000fca00078e33ff */
[----:B------:R-:W-:Y:S02]  /*0210*/  @P0 IADD3 R3, R3, 0x1, RZ ;  /* 0x0000000103030810 */ /* 0x000fe40007ffe0ff */
[----:B------:R-:W-:-:S04]  /*0220*/  ISETP.NE.AND P0, PT, R5, RZ, PT ;  /* 0x000000ff0500720c */ /* 0x000fc80003f05270 */
[----:B------:R-:W-:-:S04]  /*0230*/  @!P2 IADD3 R3, -R3, RZ, RZ ;  /* 0x000000ff0303a210 */ /* 0x000fc80007ffe1ff */
[----:B------:R-:W-:-:S05]  /*0240*/  SEL R3, R0, R3, !P0 ;  /* 0x0000000300037207 */ /* 0x000fca0004000000 */
[----:B0-----:R-:W-:-:S04]  /*0250*/  IMAD R3, R2, UR4, R3 ;  /* 0x0000000402037c24 */ /* 0x001fc8000f8e0203 */
[----:B-1----:R-:W-:-:S06]  /*0260*/  IMAD.WIDE R14, R3, 0x8, R14 ;  /* 0x00000008030e7825 */ /* 0x002fcc00078e020e */
[----:B------:R-:W5:Y:S01]  /*0270*/  LDG.E.64 R14, desc[UR6][R14.64] ;  /* 0x000000060e0e7981 */ /* 0x000f62000c1e1b00 */
[----:B------:R-:W0:Y:S01]  /*0280*/  I2F.U32.RP R6, R5 ;  /* 0x0000000500067306 */ /* 0x000e220000209000 */
[----:B------:R-:W-:Y:S01]  /*0290*/  ISETP.GE.U32.AND P0, PT, R10, UR10, PT ;  /* 0x0000000a0a007c0c */ /* 0x000fe2000bf06070 */
[----:B------:R-:W-:Y:S01]  /*02a0*/  BSSY B0, `(.L_x_941) ;  /* 0x000001b000007945 */ /* 0x000fe20003800000 */
[----:B------:R-:W-:Y:S02]  /*02b0*/  SHF.R.S32.HI R11, RZ, 0x1f, R10 ;  /* 0x0000001fff0b7819 */ /* 0x000fe4000001140a */
[----:B------:R-:W-:Y:S02]  /*02c0*/  CS2R R16, SRZ ;  /* 0x0000000000107805 */ /* 0x000fe4000001ff00 */
[----:B------:R-:W-:Y:S01]  /*02d0*/  ISETP.GE.AND.EX P0, PT, R11, UR11, PT, P0 ;  /* 0x0000000b0b007c0c */ /* 0x000fe2000bf06300 */
[----:B0-----:R-:W0:Y:S02]  /*02e0*/  MUFU.RCP R6, R6 ;  /* 0x0000000600067308 */ /* 0x001e240000001000 */
[----:B0-----:R-:W-:-:S06]  /*02f0*/  VIADD R2, R6, 0xffffffe ;  /* 0x0ffffffe06027836 */ /* 0x001fcc0000000000 */
[----:B------:R0:W1:Y:S02]  /*0300*/  F2I.FTZ.U32.TRUNC.NTZ R3, R2 ;  /* 0x0000000200037305 */ /* 0x000064000021f000 */
[----:B0-----:R-:W-:Y:S02]  /*0310*/  MOV R2, RZ ;  /* 0x000000ff00027202 */ /* 0x001fe40000000f00 */
[----:B-1----:R-:W-:-:S05]  /*0320*/  IADD3 R8, RZ, -R3, RZ ;  /* 0x80000003ff087210 */ /* 0x002fca0007ffe0ff */
[----:B------:R-:W-:-:S04]  /*0330*/  IMAD R7, R8, R5, RZ ;  /* 0x0000000508077224 */ /* 0x000fc800078e02ff */
[----:B------:R-:W-:Y:S01]  /*0340*/  IMAD.HI.U32 R3, R3, R7, R2 ;  /* 0x0000000703037227 */ /* 0x000fe200078e0002 */
[----:B------:R-:W-:-:S05]  /*0350*/  CS2R R6, SRZ ;  /* 0x0000000000067805 */ /* 0x000fca000001ff00 */
[----:B------:R-:W-:-:S05]  /*0360*/  IMAD.HI.U32 R13, R3, R4, RZ ;  /* 0x00000004030d7227 */ /* 0x000fca00078e00ff */
[----:B------:R-:W-:Y:S01]  /*0370*/  IADD3 R9, -R13, RZ, RZ ;  /* 0x000000ff0d097210 */ /* 0x000fe20007ffe1ff */
[----:B--2---:R-:W-:Y:S06]  /*0380*/  @P0 BRA `(.L_x_942) ;  /* 0x0000000000300947 */ /* 0x004fec0003800000 */
[----:B------:R-:W-:Y:S01]  /*0390*/  ULDC.U8 UR8, c[0x0][0x2a4] ;  /* 0x0000a90000087ab9 */ /* 0x000fe20000000000 */
[C---:B------:R-:W-:Y:S02]  /*03a0*/  SHF.L.U32 R3, R10.reuse, 0x2, RZ ;  /* 0x000000020a037819 */ /* 0x040fe400000006ff */
[----:B------:R-:W-:Y:S01]  /*03b0*/  ISETP.NE.AND P1, PT, RZ, UR8, PT ;  /* 0x00000008ff007c0c */ /* 0x000fe2000bf25270 */
[----:B------:R-:W-:Y:S01]  /*03c0*/  ULDC.64 UR8, c[0x0][0x238] ;  /* 0x00008e0000087ab9 */ /* 0x000fe20000000a00 */
[----:B------:R-:W-:Y:S02]  /*03d0*/  SHF.L.U64.HI R8, R10, 0x2, R11 ;  /* 0x000000020a087819 */ /* 0x000fe4000001020b */
[----:B------:R-:W-:-:S04]  /*03e0*/  IADD3 R16, P2, R3, UR8, RZ ;  /* 0x0000000803107c10 */ /* 0x000fc8000ff5e0ff */
[----:B------:R-:W-:-:S05]  /*03f0*/  IADD3.X R17, R8, UR9, RZ, P2, !PT ;  /* 0x0000000908117c10 */ /* 0x000fca00097fe4ff */
[----:B------:R-:W0:Y:S01]  /*0400*/  @P1 LDC.64 R18, c[0x0][0x240] ;  /* 0x00009000ff121b82 */ /* 0x000e220000000a00 */
[----:B------:R-:W5:Y:S01]  /*0410*/  LDG.E.64 R16, desc[UR6][R16.64] ;  /* 0x0000000610107981 */ /* 0x000f62000c1e1b00 */
[----:B0-----:R-:W-:-:S05]  /*0420*/  @P1 IADD3 R2, P3, R3, R18, RZ ;  /* 0x0000001203021210 */ /* 0x001fca0007f7e0ff */
[----:B------:R-:W-:-:S05]  /*0430*/  @P1 IMAD.X R3, R8, 0x1, R19, P3 ;  /* 0x0000000108031824 */ /* 0x000fca00018e0613 */
[----:B------:R0:W5:Y:S03]  /*0440*/  @P1 LDG.E.64 R6, desc[UR6][R2.64] ;  /* 0x0000000602061981 */ /* 0x000166000c1e1b00 */
.L_x_942:
[----:B------:R-:W-:Y:S05]  /*0450*/  BSYNC B0 ;  /* 0x0000000000007941 */ /* 0x000fea0003800000 */
.L_x_941:
[----:B------:R-:W1:Y:S01]  /*0460*/  S2UR UR8, SR_CTAID.Y ;  /* 0x00000000000879c3 */ /* 0x000e620000002600 */
[----:B-----5:R-:W-:Y:S01]  /*0470*/  FFMA.FTZ R15, -R14, R14, R15 ;  /* 0x0000000e0e0f7223 */ /* 0x020fe2000001010f */
[C---:B0-----:R-:W-:Y:S01]  /*0480*/  IMAD R2, R5.reuse, R9, R4 ;  /* 0x0000000905027224 */ /* 0x041fe200078e0204 */
[----:B------:R-:W-:Y:S02]  /*0490*/  ISETP.NE.U32.AND P4, PT, R5, RZ, PT ;  /* 0x000000ff0500720c */ /* 0x000fe40003f85070 */
[----:B------:R-:W-:Y:S02]  /*04a0*/  CS2R R28, SRZ ;  /* 0x00000000001c7805 */ /* 0x000fe4000001ff00 */
[----:B------:R-:W-:Y:S01]  /*04b0*/  FSETP.GTU.FTZ.AND P2, PT, R15, RZ, PT ;  /* 0x000000ff0f00720b */ /* 0x000fe20003f5c000 */
[----:B------:R-:W0:Y:S01]  /*04c0*/  LDC.64 R8, c[0x0][0x290] ;  /* 0x0000a400ff087b82 */ /* 0x000e220000000a00 */
[----:B------:R-:W-:-:S11]  /*04d0*/  ISETP.GE.U32.AND P1, PT, R2, R5, PT ;  /* 0x000000050200720c */ /* 0x000fd60003f26070 */
[----:B------:R-:W2:Y:S02]  /*04e0*/  @P2 LDC R12, c[0x0][0x250] ;  /* 0x00009400ff0c2b82 */ /* 0x000ea40000000800 */
[-C--:B------:R-:W-:Y:S01]  /*04f0*/  @P1 IADD3 R2, R2, -R5.reuse, RZ ;  /* 0x8000000502021210 */ /* 0x080fe20007ffe0ff */
[----:B-1----:R-:W-:Y:S01]  /*0500*/  IMAD R22, R21, UR8, RZ ;  /* 0x0000000815167c24 */ /* 0x002fe2000f8e02ff */
[----:B------:R-:W-:Y:S02]  /*0510*/  @P1 IADD3 R13, R13, 0x1, RZ ;  /* 0x000000010d0d1810 */ /* 0x000fe40007ffe0ff */
[----:B------:R-:W-:Y:S02]  /*0520*/  ISETP.GE.U32.AND P3, PT, R2, R5, PT ;  /* 0x000000050200720c */ /* 0x000fe40003f66070 */
[----:B------:R-:W-:Y:S02]  /*0530*/  SHF.R.S32.HI R23, RZ, 0x1f, R22 ;  /* 0x0000001fff177819 */ /* 0x000fe40000011416 */
[----:B------:R-:W-:-:S04]  /*0540*/  IADD3 R3, P5, R22, R21, RZ ;  /* 0x0000001516037210 */ /* 0x000fc80007fbe0ff */
[----:B------:R-:W-:Y:S02]  /*0550*/  LEA.HI.X.SX32 R2, R21, R23, 0x1, P5 ;  /* 0x0000001715027211 */ /* 0x000fe400028f0eff */
[----:B0-----:R-:W-:-:S03]  /*0560*/  ISETP.LT.U32.AND P1, PT, R3, R8, PT ;  /* 0x000000080300720c */ /* 0x001fc60003f21070 */
[----:B------:R-:W-:Y:S02]  /*0570*/  @P3 IADD3 R13, R13, 0x1, RZ ;  /* 0x000000010d0d3810 */ /* 0x000fe40007ffe0ff */
[----:B------:R-:W-:Y:S01]  /*0580*/  ISETP.LT.AND.EX P1, PT, R2, R9, PT, P1 ;  /* 0x000000090200720c */ /* 0x000fe20003f21310 */
[----:B------:R-:W-:Y:S01]  /*0590*/  HFMA2.MMA R2, -RZ, RZ, 1.875, 0 ;  /* 0x3f800000ff027435 */ /* 0x000fe200000001ff */
[----:B--2---:R-:W-:Y:S01]  /*05a0*/  @P2 FADD.FTZ R12, R15, R12 ;  /* 0x0000000c0f0c2221 */ /* 0x004fe20000010000 */
[----:B------:R-:W-:Y:S01]  /*05b0*/  SEL R0, R0, R13, !P4 ;  /* 0x0000000d00007207 */ /* 0x000fe20006000000 */
[----:B------:R-:W-:Y:S01]  /*05c0*/  HFMA2.MMA R15, -RZ, RZ, 0, 0 ;  /* 0x00000000ff0f7435 */ /* 0x000fe200000001ff */
[----:B------:R-:W-:-:S03]  /*05d0*/  SEL R3, R3, R8, P1 ;  /* 0x0000000803037207 */ /* 0x000fc60000800000 */
[----:B------:R-:W-:Y:S01]  /*05e0*/  IMAD.MOV R8, RZ, RZ, -R0 ;  /* 0x000000ffff087224 */ /* 0x000fe200078e0a00 */
[----:B------:R-:W-:Y:S02]  /*05f0*/  ISETP.GE.AND P1, PT, R22, R3, PT ;  /* 0x000000031600720c */ /* 0x000fe40003f26270 */
[----:B------:R0:W1:Y:S01]  /*0600*/  @P2 MUFU.RSQ R2, R12 ;  /* 0x0000000c00022308 */ /* 0x0000620000001400 */
[----:B------:R-:W-:Y:S01]  /*0610*/  IMAD R4, R5, R8, R4 ;  /* 0x0000000805047224 */ /* 0x000fe200078e0204 */
[----:B------:R-:W-:Y:S02]  /*0620*/  MOV R5, RZ ;  /* 0x000000ff00057202 */ /* 0x000fe40000000f00 */
[----:B------:R-:W-:-:S07]  /*0630*/  CS2R R8, SRZ ;  /* 0x0000000000087805 */ /* 0x000fce000001ff00 */
[----:B0-----:R-:W-:Y:S05]  /*0640*/  @P1 BRA `(.L_x_943) ;  /* 0x00000018000c1947 */ /* 0x001fea0003800000 */
[----:B------:R-:W0:Y:S01]  /*0650*/  LDC.64 R32, c[0x0][0x298] ;  /* 0x0000a600ff207b82 */ /* 0x000e220000000a00 */
[----:B------:R-:W-:Y:S01]  /*0660*/  USHF.R.S32.HI UR8, URZ, 0x1f, UR4 ;  /* 0x0000001f3f087899 */ /* 0x000fe20008011404 */
[----:B------:R-:W-:Y:S02]  /*0670*/  MOV R21, R22 ;  /* 0x0000001600157202 */ /* 0x000fe40000000f00 */
[-C--:B------:R-:W-:Y:S02]  /*0680*/  LOP3.LUT R24, RZ, R3.reuse, RZ, 0x33, !PT ;  /* 0x00000003ff187212 */ /* 0x080fe400078e33ff */
[C---:B------:R-:W-:Y:S02]  /*0690*/  IADD3 R5, -R22.reuse, R3, RZ ;  /* 0x0000000316057210 */ /* 0x040fe40007ffe1ff */
[----:B------:R-:W-:Y:S01]  /*06a0*/  IADD3 R9, -R22, -0x2, RZ ;  /* 0xfffffffe16097810 */ /* 0x000fe20007ffe1ff */
[C---:B0-----:R-:W-:Y:S01]  /*06b0*/  IMAD R8, R32.reuse, UR8, RZ ;  /* 0x0000000820087c24 */ /* 0x041fe2000f8e02ff */
[----:B------:R-:W-:Y:S01]  /*06c0*/  ULDC.U8 UR8, c[0x0][0x2a4] ;  /* 0x0000a90000087ab9 */ /* 0x000fe20000000000 */
[----:B------:R-:W-:Y:S01]  /*06d0*/  IMAD.WIDE.U32 R34, R32, UR4, R10 ;  /* 0x0000000420227c25 */ /* 0x000fe2000f8e000a */
[----:B------:R-:W-:-:S03]  /*06e0*/  ISETP.NE.AND P1, PT, RZ, UR8, PT ;  /* 0x00000008ff007c0c */ /* 0x000fc6000bf25270 */
[----:B------:R-:W-:-:S04]  /*06f0*/  IMAD R33, R33, UR4, R8 ;  /* 0x0000000421217c24 */ /* 0x000fc8000f8e0208 */
[----:B------:R-:W-:-:S06]  /*0700*/  IMAD.IADD R33, R35, 0x1, R33 ;  /* 0x0000000123217824 */ /* 0x000fcc00078e0221 */
[----:B------:R-:W-:Y:S05]  /*0710*/  @!P1 BRA `(.L_x_944) ;  /* 0x0000000800ac9947 */ /* 0x000fea0003800000 */
[----:B------:R-:W-:Y:S02]  /*0720*/  LOP3.LUT R5, R5, 0x1, RZ, 0xc0, !PT ;  /* 0x0000000105057812 */ /* 0x000fe400078ec0ff */
[----:B------:R-:W-:Y:S02]  /*0730*/  CS2R R28, SRZ ;  /* 0x00000000001c7805 */ /* 0x000fe4000001ff00 */
[----:B------:R-:W-:Y:S02]  /*0740*/  ISETP.NE.AND P2, PT, R9, R24, PT ;  /* 0x000000180900720c */ /* 0x000fe40003f45270 */
[----:B------:R-:W-:Y:S02]  /*0750*/  CS2R R8, SRZ ;  /* 0x0000000000087805 */ /* 0x000fe4000001ff00 */
[----:B------:R-:W-:Y:S01]  /*0760*/  ISETP.NE.U32.AND P1, PT, R5, 0x1, PT ;  /* 0x000000010500780c */ /* 0x000fe20003f25070 */
[----:B------:R-:W-:Y:S01]  /*0770*/  HFMA2.MMA R5, -RZ, RZ, 0, 0 ;  /* 0x00000000ff057435 */ /* 0x000fe200000001ff */
[----:B------:R-:W-:-:S11]  /*0780*/  MOV R15, RZ ;  /* 0x000000ff000f7202 */ /* 0x000fd60000000f00 */
[----:B------:R-:W-:Y:S05]  /*0790*/  @P1 BRA `(.L_x_945) ;  /* 0x0000000000c81947 */ /* 0x000fea0003800000 */
[----:B------:R-:W0:Y:S01]  /*07a0*/  @!P0 LDC.64 R8, c[0x0][0x230] ;  /* 0x00008c00ff088b82 */ /* 0x000e220000000a00 */
[----:B------:R-:W-:Y:S01]  /*07b0*/  @!P0 IMAD R10, R23, UR10, RZ ;  /* 0x0000000a170a8c24 */ /* 0x000fe2000f8e02ff */
[----:B------:R-:W-:-:S03]  /*07c0*/  @!P0 MOV R32, R34 ;  /* 0x0000002200208202 */ /* 0x000fc60000000f00 */
[C---:B------:R-:W-:Y:S02]  /*07d0*/  @!P0 IMAD R5, R21.reuse, UR11, R10 ;  /* 0x0000000b15058c24 */ /* 0x040fe4000f8e020a */
[----:B------:R-:W-:Y:S01]  /*07e0*/  @!P0 IMAD.WIDE.U32 R10, R21, UR10, R32 ;  /* 0x0000000a150a8c25 */ /* 0x000fe2000f8e0020 */
[----:B------:R-:W2:Y:S03]  /*07f0*/  @!P0 LDC.64 R24, c[0x0][0x228] ;  /* 0x00008a00ff188b82 */ /* 0x000ea60000000a00 */
[----:B------:R-:W-:Y:S01]  /*0800*/  @!P0 IMAD.SHL.U32 R19, R10, 0x4, RZ ;  /* 0x000000040a138824 */ /* 0x000fe200078e00ff */
[----:B------:R-:W-:-:S04]  /*0810*/  @!P0 IADD3 R5, R11, R5, RZ ;  /* 0x000000050b058210 */ /* 0x000fc80007ffe0ff */
[----:B------:R-:W-:Y:S02]  /*0820*/  @!P0 SHF.L.U64.HI R20, R10, 0x2, R5 ;  /* 0x000000020a148819 */ /* 0x000fe40000010205 */
[----:B------:R-:W-:Y:S02]  /*0830*/  CS2R R10, SRZ ;  /* 0x00000000000a7805 */ /* 0x000fe4000001ff00 */
[----:B0-----:R-:W-:-:S04]  /*0840*/  @!P0 IADD3 R12, P1, R19, R8, RZ ;  /* 0x00000008130c8210 */ /* 0x001fc80007f3e0ff */
[----:B------:R-:W-:-:S05]  /*0850*/  @!P0 IADD3.X R13, R20, R9, RZ, P1, !PT ;  /* 0x00000009140d8210 */ /* 0x000fca0000ffe4ff */
[----:B------:R-:W3:Y:S01]  /*0860*/  @!P0 LDG.E.64 R10, desc[UR6][R12.64] ;  /* 0x000000060c0a8981 */ /* 0x000ee2000c1e1b00 */
[----:B--2---:R-:W-:Y:S02]  /*0870*/  @!P0 IADD3 R18, P1, R19, R24, RZ ;  /* 0x0000001813128210 */ /* 0x004fe40007f3e0ff */
[----:B------:R-:W-:Y:S02]  /*0880*/  CS2R R8, SRZ ;  /* 0x0000000000087805 */ /* 0x000fe4000001ff00 */
[----:B------:R-:W-:-:S05]  /*0890*/  @!P0 IADD3.X R19, R20, R25, RZ, P1, !PT ;  /* 0x0000001914138210 */ /* 0x000fca0000ffe4ff */
[----:B------:R0:W2:Y:S01]  /*08a0*/  @!P0 LDG.E.64 R8, desc[UR6][R18.64] ;  /* 0x0000000612088981 */ /* 0x0000a2000c1e1b00 */
[----:B------:R-:W-:Y:S01]  /*08b0*/  IADD3 R22, R22, 0x1, RZ ;  /* 0x0000000116167810 */ /* 0x000fe20007ffe0ff */
[C---:B---3--:R-:W-:Y:S01]  /*08c0*/  FADD.FTZ R5, -R14.reuse, R10 ;  /* 0x0000000a0e057221 */ /* 0x048fe20000010100 */
[----:B------:R-:W-:-:S03]  /*08d0*/  FADD.FTZ R11, -R14, R11 ;  /* 0x0000000b0e0b7221 */ /* 0x000fc60000010100 */
[-C--:B-1----:R-:W-:Y:S01]  /*08e0*/  FMUL.FTZ R5, R5, R2.reuse ;  /* 0x0000000205057220 */ /* 0x082fe20000410000 */
[----:B------:R-:W-:-:S03]  /*08f0*/  FMUL.FTZ R28, R11, R2 ;  /* 0x000000020b1c7220 */ /* 0x000fc60000410000 */
[----:B------:R-:W-:Y:S01]  /*0900*/  FFMA.FTZ R10, R5, R16, R6 ;  /* 0x00000010050a7223 */ /* 0x000fe20000010006 */
[----:B------:R-:W-:-:S03]  /*0910*/  FFMA.FTZ R11, R28, R17, R7 ;  /* 0x000000111c0b7223 */ /* 0x000fc60000010007 */
[----:B------:R-:W-:Y:S01]  /*0920*/  FMUL.FTZ R12, R10, -1.4426950216293334961 ;  /* 0xbfb8aa3b0a0c7820 */ /* 0x000fe20000410000 */
[----:B------:R-:W-:-:S05]  /*0930*/  FMUL.FTZ R15, R11, -1.4426950216293334961 ;  /* 0xbfb8aa3b0b0f7820 */ /* 0x000fca0000410000 */
[----:B------:R-:W1:Y:S08]  /*0940*/  MUFU.EX2 R12, R12 ;  /* 0x0000000c000c7308 */ /* 0x000e700000000800 */
[----:B------:R-:W0:Y:S01]  /*0950*/  MUFU.EX2 R15, R15 ;  /* 0x0000000f000f7308 */ /* 0x000e220000000800 */
[----:B-1----:R-:W-:-:S07]  /*0960*/  FADD.FTZ R13, R12, 1 ;  /* 0x3f8000000c0d7421 */ /* 0x002fce0000010000 */
[----:B------:R-:W1:Y:S01]  /*0970*/  MUFU.RCP R13, R13 ;  /* 0x0000000d000d7308 */ /* 0x000e620000001000 */
[----:B0-----:R-:W-:-:S07]  /*0980*/  FADD.FTZ R18, R15, 1 ;  /* 0x3f8000000f127421 */ /* 0x001fce0000010000 */
[----:B------:R-:W0:Y:S01]  /*0990*/  MUFU.RCP R18, R18 ;  /* 0x0000001200127308 */ /* 0x000e220000001000 */
[C---:B-1----:R-:W-:Y:S01]  /*09a0*/  FADD.FTZ R19, -R13.reuse, 1 ;  /* 0x3f8000000d137421 */ /* 0x042fe20000010100 */
[----:B--2---:R-:W-:-:S03]  /*09b0*/  FMUL.FTZ R8, R13, R8 ;  /* 0x000000080d087220 */ /* 0x004fc60000410000 */
[----:B------:R-:W-:Y:S01]  /*09c0*/  FFMA.FTZ R19, R10, R19, 1 ;  /* 0x3f8000000a137423 */ /* 0x000fe20000010013 */
[C---:B0-----:R-:W-:Y:S01]  /*09d0*/  FADD.FTZ R20, -R18.reuse, 1 ;  /* 0x3f80000012147421 */ /* 0x041fe20000010100 */
[----:B------:R-:W-:Y:S02]  /*09e0*/  FMUL.FTZ R9, R18, R9 ;  /* 0x0000000912097220 */ /* 0x000fe40000410000 */
[----:B------:R-:W-:Y:S01]  /*09f0*/  FMUL.FTZ R8, R8, R19 ;  /* 0x0000001308087220 */ /* 0x000fe20000410000 */
[----:B------:R-:W-:-:S03]  /*0a00*/  FFMA.FTZ R20, R11, R20, 1 ;  /* 0x3f8000000b147423 */ /* 0x000fc60000010014 */
[----:B------:R-:W-:Y:S01]  /*0a10*/  FMUL.FTZ R10, R8, R16 ;  /* 0x00000010080a7220 */ /* 0x000fe20000410000 */
[----:B------:R-:W-:Y:S01]  /*0a20*/  FMUL.FTZ R20, R9, R20 ;  /* 0x0000001409147220 */ /* 0x000fe20000410000 */
[----:B------:R-:W-:Y:S02]  /*0a30*/  FADD.FTZ R9, RZ, R8 ;  /* 0x00000008ff097221 */ /* 0x000fe40000010000 */
[C---:B------:R-:W-:Y:S01]  /*0a40*/  FFMA.FTZ R29, R5.reuse, R10, RZ ;  /* 0x0000000a051d7223 */ /* 0x040fe200000100ff */
[----:B------:R-:W-:Y:S01]  /*0a50*/  FADD.FTZ R10, RZ, R10 ;  /* 0x0000000aff0a7221 */ /* 0x000fe20000010000 */
[----:B------:R-:W-:Y:S01]  /*0a60*/  FMUL.FTZ R15, R20, R17 ;  /* 0x00000011140f7220 */ /* 0x000fe20000410000 */
[----:B------:R-:W-:Y:S01]  /*0a70*/  FFMA.FTZ R5, R5, R8, RZ ;  /* 0x0000000805057223 */ /* 0x000fe200000100ff */
[----:B------:R-:W-:Y:S02]  /*0a80*/  FADD.FTZ R8, RZ, R20 ;  /* 0x00000014ff087221 */ /* 0x000fe40000010000 */
[C---:B------:R-:W-:Y:S01]  /*0a90*/  FFMA.FTZ R29, R28.reuse, R15, R29 ;  /* 0x0000000f1c1d7223 */ /* 0x040fe2000001001d */
[----:B------:R-:W-:Y:S01]  /*0aa0*/  FADD.FTZ R15, R15, R10 ;  /* 0x0000000a0f0f7221 */ /* 0x000fe20000010000 */
[----:B------:R-:W-:-:S07]  /*0ab0*/  FFMA.FTZ R28, R28, R20, RZ ;  /* 0x000000141c1c7223 */ /* 0x000fce00000100ff */
.L_x_945:
[----:B------:R-:W-:Y:S05]  /*0ac0*/  @!P2 BRA `(.L_x_943) ;  /* 0x0000001000eca947 */ /* 0x000fea0003800000 */
[----:B------:R-:W-:-:S04]  /*0ad0*/  IADD3 R22, R22, 0x1, RZ ;  /* 0x0000000116167810 */ /* 0x000fc80007ffe0ff */
[----:B------:R-:W-:-:S07]  /*0ae0*/  SHF.R.S32.HI R23, RZ, 0x1f, R22 ;  /* 0x0000001fff177819 */ /* 0x000fce0000011416 */
.L_x_946:
[----:B------:R-:W0:Y:S01]  /*0af0*/  @!P0 LDC.64 R10, c[0x0][0x288] ;  /* 0x0000a200ff0a8b82 */ /* 0x000e220000000a00 */
[----:B------:R-:W-:Y:S01]  /*0b00*/  @!P0 IADD3 R19, P1, R22, -0x1, RZ ;  /* 0xffffffff16138810 */ /* 0x000fe20007f3e0ff */
[----:B------:R-:W-:Y:S01]  /*0b10*/  @!P0 IMAD.MOV.U32 R36, RZ, RZ, R34 ;  /* 0x000000ffff248224 */ /* 0x000fe200078e0022 */
[----:B------:R-:W-:Y:S02]  /*0b20*/  @!P0 MOV R37, R33 ;  /* 0x0000002100258202 */ /* 0x000fe40000000f00 */
[----:B------:R-:W-:-:S03]  /*0b30*/  @!P0 IADD3.X R21, R23, -0x1, RZ, P1, !PT ;  /* 0xffffffff17158810 */ /* 0x000fc60000ffe4ff */
[----:B------:R-:W2:Y:S02]  /*0b40*/  @!P0 LDC.64 R12, c[0x0][0x230] ;  /* 0x00008c00ff0c8b82 */ /* 0x000ea40000000a00 */
[-C--:B0-----:R-:W-:Y:S02]  /*0b50*/  @!P0 IMAD R18, R21, R10.reuse, RZ ;  /* 0x0000000a15128224 */ /* 0x081fe400078e02ff */
[----:B------:R-:W-:-:S04]  /*0b60*/  @!P0 IMAD.WIDE.U32 R36, R19, R10, R36 ;  /* 0x0000000a13248225 */ /* 0x000fc800078e0024 */
[----:B------:R-:W0:Y:S01]  /*0b70*/  @!P0 LDC.64 R20, c[0x0][0x228] ;  /* 0x00008a00ff148b82 */ /* 0x000e220000000a00 */
[----:B------:R-:W-:Y:S01]  /*0b80*/  @!P0 IMAD R11, R19, R11, R18 ;  /* 0x0000000b130b8224 */ /* 0x000fe200078e0212 */
[----:B------:R-:W-:-:S04]  /*0b90*/  @!P0 SHF.L.U32 R31, R36, 0x2, RZ ;  /* 0x00000002241f8819 */ /* 0x000fc800000006ff */
[----:B------:R-:W-:Y:S02]  /*0ba0*/  @!P0 IADD3 R11, R37, R11, RZ ;  /* 0x0000000b250b8210 */ /* 0x000fe40007ffe0ff */
[----:B------:R-:W3:Y:S01]  /*0bb0*/  @!P0 LDC.64 R18, c[0x0][0x230] ;  /* 0x00008c00ff128b82 */ /* 0x000ee20000000a00 */
[C---:B--2---:R-:W-:Y:S02]  /*0bc0*/  @!P0 IADD3 R24, P1, R31.reuse, R12, RZ ;  /* 0x0000000c1f188210 */ /* 0x044fe40007f3e0ff */
[----:B------:R-:W-:Y:S02]  /*0bd0*/  @!P0 SHF.L.U64.HI R36, R36, 0x2, R11 ;  /* 0x0000000224248819 */ /* 0x000fe4000001020b */
[----:B------:R-:W-:Y:S02]  /*0be0*/  CS2R R10, SRZ ;  /* 0x00000000000a7805 */ /* 0x000fe4000001ff00 */
[----:B------:R-:W-:Y:S02]  /*0bf0*/  @!P0 IADD3.X R25, R36, R13, RZ, P1, !PT ;  /* 0x0000000d24198210 */ /* 0x000fe40000ffe4ff */
[----:B------:R-:W2:Y:S03]  /*0c00*/  @!P0 LDC.64 R12, c[0x0][0x288] ;  /* 0x0000a200ff0c8b82 */ /* 0x000ea60000000a00 */
[----:B------:R4:W5:Y:S01]  /*0c10*/  @!P0 LDG.E.64 R10, desc[UR6][R24.64] ;  /* 0x00000006180a8981 */ /* 0x000962000c1e1b00 */
[----:B0-----:R-:W-:-:S05]  /*0c20*/  @!P0 IADD3 R30, P1, R31, R20, RZ ;  /* 0x000000141f1e8210 */ /* 0x001fca0007f3e0ff */
[----:B------:R-:W-:Y:S01]  /*0c30*/  @!P0 IMAD.X R31, R36, 0x1, R21, P1 ;  /* 0x00000001241f8824 */ /* 0x000fe200008e0615 */
[----:B----4-:R-:W-:Y:S01]  /*0c40*/  @!P0 MOV R25, R33 ;  /* 0x0000002100198202 */ /* 0x010fe20000000f00 */
[----:B------:R-:W-:Y:S01]  /*0c50*/  @!P0 IMAD.MOV.U32 R24, RZ, RZ, R34 ;  /* 0x000000ffff188224 */ /* 0x000fe200078e0022 */
[----:B------:R-:W0:Y:S01]  /*0c60*/  @!P0 LDC.64 R20, c[0x0][0x228] ;  /* 0x00008a00ff148b82 */ /* 0x000e220000000a00 */
[-C--:B--2---:R-:W-:Y:S02]  /*0c70*/  @!P0 IMAD R26, R23, R12.reuse, RZ ;  /* 0x0000000c171a8224 */ /* 0x084fe400078e02ff */
[----:B------:R-:W-:-:S04]  /*0c80*/  @!P0 IMAD.WIDE.U32 R24, R22, R12, R24 ;  /* 0x0000000c16188225 */ /* 0x000fc800078e0018 */
[----:B------:R-:W-:Y:S01]  /*0c90*/  @!P0 IMAD R13, R22, R13, R26 ;  /* 0x0000000d160d8224 */ /* 0x000fe200078e021a */
[----:B------:R-:W-:-:S04]  /*0ca0*/  @!P0 SHF.L.U32 R27, R24, 0x2, RZ ;  /* 0x00000002181b8819 */ /* 0x000fc800000006ff */
[----:B------:R-:W-:-:S04]  /*0cb0*/  @!P0 IADD3 R13, R25, R13, RZ ;  /* 0x0000000d190d8210 */ /* 0x000fc80007ffe0ff */
[----:B------:R-:W-:Y:S02]  /*0cc0*/  @!P0 SHF.L.U64.HI R26, R24, 0x2, R13 ;  /* 0x00000002181a8819 */ /* 0x000fe4000001020d */
[----:B------:R-:W-:Y:S02]  /*0cd0*/  CS2R R12, SRZ ;  /* 0x00000000000c7805 */ /* 0x000fe4000001ff00 */
[----:B---3--:R-:W-:-:S04]  /*0ce0*/  @!P0 IADD3 R24, P2, R27, R18, RZ ;  /* 0x000000121b188210 */ /* 0x008fc80007f5e0ff */
[----:B------:R-:W-:Y:S02]  /*0cf0*/  @!P0 IADD3.X R25, R26, R19, RZ, P2, !PT ;  /* 0x000000131a198210 */ /* 0x000fe400017fe4ff */
[----:B------:R-:W-:-:S03]  /*0d00*/  CS2R R18, SRZ ;  /* 0x0000000000127805 */ /* 0x000fc6000001ff00 */
[----:B------:R2:W3:Y:S04]  /*0d10*/  @!P0 LDG.E.64 R12, desc[UR6][R24.64] ;  /* 0x00000006180c8981 */ /* 0x0004e8000c1e1b00 */
[----:B------:R4:W3:Y:S01]  /*0d20*/  @!P0 LDG.E.64 R18, desc[UR6][R30.64] ;  /* 0x000000061e128981 */ /* 0x0008e2000c1e1b00 */
[----:B0-----:R-:W-:-:S04]  /*0d30*/  @!P0 IADD3 R36, P1, R27, R20, RZ ;  /* 0x000000141b248210 */ /* 0x001fc80007f3e0ff */
[----:B------:R-:W-:Y:S02]  /*0d40*/  @!P0 IADD3.X R37, R26, R21, RZ, P1, !PT ;  /* 0x000000151a258210 */ /* 0x000fe40000ffe4ff */
[----:B------:R-:W-:-:S06]  /*0d50*/  CS2R R20, SRZ ;  /* 0x0000000000147805 */ /* 0x000fcc000001ff00 */
[----:B------:R0:W3:Y:S01]  /*0d60*/  @!P0 LDG.E.64 R20, desc[UR6][R36.64] ;  /* 0x0000000624148981 */ /* 0x0000e2000c1e1b00 */
[----:B-----5:R-:W-:-:S04]  /*0d70*/  FADD.FTZ R27, -R14, R10 ;  /* 0x0000000a0e1b7221 */ /* 0x020fc80000010100 */
[----:B-1----:R-:W-:Y:S01]  /*0d80*/  FMUL.FTZ R10, R27, R2 ;  /* 0x000000021b0a7220 */ /* 0x002fe20000410000 */
[----:B------:R-:W-:-:S03]  /*0d90*/  FADD.FTZ R27, -R14, R11 ;  /* 0x0000000b0e1b7221 */ /* 0x000fc60000010100 */
[----:B------:R-:W-:Y:S01]  /*0da0*/  FFMA.FTZ R11, R10, R16, R6 ;  /* 0x000000100a0b7223 */ /* 0x000fe20000010006 */
[----:B--2---:R-:W-:-:S03]  /*0db0*/  FMUL.FTZ R24, R27, R2 ;  /* 0x000000021b187220 */ /* 0x004fc60000410000 */
[----:B----4-:R-:W-:Y:S01]  /*0dc0*/  FMUL.FTZ R31, R11, -1.4426950216293334961 ;  /* 0xbfb8aa3b0b1f7820 */ /* 0x010fe20000410000 */
[----:B------:R-:W-:-:S04]  /*0dd0*/  FFMA.FTZ R27, R24, R17, R7 ;  /* 0x00000011181b7223 */ /* 0x000fc80000010007 */
[----:B------:R-:W-:Y:S01]  /*0de0*/  FMUL.FTZ R26, R27, -1.4426950216293334961 ;  /* 0xbfb8aa3b1b1a7820 */ /* 0x000fe20000410000 */
[----:B------:R-:W0:Y:S08]  /*0df0*/  MUFU.EX2 R31, R31 ;  /* 0x0000001f001f7308 */ /* 0x000e300000000800 */
[----:B------:R-:W1:Y:S01]  /*0e00*/  MUFU.EX2 R26, R26 ;  /* 0x0000001a001a7308 */ /* 0x000e620000000800 */
[----:B0-----:R-:W-:-:S07]  /*0e10*/  FADD.FTZ R36, R31, 1 ;  /* 0x3f8000001f247421 */ /* 0x001fce0000010000 */
[----:B------:R-:W0:Y:S01]  /*0e20*/  MUFU.RCP R25, R36 ;  /* 0x0000002400197308 */ /* 0x000e220000001000 */
[----:B-1----:R-:W-:-:S07]  /*0e30*/  FADD.FTZ R37, R26, 1 ;  /* 0x3f8000001a257421 */ /* 0x002fce0000010000 */
[----:B------:R-:W1:Y:S01]  /*0e40*/  MUFU.RCP R26, R37 ;  /* 0x00000025001a7308 */ /* 0x000e620000001000 */
[C---:B---3--:R-:W-:Y:S01]  /*0e50*/  FADD.FTZ R12, -R14.reuse, R12 ;  /* 0x0000000c0e0c7221 */ /* 0x048fe20000010100 */
[----:B------:R-:W-:Y:S01]  /*0e60*/  FADD.FTZ R13, -R14, R13 ;  /* 0x0000000d0e0d7221 */ /* 0x000fe20000010100 */
[----:B0-----:R-:W-:-:S04]  /*0e70*/  FADD.FTZ R30, -R25, 1 ;  /* 0x3f800000191e7421 */ /* 0x001fc80000010100 */
[----:B------:R-:W-:Y:S01]  /*0e80*/  FFMA.FTZ R11, R11, R30, 1 ;  /* 0x3f8000000b0b7423 */ /* 0x000fe2000001001e */
[----:B------:R-:W-:Y:S01]  /*0e90*/  FMUL.FTZ R30, R25, R18 ;  /* 0x00000012191e7220 */ /* 0x000fe20000410000 */
[----:B------:R-:W-:Y:S01]  /*0ea0*/  FMUL.FTZ R25, R12, R2 ;  /* 0x000000020c197220 */ /* 0x000fe20000410000 */
[----:B-1----:R-:W-:-:S03]  /*0eb0*/  FADD.FTZ R18, -R26, 1 ;  /* 0x3f8000001a127421 */ /* 0x002fc60000010100 */
[----:B------:R-:W-:Y:S01]  /*0ec0*/  FFMA.FTZ R12, R25, R16, R6 ;  /* 0x00000010190c7223 */ /* 0x000fe20000010006 */
[----:B------:R-:W-:Y:S01]  /*0ed0*/  FFMA.FTZ R18, R27, R18, 1 ;  /* 0x3f8000001b127423 */ /* 0x000fe20000010012 */
[----:B------:R-:W-:Y:S01]  /*0ee0*/  FMUL.FTZ R27, R26, R19 ;  /* 0x000000131a1b7220 */ /* 0x000fe20000410000 */
[----:B------:R-:W-:Y:S01]  /*0ef0*/  FMUL.FTZ R26, R13, R2 ;  /* 0x000000020d1a7220 */ /* 0x000fe20000410000 */
[----:B------:R-:W-:-:S03]  /*0f00*/  FMUL.FTZ R37, R12, -1.4426950216293334961 ;  /* 0xbfb8aa3b0c257820 */ /* 0x000fc60000410000 */
[----:B------:R-:W-:-:S03]  /*0f10*/  FFMA.FTZ R13, R26, R17, R7 ;  /* 0x000000111a0d7223 */ /* 0x000fc60000010007 */
[----:B------:R-:W0:Y:S01]  /*0f20*/  MUFU.EX2 R37, R37 ;  /* 0x0000002500257308 */ /* 0x000e220000000800 */
[----:B------:R-:W-:-:S07]  /*0f30*/  FMUL.FTZ R31, R13, -1.4426950216293334961 ;  /* 0xbfb8aa3b0d1f7820 */ /* 0x000fce0000410000 */
[----:B------:R-:W1:Y:S01]  /*0f40*/  MUFU.EX2 R31, R31 ;  /* 0x0000001f001f7308 */ /* 0x000e620000000800 */
[----:B0-----:R-:W-:-:S07]  /*0f50*/  FADD.FTZ R19, R37, 1 ;  /* 0x3f80000025137421 */ /* 0x001fce0000010000 */
[----:B------:R-:W0:Y:S01]  /*0f60*/  MUFU.RCP R19, R19 ;  /* 0x0000001300137308 */ /* 0x000e220000001000 */
[----:B-1----:R-:W-:Y:S01]  /*0f70*/  FADD.FTZ R36, R31, 1 ;  /* 0x3f8000001f247421 */ /* 0x002fe20000010000 */
[----:B------:R-:W-:Y:S01]  /*0f80*/  FMUL.FTZ R31, R30, R11 ;  /* 0x0000000b1e1f7220 */ /* 0x000fe20000410000 */
[----:B------:R-:W-:-:S03]  /*0f90*/  FMUL.FTZ R11, R27, R18 ;  /* 0x000000121b0b7220 */ /* 0x000fc60000410000 */
[----:B------:R-:W-:Y:S02]  /*0fa0*/  FFMA.FTZ R18, R10, R31, R5 ;  /* 0x0000001f0a127223 */ /* 0x000fe40000010005 */
[----:B------:R1:W2:Y:S01]  /*0fb0*/  MUFU.RCP R30, R36 ;  /* 0x00000024001e7308 */ /* 0x0002a20000001000 */
[----:B------:R-:W-:Y:S01]  /*0fc0*/  FADD.FTZ R9, R31, R9 ;  /* 0x000000091f097221 */ /* 0x000fe20000010000 */
[----:B------:R-:W-:Y:S01]  /*0fd0*/  FADD.FTZ R8, R11, R8 ;  /* 0x000000080b087221 */ /* 0x000fe20000010000 */
[----:B-1----:R-:W-:Y:S01]  /*0fe0*/  FMUL.FTZ R36, R31, R16 ;  /* 0x000000101f247220 */ /* 0x002fe20000410000 */
[C---:B0-----:R-:W-:Y:S01]  /*0ff0*/  FADD.FTZ R5, -R19.reuse, 1 ;  /* 0x3f80000013057421 */ /* 0x041fe20000010100 */
[----:B------:R-:W-:Y:S01]  /*1000*/  FMUL.FTZ R20, R19, R20 ;  /* 0x0000001413147220 */ /* 0x000fe20000410000 */
[----:B------:R-:W-:Y:S01]  /*1010*/  FFMA.FTZ R19, R24, R11, R28 ;  /* 0x0000000b18137223 */ /* 0x000fe2000001001c */
[----:B------:R-:W-:Y:S01]  /*1020*/  FFMA.FTZ R29, R10, R36, R29 ;  /* 0x000000240a1d7223 */ /* 0x000fe2000001001d */
[----:B------:R-:W-:Y:S01]  /*1030*/  IADD3 R10, R22, 0x1, RZ ;  /* 0x00000001160a7810 */ /* 0x000fe20007ffe0ff */
[----:B------:R-:W-:Y:S01]  /*1040*/  FFMA.FTZ R5, R12, R5, 1 ;  /* 0x3f8000000c057423 */ /* 0x000fe20000010005 */
[----:B------:R-:W-:Y:S01]  /*1050*/  FADD.FTZ R15, R36, R15 ;  /* 0x0000000f240f7221 */ /* 0x000fe20000010000 */
[----:B--2---:R-:W-:Y:S01]  /*1060*/  FADD.FTZ R12, -R30, 1 ;  /* 0x3f8000001e0c7421 */ /* 0x004fe20000010100 */
[----:B------:R-:W-:Y:S01]  /*1070*/  ISETP.GE.AND P1, PT, R10, R3, PT ;  /* 0x000000030a00720c */ /* 0x000fe20003f26270 */
[----:B------:R-:W-:Y:S01]  /*1080*/  FMUL.FTZ R10, R11, R17 ;  /* 0x000000110b0a7220 */ /* 0x000fe20000410000 */
[----:B------:R-:W-:Y:S01]  /*1090*/  FMUL.FTZ R5, R20, R5 ;  /* 0x0000000514057220 */ /* 0x000fe20000410000 */
[----:B------:R-:W-:Y:S01]  /*10a0*/  FFMA.FTZ R12, R13, R12, 1 ;  /* 0x3f8000000d0c7423 */ /* 0x000fe2000001000c */
[----:B------:R-:W-:Y:S01]  /*10b0*/  FMUL.FTZ R21, R30, R21 ;  /* 0x000000151e157220 */ /* 0x000fe20000410000 */
[----:B------:R-:W-:Y:S01]  /*10c0*/  FFMA.FTZ R29, R24, R10, R29 ;  /* 0x0000000a181d7223 */ /* 0x000fe2000001001d */
[----:B------:R-:W-:Y:S01]  /*10d0*/  FADD.FTZ R11, R10, R15 ;  /* 0x0000000f0a0b7221 */ /* 0x000fe20000010000 */
[----:B------:R-:W-:Y:S01]  /*10e0*/  FMUL.FTZ R10, R5, R16 ;  /* 0x00000010050a7220 */ /* 0x000fe20000410000 */
[----:B------:R-:W-:Y:S01]  /*10f0*/  FMUL.FTZ R12, R21, R12 ;  /* 0x0000000c150c7220 */ /* 0x000fe20000410000 */
[----:B------:R-:W-:Y:S01]  /*1100*/  FADD.FTZ R9, R9, R5 ;  /* 0x0000000509097221 */ /* 0x000fe20000010000 */
[C---:B------:R-:W-:Y:S01]  /*1110*/  FFMA.FTZ R5, R25.reuse, R5, R18 ;  /* 0x0000000519057223 */ /* 0x040fe20000010012 */
[----:B------:R-:W-:Y:S01]  /*1120*/  FFMA.FTZ R18, R25, R10, R29 ;  /* 0x0000000a19127223 */ /* 0x000fe2000001001d */
[----:B------:R-:W-:Y:S01]  /*1130*/  FMUL.FTZ R15, R12, R17 ;  /* 0x000000110c0f7220 */ /* 0x000fe20000410000 */
[----:B------:R-:W-:Y:S01]  /*1140*/  IADD3 R22, P2, R22, 0x2, RZ ;  /* 0x0000000216167810 */ /* 0x000fe20007f5e0ff */
[----:B------:R-:W-:Y:S01]  /*1150*/  FADD.FTZ R10, R11, R10 ;  /* 0x0000000a0b0a7221 */ /* 0x000fe20000010000 */
[----:B------:R-:W-:Y:S01]  /*1160*/  FADD.FTZ R8, R8, R12 ;  /* 0x0000000c08087221 */ /* 0x000fe20000010000 */
[C---:B------:R-:W-:Y:S01]  /*1170*/  FFMA.FTZ R29, R26.reuse, R15, R18 ;  /* 0x0000000f1a1d7223 */ /* 0x040fe20000010012 */
[----:B------:R-:W-:Y:S01]  /*1180*/  FFMA.FTZ R28, R26, R12, R19 ;  /* 0x0000000c1a1c7223 */ /* 0x000fe20000010013 */
[----:B------:R-:W-:Y:S01]  /*1190*/  FADD.FTZ R15, R15, R10 ;  /* 0x0000000a0f0f7221 */ /* 0x000fe20000010000 */
[----:B------:R-:W-:Y:S01]  /*11a0*/  IADD3.X R23, RZ, R23, RZ, P2, !PT ;  /* 0x00000017ff177210 */ /* 0x000fe200017fe4ff */
[----:B------:R-:W-:Y:S06]  /*11b0*/  @!P1 BRA `(.L_x_946) ;  /* 0xfffffff8004c9947 */ /* 0x000fec000383ffff */
[----:B------:R-:W-:Y:S05]  /*11c0*/  BRA `(.L_x_943) ;  /* 0x0000000c002c7947 */ /* 0x000fea0003800000 */
.L_x_944:
[----:B------:R-:W-:Y:S01]  /*11d0*/  LOP3.LUT P1, R6, R5, 0x3, RZ, 0xc0, !PT ;  /* 0x0000000305067812 */ /* 0x000fe2000782c0ff */
[----:B------:R-:W-:Y:S01]  /*11e0*/  HFMA2.MMA R5, -RZ, RZ, 0, 0 ;  /* 0x00000000ff057435 */ /* 0x000fe200000001ff */
[----:B------:R-:W-:Y:S01]  /*11f0*/  IADD3 R24, -R24, R9, RZ ;  /* 0x0000000918187210 */ /* 0x000fe20007ffe1ff */
[----:B------:R-:W-:Y:S01]  /*1200*/  IMAD.MOV.U32 R15, RZ, RZ, RZ ;  /* 0x000000ffff0f7224 */ /* 0x000fe200078e00ff */
[----:B------:R-:W-:Y:S02]  /*1210*/  CS2R R28, SRZ ;  /* 0x00000000001c7805 */ /* 0x000fe4000001ff00 */
[----:B------:R-:W-:-:S07]  /*1220*/  CS2R R8, SRZ ;  /* 0x0000000000087805 */ /* 0x000fce000001ff00 */
[----:B------:R-:W-:Y:S05]  /*1230*/  @!P1 BRA `(.L_x_947) ;  /* 0x0000000000b09947 */ /* 0x000fea0003800000 */
[----:B------:R-:W-:Y:S02]  /*1240*/  MOV R22, R6 ;  /* 0x0000000600167202 */ /* 0x000fe40000000f00 */
[----:B------:R-:W-:Y:S02]  /*1250*/  CS2R R28, SRZ ;  /* 0x00000000001c7805 */ /* 0x000fe4000001ff00 */
[----:B------:R-:W-:Y:S02]  /*1260*/  MOV R15, RZ ;  /* 0x000000ff000f7202 */ /* 0x000fe40000000f00 */
[----:B------:R-:W-:Y:S02]  /*1270*/  CS2R R8, SRZ ;  /* 0x0000000000087805 */ /* 0x000fe4000001ff00 */
[----:B------:R-:W-:-:S07]  /*1280*/  MOV R5, RZ ;  /* 0x000000ff00057202 */ /* 0x000fce0000000f00 */
.L_x_948:
[----:B------:R-:W0:Y:S01]  /*1290*/  @!P0 LDC.64 R18, c[0x0][0x288] ;  /* 0x0000a200ff128b82 */ /* 0x000e220000000a00 */
[----:B------:R-:W-:Y:S01]  /*12a0*/  @!P0 MOV R31, R33 ;  /* 0x00000021001f8202 */ /* 0x000fe20000000f00 */
[----:B------:R-:W-:-:S06]  /*12b0*/  @!P0 IMAD.MOV.U32 R30, RZ, RZ, R34 ;  /* 0x000000ffff1e8224 */ /* 0x000fcc00078e0022 */
[----:B------:R-:W2:Y:S08]  /*12c0*/  @!P0 LDC.64 R6, c[0x0][0x230] ;  /* 0x00008c00ff068b82 */ /* 0x000eb00000000a00 */
[----:B------:R-:W3:Y:S01]  /*12d0*/  @!P0 LDC.64 R12, c[0x0][0x228] ;  /* 0x00008a00ff0c8b82 */ /* 0x000ee20000000a00 */
[-C--:B0-----:R-:W-:Y:S02]  /*12e0*/  @!P0 IMAD R26, R23, R18.reuse, RZ ;  /* 0x00000012171a8224 */ /* 0x081fe400078e02ff */
[----:B------:R-:W-:-:S04]  /*12f0*/  @!P0 IMAD.WIDE.U32 R30, R21, R18, R30 ;  /* 0x00000012151e8225 */ /* 0x000fc800078e001e */
[----:B------:R-:W-:Y:S01]  /*1300*/  @!P0 IMAD R25, R21, R19, R26 ;  /* 0x0000001315198224 */ /* 0x000fe200078e021a */
[----:B------:R-:W-:-:S04]  /*1310*/  @!P0 SHF.L.U32 R19, R30, 0x2, RZ ;  /* 0x000000021e138819 */ /* 0x000fc800000006ff */
[----:B------:R-:W-:Y:S02]  /*1320*/  @!P0 IADD3 R25, R31, R25, RZ ;  /* 0x000000191f198210 */ /* 0x000fe40007ffe0ff */
[C---:B--2---:R-:W-:Y:S02]  /*1330*/  @!P0 IADD3 R26, P1, R19.reuse, R6, RZ ;  /* 0x00000006131a8210 */ /* 0x044fe40007f3e0ff */
[----:B------:R-:W-:Y:S02]  /*1340*/  @!P0 SHF.L.U64.HI R30, R30, 0x2, R25 ;  /* 0x000000021e1e8819 */ /* 0x000fe40000010219 */
[----:B---3--:R-:W-:Y:S02]  /*1350*/  @!P0 IADD3 R12, P2, R19, R12, RZ ;  /* 0x0000000c130c8210 */ /* 0x008fe40007f5e0ff */
[----:B------:R-:W-:Y:S02]  /*1360*/  CS2R R18, SRZ ;  /* 0x0000000000127805 */ /* 0x000fe4000001ff00 */
[----:B------:R-:W-:-:S02]  /*1370*/  @!P0 IADD3.X R27, R30, R7, RZ, P1, !PT ;  /* 0x000000071e1b8210 */ /* 0x000fc40000ffe4ff */
[----:B------:R-:W-:Y:S01]  /*1380*/  CS2R R6, SRZ ;  /* 0x0000000000067805 */ /* 0x000fe2000001ff00 */
[----:B------:R-:W-:Y:S02]  /*1390*/  @!P0 IMAD.X R13, R30, 0x1, R13, P2 ;  /* 0x000000011e0d8824 */ /* 0x000fe400010e060d */
[----:B------:R-:W2:Y:S04]  /*13a0*/  @!P0 LDG.E.64 R18, desc[UR6][R26.64] ;  /* 0x000000061a128981 */ /* 0x000ea8000c1e1b00 */
[----:B------:R-:W3:Y:S01]  /*13b0*/  @!P0 LDG.E.64 R6, desc[UR6][R12.64] ;  /* 0x000000060c068981 */ /* 0x000ee2000c1e1b00 */
[----:B------:R-:W-:Y:S02]  /*13c0*/  IADD3 R22, R22, -0x1, RZ ;  /* 0xffffffff16167810 */ /* 0x000fe40007ffe0ff */
[----:B------:R-:W-:-:S02]  /*13d0*/  IADD3 R21, P2, R21, 0x1, RZ ;  /* 0x0000000115157810 */ /* 0x000fc40007f5e0ff */
[----:B------:R-:W-:Y:S02]  /*13e0*/  ISETP.NE.AND P1, PT, R22, RZ, PT ;  /* 0x000000ff1600720c */ /* 0x000fe40003f25270 */
[----:B------:R-:W-:Y:S01]  /*13f0*/  IADD3.X R23, RZ, R23, RZ, P2, !PT ;  /* 0x00000017ff177210 */ /* 0x000fe200017fe4ff */
[C---:B--2---:R-:W-:Y:S01]  /*1400*/  FADD.FTZ R25, -R14.reuse, R18 ;  /* 0x000000120e197221 */ /* 0x044fe20000010100 */
[----:B------:R-:W-:-:S03]  /*1410*/  FADD.FTZ R19, -R14, R19 ;  /* 0x000000130e137221 */ /* 0x000fc60000010100 */
[----:B-1----:R-:W-:Y:S01]  /*1420*/  FMUL.FTZ R18, R25, R2 ;  /* 0x0000000219127220 */ /* 0x002fe20000410000 */
[C---:B---3--:R-:W-:Y:S01]  /*1430*/  FMUL.FTZ R30, R6.reuse, R16 ;  /* 0x00000010061e7220 */ /* 0x048fe20000410000 */
[----:B------:R-:W-:Y:S01]  /*1440*/  FADD.FTZ R9, R6, R9 ;  /* 0x0000000906097221 */ /* 0x000fe20000010000 */
[----:B------:R-:W-:Y:S01]  /*1450*/  FMUL.FTZ R19, R19, R2 ;  /* 0x0000000213137220 */ /* 0x000fe20000410000 */
[C---:B------:R-:W-:Y:S01]  /*1460*/  FFMA.FTZ R5, R18.reuse, R6, R5 ;  /* 0x0000000612057223 */ /* 0x040fe20000010005 */
[----:B------:R-:W-:Y:S01]  /*1470*/  FFMA.FTZ R18, R18, R30, R29 ;  /* 0x0000001e12127223 */ /* 0x000fe2000001001d */
[----:B------:R-:W-:Y:S01]  /*1480*/  FADD.FTZ R6, R30, R15 ;  /* 0x0000000f1e067221 */ /* 0x000fe20000010000 */
[C---:B------:R-:W-:Y:S01]  /*1490*/  FMUL.FTZ R29, R7.reuse, R17 ;  /* 0x00000011071d7220 */ /* 0x040fe20000410000 */
[----:B------:R-:W-:Y:S01]  /*14a0*/  FADD.FTZ R8, R7, R8 ;  /* 0x0000000807087221 */ /* 0x000fe20000010000 */
[----:B------:R-:W-:Y:S02]  /*14b0*/  FFMA.FTZ R28, R19, R7, R28 ;  /* 0x00000007131c7223 */ /* 0x000fe4000001001c */
[----:B------:R-:W-:Y:S01]  /*14c0*/  FADD.FTZ R15, R29, R6 ;  /* 0x000000061d0f7221 */ /* 0x000fe20000010000 */
[----:B------:R-:W-:Y:S01]  /*14d0*/  FFMA.FTZ R29, R19, R29, R18 ;  /* 0x0000001d131d7223 */ /* 0x000fe20000010012 */
[----:B------:R-:W-:Y:S06]  /*14e0*/  @P1 BRA `(.L_x_948) ;  /* 0xfffffffc00681947 */ /* 0x000fec000383ffff */
[----:B------:R-:W-:-:S07]  /*14f0*/  MOV R22, R21 ;  /* 0x0000001500167202 */ /* 0x000fce0000000f00 */
.L_x_947:
[----:B------:R-:W-:-:S13]  /*1500*/  ISETP.GE.U32.AND P0, PT, R24, 0x3, PT ;  /* 0x000000031800780c */ /* 0x000fda0003f06070 */
[----:B------:R-:W-:Y:S05]  /*1510*/  @!P0 BRA `(.L_x_943) ;  /* 0x0000000800588947 */ /* 0x000fea0003800000 */
[----:B------:R-:W0:Y:S01]  /*1520*/  LDC R7, c[0x0][0x2b8] ;  /* 0x0000ae00ff077b82 */ /* 0x000e220000000800 */
[----:B------:R-:W-:Y:S01]  /*1530*/  SHF.L.U32 R20, R20, 0x1, RZ ;  /* 0x0000000114147819 */ /* 0x000fe200000006ff */
[----:B------:R-:W-:Y:S01]  /*1540*/  ULDC.64 UR8, c[0x0][0x288] ;  /* 0x0000a20000087ab9 */ /* 0x000fe20000000a00 */
[----:B------:R-:W-:-:S03]  /*1550*/  IMAD.MOV.U32 R6, RZ, RZ, R22 ;  /* 0x000000ffff067224 */ /* 0x000fc600078e0016 */
[----:B0-----:R-:W-:-:S05]  /*1560*/  IMAD R7, R7, UR5, R20 ;  /* 0x0000000507077c24 */ /* 0x001fca000f8e0214 */
[----:B------:R-:W-:Y:S02]  /*1570*/  ISETP.GE.U32.AND P0, PT, R7, UR8, PT ;  /* 0x0000000807007c0c */ /* 0x000fe4000bf06070 */
[----:B------:R-:W-:Y:S02]  /*1580*/  SHF.R.S32.HI R7, RZ, 0x1f, R22 ;  /* 0x0000001fff077819 */ /* 0x000fe40000011416 */
[----:B------:R-:W-:-:S13]  /*1590*/  ISETP.GE.AND.EX P0, PT, R11, UR9, PT, P0 ;  /* 0x000000090b007c0c */ /* 0x000fda000bf06300 */
.L_x_949:
[----:B------:R-:W0:Y:S01]  /*15a0*/  @!P0 LDC.64 R12, c[0x0][0x288] ;  /* 0x0000a200ff0c8b82 */ /* 0x000e220000000a00 */
[----:B------:R-:W-:Y:S02]  /*15b0*/  @!P0 MOV R20, R34 ;  /* 0x0000002200148202 */ /* 0x000fe40000000f00 */
[----:B------:R-:W-:-:S05]  /*15c0*/  @!P0 MOV R21, R33 ;  /* 0x0000002100158202 */ /* 0x000fca0000000f00 */
        /* <DEDUP_REMOVED lines=9> */
[----:B------:R-:W-:Y:S02]  /*1660*/  CS2R R12, SRZ ;  /* 0x00000000000c7805 */ /* 0x000fe4000001ff00 */
[----:B---3--:R-:W-:Y:S02]  /*1670*/  @!P0 IADD3 R22, P2, R23, R18, RZ ;  /* 0x0000001217168210 */ /* 0x008fe40007f5e0ff */
[----:B------:R-:W-:-:S02]  /*1680*/  @!P0 IADD3.X R25, R20, R11, RZ, P1, !PT ;  /* 0x0000000b14198210 */ /* 0x000fc40000ffe4ff */
[----:B------:R-:W-:Y:S01]  /*1690*/  CS2R R10, SRZ ;  /* 0x00000000000a7805 */ /* 0x000fe2000001ff00 */
[----:B------:R-:W-:Y:S02]  /*16a0*/  @!P0 IMAD.X R23, R20, 0x1, R19, P2 ;  /* 0x0000000114178824 */ /* 0x000fe400010e0613 */
[----:B------:R-:W2:Y:S01]  /*16b0*/  @!P0 LDG.E.64 R12, desc[UR6][R24.64] ;  /* 0x00000006180c8981 */ /* 0x000ea2000c1e1b00 */
[----:B------:R-:W0:Y:S03]  /*16c0*/  @!P0 LDC.64 R18, c[0x0][0x288] ;  /* 0x0000a200ff128b82 */ /* 0x000e260000000a00 */
[----:B------:R3:W4:Y:S01]  /*16d0*/  @!P0 LDG.E.64 R10, desc[UR6][R22.64] ;  /* 0x00000006160a8981 */ /* 0x000722000c1e1b00 */
[----:B------:R-:W-:Y:S02]  /*16e0*/  @!P0 IADD3 R31, P1, R6, 0x1, RZ ;  /* 0x00000001061f8810 */ /* 0x000fe40007f3e0ff */
[----:B------:R-:W-:-:S02]  /*16f0*/  @!P0 MOV R26, R34 ;  /* 0x00000022001a8202 */ /* 0x000fc40000000f00 */
[----:B------:R-:W-:Y:S01]  /*1700*/  @!P0 IADD3.X R27, RZ, R7, RZ, P1, !PT ;  /* 0x00000007ff1b8210 */ /* 0x000fe20000ffe4ff */
[----:B------:R-:W5:Y:S08]  /*1710*/  @!P0 LDC.64 R20, c[0x0][0x230] ;  /* 0x00008c00ff148b82 */ /* 0x000f700000000a00 */
[----:B---3--:R-:W3:Y:S01]  /*1720*/  @!P0 LDC.64 R22, c[0x0][0x228] ;  /* 0x00008a00ff168b82 */ /* 0x008ee20000000a00 */
[----:B0-----:R-:W-:Y:S01]  /*1730*/  @!P0 IMAD R30, R27, R18, RZ ;  /* 0x000000121b1e8224 */ /* 0x001fe200078e02ff */
[----:B------:R-:W-:-:S03]  /*1740*/  @!P0 MOV R27, R33 ;  /* 0x00000021001b8202 */ /* 0x000fc60000000f00 */
[C---:B------:R-:W-:Y:S02]  /*1750*/  @!P0 IMAD R19, R31.reuse, R19, R30 ;  /* 0x000000131f138224 */ /* 0x040fe400078e021e */
[----:B------:R-:W-:-:S05]  /*1760*/  @!P0 IMAD.WIDE.U32 R26, R31, R18, R26 ;  /* 0x000000121f1a8225 */ /* 0x000fca00078e001a */
[----:B------:R-:W-:Y:S02]  /*1770*/  @!P0 IADD3 R25, R27, R19, RZ ;  /* 0x000000131b198210 */ /* 0x000fe40007ffe0ff */
[----:B------:R-:W0:Y:S01]  /*1780*/  @!P0 LDC.64 R18, c[0x0][0x288] ;  /* 0x0000a200ff128b82 */ /* 0x000e220000000a00 */
[C---:B------:R-:W-:Y:S02]  /*1790*/  @!P0 SHF.L.U32 R31, R26.reuse, 0x2, RZ ;  /* 0x000000021a1f8819 */ /* 0x040fe400000006ff */
[----:B------:R-:W-:Y:S02]  /*17a0*/  @!P0 SHF.L.U64.HI R26, R26, 0x2, R25 ;  /* 0x000000021a1a8819 */ /* 0x000fe40000010219 */
[----:B------:R-:W-:Y:S02]  /*17b0*/  CS2R R24, SRZ ;  /* 0x0000000000187805 */ /* 0x000fe4000001ff00 */
[----:B-----5:R-:W-:-:S05]  /*17c0*/  @!P0 IADD3 R36, P1, R31, R20, RZ ;  /* 0x000000141f248210 */ /* 0x020fca0007f3e0ff */
[----:B------:R-:W-:Y:S01]  /*17d0*/  @!P0 IMAD.X R37, R26, 0x1, R21, P1 ;  /* 0x000000011a258824 */ /* 0x000fe200008e0615 */
[----:B------:R-:W-:-:S04]  /*17e0*/  @!P0 IADD3 R21, P1, R6, 0x2, RZ ;  /* 0x0000000206158810 */ /* 0x000fc80007f3e0ff */
[----:B------:R-:W-:Y:S01]  /*17f0*/  @!P0 IADD3.X R27, RZ, R7, RZ, P1, !PT ;  /* 0x00000007ff1b8210 */ /* 0x000fe20000ffe4ff */
[----:B------:R5:W4:Y:S01]  /*1800*/  @!P0 LDG.E.64 R24, desc[UR6][R36.64] ;  /* 0x0000000624188981 */ /* 0x000b22000c1e1b00 */
[----:B---3--:R-:W-:-:S04]  /*1810*/  @!P0 IADD3 R30, P1, R31, R22, RZ ;  /* 0x000000161f1e8210 */ /* 0x008fc80007f3e0ff */
[----:B------:R-:W-:Y:S02]  /*1820*/  @!P0 IADD3.X R31, R26, R23, RZ, P1, !PT ;  /* 0x000000171a1f8210 */ /* 0x000fe40000ffe4ff */
[----:B------:R-:W-:Y:S01]  /*1830*/  CS2R R22, SRZ ;  /* 0x0000000000167805 */ /* 0x000fe2000001ff00 */
[----:B0-----:R-:W-:Y:S01]  /*1840*/  @!P0 IMAD R20, R27, R18, RZ ;  /* 0x000000121b148224 */ /* 0x001fe200078e02ff */
[----:B-----5:R-:W-:Y:S02]  /*1850*/  @!P0 MOV R36, R34 ;  /* 0x0000002200248202 */ /* 0x020fe40000000f00 */
[----:B------:R-:W-:Y:S01]  /*1860*/  @!P0 MOV R37, R33 ;  /* 0x0000002100258202 */ /* 0x000fe20000000f00 */
[C---:B------:R-:W-:Y:S01]  /*1870*/  @!P0 IMAD R27, R21.reuse, R19, R20 ;  /* 0x00000013151b8224 */ /* 0x040fe200078e0214 */
[----:B------:R0:W3:Y:S01]  /*1880*/  @!P0 LDG.E.64 R22, desc[UR6][R30.64] ;  /* 0x000000061e168981 */ /* 0x0000e2000c1e1b00 */
[----:B------:R-:W-:Y:S02]  /*1890*/  @!P0 IMAD.WIDE.U32 R36, R21, R18, R36 ;  /* 0x0000001215248225 */ /* 0x000fe400078e0024 */
[----:B------:R-:W0:Y:S03]  /*18a0*/  @!P0 LDC.64 R18, c[0x0][0x230] ;  /* 0x00008c00ff128b82 */ /* 0x000e260000000a00 */
[----:B------:R-:W-:Y:S01]  /*18b0*/  @!P0 IADD3 R27, R37, R27, RZ ;  /* 0x0000001b251b8210 */ /* 0x000fe20007ffe0ff */
[----:B------:R-:W-:-:S03]  /*18c0*/  @!P0 IMAD.SHL.U32 R37, R36, 0x4, RZ ;  /* 0x0000000424258824 */ /* 0x000fc600078e00ff */
[----:B------:R-:W-:Y:S01]  /*18d0*/  @!P0 SHF.L.U64.HI R26, R36, 0x2, R27 ;  /* 0x00000002241a8819 */ /* 0x000fe2000001021b */
[----:B------:R-:W5:Y:S01]  /*18e0*/  @!P0 LDC.64 R20, c[0x0][0x228] ;  /* 0x00008a00ff148b82 */ /* 0x000f620000000a00 */
[----:B0-----:R-:W-:-:S04]  /*18f0*/  @!P0 IADD3 R30, P1, R37, R18, RZ ;  /* 0x00000012251e8210 */ /* 0x001fc80007f3e0ff */
[----:B------:R-:W-:Y:S02]  /*1900*/  @!P0 IADD3.X R31, R26, R19, RZ, P1, !PT ;  /* 0x000000131a1f8210 */ /* 0x000fe40000ffe4ff */
[----:B-----5:R-:W-:-:S04]  /*1910*/  @!P0 IADD3 R36, P2, R37, R20, RZ ;  /* 0x0000001425248210 */ /* 0x020fc80007f5e0ff */
[----:B------:R-:W-:Y:S02]  /*1920*/  @!P0 IADD3.X R37, R26, R21, RZ, P2, !PT ;  /* 0x000000151a258210 */ /* 0x000fe400017fe4ff */
[----:B------:R-:W0:Y:S01]  /*1930*/  @!P0 LDC.64 R26, c[0x0][0x288] ;  /* 0x0000a200ff1a8b82 */ /* 0x000e220000000a00 */
[----:B------:R-:W-:-:S06]  /*1940*/  CS2R R18, SRZ ;  /* 0x0000000000127805 */ /* 0x000fcc000001ff00 */
[----:B------:R1:W5:Y:S01]  /*1950*/  @!P0 LDG.E.64 R18, desc[UR6][R30.64] ;  /* 0x000000061e128981 */ /* 0x000362000c1e1b00 */
[----:B------:R-:W-:-:S06]  /*1960*/  CS2R R20, SRZ ;  /* 0x0000000000147805 */ /* 0x000fcc000001ff00 */
[----:B------:R0:W5:Y:S01]  /*1970*/  @!P0 LDG.E.64 R20, desc[UR6][R36.64] ;  /* 0x0000000624148981 */ /* 0x000162000c1e1b00 */
[----:B--2---:R-:W-:-:S04]  /*1980*/  FADD.FTZ R12, -R14, R12 ;  /* 0x0000000c0e0c7221 */ /* 0x004fc80000010100 */
[----:B-1----:R-:W-:Y:S01]  /*1990*/  FMUL.FTZ R30, R12, R2 ;  /* 0x000000020c1e7220 */ /* 0x002fe20000410000 */
[C---:B----4-:R-:W-:Y:S01]  /*19a0*/  FMUL.FTZ R12, R10.reuse, R16 ;  /* 0x000000100a0c7220 */ /* 0x050fe20000410000 */
[----:B------:R-:W-:Y:S02]  /*19b0*/  FADD.FTZ R9, R10, R9 ;  /* 0x000000090a097221 */ /* 0x000fe40000010000 */
[----:B------:R-:W-:Y:S01]  /*19c0*/  FFMA.FTZ R5, R30, R10, R5 ;  /* 0x0000000a1e057223 */ /* 0x000fe20000010005 */
[----:B------:R-:W-:-:S04]  /*19d0*/  @!P0 IADD3 R10, P1, R6, 0x3, RZ ;  /* 0x00000003060a8810 */ /* 0x000fc80007f3e0ff */
[----:B------:R-:W-:Y:S01]  /*19e0*/  @!P0 IADD3.X R31, RZ, R7, RZ, P1, !PT ;  /* 0x00000007ff1f8210 */ /* 0x000fe20000ffe4ff */
[----:B------:R-:W-:-:S04]  /*19f0*/  FFMA.FTZ R29, R30, R12, R29 ;  /* 0x0000000c1e1d7223 */ /* 0x000fc8000001001d */
[----:B0-----:R-:W-:Y:S01]  /*1a00*/  @!P0 IMAD R31, R31, R26, RZ ;  /* 0x0000001a1f1f8224 */ /* 0x001fe200078e02ff */
[----:B------:R-:W-:-:S03]  /*1a10*/  @!P0 MOV R30, R34 ;  /* 0x00000022001e8202 */ /* 0x000fc60000000f00 */
[----:B------:R-:W-:Y:S01]  /*1a20*/  @!P0 IMAD R37, R10, R27, R31 ;  /* 0x0000001b0a258224 */ /* 0x000fe200078e021f */
[----:B------:R-:W-:-:S03]  /*1a30*/  @!P0 MOV R31, R33 ;  /* 0x00000021001f8202 */ /* 0x000fc60000000f00 */
[----:B------:R-:W-:Y:S02]  /*1a40*/  @!P0 IMAD.WIDE.U32 R30, R10, R26, R30 ;  /* 0x0000001a0a1e8225 */ /* 0x000fe400078e001e */
[----:B------:R-:W0:Y:S02]  /*1a50*/  @!P0 LDC.64 R26, c[0x0][0x230] ;  /* 0x00008c00ff1a8b82 */ /* 0x000e240000000a00 */
[----:B------:R-:W-:Y:S01]  /*1a60*/  @!P0 IMAD.IADD R31, R31, 0x1, R37 ;  /* 0x000000011f1f8824 */ /* 0x000fe200078e0225 */
[----:B------:R-:W-:-:S04]  /*1a70*/  @!P0 SHF.L.U32 R37, R30, 0x2, RZ ;  /* 0x000000021e258819 */ /* 0x000fc800000006ff */
[----:B------:R-:W-:Y:S02]  /*1a80*/  @!P0 SHF.L.U64.HI R10, R30, 0x2, R31 ;  /* 0x000000021e0a8819 */ /* 0x000fe4000001021f */
[----:B------:R-:W-:Y:S02]  /*1a90*/  CS2R R30, SRZ ;  /* 0x00000000001e7805 */ /* 0x000fe4000001ff00 */
[----:B0-----:R-:W-:-:S04]  /*1aa0*/  @!P0 IADD3 R26, P1, R37, R26, RZ ;  /* 0x0000001a251a8210 */ /* 0x001fc80007f3e0ff */
[----:B------:R-:W-:-:S05]  /*1ab0*/  @!P0 IADD3.X R27, R10, R27, RZ, P1, !PT ;  /* 0x0000001b0a1b8210 */ /* 0x000fca0000ffe4ff */
[----:B------:R0:W2:Y:S02]  /*1ac0*/  @!P0 LDG.E.64 R30, desc[UR6][R26.64] ;  /* 0x000000061a1e8981 */ /* 0x0000a4000c1e1b00 */
[----:B0-----:R-:W0:Y:S02]  /*1ad0*/  @!P0 LDC.64 R26, c[0x0][0x228] ;  /* 0x00008a00ff1a8b82 */ /* 0x001e240000000a00 */
[----:B0-----:R-:W-:-:S04]  /*1ae0*/  @!P0 IADD3 R36, P1, R37, R26, RZ ;  /* 0x0000001a25248210 */ /* 0x001fc80007f3e0ff */
[----:B------:R-:W-:Y:S02]  /*1af0*/  @!P0 IADD3.X R37, R10, R27, RZ, P1, !PT ;  /* 0x0000001b0a258210 */ /* 0x000fe40000ffe4ff */
[----:B------:R-:W-:-:S06]  /*1b00*/  CS2R R26, SRZ ;  /* 0x00000000001a7805 */ /* 0x000fcc000001ff00 */
[----:B------:R-:W4:Y:S01]  /*1b10*/  @!P0 LDG.E.64 R26, desc[UR6][R36.64] ;  /* 0x00000006241a8981 */ /* 0x000f22000c1e1b00 */
[----:B------:R-:W-:-:S04]  /*1b20*/  FADD.FTZ R13, -R14, R13 ;  /* 0x0000000d0e0d7221 */ /* 0x000fc80000010100 */
[----:B------:R-:W-:Y:S01]  /*1b30*/  FMUL.FTZ R13, R13, R2 ;  /* 0x000000020d0d7220 */ /* 0x000fe20000410000 */
[----:B------:R-:W-:Y:S01]  /*1b40*/  FADD.FTZ R15, R12, R15 ;  /* 0x0000000f0c0f7221 */ /* 0x000fe20000010000 */
[C---:B------:R-:W-:Y:S01]  /*1b50*/  FADD.FTZ R8, R11.reuse, R8 ;  /* 0x000000080b087221 */ /* 0x040fe20000010000 */
[----:B------:R-:W-:Y:S01]  /*1b60*/  FMUL.FTZ R10, R11, R17 ;  /* 0x000000110b0a7220 */ /* 0x000fe20000410000 */
[C---:B------:R-:W-:Y:S01]  /*1b70*/  FFMA.FTZ R28, R13.reuse, R11, R28 ;  /* 0x0000000b0d1c7223 */ /* 0x040fe2000001001c */
[----:B------:R-:W-:Y:S02]  /*1b80*/  FADD.FTZ R11, -R14, R24 ;  /* 0x000000180e0b7221 */ /* 0x000fe40000010100 */
[----:B------:R-:W-:Y:S01]  /*1b90*/  FFMA.FTZ R29, R13, R10, R29 ;  /* 0x0000000a0d1d7223 */ /* 0x000fe2000001001d */
[----:B------:R-:W-:Y:S01]  /*1ba0*/  FADD.FTZ R15, R10, R15 ;  /* 0x0000000f0a0f7221 */ /* 0x000fe20000010000 */
[----:B------:R-:W-:Y:S01]  /*1bb0*/  FMUL.FTZ R10, R11, R2 ;  /* 0x000000020b0a7220 */ /* 0x000fe20000410000 */
[----:B---3--:R-:W-:Y:S01]  /*1bc0*/  FMUL.FTZ R12, R22, R16 ;  /* 0x00000010160c7220 */ /* 0x008fe20000410000 */
[----:B------:R-:W-:Y:S01]  /*1bd0*/  FADD.FTZ R25, -R14, R25 ;  /* 0x000000190e197221 */ /* 0x000fe20000010100 */
[----:B------:R-:W-:Y:S01]  /*1be0*/  FADD.FTZ R9, R9, R22 ;  /* 0x0000001609097221 */ /* 0x000fe20000010000 */
[C---:B------:R-:W-:Y:S01]  /*1bf0*/  FFMA.FTZ R5, R10.reuse, R22, R5 ;  /* 0x000000160a057223 */ /* 0x040fe20000010005 */
[----:B------:R-:W-:Y:S01]  /*1c00*/  FFMA.FTZ R10, R10, R12, R29 ;  /* 0x0000000c0a0a7223 */ /* 0x000fe2000001001d */
[----:B------:R-:W-:Y:S01]  /*1c10*/  FMUL.FTZ R25, R25, R2 ;  /* 0x0000000219197220 */ /* 0x000fe20000410000 */
[----:B------:R-:W-:Y:S01]  /*1c20*/  FMUL.FTZ R11, R23, R17 ;  /* 0x00000011170b7220 */ /* 0x000fe20000410000 */
[----:B------:R-:W-:Y:S01]  /*1c30*/  FADD.FTZ R22, R15, R12 ;  /* 0x0000000c0f167221 */ /* 0x000fe20000010000 */
[----:B-----5:R-:W-:-:S02]  /*1c40*/  FADD.FTZ R13, -R14, R18 ;  /* 0x000000120e0d7221 */ /* 0x020fc40000010100 */
[----:B------:R-:W-:Y:S01]  /*1c50*/  FFMA.FTZ R18, R25, R11, R10 ;  /* 0x0000000b19127223 */ /* 0x000fe2000001000a */
[----:B------:R-:W-:Y:S01]  /*1c60*/  FADD.FTZ R12, R11, R22 ;  /* 0x000000160b0c7221 */ /* 0x000fe20000010000 */
[----:B------:R-:W-:Y:S01]  /*1c70*/  FMUL.FTZ R10, R13, R2 ;  /* 0x000000020d0a7220 */ /* 0x000fe20000410000 */
[----:B------:R-:W-:Y:S01]  /*1c80*/  FMUL.FTZ R11, R20, R16 ;  /* 0x00000010140b7220 */ /* 0x000fe20000410000 */
[----:B------:R-:W-:Y:S01]  /*1c90*/  FADD.FTZ R19, -R14, R19 ;  /* 0x000000130e137221 */ /* 0x000fe20000010100 */
[----:B------:R-:W-:Y:S01]  /*1ca0*/  IADD3 R6, P2, R6, 0x4, RZ ;  /* 0x0000000406067810 */ /* 0x000fe20007f5e0ff */
[----:B------:R-:W-:Y:S01]  /*1cb0*/  FADD.FTZ R8, R8, R23 ;  /* 0x0000001708087221 */ /* 0x000fe20000010000 */
[----:B------:R-:W-:Y:S01]  /*1cc0*/  FFMA.FTZ R5, R10, R20, R5 ;  /* 0x000000140a057223 */ /* 0x000fe20000010005 */
[----:B------:R-:W-:Y:S01]  /*1cd0*/  FFMA.FTZ R28, R25, R23, R28 ;  /* 0x00000017191c7223 */ /* 0x000fe2000001001c */
[----:B------:R-:W-:Y:S01]  /*1ce0*/  FADD.FTZ R12, R12, R11 ;  /* 0x0000000b0c0c7221 */ /* 0x000fe20000010000 */
[----:B------:R-:W-:Y:S01]  /*1cf0*/  FFMA.FTZ R10, R10, R11, R18 ;  /* 0x0000000b0a0a7223 */ /* 0x000fe20000010012 */
[----:B------:R-:W-:Y:S01]  /*1d00*/  FMUL.FTZ R19, R19, R2 ;  /* 0x0000000213137220 */ /* 0x000fe20000410000 */
[----:B------:R-:W-:Y:S01]  /*1d10*/  ISETP.GE.AND P1, PT, R6, R3, PT ;  /* 0x000000030600720c */ /* 0x000fe20003f26270 */
[----:B------:R-:W-:Y:S01]  /*1d20*/  FMUL.FTZ R11, R21, R17 ;  /* 0x00000011150b7220 */ /* 0x000fe20000410000 */
[----:B------:R-:W-:Y:S01]  /*1d30*/  FADD.FTZ R8, R8, R21 ;  /* 0x0000001508087221 */ /* 0x000fe20000010000 */
[----:B------:R-:W-:Y:S01]  /*1d40*/  FADD.FTZ R9, R9, R20 ;  /* 0x0000001409097221 */ /* 0x000fe20000010000 */
[----:B------:R-:W-:Y:S01]  /*1d50*/  FFMA.FTZ R21, R19, R21, R28 ;  /* 0x0000001513157223 */ /* 0x000fe2000001001c */
[----:B------:R-:W-:Y:S01]  /*1d60*/  FADD.FTZ R20, R11, R12 ;  /* 0x0000000c0b147221 */ /* 0x000fe20000010000 */
[----:B------:R-:W-:Y:S01]  /*1d70*/  FFMA.FTZ R19, R19, R11, R10 ;  /* 0x0000000b13137223 */ /* 0x000fe2000001000a */
[----:B------:R-:W-:Y:S01]  /*1d80*/  IADD3.X R7, RZ, R7, RZ, P2, !PT ;  /* 0x00000007ff077210 */ /* 0x000fe200017fe4ff */
[C---:B--2---:R-:W-:Y:S01]  /*1d90*/  FADD.FTZ R13, -R14.reuse, R30 ;  /* 0x0000001e0e0d7221 */ /* 0x044fe20000010100 */
[----:B------:R-:W-:-:S03]  /*1da0*/  FADD.FTZ R31, -R14, R31 ;  /* 0x0000001f0e1f7221 */ /* 0x000fc60000010100 */
[-C--:B------:R-:W-:Y:S01]  /*1db0*/  FMUL.FTZ R10, R13, R2.reuse ;  /* 0x000000020d0a7220 */ /* 0x080fe20000410000 */
[----:B------:R-:W-:Y:S01]  /*1dc0*/  FMUL.FTZ R12, R31, R2 ;  /* 0x000000021f0c7220 */ /* 0x000fe20000410000 */
[----:B----4-:R-:W-:Y:S01]  /*1dd0*/  FMUL.FTZ R11, R26, R16 ;  /* 0x000000101a0b7220 */ /* 0x010fe20000410000 */
[----:B------:R-:W-:-:S03]  /*1de0*/  FMUL.FTZ R18, R27, R17 ;  /* 0x000000111b127220 */ /* 0x000fc60000410000 */
[----:B------:R-:W-:Y:S01]  /*1df0*/  FADD.FTZ R15, R20, R11 ;  /* 0x0000000b140f7221 */ /* 0x000fe20000010000 */
[C---:B------:R-:W-:Y:S01]  /*1e00*/  FFMA.FTZ R11, R10.reuse, R11, R19 ;  /* 0x0000000b0a0b7223 */ /* 0x040fe20000010013 */
[----:B------:R-:W-:Y:S01]  /*1e10*/  FADD.FTZ R9, R9, R26 ;  /* 0x0000001a09097221 */ /* 0x000fe20000010000 */
[----:B------:R-:W-:Y:S01]  /*1e20*/  FFMA.FTZ R5, R10, R26, R5 ;  /* 0x0000001a0a057223 */ /* 0x000fe20000010005 */
[----:B------:R-:W-:Y:S01]  /*1e30*/  FADD.FTZ R8, R8, R27 ;  /* 0x0000001b08087221 */ /* 0x000fe20000010000 */
[----:B------:R-:W-:Y:S01]  /*1e40*/  FFMA.FTZ R28, R12, R27, R21 ;  /* 0x0000001b0c1c7223 */ /* 0x000fe20000010015 */
[----:B------:R-:W-:Y:S01]  /*1e50*/  FADD.FTZ R15, R18, R15 ;  /* 0x0000000f120f7221 */ /* 0x000fe20000010000 */
[----:B------:R-:W-:Y:S01]  /*1e60*/  FFMA.FTZ R29, R12, R18, R11 ;  /* 0x000000120c1d7223 */ /* 0x000fe2000001000b */
[----:B------:R-:W-:Y:S06]  /*1e70*/  @!P1 BRA `(.L_x_949) ;  /* 0xfffffff400c89947 */ /* 0x000fec000383ffff */
.L_x_943:
[----:B-1----:R-:W0:Y:S01]  /*1e80*/  S2R R2, SR_TID.X ;  /* 0x0000000000027919 */ /* 0x002e220000002100 */
[----:B------:R-:W-:Y:S02]  /*1e90*/  ISETP.NE.AND P0, PT, R4, RZ, PT ;  /* 0x000000ff0400720c */ /* 0x000fe40003f05270 */
[----:B------:R-:W-:Y:S01]  /*1ea0*/  MOV R3, 0x400 ;  /* 0x0000040000037802 */ /* 0x000fe20000000f00 */
[----:B------:R-:W1:Y:S01]  /*1eb0*/  S2R R6, SR_CgaCtaId ;  /* 0x0000000000067919 */ /* 0x000e620000008800 */
[----:B------:R-:W-:Y:S02]  /*1ec0*/  SEL R4, RZ, 0x1, P0 ;  /* 0x00000001ff047807 */ /* 0x000fe40000000000 */
[----:B0-----:R-:W-:Y:S02]  /*1ed0*/  ISETP.GT.U32.AND P0, PT, R2, 0x1b, PT ;  /* 0x0000001b0200780c */ /* 0x001fe40003f04070 */
[----:B-1----:R-:W-:-:S05]  /*1ee0*/  LEA R3, R6, R3, 0x18 ;  /* 0x0000000306037211 */ /* 0x002fca00078ec0ff */
[----:B------:R-:W-:-:S05]  /*1ef0*/  IMAD R6, R2, 0xc, R3 ;  /* 0x0000000c02067824 */ /* 0x000fca00078e0203 */
[----:B------:R0:W-:Y:S04]  /*1f00*/  STS [R6+0x214], R29 ;  /* 0x0002141d06007388 */ /* 0x0001e80000000800 */
[----:B------:R0:W-:Y:S04]  /*1f10*/  STS [R6+0x210], R4 ;  /* 0x0002100406007388 */ /* 0x0001e80000000800 */
[----:B------:R0:W-:Y:S01]  /*1f20*/  STS [R6+0x218], R15 ;  /* 0x0002180f06007388 */ /* 0x0001e20000000800 */
[----:B------:R-:W-:Y:S06]  /*1f30*/  BAR.SYNC.DEFER_BLOCKING 0x0 ;  /* 0x0000000000007b1d */ /* 0x000fec0000010000 */
[----:B------:R-:W-:Y:S05]  /*1f40*/  @P0 BRA `(.L_x_950) ;  /* 0x0000000c00940947 */ /* 0x000fea0003800000 */
[----:B0-----:R-:W-:Y:S01]  /*1f50*/  IMAD R4, R2, 0x54, R3 ;  /* 0x0000005402047824 */ /* 0x001fe200078e0203 */
[----:B------:R-:W0:Y:S04]  /*1f60*/  S2R R29, SR_LANEID ;  /* 0x00000000001d7919 */ /* 0x000e280000000000 */
[----:B------:R-:W1:Y:S04]  /*1f70*/  LDS R6, [R4+0x21c] ;  /* 0x00021c0004067984 */ /* 0x000e680000000800 */
[----:B------:R-:W2:Y:S04]  /*1f80*/  LDS R18, [R4+0x228] ;  /* 0x0002280004127984 */ /* 0x000ea80000000800 */
[----:B------:R-:W3:Y:S04]  /*1f90*/  LDS R24, [R4+0x234] ;  /* 0x0002340004187984 */ /* 0x000ee80000000800 */
[----:B------:R-:W4:Y:S04]  /*1fa0*/  LDS R23, [R4+0x240] ;  /* 0x0002400004177984 */ /* 0x000f280000000800 */
[----:B------:R-:W-:Y:S04]  /*1fb0*/  LDS R7, [R4+0x220] ;  /* 0x0002200004077984 */ /* 0x000fe80000000800 */
[----:B------:R-:W5:Y:S04]  /*1fc0*/  LDS R12, [R4+0x214] ;  /* 0x00021400040c7984 */ /* 0x000f680000000800 */
[----:B------:R-:W-:Y:S04]  /*1fd0*/  LDS R15, [R4+0x224] ;  /* 0x00022400040f7984 */ /* 0x000fe80000000800 */
[----:B------:R-:W0:Y:S04]  /*1fe0*/  LDS R16, [R4+0x218] ;  /* 0x0002180004107984 */ /* 0x000e280000000800 */
[----:B------:R-:W0:Y:S04]  /*1ff0*/  LDS R30, [R4+0x24c] ;  /* 0x00024c00041e7984 */ /* 0x000e280000000800 */
[----:B------:R-:W0:Y:S04]  /*2000*/  LDS R20, [R4+0x22c] ;  /* 0x00022c0004147984 */ /* 0x000e280000000800 */
[----:B------:R-:W0:Y:S01]  /*2010*/  LDS R22, [R4+0x230] ;  /* 0x0002300004167984 */ /* 0x000e220000000800 */
[----:B-1----:R-:W-:-:S03]  /*2020*/  ISETP.NE.AND P0, PT, R6, RZ, PT ;  /* 0x000000ff0600720c */ /* 0x002fc60003f05270 */
[----:B------:R-:W1:Y:S01]  /*2030*/  LDS R27, [R4+0x258] ;  /* 0x00025800041b7984 */ /* 0x000e620000000800 */
[----:B--2---:R-:W-:-:S03]  /*2040*/  ISETP.NE.AND P1, PT, R18, RZ, PT ;  /* 0x000000ff1200720c */ /* 0x004fc60003f25270 */
[----:B------:R-:W2:Y:S01]  /*2050*/  LDS R19, [R4+0x238] ;  /* 0x0002380004137984 */ /* 0x000ea20000000800 */
[----:B---3--:R-:W-:-:S03]  /*2060*/  ISETP.NE.AND P2, PT, R24, RZ, PT ;  /* 0x000000ff1800720c */ /* 0x008fc60003f45270 */
[----:B------:R-:W3:Y:S01]  /*2070*/  LDS R21, [R4+0x23c] ;  /* 0x00023c0004157984 */ /* 0x000ee20000000800 */
[----:B----4-:R-:W-:-:S03]  /*2080*/  ISETP.NE.AND P3, PT, R23, RZ, PT ;  /* 0x000000ff1700720c */ /* 0x010fc60003f65270 */
[----:B------:R-:W4:Y:S04]  /*2090*/  LDS R17, [R4+0x210] ;  /* 0x0002100004117984 */ /* 0x000f280000000800 */
[----:B------:R-:W4:Y:S01]  /*20a0*/  LDS R26, [R4+0x244] ;  /* 0x00024400041a7984 */ /* 0x000f220000000800 */
[----:B-----5:R-:W-:-:S03]  /*20b0*/  @!P0 FADD.FTZ R7, R7, R12 ;  /* 0x0000000c07078221 */ /* 0x020fc60000010000 */
[----:B------:R-:W5:Y:S04]  /*20c0*/  LDS R25, [R4+0x248] ;  /* 0x0002480004197984 */ /* 0x000f680000000800 */
[----:B------:R-:W5:Y:S01]  /*20d0*/  LDS R13, [R4+0x250] ;  /* 0x00025000040d7984 */ /* 0x000f620000000800 */
[----:B0-----:R-:W-:-:S03]  /*20e0*/  @!P0 FADD.FTZ R15, R15, R16 ;  /* 0x000000100f0f8221 */ /* 0x001fc60000010000 */
[----:B------:R-:W0:Y:S01]  /*20f0*/  LDS R14, [R4+0x254] ;  /* 0x00025400040e7984 */ /* 0x000e220000000800 */
[----:B------:R-:W-:-:S03]  /*2100*/  ISETP.NE.AND P0, PT, R30, RZ, PT ;  /* 0x000000ff1e00720c */ /* 0x000fc60003f05270 */
[----:B------:R-:W0:Y:S01]  /*2110*/  LDS R10, [R4+0x25c] ;  /* 0x00025c00040a7984 */ /* 0x000e220000000800 */
[----:B------:R-:W-:Y:S01]  /*2120*/  @!P1 FADD.FTZ R20, R7, R20 ;  /* 0x0000001407149221 */ /* 0x000fe20000010000 */
[----:B------:R-:W-:Y:S02]  /*2130*/  SHF.R.U32.HI R7, RZ, 0x2, R29 ;  /* 0x00000002ff077819 */ /* 0x000fe4000001161d */
[----:B------:R-:W0:Y:S01]  /*2140*/  LDS R11, [R4+0x260] ;  /* 0x00026000040b7984 */ /* 0x000e220000000800 */
[----:B------:R-:W-:Y:S01]  /*2150*/  @!P1 FADD.FTZ R22, R15, R22 ;  /* 0x000000160f169221 */ /* 0x000fe20000010000 */
[----:B-1----:R-:W-:Y:S01]  /*2160*/  ISETP.NE.AND P1, PT, R27, RZ, PT ;  /* 0x000000ff1b00720c */ /* 0x002fe20003f25270 */
[----:B--2---:R-:W-:Y:S02]  /*2170*/  @!P2 FADD.FTZ R19, R20, R19 ;  /* 0x000000131413a221 */ /* 0x004fe40000010000 */
[----:B---3--:R-:W-:Y:S01]  /*2180*/  @!P2 FADD.FTZ R21, R22, R21 ;  /* 0x000000151615a221 */ /* 0x008fe20000010000 */
[----:B----4-:R-:W-:Y:S01]  /*2190*/  IADD3 R17, R18, R6, R17 ;  /* 0x0000000612117210 */ /* 0x010fe20007ffe011 */
[----:B------:R-:W-:-:S04]  /*21a0*/  IMAD.WIDE.U32 R6, R7, 0x24924925, RZ ;  /* 0x2492492507067825 */ /* 0x000fc800078e00ff */
[----:B------:R-:W-:Y:S01]  /*21b0*/  @!P3 FADD.FTZ R26, R19, R26 ;  /* 0x0000001a131ab221 */ /* 0x000fe20000010000 */
[----:B------:R-:W-:Y:S01]  /*21c0*/  IADD3 R17, R23, R17, R24 ;  /* 0x0000001117117210 */ /* 0x000fe20007ffe018 */
[----:B------:R-:W-:Y:S02]  /*21d0*/  IMAD R6, R7, -0x1c, R29 ;  /* 0xffffffe407067824 */ /* 0x000fe400078e021d */
[----:B-----5:R-:W-:Y:S01]  /*21e0*/  @!P3 FADD.FTZ R25, R21, R25 ;  /* 0x000000191519b221 */ /* 0x020fe20000010000 */
[----:B------:R-:W-:Y:S01]  /*21f0*/  IADD3 R7, R27, R17, R30 ;  /* 0x000000111b077210 */ /* 0x000fe20007ffe01e */
[----:B------:R-:W-:Y:S01]  /*2200*/  IMAD R12, R6, 0xc, R3 ;  /* 0x0000000c060c7824 */ /* 0x000fe200078e0203 */
[----:B------:R-:W-:Y:S01]  /*2210*/  MOV R3, 0xfffffff ;  /* 0x0fffffff00037802 */ /* 0x000fe20000000f00 */
[----:B------:R-:W-:-:S03]  /*2220*/  @!P0 FADD.FTZ R13, R26, R13 ;  /* 0x0000000d1a0d8221 */ /* 0x000fc60000010000 */
[----:B------:R1:W-:Y:S01]  /*2230*/  STS [R12+0xc0], R7 ;  /* 0x0000c0070c007388 */ /* 0x0003e20000000800 */
[----:B0-----:R-:W-:Y:S01]  /*2240*/  @!P0 FADD.FTZ R14, R25, R14 ;  /* 0x0000000e190e8221 */ /* 0x001fe20000010000 */
[----:B------:R-:W-:Y:S01]  /*2250*/  R2UR UR4, R3 ;  /* 0x00000000030472ca */ /* 0x000fe200000e0000 */
[----:B------:R-:W-:Y:S02]  /*2260*/  @!P1 FADD.FTZ R10, R13, R10 ;  /* 0x0000000a0d0a9221 */ /* 0x000fe40000010000 */
[----:B------:R-:W-:-:S03]  /*2270*/  @!P1 FADD.FTZ R11, R14, R11 ;  /* 0x0000000b0e0b9221 */ /* 0x000fc60000010000 */
[----:B------:R1:W-:Y:S04]  /*2280*/  STS [R12+0xc4], R10 ;  /* 0x0000c40a0c007388 */ /* 0x0003e80000000800 */
[----:B------:R1:W-:Y:S03]  /*2290*/  STS [R12+0xc8], R11 ;  /* 0x0000c80b0c007388 */ /* 0x0003e60000000800 */
[----:B------:R-:W-:Y:S05]  /*22a0*/  BRA.DIV UR4, `(.L_x_951) ;  /* 0x0000000e04d87947 */ /* 0x000fea000b800000 */
[----:B------:R-:W-:Y:S01]  /*22b0*/  NOP ;  /* 0x0000000000007918 */ /* 0x000fe20000000000 */
.L_x_967:
[----:B------:R-:W-:Y:S01]  /*22c0*/  ISETP.NE.AND P0, PT, R6, RZ, PT ;  /* 0x000000ff0600720c */ /* 0x000fe20003f05270 */
[----:B------:R-:W-:-:S12]  /*22d0*/  BSSY B0, `(.L_x_952) ;  /* 0x000000b000007945 */ /* 0x000fd80003800000 */
[----:B------:R-:W-:Y:S05]  /*22e0*/  @!P0 BRA `(.L_x_953) ;  /* 0x0000000000248947 */ /* 0x000fea0003800000 */
[----:B------:R-:W0:Y:S01]  /*22f0*/  LDS R14, [R12+0xbc] ;  /* 0x0000bc000c0e7984 */ /* 0x000e220000000800 */
[----:B------:R-:W-:-:S03]  /*2300*/  ISETP.NE.AND P0, PT, R7, RZ, PT ;  /* 0x000000ff0700720c */ /* 0x000fc60003f05270 */
[----:B------:R-:W2:Y:S04]  /*2310*/  LDS R13, [R12+0xb8] ;  /* 0x0000b8000c0d7984 */ /* 0x000ea80000000800 */
[----:B------:R-:W3:Y:S01]  /*2320*/  LDS R16, [R12+0xb4] ;  /* 0x0000b4000c107984 */ /* 0x000ee20000000800 */
[----:B0-----:R-:W-:Y:S01]  /*2330*/  FADD.FTZ R14, R11, R14 ;  /* 0x0000000e0b0e7221 */ /* 0x001fe20000010000 */
[----:B--2---:R-:W-:-:S04]  /*2340*/  FADD.FTZ R13, R10, R13 ;  /* 0x0000000d0a0d7221 */ /* 0x004fc80000010000 */
[----:B-1----:R-:W-:Y:S01]  /*2350*/  FSEL R11, R14, R11, !P0 ;  /* 0x0000000b0e0b7208 */ /* 0x002fe20004000000 */
[----:B---3--:R-:W-:Y:S01]  /*2360*/  IMAD.IADD R7, R7, 0x1, R16 ;  /* 0x0000000107077824 */ /* 0x008fe200078e0210 */
[----:B------:R-:W-:-:S07]  /*2370*/  FSEL R10, R13, R10, !P0 ;  /* 0x0000000a0d0a7208 */ /* 0x000fce0004000000 */
.L_x_953:
[----:B------:R-:W-:Y:S05]  /*2380*/  BSYNC B0 ;  /* 0x0000000000007941 */ /* 0x000fea0003800000 */
.L_x_952:
[----:B------:R-:W-:-:S13]  /*2390*/  R2UR UR4, R3 ;  /* 0x00000000030472ca */ /* 0x000fda00000e0000 */
[----:B------:R-:W-:Y:S05]  /*23a0*/  BRA.DIV UR4, `(.L_x_954) ;  /* 0x0000000e04a87947 */ /* 0x000fea000b800000 */
[----:B------:R-:W-:Y:S01]  /*23b0*/  NOP ;  /* 0x0000000000007918 */ /* 0x000fe20000000000 */
[----:B------:R0:W-:Y:S04]  /*23c0*/  STS [R12+0xc0], R7 ;  /* 0x0000c0070c007388 */ /* 0x0001e80000000800 */
[----:B------:R0:W-:Y:S04]  /*23d0*/  STS [R12+0xc4], R10 ;  /* 0x0000c40a0c007388 */ /* 0x0001e80000000800 */
[----:B------:R0:W-:Y:S01]  /*23e0*/  STS [R12+0xc8], R11 ;  /* 0x0000c80b0c007388 */ /* 0x0001e20000000800 */
[----:B------:R-:W-:Y:S01]  /*23f0*/  NOP ;  /* 0x0000000000007918 */ /* 0x000fe20000000000 */
.L_x_971:
[----:B------:R-:W-:Y:S01]  /*2400*/  ISETP.GE.U32.AND P0, PT, R6, 0x2, PT ;  /* 0x000000020600780c */ /* 0x000fe20003f06070 */
[----:B------:R-:W-:-:S12]  /*2410*/  BSSY B0, `(.L_x_955) ;  /* 0x000000b000007945 */ /* 0x000fd80003800000 */
[----:B------:R-:W-:Y:S05]  /*2420*/  @!P0 BRA `(.L_x_956) ;  /* 0x0000000000248947 */ /* 0x000fea0003800000 */
[----:B------:R-:W2:Y:S01]  /*2430*/  LDS R14, [R12+0xb0] ;  /* 0x0000b0000c0e7984 */ /* 0x000ea20000000800 */
[----:B------:R-:W-:-:S03]  /*2440*/  ISETP.NE.AND P0, PT, R7, RZ, PT ;  /* 0x000000ff0700720c */ /* 0x000fc60003f05270 */
[----:B------:R-:W3:Y:S04]  /*2450*/  LDS R13, [R12+0xac] ;  /* 0x0000ac000c0d7984 */ /* 0x000ee80000000800 */
[----:B------:R-:W4:Y:S01]  /*2460*/  LDS R16, [R12+0xa8] ;  /* 0x0000a8000c107984 */ /* 0x000f220000000800 */
[----:B--2---:R-:W-:Y:S01]  /*2470*/  FADD.FTZ R14, R11, R14 ;  /* 0x0000000e0b0e7221 */ /* 0x004fe20000010000 */
[----:B---3--:R-:W-:-:S04]  /*2480*/  FADD.FTZ R13, R10, R13 ;  /* 0x0000000d0a0d7221 */ /* 0x008fc80000010000 */
[----:B01----:R-:W-:Y:S02]  /*2490*/  FSEL R11, R14, R11, !P0 ;  /* 0x0000000b0e0b7208 */ /* 0x003fe40004000000 */
[----:B----4-:R-:W-:Y:S02]  /*24a0*/  IADD3 R7, R7, R16, RZ ;  /* 0x0000001007077210 */ /* 0x010fe40007ffe0ff */
[----:B------:R-:W-:-:S07]  /*24b0*/  FSEL R10, R13, R10, !P0 ;  /* 0x0000000a0d0a7208 */ /* 0x000fce0004000000 */
.L_x_956:
[----:B------:R-:W-:Y:S05]  /*24c0*/  BSYNC B0 ;  /* 0x0000000000007941 */ /* 0x000fea0003800000 */
.L_x_955:
[----:B------:R-:W-:-:S13]  /*24d0*/  R2UR UR4, R3 ;  /* 0x00000000030472ca */ /* 0x000fda00000e0000 */
[----:B------:R-:W-:Y:S05]  /*24e0*/  BRA.DIV UR4, `(.L_x_957) ;  /* 0x0000000e04887947 */ /* 0x000fea000b800000 */
[----:B------:R-:W-:Y:S01]  /*24f0*/  NOP ;  /* 0x0000000000007918 */ /* 0x000fe20000000000 */
[----:B------:R2:W-:Y:S04]  /*2500*/  STS [R12+0xc0], R7 ;  /* 0x0000c0070c007388 */ /* 0x0005e80000000800 */
[----:B------:R2:W-:Y:S04]  /*2510*/  STS [R12+0xc4], R10 ;  /* 0x0000c40a0c007388 */ /* 0x0005e80000000800 */
[----:B------:R2:W-:Y:S01]  /*2520*/  STS [R12+0xc8], R11 ;  /* 0x0000c80b0c007388 */ /* 0x0005e20000000800 */
[----:B------:R-:W-:Y:S01]  /*2530*/  NOP ;  /* 0x0000000000007918 */ /* 0x000fe20000000000 */
.L_x_975:
[----:B------:R-:W-:Y:S01]  /*2540*/  ISETP.GE.U32.AND P0, PT, R6, 0x4, PT ;  /* 0x000000040600780c */ /* 0x000fe20003f06070 */
[----:B------:R-:W-:-:S12]  /*2550*/  BSSY B0, `(.L_x_958) ;  /* 0x000000b000007945 */ /* 0x000fd80003800000 */
[----:B------:R-:W-:Y:S05]  /*2560*/  @!P0 BRA `(.L_x_959) ;  /* 0x0000000000248947 */ /* 0x000fea0003800000 */
[----:B------:R-:W3:Y:S01]  /*2570*/  LDS R14, [R12+0x98] ;  /* 0x000098000c0e7984 */ /* 0x000ee20000000800 */
[----:B------:R-:W-:-:S03]  /*2580*/  ISETP.NE.AND P0, PT, R7, RZ, PT ;  /* 0x000000ff0700720c */ /* 0x000fc60003f05270 */
[----:B------:R-:W4:Y:S04]  /*2590*/  LDS R13, [R12+0x94] ;  /* 0x000094000c0d7984 */ /* 0x000f280000000800 */
[----:B------:R-:W5:Y:S01]  /*25a0*/  LDS R16, [R12+0x90] ;  /* 0x000090000c107984 */ /* 0x000f620000000800 */
[----:B---3--:R-:W-:Y:S01]  /*25b0*/  FADD.FTZ R14, R11, R14 ;  /* 0x0000000e0b0e7221 */ /* 0x008fe20000010000 */
[----:B----4-:R-:W-:-:S04]  /*25c0*/  FADD.FTZ R13, R10, R13 ;  /* 0x0000000d0a0d7221 */ /* 0x010fc80000010000 */
[----:B012---:R-:W-:Y:S02]  /*25d0*/  FSEL R11, R14, R11, !P0 ;  /* 0x0000000b0e0b7208 */ /* 0x007fe40004000000 */
[----:B-----5:R-:W-:Y:S02]  /*25e0*/  IADD3 R7, R7, R16, RZ ;  /* 0x0000001007077210 */ /* 0x020fe40007ffe0ff */
[----:B------:R-:W-:-:S07]  /*25f0*/  FSEL R10, R13, R10, !P0 ;  /* 0x0000000a0d0a7208 */ /* 0x000fce0004000000 */
.L_x_959:
[----:B------:R-:W-:Y:S05]  /*2600*/  BSYNC B0 ;  /* 0x0000000000007941 */ /* 0x000fea0003800000 */
.L_x_958:
[----:B------:R-:W-:-:S13]  /*2610*/  R2UR UR4, R3 ;  /* 0x00000000030472ca */ /* 0x000fda00000e0000 */
[----:B------:R-:W-:Y:S05]  /*2620*/  BRA.DIV UR4, `(.L_x_960) ;  /* 0x0000000e04687947 */ /* 0x000fea000b800000 */
[----:B------:R-:W-:Y:S01]  /*2630*/  NOP ;  /* 0x0000000000007918 */ /* 0x000fe20000000000 */
[----:B------:R3:W-:Y:S04]  /*2640*/  STS [R12+0xc0], R7 ;  /* 0x0000c0070c007388 */ /* 0x0007e80000000800 */
[----:B------:R3:W-:Y:S04]  /*2650*/  STS [R12+0xc4], R10 ;  /* 0x0000c40a0c007388 */ /* 0x0007e80000000800 */
[----:B------:R3:W-:Y:S01]  /*2660*/  STS [R12+0xc8], R11 ;  /* 0x0000c80b0c007388 */ /* 0x0007e20000000800 */
[----:B------:R-:W-:Y:S01]  /*2670*/  NOP ;  /* 0x0000000000007918 */ /* 0x000fe20000000000 */
.L_x_979:
[----:B------:R-:W-:Y:S01]  /*2680*/  ISETP.GE.U32.AND P0, PT, R6, 0x8, PT ;  /* 0x000000080600780c */ /* 0x000fe20003f06070 */
[----:B------:R-:W-:-:S12]  /*2690*/  BSSY B0, `(.L_x_961) ;  /* 0x000000b000007945 */ /* 0x000fd80003800000 */
[----:B------:R-:W-:Y:S05]  /*26a0*/  @!P0 BRA `(.L_x_962) ;  /* 0x0000000000248947 */ /* 0x000fea0003800000 */
[----:B------:R-:W4:Y:S01]  /*26b0*/  LDS R14, [R12+0x68] ;  /* 0x000068000c0e7984 */ /* 0x000f220000000800 */
[----:B------:R-:W-:-:S03]  /*26c0*/  ISETP.NE.AND P0, PT, R7, RZ, PT ;  /* 0x000000ff0700720c */ /* 0x000fc60003f05270 */
[----:B------:R-:W5:Y:S04]  /*26d0*/  LDS R13, [R12+0x64] ;  /* 0x000064000c0d7984 */ /* 0x000f680000000800 */
[----:B------:R-:W0:Y:S01]  /*26e0*/  LDS R16, [R12+0x60] ;  /* 0x000060000c107984 */ /* 0x000e220000000800 */
[----:B----4-:R-:W-:Y:S01]  /*26f0*/  FADD.FTZ R14, R11, R14 ;  /* 0x0000000e0b0e7221 */ /* 0x010fe20000010000 */
[----:B-----5:R-:W-:-:S04]  /*2700*/  FADD.FTZ R13, R10, R13 ;  /* 0x0000000d0a0d7221 */ /* 0x020fc80000010000 */
[----:B0123--:R-:W-:Y:S02]  /*2710*/  FSEL R11, R14, R11, !P0 ;  /* 0x0000000b0e0b7208 */ /* 0x00ffe40004000000 */
[----:B------:R-:W-:Y:S02]  /*2720*/  IADD3 R7, R7, R16, RZ ;  /* 0x0000001007077210 */ /* 0x000fe40007ffe0ff */
[----:B------:R-:W-:-:S07]  /*2730*/  FSEL R10, R13, R10, !P0 ;  /* 0x0000000a0d0a7208 */ /* 0x000fce0004000000 */
.L_x_962:
[----:B------:R-:W-:Y:S05]  /*2740*/  BSYNC B0 ;  /* 0x0000000000007941 */ /* 0x000fea0003800000 */
.L_x_961:
[----:B------:R-:W-:Y:S02]  /*2750*/  R2UR UR4, R3 ;  /* 0x00000000030472ca */ /* 0x000fe400000e0000 */
[----:B------:R-:W-:Y:S02]  /*2760*/  MOV R15, R10 ;  /* 0x0000000a000f7202 */ /* 0x000fe40000000f00 */
[----:B------:R-:W-:-:S09]  /*2770*/  MOV R16, R11 ;  /* 0x0000000b00107202 */ /* 0x000fd20000000f00 */
[----:B------:R-:W-:Y:S05]  /*2780*/  BRA.DIV UR4, `(.L_x_963) ;  /* 0x0000000e04407947 */ /* 0x000fea000b800000 */
[----:B------:R-:W-:Y:S01]  /*2790*/  ISETP.GE.U32.AND P0, PT, R6, 0x10, PT ;  /* 0x000000100600780c */ /* 0x000fe20003f06070 */
[----:B------:R-:W-:Y:S01]  /*27a0*/  NOP ;  /* 0x0000000000007918 */ /* 0x000fe20000000000 */
[----:B------:R-:W-:Y:S02]  /*27b0*/  STS [R12+0xc0], R7 ;  /* 0x0000c0070c007388 */ /* 0x000fe40000000800 */
[----:B------:R-:W-:Y:S02]  /*27c0*/  ISETP.NE.OR P1, PT, R7, RZ, !P0 ;  /* 0x000000ff0700720c */ /* 0x000fe40004725670 */
[----:B------:R-:W-:Y:S04]  /*27d0*/  STS [R12+0xc4], R10 ;  /* 0x0000c40a0c007388 */ /* 0x000fe80000000800 */
[----:B------:R-:W-:Y:S01]  /*27e0*/  STS [R12+0xc8], R11 ;  /* 0x0000c80b0c007388 */ /* 0x000fe20000000800 */
[----:B------:R-:W-:-:S03]  /*27f0*/  NOP ;  /* 0x0000000000007918 */ /* 0x000fc60000000000 */
[----:B------:R-:W4:Y:S04]  /*2800*/  @P0 LDS R6, [R12] ;  /* 0x000000000c060984 */ /* 0x000f280000000800 */
[----:B------:R-:W5:Y:S04]  /*2810*/  @P0 LDS R13, [R12+0x8] ;  /* 0x000008000c0d0984 */ /* 0x000f680000000800 */
[----:B------:R-:W0:Y:S01]  /*2820*/  @P0 LDS R14, [R12+0x4] ;  /* 0x000004000c0e0984 */ /* 0x000e220000000800 */
[----:B----4-:R-:W-:Y:S02]  /*2830*/  @P0 IMAD.IADD R6, R7, 0x1, R6 ;  /* 0x0000000107060824 */ /* 0x010fe400078e0206 */
[----:B-----5:R-:W-:-:S03]  /*2840*/  @!P1 FADD.FTZ R16, R13, R16 ;  /* 0x000000100d109221 */ /* 0x020fc60000010000 */
[----:B0123--:R-:W-:Y:S01]  /*2850*/  @P0 MOV R7, R6 ;  /* 0x0000000600070202 */ /* 0x00ffe20000000f00 */
[----:B------:R-:W-:Y:S01]  /*2860*/  NOP ;  /* 0x0000000000007918 */ /* 0x000fe20000000000 */
[----:B------:R-:W-:Y:S01]  /*2870*/  @!P1 FADD.FTZ R15, R14, R15 ;  /* 0x0000000f0e0f9221 */ /* 0x000fe20000010000 */
[----:B------:R-:W-:Y:S02]  /*2880*/  @P0 MOV R11, R16 ;  /* 0x00000010000b0202 */ /* 0x000fe40000000f00 */
[----:B------:R0:W-:Y:S02]  /*2890*/  STS [R12+0xc0], R7 ;  /* 0x0000c0070c007388 */ /* 0x0001e40000000800 */
[----:B------:R-:W-:-:S05]  /*28a0*/  @P0 MOV R10, R15 ;  /* 0x0000000f000a0202 */ /* 0x000fca0000000f00 */
[----:B------:R0:W-:Y:S04]  /*28b0*/  STS [R12+0xc4], R10 ;  /* 0x0000c40a0c007388 */ /* 0x0001e80000000800 */
[----:B------:R0:W-:Y:S01]  /*28c0*/  STS [R12+0xc8], R11 ;  /* 0x0000c80b0c007388 */ /* 0x0001e20000000800 */
[----:B------:R-:W-:Y:S01]  /*28d0*/  NOP ;  /* 0x0000000000007918 */ /* 0x000fe20000000000 */
.L_x_985:
[----:B------:R-:W1:Y:S01]  /*28e0*/  LDS R25, [R4+0x210] ;  /* 0x0002100004197984 */ /* 0x000e620000000800 */
[----:B------:R-:W-:Y:S02]  /*28f0*/  ISETP.NE.AND P1, PT, R2, RZ, PT ;  /* 0x000000ff0200720c */ /* 0x000fe40003f25270 */
[----:B------:R-:W-:Y:S01]  /*2900*/  PLOP3.LUT P0, PT, PT, PT, PT, 0x80, 0x0 ;  /* 0x000000000000781c */ /* 0x000fe20003f0f070 */
[----:B------:R-:W2:Y:S04]  /*2910*/  LDS R3, [R12+0xb4] ;  /* 0x0000b4000c037984 */ /* 0x000ea80000000800 */
[----:B------:R-:W-:Y:S04]  /*2920*/  LDS R27, [R4+0x214] ;  /* 0x00021400041b7984 */ /* 0x000fe80000000800 */
[----:B------:R-:W-:Y:S04]  /*2930*/  LDS R6, [R12+0xb8] ;  /* 0x0000b8000c067984 */ /* 0x000fe80000000800 */
[----:B0-----:R-:W0:Y:S04]  /*2940*/  LDS R10, [R4+0x21c] ;  /* 0x00021c00040a7984 */ /* 0x001e280000000800 */
[----:B------:R-:W3:Y:S04]  /*2950*/  LDS R14, [R4+0x228] ;  /* 0x00022800040e7984 */ /* 0x000ee80000000800 */
[----:B------:R-:W4:Y:S04]  /*2960*/  LDS R15, [R4+0x234] ;  /* 0x00023400040f7984 */ /* 0x000f280000000800 */
[----:B------:R-:W-:Y:S04]  /*2970*/  LDS R26, [R4+0x218] ;  /* 0x00021800041a7984 */ /* 0x000fe80000000800 */
[----:B------:R-:W5:Y:S04]  /*2980*/  LDS R7, [R12+0xbc] ;  /* 0x0000bc000c077984 */ /* 0x000f680000000800 */
[----:B------:R-:W5:Y:S04]  /*2990*/  LDS R16, [R4+0x240] ;  /* 0x0002400004107984 */ /* 0x000f680000000800 */
[----:B------:R-:W5:Y:S01]  /*29a0*/  LDS R11, [R4+0x220] ;  /* 0x00022000040b7984 */ /* 0x000f620000000800 */
[----:B-1----:R-:W-:-:S03]  /*29b0*/  @P1 ISETP.NE.AND P2, PT, R25, RZ, PT ;  /* 0x000000ff1900120c */ /* 0x002fc60003f45270 */
[----:B------:R-:W1:Y:S01]  /*29c0*/  LDS R13, [R4+0x224] ;  /* 0x00022400040d7984 */ /* 0x000e620000000800 */
[----:B------:R-:W-:Y:S02]  /*29d0*/  @P1 PLOP3.LUT P0, PT, P2, PT, PT, 0x80, 0x0 ;  /* 0x000000000000181c */ /* 0x000fe4000170f070 */
[----:B--2---:R-:W-:Y:S01]  /*29e0*/  @P1 IADD3 R25, R3, R25, RZ ;  /* 0x0000001903191210 */ /* 0x004fe20007ffe0ff */
[----:B------:R-:W2:Y:S04]  /*29f0*/  LDS R20, [R4+0x24c] ;  /* 0x00024c0004147984 */ /* 0x000ea80000000800 */
[----:B------:R-:W2:Y:S04]  /*2a00*/  LDS R2, [R4+0x22c] ;  /* 0x00022c0004027984 */ /* 0x000ea80000000800 */
[----:B------:R-:W2:Y:S01]  /*2a10*/  LDS R12, [R4+0x230] ;  /* 0x00023000040c7984 */ /* 0x000ea20000000800 */
[----:B0-----:R-:W-:Y:S01]  /*2a20*/  ISETP.NE.AND P5, PT, R10, RZ, PT ;  /* 0x000000ff0a00720c */ /* 0x001fe20003fa5270 */
[----:B------:R-:W-:Y:S01]  /*2a30*/  @!P0 FADD.FTZ R27, R6, R27 ;  /* 0x0000001b061b8221 */ /* 0x000fe20000010000 */
[----:B------:R-:W-:Y:S01]  /*2a40*/  IADD3 R29, R10, R25, RZ ;  /* 0x000000190a1d7210 */ /* 0x000fe20007ffe0ff */
[----:B------:R-:W0:Y:S01]  /*2a50*/  LDS R22, [R4+0x258] ;  /* 0x0002580004167984 */ /* 0x000e220000000800 */
[----:B---3--:R-:W-:-:S03]  /*2a60*/  ISETP.NE.AND P4, PT, R14, RZ, PT ;  /* 0x000000ff0e00720c */ /* 0x008fc60003f85270 */
[----:B------:R-:W3:Y:S01]  /*2a70*/  LDS R17, [R4+0x238] ;  /* 0x0002380004117984 */ /* 0x000ee20000000800 */
[----:B----4-:R-:W-:Y:S01]  /*2a80*/  ISETP.NE.AND P3, PT, R15, RZ, PT ;  /* 0x000000ff0f00720c */ /* 0x010fe20003f65270 */
[----:B------:R-:W-:Y:S02]  /*2a90*/  IMAD.IADD R30, R14, 0x1, R29 ;  /* 0x000000010e1e7824 */ /* 0x000fe400078e021d */
[----:B------:R-:W4:Y:S04]  /*2aa0*/  LDS R19, [R4+0x23c] ;  /* 0x00023c0004137984 */ /* 0x000f280000000800 */
[----:B------:R-:W4:Y:S01]  /*2ab0*/  LDS R3, [R4+0x244] ;  /* 0x0002440004037984 */ /* 0x000f220000000800 */
[----:B-----5:R-:W-:Y:S01]  /*2ac0*/  @!P0 FADD.FTZ R26, R7, R26 ;  /* 0x0000001a071a8221 */ /* 0x020fe20000010000 */
[----:B------:R-:W-:-:S02]  /*2ad0*/  IADD3 R7, R15, R30, RZ ;  /* 0x0000001e0f077210 */ /* 0x000fc40007ffe0ff */
[----:B------:R-:W5:Y:S01]  /*2ae0*/  LDS R18, [R4+0x248] ;  /* 0x0002480004127984 */ /* 0x000f620000000800 */
[C---:B------:R-:W-:Y:S02]  /*2af0*/  ISETP.NE.AND P2, PT, R16.reuse, RZ, PT ;  /* 0x000000ff1000720c */ /* 0x040fe40003f45270 */
[----:B------:R-:W-:Y:S01]  /*2b00*/  IADD3 R15, R16, R7, RZ ;  /* 0x00000007100f7210 */ /* 0x000fe20007ffe0ff */
[----:B------:R-:W5:Y:S01]  /*2b10*/  LDS R21, [R4+0x250] ;  /* 0x0002500004157984 */ /* 0x000f620000000800 */
[----:B------:R-:W-:-:S03]  /*2b20*/  @!P5 FADD.FTZ R11, R11, R27 ;  /* 0x0000001b0b0bd221 */ /* 0x000fc60000010000 */
[----:B------:R-:W5:Y:S01]  /*2b30*/  LDS R23, [R4+0x254] ;  /* 0x0002540004177984 */ /* 0x000f620000000800 */
[----:B-1----:R-:W-:-:S03]  /*2b40*/  @!P5 FADD.FTZ R13, R13, R26 ;  /* 0x0000001a0d0dd221 */ /* 0x002fc60000010000 */
[----:B------:R-:W1:Y:S01]  /*2b50*/  LDS R6, [R4+0x25c] ;  /* 0x00025c0004067984 */ /* 0x000e620000000800 */
[----:B--2---:R-:W-:-:S03]  /*2b60*/  ISETP.NE.AND P0, PT, R20, RZ, PT ;  /* 0x000000ff1400720c */ /* 0x004fc60003f05270 */
[----:B------:R-:W2:Y:S01]  /*2b70*/  LDS R24, [R4+0x260] ;  /* 0x0002600004187984 */ /* 0x000ea20000000800 */
[----:B------:R-:W-:Y:S01]  /*2b80*/  @!P4 FADD.FTZ R2, R2, R11 ;  /* 0x0000000b0202c221 */ /* 0x000fe20000010000 */
[----:B------:R-:W-:Y:S02]  /*2b90*/  @!P4 FADD.FTZ R12, R12, R13 ;  /* 0x0000000d0c0cc221 */ /* 0x000fe40000010000 */
[----:B------:R4:W-:Y:S01]  /*2ba0*/  STS [R4+0x210], R25 ;  /* 0x0002101904007388 */ /* 0x0009e20000000800 */
[----:B0-----:R-:W-:-:S03]  /*2bb0*/  ISETP.NE.AND P1, PT, R22, RZ, PT ;  /* 0x000000ff1600720c */ /* 0x001fc60003f25270 */
[----:B------:R0:W-:Y:S01]  /*2bc0*/  STS [R4+0x234], R7 ;  /* 0x0002340704007388 */ /* 0x0001e20000000800 */
[----:B---3--:R-:W-:-:S03]  /*2bd0*/  @!P3 FADD.FTZ R17, R17, R2 ;  /* 0x000000021111b221 */ /* 0x008fc60000010000 */
[----:B------:R3:W-:Y:S01]  /*2be0*/  STS [R4+0x21c], R29 ;  /* 0x00021c1d04007388 */ /* 0x0007e20000000800 */
[----:B----4-:R-:W-:Y:S01]  /*2bf0*/  IADD3 R25, R20, R15, RZ ;  /* 0x0000000f14197210 */ /* 0x010fe20007ffe0ff */
[----:B------:R-:W-:Y:S02]  /*2c00*/  @!P3 FADD.FTZ R19, R19, R12 ;  /* 0x0000000c1313b221 */ /* 0x000fe40000010000 */
[----:B------:R3:W-:Y:S01]  /*2c10*/  STS [R4+0x228], R30 ;  /* 0x0002281e04007388 */ /* 0x0007e20000000800 */
[----:B0-----:R-:W-:Y:S01]  /*2c20*/  IADD3 R7, R22, R25, RZ ;  /* 0x0000001916077210 */ /* 0x001fe20007ffe0ff */
[----:B------:R-:W-:Y:S02]  /*2c30*/  @!P2 FADD.FTZ R3, R3, R17 ;  /* 0x000000110303a221 */ /* 0x000fe40000010000 */
[----:B------:R3:W-:Y:S01]  /*2c40*/  STS [R4+0x240], R15 ;  /* 0x0002400f04007388 */ /* 0x0007e20000000800 */
[----:B-----5:R-:W-:-:S03]  /*2c50*/  @!P2 FADD.FTZ R18, R18, R19 ;  /* 0x000000131212a221 */ /* 0x020fc60000010000 */
[----:B------:R3:W-:Y:S01]  /*2c60*/  STS [R4+0x214], R27 ;  /* 0x0002141b04007388 */ /* 0x0007e20000000800 */
[----:B------:R-:W-:-:S03]  /*2c70*/  @!P0 FADD.FTZ R21, R21, R3 ;  /* 0x0000000315158221 */ /* 0x000fc60000010000 */
[----:B------:R3:W-:Y:S01]  /*2c80*/  STS [R4+0x218], R26 ;  /* 0x0002181a04007388 */ /* 0x0007e20000000800 */
[----:B------:R-:W-:-:S03]  /*2c90*/  @!P0 FADD.FTZ R23, R23, R18 ;  /* 0x0000001217178221 */ /* 0x000fc60000010000 */
[----:B------:R3:W-:Y:S01]  /*2ca0*/  STS [R4+0x24c], R25 ;  /* 0x00024c1904007388 */ /* 0x0007e20000000800 */
[----:B-1----:R-:W-:-:S03]  /*2cb0*/  @!P1 FADD.FTZ R6, R6, R21 ;  /* 0x0000001506069221 */ /* 0x002fc60000010000 */
[----:B------:R3:W-:Y:S01]  /*2cc0*/  STS [R4+0x258], R7 ;  /* 0x0002580704007388 */ /* 0x0007e20000000800 */
[----:B--2---:R-:W-:-:S03]  /*2cd0*/  @!P1 FADD.FTZ R24, R24, R23 ;  /* 0x0000001718189221 */ /* 0x004fc60000010000 */
[----:B------:R3:W-:Y:S04]  /*2ce0*/  STS [R4+0x220], R11 ;  /* 0x0002200b04007388 */ /* 0x0007e80000000800 */
        /* <DEDUP_REMOVED lines=10> */
[----:B------:R3:W-:Y:S02]  /*2d90*/  STS [R4+0x260], R24 ;  /* 0x0002601804007388 */ /* 0x0007e40000000800 */
.L_x_950:
[----:B---3--:R-:W1:Y:S01]  /*2da0*/  S2R R13, SR_TID.X ;  /* 0x00000000000d7919 */ /* 0x008e620000002100 */
[----:B------:R-:W-:Y:S01]  /*2db0*/  MOV R12, 0x400 ;  /* 0x00000400000c7802 */ /* 0x000fe20000000f00 */
[----:B------:R-:W-:Y:S01]  /*2dc0*/  ULDC UR4, c[0x0][0x2b4] ;  /* 0x0000ad0000047ab9 */ /* 0x000fe20000000800 */
[----:B0-----:R-:W-:Y:S01]  /*2dd0*/  IADD3 R4, -R0, RZ, RZ ;  /* 0x000000ff00047210 */ /* 0x001fe20007ffe1ff */
[----:B------:R-:W0:Y:S01]  /*2de0*/  S2R R11, SR_CgaCtaId ;  /* 0x00000000000b7919 */ /* 0x000e220000008800 */
[----:B-1----:R-:W-:Y:S01]  /*2df0*/  IMAD.SHL.U32 R3, R13, 0x2, RZ ;  /* 0x000000020d037824 */ /* 0x002fe200078e00ff */
[----:B0-----:R-:W-:-:S03]  /*2e00*/  LEA R2, R11, R12, 0x18 ;  /* 0x0000000c0b027211 */ /* 0x001fc600078ec0ff */
[----:B------:R-:W-:Y:S01]  /*2e10*/  IMAD R3, R4, UR4, R3 ;  /* 0x0000000404037c24 */ /* 0x000fe2000f8e0203 */
[----:B------:R-:W-:Y:S05]  /*2e20*/  WARPSYNC.ALL ;  /* 0x0000000000007948 */ /* 0x000fea0003800000 */
[----:B------:R-:W-:Y:S01]  /*2e30*/  IMAD R15, R13, 0xc, R2 ;  /* 0x0000000c0d0f7824 */ /* 0x000fe200078e0202 */
[----:B------:R-:W-:Y:S06]  /*2e40*/  BAR.SYNC.DEFER_BLOCKING 0x0 ;  /* 0x0000000000007b1d */ /* 0x000fec0000010000 */
[----:B------:R-:W-:-:S02]  /*2e50*/  ULDC UR4, c[0x0][0x2b4] ;  /* 0x0000ad0000047ab9 */ /* 0x000fc40000000800 */
[----:B------:R-:W0:Y:S01]  /*2e60*/  LDC R10, c[0x0][0x2b0] ;  /* 0x0000ac00ff0a7b82 */ /* 0x000e220000000800 */
[----:B------:R-:W-:Y:S01]  /*2e70*/  UIADD3 UR4, UR4, -0x2, URZ ;  /* 0xfffffffe04047890 */ /* 0x000fe2000fffe03f */
[----:B------:R-:W-:Y:S01]  /*2e80*/  BSSY B0, `(.L_x_964) ;  /* 0x0000022000007945 */ /* 0x000fe20003800000 */
[----:B------:R-:W-:Y:S01]  /*2e90*/  ULDC UR8, c[0x0][0x2a0] ;  /* 0x0000a80000087ab9 */ /* 0x000fe20000000800 */
[----:B------:R-:W-:-:S03]  /*2ea0*/  ULDC.64 UR10, c[0x0][0x288] ;  /* 0x0000a200000a7ab9 */ /* 0x000fc60000000a00 */
[----:B------:R-:W-:Y:S01]  /*2eb0*/  ISETP.NE.AND P2, PT, R3, UR4, PT ;  /* 0x0000000403007c0c */ /* 0x000fe2000bf45270 */
[----:B------:R-:W1:-:S12]  /*2ec0*/  LDC R14, c[0x0][0x2b8] ;  /* 0x0000ae00ff0e7b82 */ /* 0x000e580000000800 */
[----:B------:R-:W-:Y:S01]  /*2ed0*/  @!P2 LDS R7, [R15+0x218] ;  /* 0x000218000f07a984 */ /* 0x000fe20000000800 */
[----:B------:R-:W-:-:S03]  /*2ee0*/  @!P2 IADD3 R3, R12, 0xb50, RZ ;  /* 0x00000b500c03a810 */ /* 0x000fc60007ffe0ff */
[----:B------:R-:W2:Y:S01]  /*2ef0*/  @!P2 LDS R6, [R15+0x214] ;  /* 0x000214000f06a984 */ /* 0x000ea20000000800 */
[----:B0-----:R-:W-:Y:S01]  /*2f00*/  IMAD R4, R10, UR5, R13 ;  /* 0x000000050a047c24 */ /* 0x001fe2000f8e020d */
[----:B------:R-:W-:-:S04]  /*2f10*/  @!P2 LEA R3, R11, R3, 0x18 ;  /* 0x000000030b03a211 */ /* 0x000fc800078ec0ff */
[----:B------:R-:W-:Y:S01]  /*2f20*/  ISETP.GE.AND P0, PT, R4, UR8, PT ;  /* 0x0000000804007c0c */ /* 0x000fe2000bf06270 */
[----:B-1----:R-:W-:Y:S01]  /*2f30*/  IMAD R14, R14, UR5, R13 ;  /* 0x000000050e0e7c24 */ /* 0x002fe2000f8e020d */
[----:B------:R-:W-:Y:S02]  /*2f40*/  @!P2 LEA R3, R0, R3, 0x3 ;  /* 0x000000030003a211 */ /* 0x000fe400078e18ff */
[----:B------:R-:W-:Y:S02]  /*2f50*/  ISETP.LT.U32.AND P0, PT, R13, R10, !P0 ;  /* 0x0000000a0d00720c */ /* 0x000fe40004701070 */
[----:B------:R-:W-:Y:S02]  /*2f60*/  ISETP.GE.U32.AND P1, PT, R14, UR10, PT ;  /* 0x0000000a0e007c0c */ /* 0x000fe4000bf26070 */
[----:B------:R-:W-:-:S04]  /*2f70*/  SHF.R.S32.HI R2, RZ, 0x1f, R14 ;  /* 0x0000001fff027819 */ /* 0x000fc8000001140e */
[----:B------:R-:W-:Y:S01]  /*2f80*/  ISETP.GE.AND.EX P1, PT, R2, UR11, PT, P1 ;  /* 0x0000000b02007c0c */ /* 0x000fe2000bf26310 */
[----:B--2---:R0:W-:Y:S01]  /*2f90*/  @!P2 STS.64 [R3], R6 ;  /* 0x000000060300a388 */ /* 0x0041e20000000a00 */
[----:B------:R-:W-:Y:S06]  /*2fa0*/  BAR.SYNC.DEFER_BLOCKING 0x0 ;  /* 0x0000000000007b1d */ /* 0x000fec0000010000 */
[----:B------:R-:W-:Y:S05]  /*2fb0*/  @!P0 BRA `(.L_x_965) ;  /* 0x0000000000388947 */ /* 0x000fea0003800000 */
[----:B------:R-:W-:Y:S01]  /*2fc0*/  IADD3 R0, R12, 0xb50, RZ ;  /* 0x00000b500c007810 */ /* 0x000fe20007ffe0ff */
[----:B0-----:R-:W0:Y:S03]  /*2fd0*/  S2R R3, SR_CTAID.Z ;  /* 0x0000000000037919 */ /* 0x001e260000002700 */
[----:B------:R-:W-:Y:S02]  /*2fe0*/  LEA R0, R11, R0, 0x18 ;  /* 0x000000000b007211 */ /* 0x000fe400078ec0ff */
[----:B------:R-:W1:Y:S02]  /*2ff0*/  LDC.64 R10, c[0x0][0x268] ;  /* 0x00009a00ff0a7b82 */ /* 0x000e640000000a00 */
[----:B------:R-:W-:-:S05]  /*3000*/  LEA R0, R13, R0, 0x3 ;  /* 0x000000000d007211 */ /* 0x000fca00078e18ff */
[----:B------:R-:W2:Y:S01]  /*3010*/  LDS.64 R12, [R0] ;  /* 0x00000000000c7984 */ /* 0x000ea20000000a00 */
[----:B0-----:R-:W-:-:S05]  /*3020*/  SHF.L.U32 R3, R3, 0x1, RZ ;  /* 0x0000000103037819 */ /* 0x001fca00000006ff */
[C---:B------:R-:W-:Y:S02]  /*3030*/  VIADD R15, R3.reuse, 0x1 ;  /* 0x00000001030f7836 */ /* 0x040fe40000000000 */
[--C-:B------:R-:W-:Y:S02]  /*3040*/  IMAD R7, R3, UR8, R4.reuse ;  /* 0x0000000803077c24 */ /* 0x100fe4000f8e0204 */
[----:B------:R-:W-:Y:S02]  /*3050*/  IMAD R15, R15, UR8, R4 ;  /* 0x000000080f0f7c24 */ /* 0x000fe4000f8e0204 */
[----:B-1----:R-:W-:-:S04]  /*3060*/  IMAD.WIDE R6, R7, 0x4, R10 ;  /* 0x0000000407067825 */ /* 0x002fc800078e020a */
[----:B------:R-:W-:Y:S01]  /*3070*/  IMAD.WIDE R10, R15, 0x4, R10 ;  /* 0x000000040f0a7825 */ /* 0x000fe200078e020a */
[----:B--2---:R1:W-:Y:S04]  /*3080*/  REDG.E.ADD.F32.FTZ.RN.STRONG.GPU desc[UR6][R6.64], R12 ;  /* 0x0000000c060079a6 */ /* 0x0043e8000c10f386 */
[----:B------:R1:W-:Y:S02]  /*3090*/  REDG.E.ADD.F32.FTZ.RN.STRONG.GPU desc[UR6][R10.64], R13 ;  /* 0x0000000d0a0079a6 */ /* 0x0003e4000c10f386 */
.L_x_965:
[----:B------:R-:W-:Y:S05]  /*30a0*/  BSYNC B0 ;  /* 0x0000000000007941 */ /* 0x000fea0003800000 */
.L_x_964:
[----:B------:R-:W-:Y:S05]  /*30b0*/  @P1 EXIT ;  /* 0x000000000000194d */ /* 0x000fea0003800000 */
[----:B------:R-:W2:Y:S01]  /*30c0*/  LDC R0, c[0x0][0x270] ;  /* 0x00009c00ff007b82 */ /* 0x000ea20000000800 */
[----:B------:R-:W-:-:S07]  /*30d0*/  ULDC.64 UR4, c[0x0][0x268] ;  /* 0x00009a0000047ab9 */ /* 0x000fce0000000a00 */
[----:B-1----:R-:W1:Y:S01]  /*30e0*/  LDC R11, c[0x0][RZ] ;  /* 0x00000000ff0b7b82 */ /* 0x002e620000000800 */
[----:B--2---:R-:W-:-:S05]  /*30f0*/  IMAD R0, R0, UR8, RZ ;  /* 0x0000000800007c24 */ /* 0x004fca000f8e02ff */
[----:B0-----:R-:W-:-:S04]  /*3100*/  SHF.L.U32 R3, R0, 0x1, RZ ;  /* 0x0000000100037819 */ /* 0x001fc800000006ff */
[----:B------:R-:W-:-:S04]  /*3110*/  IADD3 R14, P0, R14, R3, RZ ;  /* 0x000000030e0e7210 */ /* 0x000fc80007f1e0ff */
[----:B------:R-:W-:Y:S02]  /*3120*/  LEA.HI.X.SX32 R3, R3, R2, 0x1, P0 ;  /* 0x0000000203037211 */ /* 0x000fe400000f0eff */
[----:B------:R-:W-:Y:S01]  /*3130*/  LEA R6, P0, R14, UR4, 0x2 ;  /* 0x000000040e067c11 */ /* 0x000fe2000f8010ff */
[----:B------:R-:W-:-:S03]  /*3140*/  USHF.L.U32 UR4, UR10, 0x2, URZ ;  /* 0x000000020a047899 */ /* 0x000fc6000800063f */
[----:B------:R-:W-:Y:S01]  /*3150*/  LEA.HI.X R7, R14, UR5, R3, 0x2, P0 ;  /* 0x000000050e077c11 */ /* 0x000fe200080f1403 */
[----:B------:R-:W-:Y:S02]  /*3160*/  USHF.L.U64.HI UR5, UR10, 0x2, UR11 ;  /* 0x000000020a057899 */ /* 0x000fe4000801020b */
[----:B------:R-:W-:Y:S01]  /*3170*/  IADD3 R10, P0, R6, UR4, RZ ;  /* 0x00000004060a7c10 */ /* 0x000fe2000ff1e0ff */
[----:B-1----:R-:W-:Y:S01]  /*3180*/  IMAD.WIDE.U32 R2, R11, 0x4, R6 ;  /* 0x000000040b027825 */ /* 0x002fe200078e0006 */
[----:B------:R-:W-:Y:S02]  /*3190*/  REDG.E.ADD.F32.FTZ.RN.STRONG.GPU desc[UR6][R6.64], R5 ;  /* 0x00000005060079a6 */ /* 0x000fe4000c10f386 */
[----:B------:R-:W-:Y:S02]  /*31a0*/  IADD3.X R11, R7, UR5, RZ, P0, !PT ;  /* 0x00000005070b7c10 */ /* 0x000fe400087fe4ff */
[----:B------:R-:W-:Y:S01]  /*31b0*/  IADD3 R12, P1, R2, UR4, RZ ;  /* 0x00000004020c7c10 */ /* 0x000fe2000ff3e0ff */
[----:B------:R-:W-:Y:S03]  /*31c0*/  REDG.E.ADD.F32.FTZ.RN.STRONG.GPU desc[UR6][R2.64], R28 ;  /* 0x0000001c020079a6 */ /* 0x000fe6000c10f386 */
[----:B------:R-:W-:Y:S01]  /*31d0*/  IADD3.X R13, R3, UR5, RZ, P1, !PT ;  /* 0x00000005030d7c10 */ /* 0x000fe20008ffe4ff */
[----:B------:R-:W-:Y:S04]  /*31e0*/  REDG.E.ADD.F32.FTZ.RN.STRONG.GPU desc[UR6][R10.64], R9 ;  /* 0x000000090a0079a6 */ /* 0x000fe8000c10f386 */
[----:B------:R-:W-:Y:S01]  /*31f0*/  REDG.E.ADD.F32.FTZ.RN.STRONG.GPU desc[UR6][R12.64], R8 ;  /* 0x000000080c0079a6 */ /* 0x000fe2000c10f386 */
[----:B------:R-:W-:Y:S05]  /*3200*/  EXIT ;  /* 0x000000000000794d */ /* 0x000fea0003800000 */
.L_x_951:
[----:B-1----:R-:W-:Y:S05]  /*3210*/  WARPSYNC.COLLECTIVE R3, `(.L_x_966) ;  /* 0x0000000003087348 */ /* 0x002fea0003c00000 */
[----:B------:R-:W-:Y:S01]  /*3220*/  NOP ;  /* 0x0000000000007918 */ /* 0x000fe20000000000 */
[----:B-1----:R-:W-:Y:S01]  /*3230*/  ENDCOLLECTIVE ;  /* 0x000000000000791b */ /* 0x002fe20003800000 */
.L_x_966:
[----:B------:R-:W-:Y:S05]  /*3240*/  BRA `(.L_x_967) ;  /* 0xfffffff0001c7947 */ /* 0x000fea000383ffff */
.L_x_954:
[----:B------:R-:W-:Y:S01]  /*3250*/  BSSY B0, `(.L_x_968) ;  /* 0x0000004000007945 */ /* 0x000fe20003800000 */
[----:B-1----:R-:W-:Y:S05]  /*3260*/  WARPSYNC.COLLECTIVE R3, `(.L_x_969) ;  /* 0x0000000003087348 */ /* 0x002fea0003c00000 */
[----:B------:R-:W-:Y:S01]  /*3270*/  NOP ;  /* 0x0000000000007918 */ /* 0x000fe20000000000 */
[----:B-1----:R-:W-:Y:S01]  /*3280*/  ENDCOLLECTIVE ;  /* 0x000000000000791b */ /* 0x002fe20003800000 */
.L_x_969:
[----:B------:R-:W-:Y:S05]  /*3290*/  BSYNC B0 ;  /* 0x0000000000007941 */ /* 0x000fea0003800000 */
.L_x_968:
[----:B------:R0:W-:Y:S04]  /*32a0*/  STS [R12+0xc0], R7 ;  /* 0x0000c0070c007388 */ /* 0x0001e80000000800 */
[----:B------:R0:W-:Y:S04]  /*32b0*/  STS [R12+0xc4], R10 ;  /* 0x0000c40a0c007388 */ /* 0x0001e80000000800 */
[----:B------:R0:W-:Y:S02]  /*32c0*/  STS [R12+0xc8], R11 ;  /* 0x0000c80b0c007388 */ /* 0x0001e40000000800 */
[----:B0-----:R-:W-:Y:S05]  /*32d0*/  WARPSYNC.COLLECTIVE R3, `(.L_x_970) ;  /* 0x0000000003087348 */ /* 0x001fea0003c00000 */
[----:B------:R-:W-:Y:S01]  /*32e0*/  NOP ;  /* 0x0000000000007918 */ /* 0x000fe20000000000 */
[----:B0-----:R-:W-:Y:S01]  /*32f0*/  ENDCOLLECTIVE ;  /* 0x000000000000791b */ /* 0x001fe20003800000 */
.L_x_970:
[----:B------:R-:W-:Y:S05]  /*3300*/  BRA `(.L_x_971) ;  /* 0xfffffff0003c7947 */ /* 0x000fea000383ffff */
.L_x_957:
[----:B------:R-:W-:Y:S01]  /*3310*/  BSSY B0, `(.L_x_972) ;  /* 0x0000004000007945 */ /* 0x000fe20003800000 */
[----:B01----:R-:W-:Y:S05]  /*3320*/  WARPSYNC.COLLECTIVE R3, `(.L_x_973) ;  /* 0x0000000003087348 */ /* 0x003fea0003c00000 */
[----:B------:R-:W-:Y:S01]  /*3330*/  NOP ;  /* 0x0000000000007918 */ /* 0x000fe20000000000 */
[----:B01----:R-:W-:Y:S01]  /*3340*/  ENDCOLLECTIVE ;  /* 0x000000000000791b */ /* 0x003fe20003800000 */
.L_x_973:
[----:B------:R-:W-:Y:S05]  /*3350*/  BSYNC B0 ;  /* 0x0000000000007941 */ /* 0x000fea0003800000 */
.L_x_972:
[----:B------:R0:W-:Y:S04]  /*3360*/  STS [R12+0xc0], R7 ;  /* 0x0000c0070c007388 */ /* 0x0001e80000000800 */
[----:B------:R0:W-:Y:S04]  /*3370*/  STS [R12+0xc4], R10 ;  /* 0x0000c40a0c007388 */ /* 0x0001e80000000800 */
[----:B------:R0:W-:Y:S02]  /*3380*/  STS [R12+0xc8], R11 ;  /* 0x0000c80b0c007388 */ /* 0x0001e40000000800 */
[----:B0-----:R-:W-:Y:S05]  /*3390*/  WARPSYNC.COLLECTIVE R3, `(.L_x_974) ;  /* 0x0000000003087348 */ /* 0x001fea0003c00000 */
[----:B------:R-:W-:Y:S01]  /*33a0*/  NOP ;  /* 0x0000000000007918 */ /* 0x000fe20000000000 */
[----:B0-----:R-:W-:Y:S01]  /*33b0*/  ENDCOLLECTIVE ;  /* 0x000000000000791b */ /* 0x001fe20003800000 */
.L_x_974:
[----:B------:R-:W-:Y:S05]  /*33c0*/  BRA `(.L_x_975) ;  /* 0xfffffff0005c7947 */ /* 0x000fea000383ffff */
.L_x_960:
[----:B------:R-:W-:Y:S01]  /*33d0*/  BSSY B0, `(.L_x_976) ;  /* 0x0000004000007945 */ /* 0x000fe20003800000 */
[----:B012---:R-:W-:Y:S05]  /*33e0*/  WARPSYNC.COLLECTIVE R3, `(.L_x_977) ;  /* 0x0000000003087348 */ /* 0x007fea0003c00000 */
[----:B------:R-:W-:Y:S01]  /*33f0*/  NOP ;  /* 0x0000000000007918 */ /* 0x000fe20000000000 */
[----:B012---:R-:W-:Y:S01]  /*3400*/  ENDCOLLECTIVE ;  /* 0x000000000000791b */ /* 0x007fe20003800000 */
.L_x_977:
[----:B------:R-:W-:Y:S05]  /*3410*/  BSYNC B0 ;  /* 0x0000000000007941 */ /* 0x000fea0003800000 */
.L_x_976:
[----:B------:R0:W-:Y:S04]  /*3420*/  STS [R12+0xc0], R7 ;  /* 0x0000c0070c007388 */ /* 0x0001e80000000800 */
[----:B------:R0:W-:Y:S04]  /*3430*/  STS [R12+0xc4], R10 ;  /* 0x0000c40a0c007388 */ /* 0x0001e80000000800 */
[----:B------:R0:W-:Y:S02]  /*3440*/  STS [R12+0xc8], R11 ;  /* 0x0000c80b0c007388 */ /* 0x0001e40000000800 */
[----:B0-----:R-:W-:Y:S05]  /*3450*/  WARPSYNC.COLLECTIVE R3, `(.L_x_978) ;  /* 0x0000000003087348 */ /* 0x001fea0003c00000 */
[----:B------:R-:W-:Y:S01]  /*3460*/  NOP ;  /* 0x0000000000007918 */ /* 0x000fe20000000000 */
[----:B0-----:R-:W-:Y:S01]  /*3470*/  ENDCOLLECTIVE ;  /* 0x000000000000791b */ /* 0x001fe20003800000 */
.L_x_978:
[----:B------:R-:W-:Y:S05]  /*3480*/  BRA `(.L_x_979) ;  /* 0xfffffff0007c7947 */ /* 0x000fea000383ffff */
.L_x_963:
[----:B------:R-:W-:Y:S01]  /*3490*/  BSSY B0, `(.L_x_980) ;  /* 0x0000005000007945 */ /* 0x000fe20003800000 */
[----:B------:R-:W-:-:S13]  /*34a0*/  ISETP.GE.U32.AND P0, PT, R6, 0x10, PT ;  /* 0x000000100600780c */ /* 0x000fda0003f06070 */
[----:B0123--:R-:W-:Y:S05]  /*34b0*/  WARPSYNC.COLLECTIVE R3, `(.L_x_981) ;  /* 0x0000000003087348 */ /* 0x00ffea0003c00000 */
[----:B------:R-:W-:Y:S01]  /*34c0*/  NOP ;  /* 0x0000000000007918 */ /* 0x000fe20000000000 */
[----:B0123--:R-:W-:Y:S01]  /*34d0*/  ENDCOLLECTIVE ;  /* 0x000000000000791b */ /* 0x00ffe20003800000 */
.L_x_981:
[----:B------:R-:W-:Y:S05]  /*34e0*/  BSYNC B0 ;  /* 0x0000000000007941 */ /* 0x000fea0003800000 */
.L_x_980:
[----:B------:R0:W-:Y:S01]  /*34f0*/  STS [R12+0xc0], R7 ;  /* 0x0000c0070c007388 */ /* 0x0001e20000000800 */
[----:B------:R-:W-:-:S03]  /*3500*/  ISETP.NE.OR P1, PT, R7, RZ, !P0 ;  /* 0x000000ff0700720c */ /* 0x000fc60004725670 */
[----:B------:R0:W-:Y:S04]  /*3510*/  STS [R12+0xc4], R10 ;  /* 0x0000c40a0c007388 */ /* 0x0001e80000000800 */
[----:B------:R0:W-:Y:S06]  /*3520*/  STS [R12+0xc8], R11 ;  /* 0x0000c80b0c007388 */ /* 0x0001ec0000000800 */
[----:B0-----:R-:W-:Y:S05]  /*3530*/  WARPSYNC.COLLECTIVE R3, `(.L_x_982) ;  /* 0x0000000003087348 */ /* 0x001fea0003c00000 */
[----:B------:R-:W-:Y:S01]  /*3540*/  NOP ;  /* 0x0000000000007918 */ /* 0x000fe20000000000 */
[----:B0-----:R-:W-:Y:S01]  /*3550*/  ENDCOLLECTIVE ;  /* 0x000000000000791b */ /* 0x001fe20003800000 */
.L_x_982:
[----:B------:R-:W0:Y:S04]  /*3560*/  @P0 LDS R6, [R12] ;  /* 0x000000000c060984 */ /* 0x000e280000000800 */
[----:B------:R-:W1:Y:S04]  /*3570*/  @P0 LDS R13, [R12+0x8] ;  /* 0x000008000c0d0984 */ /* 0x000e680000000800 */
[----:B------:R2:W3:Y:S01]  /*3580*/  @P0 LDS R14, [R12+0x4] ;  /* 0x000004000c0e0984 */ /* 0x0004e20000000800 */
[----:B0-----:R-:W-:Y:S01]  /*3590*/  @P0 IADD3 R6, R7, R6, RZ ;  /* 0x0000000607060210 */ /* 0x001fe20007ffe0ff */
[----:B-1----:R-:W-:-:S03]  /*35a0*/  @!P1 FADD.FTZ R16, R13, R16 ;  /* 0x000000100d109221 */ /* 0x002fc60000010000 */
[----:B--2---:R-:W-:-:S07]  /*35b0*/  @P0 MOV R7, R6 ;  /* 0x0000000600070202 */ /* 0x004fce0000000f00 */
[----:B---3--:R-:W-:Y:S05]  /*35c0*/  WARPSYNC.COLLECTIVE R3, `(.L_x_983) ;  /* 0x0000000003087348 */ /* 0x008fea0003c00000 */
[----:B------:R-:W-:Y:S01]  /*35d0*/  NOP ;  /* 0x0000000000007918 */ /* 0x000fe20000000000 */
[----:B---3--:R-:W-:Y:S01]  /*35e0*/  ENDCOLLECTIVE ;  /* 0x000000000000791b */ /* 0x008fe20003800000 */
.L_x_983:
[----:B------:R-:W-:Y:S01]  /*35f0*/  @!P1 FADD.FTZ R15, R14, R15 ;  /* 0x0000000f0e0f9221 */ /* 0x000fe20000010000 */
[----:B------:R-:W-:Y:S01]  /*3600*/  @P0 MOV R11, R16 ;  /* 0x00000010000b0202 */ /* 0x000fe20000000f00 */
[----:B------:R0:W-:Y:S03]  /*3610*/  STS [R12+0xc0], R7 ;  /* 0x0000c0070c007388 */ /* 0x0001e60000000800 */
[----:B------:R-:W-:-:S05]  /*3620*/  @P0 MOV R10, R15 ;  /* 0x0000000f000a0202 */ /* 0x000fca0000000f00 */
[----:B------:R0:W-:Y:S04]  /*3630*/  STS [R12+0xc4], R10 ;  /* 0x0000c40a0c007388 */ /* 0x0001e80000000800 */
[----:B------:R0:W-:Y:S02]  /*3640*/  STS [R12+0xc8], R11 ;  /* 0x0000c80b0c007388 */ /* 0x0001e40000000800 */
[----:B0-----:R-:W-:Y:S05]  /*3650*/  WARPSYNC.COLLECTIVE R3, `(.L_x_984) ;  /* 0x0000000003087348 */ /* 0x001fea0003c00000 */
[----:B------:R-:W-:Y:S01]  /*3660*/  NOP ;  /* 0x0000000000007918 */ /* 0x000fe20000000000 */
[----:B0-----:R-:W-:Y:S01]  /*3670*/  ENDCOLLECTIVE ;  /* 0x000000000000791b */ /* 0x001fe20003800000 */
.L_x_984:
[----:B------:R-:W-:Y:S05]  /*3680*/  BRA `(.L_x_985) ;  /* 0xfffffff000947947 */ /* 0x000fea000383ffff */
.L_x_986:
        /* <DEDUP_REMOVED lines=15> */
.L_x_4470:


//--------------------- .text._Z30group_norm_nhwc_bwd_sum_kernelI11Fp32IOFp32WLi168EEv26Group_norm_nhwc_bwd_params --------------------------
	.section	.text._Z30group_norm_nhwc_bwd_sum_kernelI11Fp32IOFp32WLi168EEv26Group_norm_nhwc_bwd_params,"ax",@progbits
	.align	128
        .global         _Z30group_norm_nhwc_bwd_sum_kernelI11Fp32IOFp32WLi168EEv26Group_norm_nhwc_bwd_params
        .type           _Z30group_norm_nhwc_bwd_sum_kernelI11Fp32IOFp32WLi168EEv26Group_norm_nhwc_bwd_params,@function
        .size           _Z30group_norm_nhwc_bwd_sum_kernelI11Fp32IOFp32WLi168EEv26Group_norm_nhwc_bwd_params,(.L_x_4471 - _Z30group_norm_nhwc_bwd_sum_kernelI11Fp32IOFp32WLi168EEv26Group_norm_nhwc_bwd_params)
        .other          _Z30group_norm_nhwc_bwd_sum_kernelI11Fp32IOFp32WLi168EEv26Group_norm_nhwc_bwd_params,@"STO_CUDA_ENTRY STV_DEFAULT"
_Z30group_norm_nhwc_bwd_sum_kernelI11Fp32IOFp32WLi168EEv26Group_norm_nhwc_bwd_params:
.text._Z30group_norm_nhwc_bwd_sum_kernelI11Fp32IOFp32WLi168EEv26Group_norm_nhwc_bwd_params:
        /* <DEDUP_REMOVED lines=53> */
[----:B------:R-:W-:-:S06]  /*0350*/  IMAD.HI.U32 R7, R7, R9, R6 ;  /* 0x0000000907077227 */ /* 0x000fcc00078e0006 */
        /* <DEDUP_REMOVED lines=15> */
.L_x_988:
[----:B------:R-:W-:Y:S05]  /*0450*/  BSYNC B0 ;  /* 0x0000000000007941 */ /* 0x000fea0003800000 */
.L_x_987:
[----:B------:R-:W1:Y:S01]  /*0460*/  S2UR UR8, SR_CTAID.Y ;  /* 0x00000000000879c3 */ /* 0x000e620000002600 */
[----:B------:R-:W-:Y:S02]  /*0470*/  IMAD R8, R5, R9, R4 ;  /* 0x0000000905087224 */ /* 0x000fe400078e0204 */
[----:B-----5:R-:W-:Y:S01]  /*0480*/  FFMA.FTZ R22, -R12, R12, R13 ;  /* 0x0000000c0c167223 */ /* 0x020fe2000001010d */
[----:B------:R-:W-:Y:S01]  /*0490*/  HFMA2.MMA R30, -RZ, RZ, 1.875, 0 ;  /* 0x3f800000ff1e7435 */ /* 0x000fe200000001ff */
[----:B------:R-:W-:Y:S02]  /*04a0*/  CS2R R28, SRZ ;  /* 0x00000000001c7805 */ /* 0x000fe4000001ff00 */
[-C--:B------:R-:W-:Y:S02]  /*04b0*/  ISETP.GE.U32.AND P3, PT, R8, R5.reuse, PT ;  /* 0x000000050800720c */ /* 0x080fe40003f66070 */
[----:B------:R-:W-:Y:S01]  /*04c0*/  FSETP.GTU.FTZ.AND P2, PT, R22, RZ, PT ;  /* 0x000000ff1600720b */ /* 0x000fe20003f5c000 */
[----:B0-----:R-:W0:Y:S10]  /*04d0*/  LDC.64 R6, c[0x0][0x290] ;  /* 0x0000a400ff067b82 */ /* 0x001e340000000a00 */
[----:B------:R-:W-:-:S02]  /*04e0*/  @P3 IADD3 R8, R8, -R5, RZ ;  /* 0x8000000508083210 */ /* 0x000fc40007ffe0ff */
[----:B------:R-:W2:Y:S01]  /*04f0*/  @P2 LDC R15, c[0x0][0x250] ;  /* 0x00009400ff0f2b82 */ /* 0x000ea20000000800 */
[----:B------:R-:W-:Y:S02]  /*0500*/  @P3 IADD3 R3, R3, 0x1, RZ ;  /* 0x0000000103033810 */ /* 0x000fe40007ffe0ff */
[----:B------:R-:W-:Y:S01]  /*0510*/  ISETP.GE.U32.AND P4, PT, R8, R5, PT ;  /* 0x000000050800720c */ /* 0x000fe20003f86070 */
[----:B-1----:R-:W-:Y:S01]  /*0520*/  IMAD R14, R18, UR8, RZ ;  /* 0x00000008120e7c24 */ /* 0x002fe2000f8e02ff */
[----:B------:R-:W-:-:S04]  /*0530*/  ISETP.NE.U32.AND P3, PT, R5, RZ, PT ;  /* 0x000000ff0500720c */ /* 0x000fc80003f65070 */
[----:B------:R-:W-:Y:S02]  /*0540*/  SHF.R.S32.HI R9, RZ, 0x1f, R14 ;  /* 0x0000001fff097819 */ /* 0x000fe4000001140e */
[----:B------:R-:W-:-:S04]  /*0550*/  IADD3 R13, P1, R14, R18, RZ ;  /* 0x000000120e0d7210 */ /* 0x000fc80007f3e0ff */
[----:B------:R-:W-:Y:S02]  /*0560*/  LEA.HI.X.SX32 R8, R18, R9, 0x1, P1 ;  /* 0x0000000912087211 */ /* 0x000fe400008f0eff */
[-C--:B0-----:R-:W-:Y:S02]  /*0570*/  ISETP.LT.U32.AND P1, PT, R13, R6.reuse, PT ;  /* 0x000000060d00720c */ /* 0x081fe40003f21070 */
[----:B------:R-:W-:Y:S02]  /*0580*/  @P4 IADD3 R3, R3, 0x1, RZ ;  /* 0x0000000103034810 */ /* 0x000fe40007ffe0ff */
[----:B------:R-:W-:Y:S01]  /*0590*/  ISETP.LT.AND.EX P1, PT, R8, R7, PT, P1 ;  /* 0x000000070800720c */ /* 0x000fe20003f21310 */
[----:B------:R-:W-:Y:S01]  /*05a0*/  HFMA2.MMA R7, -RZ, RZ, 0, 0 ;  /* 0x00000000ff077435 */ /* 0x000fe200000001ff */
[----:B------:R-:W-:Y:S01]  /*05b0*/  SEL R2, R2, R3, !P3 ;  /* 0x0000000302027207 */ /* 0x000fe20005800000 */
[----:B--2---:R-:W-:Y:S01]  /*05c0*/  @P2 FADD.FTZ R15, R22, R15 ;  /* 0x0000000f160f2221 */ /* 0x004fe20000010000 */
[----:B------:R-:W-:Y:S01]  /*05d0*/  SEL R3, R13, R6, P1 ;  /* 0x000000060d037207 */ /* 0x000fe20000800000 */
[----:B------:R-:W-:Y:S01]  /*05e0*/  HFMA2.MMA R13, -RZ, RZ, 0, 0 ;  /* 0x00000000ff0d7435 */ /* 0x000fe200000001ff */
[----:B------:R-:W-:Y:S01]  /*05f0*/  MOV R8, RZ ;  /* 0x000000ff00087202 */ /* 0x000fe20000000f00 */
[----:B------:R0:W1:Y:S01]  /*0600*/  @P2 MUFU.RSQ R30, R15 ;  /* 0x0000000f001e2308 */ /* 0x0000620000001400 */
[----:B------:R-:W-:Y:S01]  /*0610*/  ISETP.GE.AND P1, PT, R14, R3, PT ;  /* 0x000000030e00720c */ /* 0x000fe20003f26270 */
[----:B------:R-:W-:-:S04]  /*0620*/  IMAD.MOV R6, RZ, RZ, -R2 ;  /* 0x000000ffff067224 */ /* 0x000fc800078e0a02 */
[----:B------:R-:W-:Y:S01]  /*0630*/  IMAD R4, R5, R6, R4 ;  /* 0x0000000605047224 */ /* 0x000fe200078e0204 */
[----:B------:R-:W-:-:S07]  /*0640*/  MOV R5, RZ ;  /* 0x000000ff00057202 */ /* 0x000fce0000000f00 */
[----:B0-----:R-:W-:Y:S05]  /*0650*/  @P1 BRA `(.L_x_989) ;  /* 0x0000001800081947 */ /* 0x001fea0003800000 */
[----:B------:R-:W0:Y:S01]  /*0660*/  LDC.64 R32, c[0x0][0x298] ;  /* 0x0000a600ff207b82 */ /* 0x000e220000000a00 */
[----:B------:R-:W-:Y:S01]  /*0670*/  USHF.R.S32.HI UR8, URZ, 0x1f, UR4 ;  /* 0x0000001f3f087899 */ /* 0x000fe20008011404 */
[-C--:B------:R-:W-:Y:S02]  /*0680*/  LOP3.LUT R23, RZ, R3.reuse, RZ, 0x33, !PT ;  /* 0x00000003ff177212 */ /* 0x080fe400078e33ff */
[C---:B------:R-:W-:Y:S02]  /*0690*/  IADD3 R5, -R14.reuse, R3, RZ ;  /* 0x000000030e057210 */ /* 0x040fe40007ffe1ff */
[----:B------:R-:W-:Y:S01]  /*06a0*/  IADD3 R8, -R14, -0x2, RZ ;  /* 0xfffffffe0e087810 */ /* 0x000fe20007ffe1ff */
[C---:B0-----:R-:W-:Y:S01]  /*06b0*/  IMAD R6, R32.reuse, UR8, RZ ;  /* 0x0000000820067c24 */ /* 0x041fe2000f8e02ff */
[----:B------:R-:W-:Y:S01]  /*06c0*/  ULDC.U8 UR8, c[0x0][0x2a4] ;  /* 0x0000a90000087ab9 */ /* 0x000fe20000000000 */
[----:B------:R-:W-:Y:S01]  /*06d0*/  IMAD.WIDE.U32 R34, R32, UR4, R20 ;  /* 0x0000000420227c25 */ /* 0x000fe2000f8e0014 */
[----:B------:R-:W-:-:S03]  /*06e0*/  ISETP.NE.AND P1, PT, RZ, UR8, PT ;  /* 0x00000008ff007c0c */ /* 0x000fc6000bf25270 */
[----:B------:R-:W-:Y:S02]  /*06f0*/  IMAD R33, R33, UR4, R6 ;  /* 0x0000000421217c24 */ /* 0x000fe4000f8e0206 */
[----:B------:R-:W-:-:S03]  /*0700*/  IMAD.MOV.U32 R6, RZ, RZ, R14 ;  /* 0x000000ffff067224 */ /* 0x000fc600078e000e */
[----:B------:R-:W-:-:S05]  /*0710*/  IADD3 R33, R35, R33, RZ ;  /* 0x0000002123217210 */ /* 0x000fca0007ffe0ff */
[----:B------:R-:W-:Y:S05]  /*0720*/  @!P1 BRA `(.L_x_990) ;  /* 0x0000000800b09947 */ /* 0x000fea0003800000 */
[----:B------:R-:W-:Y:S01]  /*0730*/  LOP3.LUT R5, R5, 0x1, RZ, 0xc0, !PT ;  /* 0x0000000105057812 */ /* 0x000fe200078ec0ff */
[----:B------:R-:W-:Y:S01]  /*0740*/  IMAD.MOV.U32 R13, RZ, RZ, RZ ;  /* 0x000000ffff0d7224 */ /* 0x000fe200078e00ff */
[----:B------:R-:W-:Y:S01]  /*0750*/  ISETP.NE.AND P2, PT, R8, R23, PT ;  /* 0x000000170800720c */ /* 0x000fe20003f45270 */
[----:B------:R-:W-:Y:S01]  /*0760*/  HFMA2.MMA R8, -RZ, RZ, 0, 0 ;  /* 0x00000000ff087435 */ /* 0x000fe200000001ff */
[----:B------:R-:W-:Y:S02]  /*0770*/  ISETP.NE.U32.AND P1, PT, R5, 0x1, PT ;  /* 0x000000010500780c */ /* 0x000fe40003f25070 */
[----:B------:R-:W-:Y:S02]  /*0780*/  CS2R R28, SRZ ;  /* 0x00000000001c7805 */ /* 0x000fe4000001ff00 */
[----:B------:R-:W-:Y:S02]  /*0790*/  MOV R7, RZ ;  /* 0x000000ff00077202 */ /* 0x000fe40000000f00 */
[----:B------:R-:W-:-:S07]  /*07a0*/  MOV R5, RZ ;  /* 0x000000ff00057202 */ /* 0x000fce0000000f00 */
[----:B------:R-:W-:Y:S05]  /*07b0*/  @P1 BRA `(.L_x_991) ;  /* 0x0000000000c81947 */ /* 0x000fea0003800000 */
[----:B------:R-:W0:Y:S01]  /*07c0*/  @!P0 LDC.64 R18, c[0x0][0x230] ;  /* 0x00008c00ff128b82 */ /* 0x000e220000000a00 */
[----:B------:R-:W-:Y:S01]  /*07d0*/  @!P0 IMAD R9, R9, UR10, RZ ;  /* 0x0000000a09098c24 */ /* 0x000fe2000f8e02ff */
[----:B------:R-:W-:-:S03]  /*07e0*/  @!P0 MOV R32, R34 ;  /* 0x0000002200208202 */ /* 0x000fc60000000f00 */
[C---:B------:R-:W-:Y:S02]  /*07f0*/  @!P0 IMAD R5, R6.reuse, UR11, R9 ;  /* 0x0000000b06058c24 */ /* 0x040fe4000f8e0209 */
[----:B------:R-:W-:Y:S01]  /*0800*/  @!P0 IMAD.WIDE.U32 R6, R6, UR10, R32 ;  /* 0x0000000a06068c25 */ /* 0x000fe2000f8e0020 */
[----:B------:R-:W2:Y:S04]  /*0810*/  @!P0 LDC.64 R22, c[0x0][0x228] ;  /* 0x00008a00ff168b82 */ /* 0x000ea80000000a00 */
[----:B------:R-:W-:Y:S02]  /*0820*/  @!P0 IADD3 R5, R7, R5, RZ ;  /* 0x0000000507058210 */ /* 0x000fe40007ffe0ff */
[C---:B------:R-:W-:Y:S02]  /*0830*/  @!P0 SHF.L.U32 R21, R6.reuse, 0x2, RZ ;  /* 0x0000000206158819 */ /* 0x040fe400000006ff */
[----:B------:R-:W-:-:S02]  /*0840*/  @!P0 SHF.L.U64.HI R8, R6, 0x2, R5 ;  /* 0x0000000206088819 */ /* 0x000fc40000010205 */
[----:B------:R-:W-:Y:S02]  /*0850*/  CS2R R6, SRZ ;  /* 0x0000000000067805 */ /* 0x000fe4000001ff00 */
[----:B0-----:R-:W-:-:S05]  /*0860*/  @!P0 IADD3 R18, P1, R21, R18, RZ ;  /* 0x0000001215128210 */ /* 0x001fca0007f3e0ff */
[----:B------:R-:W-:-:S05]  /*0870*/  @!P0 IMAD.X R19, R8, 0x1, R19, P1 ;  /* 0x0000000108138824 */ /* 0x000fca00008e0613 */
[----:B------:R-:W3:Y:S01]  /*0880*/  @!P0 LDG.E.64 R6, desc[UR6][R18.64] ;  /* 0x0000000612068981 */ /* 0x000ee2000c1e1b00 */
[----:B--2---:R-:W-:-:S04]  /*0890*/  @!P0 IADD3 R20, P1, R21, R22, RZ ;  /* 0x0000001615148210 */ /* 0x004fc80007f3e0ff */
[----:B------:R-:W-:Y:S02]  /*08a0*/  @!P0 IADD3.X R21, R8, R23, RZ, P1, !PT ;  /* 0x0000001708158210 */ /* 0x000fe40000ffe4ff */
[----:B------:R-:W-:-:S06]  /*08b0*/  CS2R R8, SRZ ;  /* 0x0000000000087805 */ /* 0x000fcc000001ff00 */
        /* <DEDUP_REMOVED lines=18> */
[----:B------:R-:W-:-:S04]  /*09e0*/  FFMA.FTZ R13, R13, R24, 1 ;  /* 0x3f8000000d0d7423 */ /* 0x000fc80000010018 */
[----:B------:R-:W-:Y:S01]  /*09f0*/  FMUL.FTZ R13, R8, R13 ;  /* 0x0000000d080d7220 */ /* 0x000fe20000410000 */
[C---:B0-----:R-:W-:Y:S01]  /*0a00*/  FADD.FTZ R26, -R20.reuse, 1 ;  /* 0x3f800000141a7421 */ /* 0x041fe20000010100 */
[----:B------:R-:W-:Y:S02]  /*0a10*/  FMUL.FTZ R9, R20, R9 ;  /* 0x0000000914097220 */ /* 0x000fe40000410000 */
[----:B------:R-:W-:Y:S01]  /*0a20*/  FMUL.FTZ R8, R13, R10 ;  /* 0x0000000a0d087220 */ /* 0x000fe20000410000 */
[----:B------:R-:W-:-:S03]  /*0a30*/  FFMA.FTZ R26, R7, R26, 1 ;  /* 0x3f800000071a7423 */ /* 0x000fc6000001001a */
[----:B------:R-:W-:Y:S01]  /*0a40*/  FFMA.FTZ R15, R5, R8, RZ ;  /* 0x00000008050f7223 */ /* 0x000fe200000100ff */
[----:B------:R-:W-:Y:S01]  /*0a50*/  FADD.FTZ R18, RZ, R8 ;  /* 0x00000008ff127221 */ /* 0x000fe20000010000 */
[----:B------:R-:W-:Y:S01]  /*0a60*/  FMUL.FTZ R9, R9, R26 ;  /* 0x0000001a09097220 */ /* 0x000fe20000410000 */
[----:B------:R-:W-:Y:S01]  /*0a70*/  FFMA.FTZ R5, R5, R13, RZ ;  /* 0x0000000d05057223 */ /* 0x000fe200000100ff */
[----:B------:R-:W-:Y:S02]  /*0a80*/  FADD.FTZ R13, RZ, R13 ;  /* 0x0000000dff0d7221 */ /* 0x000fe40000010000 */
[----:B------:R-:W-:Y:S01]  /*0a90*/  FMUL.FTZ R7, R9, R11 ;  /* 0x0000000b09077220 */ /* 0x000fe20000410000 */
[C---:B------:R-:W-:Y:S01]  /*0aa0*/  FFMA.FTZ R29, R6.reuse, R9, RZ ;  /* 0x00000009061d7223 */ /* 0x040fe200000100ff */
[----:B------:R-:W-:Y:S02]  /*0ab0*/  FADD.FTZ R28, RZ, R9 ;  /* 0x00000009ff1c7221 */ /* 0x000fe40000010000 */
[----:B------:R-:W-:Y:S01]  /*0ac0*/  FFMA.FTZ R8, R6, R7, R15 ;  /* 0x0000000706087223 */ /* 0x000fe2000001000f */
[----:B------:R-:W-:-:S07]  /*0ad0*/  FADD.FTZ R7, R7, R18 ;  /* 0x0000001207077221 */ /* 0x000fce0000010000 */
.L_x_991:
[----:B------:R-:W-:Y:S05]  /*0ae0*/  @!P2 BRA `(.L_x_989) ;  /* 0x0000001000e4a947 */ /* 0x000fea0003800000 */
[----:B------:R-:W-:-:S04]  /*0af0*/  IADD3 R9, R14, 0x1, RZ ;  /* 0x000000010e097810 */ /* 0x000fc80007ffe0ff */
[----:B------:R-:W-:-:S07]  /*0b00*/  SHF.R.S32.HI R6, RZ, 0x1f, R9 ;  /* 0x0000001fff067819 */ /* 0x000fce0000011409 */
.L_x_992:
[----:B------:R-:W0:Y:S01]  /*0b10*/  @!P0 LDC.64 R18, c[0x0][0x288] ;  /* 0x0000a200ff128b82 */ /* 0x000e220000000a00 */
[----:B------:R-:W-:Y:S02]  /*0b20*/  @!P0 IADD3 R23, P1, R9, -0x1, RZ ;  /* 0xffffffff09178810 */ /* 0x000fe40007f3e0ff */
[----:B------:R-:W-:Y:S02]  /*0b30*/  @!P0 MOV R20, R34 ;  /* 0x0000002200148202 */ /* 0x000fe40000000f00 */
[----:B------:R-:W-:-:S03]  /*0b40*/  @!P0 IADD3.X R21, R6, -0x1, RZ, P1, !PT ;  /* 0xffffffff06158810 */ /* 0x000fc60000ffe4ff */
[----:B------:R-:W2:Y:S02]  /*0b50*/  @!P0 LDC.64 R14, c[0x0][0x230] ;  /* 0x00008c00ff0e8b82 */ /* 0x000ea40000000a00 */
[-C--:B0-----:R-:W-:Y:S02]  /*0b60*/  @!P0 IMAD R22, R21, R18.reuse, RZ ;  /* 0x0000001215168224 */ /* 0x081fe400078e02ff */
[----:B------:R-:W-:Y:S02]  /*0b70*/  @!P0 IMAD.MOV.U32 R21, RZ, RZ, R33 ;  /* 0x000000ffff158224 */ /* 0x000fe400078e0021 */
[C---:B------:R-:W-:Y:S02]  /*0b80*/  @!P0 IMAD R19, R23.reuse, R19, R22 ;  /* 0x0000001317138224 */ /* 0x040fe400078e0216 */
[----:B------:R-:W-:Y:S02]  /*0b90*/  @!P0 IMAD.WIDE.U32 R20, R23, R18, R20 ;  /* 0x0000001217148225 */ /* 0x000fe400078e0014 */
[----:B------:R-:W0:Y:S01]  /*0ba0*/  @!P0 LDC.64 R22, c[0x0][0x228] ;  /* 0x00008a00ff168b82 */ /* 0x000e220000000a00 */
[----:B------:R-:W-:-:S02]  /*0bb0*/  @!P0 SHF.L.U32 R26, R20, 0x2, RZ ;  /* 0x00000002141a8819 */ /* 0x000fc400000006ff */
[----:B------:R-:W-:Y:S02]  /*0bc0*/  @!P0 IADD3 R27, R21, R19, RZ ;  /* 0x00000013151b8210 */ /* 0x000fe40007ffe0ff */
[----:B------:R-:W-:Y:S02]  /*0bd0*/  CS2R R18, SRZ ;  /* 0x0000000000127805 */ /* 0x000fe4000001ff00 */
[----:B--2---:R-:W-:Y:S02]  /*0be0*/  @!P0 IADD3 R14, P1, R26, R14, RZ ;  /* 0x0000000e1a0e8210 */ /* 0x004fe40007f3e0ff */
[----:B------:R-:W-:Y:S02]  /*0bf0*/  @!P0 SHF.L.U64.HI R27, R20, 0x2, R27 ;  /* 0x00000002141b8819 */ /* 0x000fe4000001021b */
[----:B------:R-:W2:Y:S02]  /*0c00*/  @!P0 LDC.64 R20, c[0x0][0x288] ;  /* 0x0000a200ff148b82 */ /* 0x000ea40000000a00 */
[----:B------:R-:W-:-:S05]  /*0c10*/  @!P0 IADD3.X R15, R27, R15, RZ, P1, !PT ;  /* 0x0000000f1b0f8210 */ /* 0x000fca0000ffe4ff */
[----:B------:R3:W4:Y:S01]  /*0c20*/  @!P0 LDG.E.64 R18, desc[UR6][R14.64] ;  /* 0x000000060e128981 */ /* 0x000722000c1e1b00 */
[----:B------:R-:W-:Y:S01]  /*0c30*/  @!P0 IMAD.MOV.U32 R25, RZ, RZ, R33 ;  /* 0x000000ffff198224 */ /* 0x000fe200078e0021 */
[----:B0-----:R-:W-:Y:S01]  /*0c40*/  @!P0 IADD3 R22, P1, R26, R22, RZ ;  /* 0x000000161a168210 */ /* 0x001fe20007f3e0ff */
[----:B---3--:R-:W0:Y:S03]  /*0c50*/  @!P0 LDC.64 R14, c[0x0][0x230] ;  /* 0x00008c00ff0e8b82 */ /* 0x008e260000000a00 */
[----:B------:R-:W-:Y:S01]  /*0c60*/  @!P0 IADD3.X R23, R27, R23, RZ, P1, !PT ;  /* 0x000000171b178210 */ /* 0x000fe20000ffe4ff */
[----:B--2---:R-:W-:-:S04]  /*0c70*/  @!P0 IMAD R24, R6, R20, RZ ;  /* 0x0000001406188224 */ /* 0x004fc800078e02ff */
[----:B------:R-:W-:Y:S01]  /*0c80*/  @!P0 IMAD R21, R9, R21, R24 ;  /* 0x0000001509158224 */ /* 0x000fe200078e0218 */
[----:B------:R-:W-:-:S05]  /*0c90*/  @!P0 MOV R24, R34 ;  /* 0x0000002200188202 */ /* 0x000fca0000000f00 */
[----:B------:R-:W-:-:S05]  /*0ca0*/  @!P0 IMAD.WIDE.U32 R24, R9, R20, R24 ;  /* 0x0000001409188225 */ /* 0x000fca00078e0018 */
[----:B------:R-:W-:Y:S02]  /*0cb0*/  @!P0 IADD3 R21, R25, R21, RZ ;  /* 0x0000001519158210 */ /* 0x000fe40007ffe0ff */
[C---:B------:R-:W-:Y:S02]  /*0cc0*/  @!P0 SHF.L.U32 R25, R24.reuse, 0x2, RZ ;  /* 0x0000000218198819 */ /* 0x040fe400000006ff */
[----:B------:R-:W-:Y:S02]  /*0cd0*/  @!P0 SHF.L.U64.HI R24, R24, 0x2, R21 ;  /* 0x0000000218188819 */ /* 0x000fe40000010215 */
[----:B------:R-:W-:Y:S02]  /*0ce0*/  CS2R R20, SRZ ;  /* 0x0000000000147805 */ /* 0x000fe4000001ff00 */
[----:B0-----:R-:W-:-:S04]  /*0cf0*/  @!P0 IADD3 R26, P1, R25, R14, RZ ;  /* 0x0000000e191a8210 */ /* 0x001fc80007f3e0ff */
[----:B------:R-:W-:Y:S02]  /*0d00*/  @!P0 IADD3.X R27, R24, R15, RZ, P1, !PT ;  /* 0x0000000f181b8210 */ /* 0x000fe40000ffe4ff */
[----:B------:R-:W-:Y:S01]  /*0d10*/  CS2R R14, SRZ ;  /* 0x00000000000e7805 */ /* 0x000fe2000001ff00 */
[----:B------:R0:W2:Y:S05]  /*0d20*/  @!P0 LDG.E.64 R20, desc[UR6][R22.64] ;  /* 0x0000000616148981 */ /* 0x0000aa000c1e1b00 */
[----:B------:R3:W5:Y:S01]  /*0d30*/  @!P0 LDG.E.64 R14, desc[UR6][R26.64] ;  /* 0x000000061a0e8981 */ /* 0x000762000c1e1b00 */
[----:B0-----:R-:W3:Y:S02]  /*0d40*/  @!P0 LDC.64 R22, c[0x0][0x228] ;  /* 0x00008a00ff168b82 */ /* 0x001ee40000000a00 */
[----:B---3--:R-:W-:-:S05]  /*0d50*/  @!P0 IADD3 R26, P1, R25, R22, RZ ;  /* 0x00000016191a8210 */ /* 0x008fca0007f3e0ff */
[----:B------:R-:W-:Y:S01]  /*0d60*/  @!P0 IMAD.X R27, R24, 0x1, R23, P1 ;  /* 0x00000001181b8824 */ /* 0x000fe200008e0617 */
[----:B------:R-:W-:-:S06]  /*0d70*/  CS2R R22, SRZ ;  /* 0x0000000000167805 */ /* 0x000fcc000001ff00 */
[----:B------:R0:W3:Y:S01]  /*0d80*/  @!P0 LDG.E.64 R22, desc[UR6][R26.64] ;  /* 0x000000061a168981 */ /* 0x0000e2000c1e1b00 */
[C---:B----4-:R-:W-:Y:S01]  /*0d90*/  FADD.FTZ R25, -R12.reuse, R18 ;  /* 0x000000120c197221 */ /* 0x050fe20000010100 */
[----:B------:R-:W-:-:S03]  /*0da0*/  FADD.FTZ R19, -R12, R19 ;  /* 0x000000130c137221 */ /* 0x000fc60000010100 */
[-C--:B-1----:R-:W-:Y:S01]  /*0db0*/  FMUL.FTZ R25, R25, R30.reuse ;  /* 0x0000001e19197220 */ /* 0x082fe20000410000 */
[----:B------:R-:W-:-:S03]  /*0dc0*/  FMUL.FTZ R18, R19, R30 ;  /* 0x0000001e13127220 */ /* 0x000fc60000410000 */
[----:B------:R-:W-:Y:S01]  /*0dd0*/  FFMA.FTZ R36, R25, R10, R16 ;  /* 0x0000000a19247223 */ /* 0x000fe20000010010 */
[----:B------:R-:W-:-:S03]  /*0de0*/  FFMA.FTZ R31, R18, R11, R17 ;  /* 0x0000000b121f7223 */ /* 0x000fc60000010011 */
[----:B------:R-:W-:Y:S01]  /*0df0*/  FMUL.FTZ R24, R36, -1.4426950216293334961 ;  /* 0xbfb8aa3b24187820 */ /* 0x000fe20000410000 */
[----:B0-----:R-:W-:-:S04]  /*0e00*/  FMUL.FTZ R27, R31, -1.4426950216293334961 ;  /* 0xbfb8aa3b1f1b7820 */ /* 0x001fc80000410000 */
[----:B------:R-:W-:Y:S08]  /*0e10*/  MUFU.EX2 R37, R27 ;  /* 0x0000001b00257308 */ /* 0x000ff00000000800 */
[----:B------:R-:W0:Y:S02]  /*0e20*/  MUFU.EX2 R24, R24 ;  /* 0x0000001800187308 */ /* 0x000e240000000800 */
[----:B0-----:R-:W-:Y:S01]  /*0e30*/  FADD.FTZ R26, R24, 1 ;  /* 0x3f800000181a7421 */ /* 0x001fe20000010000 */
[----:B------:R-:W-:-:S05]  /*0e40*/  FADD.FTZ R24, R37, 1 ;  /* 0x3f80000025187421 */ /* 0x000fca0000010000 */
[----:B------:R-:W0:Y:S01]  /*0e50*/  MUFU.RCP R19, R26 ;  /* 0x0000001a00137308 */ /* 0x000e220000001000 */
[----:B-----5:R-:W-:-:S07]  /*0e60*/  FADD.FTZ R15, -R12, R15 ;  /* 0x0000000f0c0f7221 */ /* 0x020fce0000010100 */
[----:B------:R-:W1:Y:S01]  /*0e70*/  MUFU.RCP R24, R24 ;  /* 0x0000001800187308 */ /* 0x000e620000001000 */
[----:B0-----:R-:W-:-:S04]  /*0e80*/  FADD.FTZ R37, -R19, 1 ;  /* 0x3f80000013257421 */ /* 0x001fc80000010100 */
[----:B------:R-:W-:Y:S01]  /*0e90*/  FFMA.FTZ R36, R36, R37, 1 ;  /* 0x3f80000024247423 */ /* 0x000fe20000010025 */
[----:B--2---:R-:W-:Y:S01]  /*0ea0*/  FMUL.FTZ R37, R19, R20 ;  /* 0x0000001413257220 */ /* 0x004fe20000410000 */
[----:B------:R-:W-:Y:S01]  /*0eb0*/  FADD.FTZ R19, -R12, R14 ;  /* 0x0000000e0c137221 */ /* 0x000fe20000010100 */
[C---:B-1----:R-:W-:Y:S01]  /*0ec0*/  FADD.FTZ R14, -R24.reuse, 1 ;  /* 0x3f800000180e7421 */ /* 0x042fe20000010100 */
[----:B------:R-:W-:Y:S02]  /*0ed0*/  FMUL.FTZ R27, R24, R21 ;  /* 0x00000015181b7220 */ /* 0x000fe40000410000 */
[-C--:B------:R-:W-:Y:S01]  /*0ee0*/  FMUL.FTZ R19, R19, R30.reuse ;  /* 0x0000001e13137220 */ /* 0x080fe20000410000 */
[----:B------:R-:W-:Y:S01]  /*0ef0*/  FMUL.FTZ R24, R15, R30 ;  /* 0x0000001e0f187220 */ /* 0x000fe20000410000 */
[----:B------:R-:W-:Y:S01]  /*0f00*/  FFMA.FTZ R14, R31, R14, 1 ;  /* 0x3f8000001f0e7423 */ /* 0x000fe2000001000e */
[----:B------:R-:W-:Y:S01]  /*0f10*/  FMUL.FTZ R36, R37, R36 ;  /* 0x0000002425247220 */ /* 0x000fe20000410000 */
[----:B------:R-:W-:Y:S01]  /*0f20*/  FFMA.FTZ R20, R19, R10, R16 ;  /* 0x0000000a13147223 */ /* 0x000fe20000010010 */
[----:B------:R-:W-:Y:S01]  /*0f30*/  FFMA.FTZ R15, R24, R11, R17 ;  /* 0x0000000b180f7223 */ /* 0x000fe20000010011 */
[----:B------:R-:W-:Y:S01]  /*0f40*/  FMUL.FTZ R14, R27, R14 ;  /* 0x0000000e1b0e7220 */ /* 0x000fe20000410000 */
[----:B------:R-:W-:Y:S01]  /*0f50*/  FMUL.FTZ R27, R36, R10 ;  /* 0x0000000a241b7220 */ /* 0x000fe20000410000 */
[----:B------:R-:W-:Y:S01]  /*0f60*/  FMUL.FTZ R31, R20, -1.4426950216293334961 ;  /* 0xbfb8aa3b141f7820 */ /* 0x000fe20000410000 */
[----:B------:R-:W-:Y:S01]  /*0f70*/  FMUL.FTZ R37, R15, -1.4426950216293334961 ;  /* 0xbfb8aa3b0f257820 */ /* 0x000fe20000410000 */
[----:B------:R-:W-:Y:S01]  /*0f80*/  FADD.FTZ R13, R36, R13 ;  /* 0x0000000d240d7221 */ /* 0x000fe20000010000 */
[C---:B------:R-:W-:Y:S01]  /*0f90*/  FFMA.FTZ R36, R25.reuse, R36, R5 ;  /* 0x0000002419247223 */ /* 0x040fe20000010005 */
[----:B------:R-:W-:Y:S01]  /*0fa0*/  FFMA.FTZ R25, R25, R27, R8 ;  /* 0x0000001b19197223 */ /* 0x000fe20000010008 */
[----:B------:R-:W-:Y:S01]  /*0fb0*/  IADD3 R8, R9, 0x1, RZ ;  /* 0x0000000109087810 */ /* 0x000fe20007ffe0ff */
[----:B------:R-:W0:Y:S01]  /*0fc0*/  MUFU.EX2 R31, R31 ;  /* 0x0000001f001f7308 */ /* 0x000e220000000800 */
[----:B------:R-:W-:Y:S01]  /*0fd0*/  FADD.FTZ R28, R14, R28 ;  /* 0x0000001c0e1c7221 */ /* 0x000fe20000010000 */
[----:B------:R-:W-:Y:S01]  /*0fe0*/  FFMA.FTZ R29, R18, R14, R29 ;  /* 0x0000000e121d7223 */ /* 0x000fe2000001001d */
[----:B------:R-:W-:Y:S01]  /*0ff0*/  ISETP.GE.AND P1, PT, R8, R3, PT ;  /* 0x000000030800720c */ /* 0x000fe20003f26270 */
[----:B------:R-:W-:Y:S01]  /*1000*/  FADD.FTZ R7, R27, R7 ;  /* 0x000000071b077221 */ /* 0x000fe20000010000 */
[----:B------:R-:W-:Y:S01]  /*1010*/  FMUL.FTZ R14, R14, R11 ;  /* 0x0000000b0e0e7220 */ /* 0x000fe20000410000 */
[----:B------:R-:W-:-:S02]  /*1020*/  IADD3 R9, P2, R9, 0x2, RZ ;  /* 0x0000000209097810 */ /* 0x000fc40007f5e0ff */
[----:B------:R-:W1:Y:S01]  /*1030*/  MUFU.EX2 R37, R37 ;  /* 0x0000002500257308 */ /* 0x000e620000000800 */
[----:B------:R-:W-:Y:S01]  /*1040*/  FFMA.FTZ R25, R18, R14, R25 ;  /* 0x0000000e12197223 */ /* 0x000fe20000010019 */
[----:B------:R-:W-:Y:S01]  /*1050*/  IADD3.X R6, RZ, R6, RZ, P2, !PT ;  /* 0x00000006ff067210 */ /* 0x000fe200017fe4ff */
[----:B0-----:R-:W-:-:S06]  /*1060*/  FADD.FTZ R21, R31, 1 ;  /* 0x3f8000001f157421 */ /* 0x001fcc0000010000 */
[----:B------:R-:W0:Y:S01]  /*1070*/  MUFU.RCP R21, R21 ;  /* 0x0000001500157308 */ /* 0x000e220000001000 */
[----:B-1----:R-:W-:-:S07]  /*1080*/  FADD.FTZ R26, R37, 1 ;  /* 0x3f800000251a7421 */ /* 0x002fce0000010000 */
[----:B------:R-:W1:Y:S01]  /*1090*/  MUFU.RCP R26, R26 ;  /* 0x0000001a001a7308 */ /* 0x000e620000001000 */
[C---:B0-----:R-:W-:Y:S01]  /*10a0*/  FADD.FTZ R5, -R21.reuse, 1 ;  /* 0x3f80000015057421 */ /* 0x041fe20000010100 */
[----:B---3--:R-:W-:-:S03]  /*10b0*/  FMUL.FTZ R21, R21, R22 ;  /* 0x0000001615157220 */ /* 0x008fc60000410000 */
[----:B------:R-:W-:Y:S01]  /*10c0*/  FFMA.FTZ R20, R20, R5, 1 ;  /* 0x3f80000014147423 */ /* 0x000fe20000010005 */
[----:B-1----:R-:W-:-:S03]  /*10d0*/  FADD.FTZ R8, -R26, 1 ;  /* 0x3f8000001a087421 */ /* 0x002fc60000010100 */
[----:B------:R-:W-:Y:S01]  /*10e0*/  FMUL.FTZ R20, R21, R20 ;  /* 0x0000001415147220 */ /* 0x000fe20000410000 */
[----:B------:R-:W-:Y:S01]  /*10f0*/  FMUL.FTZ R23, R26, R23 ;  /* 0x000000171a177220 */ /* 0x000fe20000410000 */
[----:B------:R-:W-:Y:S01]  /*1100*/  FFMA.FTZ R8, R15, R8, 1 ;  /* 0x3f8000000f087423 */ /* 0x000fe20000010008 */
[----:B------:R-:W-:Y:S01]  /*1110*/  FADD.FTZ R15, R14, R7 ;  /* 0x000000070e0f7221 */ /* 0x000fe20000010000 */
[----:B------:R-:W-:Y:S01]  /*1120*/  FMUL.FTZ R14, R20, R10 ;  /* 0x0000000a140e7220 */ /* 0x000fe20000410000 */
[----:B------:R-:W-:Y:S01]  /*1130*/  FADD.FTZ R13, R13, R20 ;  /* 0x000000140d0d7221 */ /* 0x000fe20000010000 */
[----:B------:R-:W-:Y:S01]  /*1140*/  FMUL.FTZ R8, R23, R8 ;  /* 0x0000000817087220 */ /* 0x000fe20000410000 */
[C---:B------:R-:W-:Y:S01]  /*1150*/  FFMA.FTZ R5, R19.reuse, R20, R36 ;  /* 0x0000001413057223 */ /* 0x040fe20000010024 */
[----:B------:R-:W-:Y:S01]  /*1160*/  FFMA.FTZ R18, R19, R14, R25 ;  /* 0x0000000e13127223 */ /* 0x000fe20000010019 */
[----:B------:R-:W-:Y:S01]  /*1170*/  FADD.FTZ R14, R15, R14 ;  /* 0x0000000e0f0e7221 */ /* 0x000fe20000010000 */
[----:B------:R-:W-:Y:S01]  /*1180*/  FMUL.FTZ R7, R8, R11 ;  /* 0x0000000b08077220 */ /* 0x000fe20000410000 */
[----:B------:R-:W-:Y:S01]  /*1190*/  FADD.FTZ R28, R28, R8 ;  /* 0x000000081c1c7221 */ /* 0x000fe20000010000 */
[----:B------:R-:W-:-:S02]  /*11a0*/  FFMA.FTZ R29, R24, R8, R29 ;  /* 0x00000008181d7223 */ /* 0x000fc4000001001d */
[----:B------:R-:W-:Y:S01]  /*11b0*/  FFMA.FTZ R8, R24, R7, R18 ;  /* 0x0000000718087223 */ /* 0x000fe20000010012 */
[----:B------:R-:W-:Y:S01]  /*11c0*/  FADD.FTZ R7, R7, R14 ;  /* 0x0000000e07077221 */ /* 0x000fe20000010000 */
[----:B------:R-:W-:Y:S06]  /*11d0*/  @!P1 BRA `(.L_x_992) ;  /* 0xfffffff8004c9947 */ /* 0x000fec000383ffff */
[----:B------:R-:W-:Y:S05]  /*11e0*/  BRA `(.L_x_989) ;  /* 0x0000000c00247947 */ /* 0x000fea0003800000 */
.L_x_990:
[----:B------:R-:W-:Y:S01]  /*11f0*/  LOP3.LUT P1, R22, R5, 0x3, RZ, 0xc0, !PT ;  /* 0x0000000305167812 */ /* 0x000fe2000782c0ff */
[----:B------:R-:W-:Y:S01]  /*1200*/  HFMA2.MMA R7, -RZ, RZ, 0, 0 ;  /* 0x00000000ff077435 */ /* 0x000fe200000001ff */
[----:B------:R-:W-:Y:S01]  /*1210*/  IADD3 R23, -R23, R8, RZ ;  /* 0x0000000817177210 */ /* 0x000fe20007ffe1ff */
[----:B------:R-:W-:Y:S01]  /*1220*/  HFMA2.MMA R5, -RZ, RZ, 0, 0 ;  /* 0x00000000ff057435 */ /* 0x000fe200000001ff */
[----:B------:R-:W-:Y:S01]  /*1230*/  IMAD.MOV.U32 R8, RZ, RZ, RZ ;  /* 0x000000ffff087224 */ /* 0x000fe200078e00ff */
[----:B------:R-:W-:Y:S02]  /*1240*/  MOV R13, RZ ;  /* 0x000000ff000d7202 */ /* 0x000fe40000000f00 */
[----:B------:R-:W-:-:S06]  /*1250*/  CS2R R28, SRZ ;  /* 0x00000000001c7805 */ /* 0x000fcc000001ff00 */
[----:B------:R-:W-:Y:S05]  /*1260*/  @!P1 BRA `(.L_x_993) ;  /* 0x0000000000b09947 */ /* 0x000fea0003800000 */
[----:B------:R-:W-:Y:S01]  /*1270*/  MOV R7, RZ ;  /* 0x000000ff00077202 */ /* 0x000fe20000000f00 */
[----:B------:R-:W-:Y:S01]  /*1280*/  IMAD.MOV.U32 R13, RZ, RZ, RZ ;  /* 0x000000ffff0d7224 */ /* 0x000fe200078e00ff */
[----:B------:R-:W-:Y:S02]  /*1290*/  MOV R8, RZ ;  /* 0x000000ff00087202 */ /* 0x000fe40000000f00 */
[----:B------:R-:W-:Y:S02]  /*12a0*/  CS2R R28, SRZ ;  /* 0x00000000001c7805 */ /* 0x000fe4000001ff00 */
[----:B------:R-:W-:-:S07]  /*12b0*/  MOV R5, RZ ;  /* 0x000000ff00057202 */ /* 0x000fce0000000f00 */
.L_x_994:
        /* <DEDUP_REMOVED lines=8> */
[----:B------:R-:W-:-:S03]  /*1340*/  @!P0 SHF.L.U32 R19, R26, 0x2, RZ ;  /* 0x000000021a138819 */ /* 0x000fc600000006ff */
[----:B------:R-:W-:Y:S01]  /*1350*/  @!P0 IMAD.IADD R25, R27, 0x1, R25 ;  /* 0x000000011b198824 */ /* 0x000fe200078e0219 */
[----:B--2---:R-:W-:-:S04]  /*1360*/  @!P0 IADD3 R24, P1, R19, R16, RZ ;  /* 0x0000001013188210 */ /* 0x004fc80007f3e0ff */
[----:B------:R-:W-:Y:S02]  /*1370*/  @!P0 SHF.L.U64.HI R26, R26, 0x2, R25 ;  /* 0x000000021a1a8819 */ /* 0x000fe40000010219 */
[----:B---3--:R-:W-:Y:S02]  /*1380*/  @!P0 IADD3 R16, P2, R19, R14, RZ ;  /* 0x0000000e13108210 */ /* 0x008fe40007f5e0ff */
[----:B------:R-:W-:Y:S02]  /*1390*/  CS2R R18, SRZ ;  /* 0x0000000000127805 */ /* 0x000fe4000001ff00 */
[C---:B------:R-:W-:Y:S02]  /*13a0*/  @!P0 IADD3.X R25, R26.reuse, R17, RZ, P1, !PT ;  /* 0x000000111a198210 */ /* 0x040fe40000ffe4ff */
[----:B------:R-:W-:Y:S02]  /*13b0*/  @!P0 IADD3.X R17, R26, R15, RZ, P2, !PT ;  /* 0x0000000f1a118210 */ /* 0x000fe400017fe4ff */
[----:B------:R-:W-:Y:S01]  /*13c0*/  CS2R R14, SRZ ;  /* 0x00000000000e7805 */ /* 0x000fe2000001ff00 */
[----:B------:R-:W2:Y:S05]  /*13d0*/  @!P0 LDG.E.64 R18, desc[UR6][R24.64] ;  /* 0x0000000618128981 */ /* 0x000eaa000c1e1b00 */
[----:B------:R-:W3:Y:S01]  /*13e0*/  @!P0 LDG.E.64 R14, desc[UR6][R16.64] ;  /* 0x00000006100e8981 */ /* 0x000ee2000c1e1b00 */
[----:B------:R-:W-:-:S04]  /*13f0*/  IADD3 R22, R22, -0x1, RZ ;  /* 0xffffffff16167810 */ /* 0x000fc80007ffe0ff */
[----:B------:R-:W-:Y:S01]  /*1400*/  ISETP.NE.AND P1, PT, R22, RZ, PT ;  /* 0x000000ff1600720c */ /* 0x000fe20003f25270 */
[C---:B--2---:R-:W-:Y:S01]  /*1410*/  FADD.FTZ R27, -R12.reuse, R18 ;  /* 0x000000120c1b7221 */ /* 0x044fe20000010100 */
[----:B------:R-:W-:-:S03]  /*1420*/  FADD.FTZ R19, -R12, R19 ;  /* 0x000000130c137221 */ /* 0x000fc60000010100 */
[----:B-1----:R-:W-:Y:S01]  /*1430*/  FMUL.FTZ R18, R27, R30 ;  /* 0x0000001e1b127220 */ /* 0x002fe20000410000 */
[C---:B---3--:R-:W-:Y:S01]  /*1440*/  FMUL.FTZ R27, R14.reuse, R10 ;  /* 0x0000000a0e1b7220 */ /* 0x048fe20000410000 */
[----:B------:R-:W-:Y:S01]  /*1450*/  FADD.FTZ R13, R14, R13 ;  /* 0x0000000d0e0d7221 */ /* 0x000fe20000010000 */
[----:B------:R-:W-:Y:S01]  /*1460*/  FADD.FTZ R28, R15, R28 ;  /* 0x0000001c0f1c7221 */ /* 0x000fe20000010000 */
[C---:B------:R-:W-:Y:S01]  /*1470*/  FFMA.FTZ R5, R18.reuse, R14, R5 ;  /* 0x0000000e12057223 */ /* 0x040fe20000010005 */
[----:B------:R-:W-:Y:S01]  /*1480*/  FADD.FTZ R7, R27, R7 ;  /* 0x000000071b077221 */ /* 0x000fe20000010000 */
[----:B------:R-:W-:Y:S01]  /*1490*/  FFMA.FTZ R27, R18, R27, R8 ;  /* 0x0000001b121b7223 */ /* 0x000fe20000010008 */
[----:B------:R-:W-:Y:S01]  /*14a0*/  IADD3 R14, P2, R6, 0x1, RZ ;  /* 0x00000001060e7810 */ /* 0x000fe20007f5e0ff */
[----:B------:R-:W-:Y:S01]  /*14b0*/  FMUL.FTZ R8, R19, R30 ;  /* 0x0000001e13087220 */ /* 0x000fe20000410000 */
[----:B------:R-:W-:Y:S02]  /*14c0*/  FMUL.FTZ R6, R15, R11 ;  /* 0x0000000b0f067220 */ /* 0x000fe40000410000 */
[----:B------:R-:W-:Y:S01]  /*14d0*/  IADD3.X R9, RZ, R9, RZ, P2, !PT ;  /* 0x00000009ff097210 */ /* 0x000fe200017fe4ff */
[----:B------:R-:W-:Y:S01]  /*14e0*/  FFMA.FTZ R29, R8, R15, R29 ;  /* 0x0000000f081d7223 */ /* 0x000fe2000001001d */
[----:B------:R-:W-:Y:S01]  /*14f0*/  FADD.FTZ R7, R6, R7 ;  /* 0x0000000706077221 */ /* 0x000fe20000010000 */
[----:B------:R-:W-:Y:S01]  /*1500*/  FFMA.FTZ R8, R8, R6, R27 ;  /* 0x0000000608087223 */ /* 0x000fe2000001001b */
[----:B------:R-:W-:Y:S01]  /*1510*/  IMAD.MOV.U32 R6, RZ, RZ, R14 ;  /* 0x000000ffff067224 */ /* 0x000fe200078e000e */
[----:B------:R-:W-:Y:S06]  /*1520*/  @P1 BRA `(.L_x_994) ;  /* 0xfffffffc00641947 */ /* 0x000fec000383ffff */
.L_x_993:
[----:B------:R-:W-:-:S13]  /*1530*/  ISETP.GE.U32.AND P0, PT, R23, 0x3, PT ;  /* 0x000000031700780c */ /* 0x000fda0003f06070 */
[----:B------:R-:W-:Y:S05]  /*1540*/  @!P0 BRA `(.L_x_989) ;  /* 0x00000008004c8947 */ /* 0x000fea0003800000 */
[----:B------:R-:W-:Y:S01]  /*1550*/  ULDC.64 UR8, c[0x0][0x288] ;  /* 0x0000a20000087ab9 */ /* 0x000fe20000000a00 */
[----:B------:R-:W-:Y:S02]  /*1560*/  SHF.R.S32.HI R6, RZ, 0x1f, R14 ;  /* 0x0000001fff067819 */ /* 0x000fe4000001140e */
[----:B------:R-:W-:Y:S02]  /*1570*/  ISETP.GE.U32.AND P0, PT, R20, UR8, PT ;  /* 0x0000000814007c0c */ /* 0x000fe4000bf06070 */
[----:B------:R-:W-:Y:S02]  /*1580*/  MOV R9, R14 ;  /* 0x0000000e00097202 */ /* 0x000fe40000000f00 */
[----:B------:R-:W-:-:S13]  /*1590*/  ISETP.GE.AND.EX P0, PT, R21, UR9, PT, P0 ;  /* 0x0000000915007c0c */ /* 0x000fda000bf06300 */
.L_x_995:
        /* <DEDUP_REMOVED lines=15> */
[----:B------:R-:W-:Y:S02]  /*1690*/  CS2R R16, SRZ ;  /* 0x0000000000107805 */ /* 0x000fe4000001ff00 */
[----:B------:R-:W-:-:S02]  /*16a0*/  @!P0 IADD3.X R19, R22, R19, RZ, P2, !PT ;  /* 0x0000001316138210 */ /* 0x000fc400017fe4ff */
[----:B------:R-:W-:Y:S01]  /*16b0*/  @!P0 IADD3 R27, P1, R9, 0x1, RZ ;  /* 0x00000001091b8810 */ /* 0x000fe20007f3e0ff */
[----:B------:R0:W2:Y:S01]  /*16c0*/  @!P0 LDG.E.64 R14, desc[UR6][R20.64] ;  /* 0x00000006140e8981 */ /* 0x0000a2000c1e1b00 */
[----:B------:R-:W3:Y:S03]  /*16d0*/  @!P0 LDC.64 R22, c[0x0][0x230] ;  /* 0x00008c00ff168b82 */ /* 0x000ee60000000a00 */
[----:B------:R4:W5:Y:S01]  /*16e0*/  @!P0 LDG.E.64 R16, desc[UR6][R18.64] ;  /* 0x0000000612108981 */ /* 0x000962000c1e1b00 */
[----:B------:R-:W-:-:S04]  /*16f0*/  @!P0 IADD3.X R25, RZ, R6, RZ, P1, !PT ;  /* 0x00000006ff198210 */ /* 0x000fc80000ffe4ff */
[----:B0-----:R-:W0:Y:S08]  /*1700*/  @!P0 LDC.64 R20, c[0x0][0x228] ;  /* 0x00008a00ff148b82 */ /* 0x001e300000000a00 */
[----:B----4-:R-:W4:Y:S02]  /*1710*/  @!P0 LDC.64 R18, c[0x0][0x288] ;  /* 0x0000a200ff128b82 */ /* 0x010f240000000a00 */
[----:B----4-:R-:W-:Y:S01]  /*1720*/  @!P0 IMAD R24, R25, R18, RZ ;  /* 0x0000001219188224 */ /* 0x010fe200078e02ff */
[----:B------:R-:W-:-:S03]  /*1730*/  @!P0 MOV R25, R33 ;  /* 0x0000002100198202 */ /* 0x000fc60000000f00 */
[----:B------:R-:W-:Y:S01]  /*1740*/  @!P0 IMAD R31, R27, R19, R24 ;  /* 0x000000131b1f8224 */ /* 0x000fe200078e0218 */
[----:B------:R-:W-:-:S05]  /*1750*/  @!P0 MOV R24, R34 ;  /* 0x0000002200188202 */ /* 0x000fca0000000f00 */
[----:B------:R-:W-:Y:S01]  /*1760*/  @!P0 IMAD.WIDE.U32 R24, R27, R18, R24 ;  /* 0x000000121b188225 */ /* 0x000fe200078e0018 */
[----:B------:R-:W-:-:S03]  /*1770*/  CS2R R18, SRZ ;  /* 0x0000000000127805 */ /* 0x000fc6000001ff00 */
[----:B------:R-:W-:Y:S01]  /*1780*/  @!P0 IMAD.IADD R27, R25, 0x1, R31 ;  /* 0x00000001191b8824 */ /* 0x000fe200078e021f */
[----:B------:R-:W-:-:S04]  /*1790*/  @!P0 SHF.L.U32 R25, R24, 0x2, RZ ;  /* 0x0000000218198819 */ /* 0x000fc800000006ff */
[----:B------:R-:W-:Y:S02]  /*17a0*/  @!P0 SHF.L.U64.HI R36, R24, 0x2, R27 ;  /* 0x0000000218248819 */ /* 0x000fe4000001021b */
[C---:B---3--:R-:W-:Y:S02]  /*17b0*/  @!P0 IADD3 R26, P1, R25.reuse, R22, RZ ;  /* 0x00000016191a8210 */ /* 0x048fe40007f3e0ff */
[----:B0-----:R-:W-:Y:S02]  /*17c0*/  @!P0 IADD3 R24, P2, R25, R20, RZ ;  /* 0x0000001419188210 */ /* 0x001fe40007f5e0ff */
[C---:B------:R-:W-:Y:S02]  /*17d0*/  @!P0 IADD3.X R27, R36.reuse, R23, RZ, P1, !PT ;  /* 0x00000017241b8210 */ /* 0x040fe40000ffe4ff */
[----:B------:R-:W0:Y:S01]  /*17e0*/  @!P0 LDC.64 R22, c[0x0][0x288] ;  /* 0x0000a200ff168b82 */ /* 0x000e220000000a00 */
[----:B------:R-:W-:Y:S02]  /*17f0*/  @!P0 IADD3.X R25, R36, R21, RZ, P2, !PT ;  /* 0x0000001524198210 */ /* 0x000fe400017fe4ff */
[----:B------:R-:W-:-:S02]  /*1800*/  CS2R R20, SRZ ;  /* 0x0000000000147805 */ /* 0x000fc4000001ff00 */
[----:B------:R-:W-:Y:S01]  /*1810*/  @!P0 IADD3 R31, P1, R9, 0x2, RZ ;  /* 0x00000002091f8810 */ /* 0x000fe20007f3e0ff */
[----:B------:R3:W4:Y:S04]  /*1820*/  @!P0 LDG.E.64 R18, desc[UR6][R26.64] ;  /* 0x000000061a128981 */ /* 0x000728000c1e1b00 */
[----:B------:R1:W4:Y:S01]  /*1830*/  @!P0 LDG.E.64 R20, desc[UR6][R24.64] ;  /* 0x0000000618148981 */ /* 0x000322000c1e1b00 */
[----:B------:R-:W-:Y:S02]  /*1840*/  @!P0 IADD3.X R37, RZ, R6, RZ, P1, !PT ;  /* 0x00000006ff258210 */ /* 0x000fe40000ffe4ff */
[----:B---3--:R-:W-:Y:S01]  /*1850*/  @!P0 MOV R26, R34 ;  /* 0x00000022001a8202 */ /* 0x008fe20000000f00 */
[----:B------:R-:W-:Y:S01]  /*1860*/  @!P0 IMAD.MOV.U32 R27, RZ, RZ, R33 ;  /* 0x000000ffff1b8224 */ /* 0x000fe200078e0021 */
[----:B-1----:R-:W1:Y:S01]  /*1870*/  @!P0 LDC.64 R24, c[0x0][0x230] ;  /* 0x00008c00ff188b82 */ /* 0x002e620000000a00 */
[----:B0-----:R-:W-:-:S04]  /*1880*/  @!P0 IMAD R36, R37, R22, RZ ;  /* 0x0000001625248224 */ /* 0x001fc800078e02ff */
[C---:B------:R-:W-:Y:S02]  /*1890*/  @!P0 IMAD R37, R31.reuse, R23, R36 ;  /* 0x000000171f258224 */ /* 0x040fe400078e0224 */
[----:B------:R-:W-:-:S05]  /*18a0*/  @!P0 IMAD.WIDE.U32 R22, R31, R22, R26 ;  /* 0x000000161f168225 */ /* 0x000fca00078e001a */
[----:B------:R-:W-:Y:S02]  /*18b0*/  @!P0 IADD3 R27, R23, R37, RZ ;  /* 0x00000025171b8210 */ /* 0x000fe40007ffe0ff */
[C---:B------:R-:W-:Y:S02]  /*18c0*/  @!P0 SHF.L.U32 R26, R22.reuse, 0x2, RZ ;  /* 0x00000002161a8819 */ /* 0x040fe400000006ff */
[----:B------:R-:W-:Y:S02]  /*18d0*/  @!P0 SHF.L.U64.HI R27, R22, 0x2, R27 ;  /* 0x00000002161b8819 */ /* 0x000fe4000001021b */
[----:B------:R-:W-:Y:S02]  /*18e0*/  CS2R R22, SRZ ;  /* 0x0000000000167805 */ /* 0x000fe4000001ff00 */
[----:B-1----:R-:W-:-:S04]  /*18f0*/  @!P0 IADD3 R24, P1, R26, R24, RZ ;  /* 0x000000181a188210 */ /* 0x002fc80007f3e0ff */
[----:B------:R-:W-:-:S05]  /*1900*/  @!P0 IADD3.X R25, R27, R25, RZ, P1, !PT ;  /* 0x000000191b198210 */ /* 0x000fca0000ffe4ff */
[----:B------:R0:W3:Y:S02]  /*1910*/  @!P0 LDG.E.64 R22, desc[UR6][R24.64] ;  /* 0x0000000618168981 */ /* 0x0000e4000c1e1b00 */
[----:B0-----:R-:W0:Y:S02]  /*1920*/  @!P0 LDC.64 R24, c[0x0][0x228] ;  /* 0x00008a00ff188b82 */ /* 0x001e240000000a00 */
[----:B0-----:R-:W-:-:S04]  /*1930*/  @!P0 IADD3 R26, P1, R26, R24, RZ ;  /* 0x000000181a1a8210 */ /* 0x001fc80007f3e0ff */
[----:B------:R-:W-:Y:S02]  /*1940*/  @!P0 IADD3.X R27, R27, R25, RZ, P1, !PT ;  /* 0x000000191b1b8210 */ /* 0x000fe40000ffe4ff */
[----:B------:R-:W-:-:S06]  /*1950*/  CS2R R24, SRZ ;  /* 0x0000000000187805 */ /* 0x000fcc000001ff00 */
[----:B------:R0:W3:Y:S02]  /*1960*/  @!P0 LDG.E.64 R24, desc[UR6][R26.64] ;  /* 0x000000061a188981 */ /* 0x0000e4000c1e1b00 */
[----:B0-----:R-:W0:Y:S01]  /*1970*/  @!P0 LDC.64 R26, c[0x0][0x288] ;  /* 0x0000a200ff1a8b82 */ /* 0x001e220000000a00 */
[C---:B--2---:R-:W-:Y:S01]  /*1980*/  FADD.FTZ R31, -R12.reuse, R14 ;  /* 0x0000000e0c1f7221 */ /* 0x044fe20000010100 */
[----:B------:R-:W-:-:S03]  /*1990*/  FADD.FTZ R15, -R12, R15 ;  /* 0x0000000f0c0f7221 */ /* 0x000fc60000010100 */
[----:B------:R-:W-:Y:S01]  /*19a0*/  FMUL.FTZ R36, R31, R30 ;  /* 0x0000001e1f247220 */ /* 0x000fe20000410000 */
[C---:B-----5:R-:W-:Y:S01]  /*19b0*/  FMUL.FTZ R31, R16.reuse, R10 ;  /* 0x0000000a101f7220 */ /* 0x060fe20000410000 */
[----:B------:R-:W-:Y:S01]  /*19c0*/  FADD.FTZ R13, R16, R13 ;  /* 0x0000000d100d7221 */ /* 0x000fe20000010000 */
[----:B------:R-:W-:Y:S01]  /*19d0*/  FMUL.FTZ R14, R15, R30 ;  /* 0x0000001e0f0e7220 */ /* 0x000fe20000410000 */
[C---:B------:R-:W-:Y:S01]  /*19e0*/  FFMA.FTZ R5, R36.reuse, R16, R5 ;  /* 0x0000001024057223 */ /* 0x040fe20000010005 */
[----:B------:R-:W-:Y:S01]  /*19f0*/  @!P0 IADD3 R16, P1, R9, 0x3, RZ ;  /* 0x0000000309108810 */ /* 0x000fe20007f3e0ff */
[----:B------:R-:W-:Y:S01]  /*1a00*/  FFMA.FTZ R36, R36, R31, R8 ;  /* 0x0000001f24247223 */ /* 0x000fe20000010008 */
[----:B------:R-:W-:Y:S01]  /*1a10*/  FMUL.FTZ R37, R17, R11 ;  /* 0x0000000b11257220 */ /* 0x000fe20000410000 */
[----:B------:R-:W-:Y:S01]  /*1a20*/  FADD.FTZ R7, R31, R7 ;  /* 0x000000071f077221 */ /* 0x000fe20000010000 */
[----:B------:R-:W-:Y:S01]  /*1a30*/  @!P0 IADD3.X R15, RZ, R6, RZ, P1, !PT ;  /* 0x00000006ff0f8210 */ /* 0x000fe20000ffe4ff */
[C---:B------:R-:W-:Y:S01]  /*1a40*/  FFMA.FTZ R31, R14.reuse, R17, R29 ;  /* 0x000000110e1f7223 */ /* 0x040fe2000001001d */
[----:B------:R-:W-:Y:S01]  /*1a50*/  FFMA.FTZ R36, R14, R37, R36 ;  /* 0x000000250e247223 */ /* 0x000fe20000010024 */
[----:B------:R-:W-:-:S02]  /*1a60*/  @!P0 IMAD.MOV.U32 R14, RZ, RZ, R34 ;  /* 0x000000ffff0e8224 */ /* 0x000fc400078e0022 */
[----:B------:R-:W-:Y:S01]  /*1a70*/  FADD.FTZ R8, R17, R28 ;  /* 0x0000001c11087221 */ /* 0x000fe20000010000 */
[----:B0-----:R-:W-:-:S04]  /*1a80*/  @!P0 IMAD R15, R15, R26, RZ ;  /* 0x0000001a0f0f8224 */ /* 0x001fc800078e02ff */
[----:B------:R-:W-:Y:S01]  /*1a90*/  @!P0 IMAD R27, R16, R27, R15 ;  /* 0x0000001b101b8224 */ /* 0x000fe200078e020f */
[----:B------:R-:W-:-:S03]  /*1aa0*/  @!P0 MOV R15, R33 ;  /* 0x00000021000f8202 */ /* 0x000fc60000000f00 */
[----:B------:R-:W-:-:S03]  /*1ab0*/  @!P0 IMAD.WIDE.U32 R16, R16, R26, R14 ;  /* 0x0000001a10108225 */ /* 0x000fc600078e000e */
[----:B------:R-:W0:Y:S02]  /*1ac0*/  @!P0 LDC.64 R14, c[0x0][0x230] ;  /* 0x00008c00ff0e8b82 */ /* 0x000e240000000a00 */
[----:B------:R-:W-:Y:S02]  /*1ad0*/  @!P0 IADD3 R17, R17, R27, RZ ;  /* 0x0000001b11118210 */ /* 0x000fe40007ffe0ff */
[C---:B------:R-:W-:Y:S02]  /*1ae0*/  @!P0 SHF.L.U32 R27, R16.reuse, 0x2, RZ ;  /* 0x00000002101b8819 */ /* 0x040fe400000006ff */
[----:B------:R-:W-:Y:S02]  /*1af0*/  @!P0 SHF.L.U64.HI R26, R16, 0x2, R17 ;  /* 0x00000002101a8819 */ /* 0x000fe40000010211 */
[----:B0-----:R-:W-:-:S04]  /*1b00*/  @!P0 IADD3 R16, P1, R27, R14, RZ ;  /* 0x0000000e1b108210 */ /* 0x001fc80007f3e0ff */
[----:B------:R-:W-:Y:S02]  /*1b10*/  @!P0 IADD3.X R17, R26, R15, RZ, P1, !PT ;  /* 0x0000000f1a118210 */ /* 0x000fe40000ffe4ff */
[----:B------:R-:W-:-:S06]  /*1b20*/  CS2R R14, SRZ ;  /* 0x00000000000e7805 */ /* 0x000fcc000001ff00 */
[----:B------:R0:W2:Y:S01]  /*1b30*/  @!P0 LDG.E.64 R14, desc[UR6][R16.64] ;  /* 0x00000006100e8981 */ /* 0x0000a2000c1e1b00 */
[----:B------:R-:W-:Y:S01]  /*1b40*/  CS2R R28, SRZ ;  /* 0x00000000001c7805 */ /* 0x000fe2000001ff00 */
[----:B0-----:R-:W0:Y:S02]  /*1b50*/  @!P0 LDC.64 R16, c[0x0][0x228] ;  /* 0x00008a00ff108b82 */ /* 0x001e240000000a00 */
[----:B0-----:R-:W-:-:S04]  /*1b60*/  @!P0 IADD3 R16, P1, R27, R16, RZ ;  /* 0x000000101b108210 */ /* 0x001fc80007f3e0ff */
[----:B------:R-:W-:-:S05]  /*1b70*/  @!P0 IADD3.X R17, R26, R17, RZ, P1, !PT ;  /* 0x000000111a118210 */ /* 0x000fca0000ffe4ff */
[----:B------:R3:W5:Y:S01]  /*1b80*/  @!P0 LDG.E.64 R28, desc[UR6][R16.64] ;  /* 0x00000006101c8981 */ /* 0x000762000c1e1b00 */
[C---:B----4-:R-:W-:Y:S01]  /*1b90*/  FADD.FTZ R27, -R12.reuse, R18 ;  /* 0x000000120c1b7221 */ /* 0x050fe20000010100 */
[----:B------:R-:W-:Y:S01]  /*1ba0*/  FADD.FTZ R13, R13, R20 ;  /* 0x000000140d0d7221 */ /* 0x000fe20000010000 */
[----:B------:R-:W-:Y:S01]  /*1bb0*/  FADD.FTZ R7, R37, R7 ;  /* 0x0000000725077221 */ /* 0x000fe20000010000 */
[----:B------:R-:W-:Y:S01]  /*1bc0*/  FADD.FTZ R19, -R12, R19 ;  /* 0x000000130c137221 */ /* 0x000fe20000010100 */
[-C--:B------:R-:W-:Y:S01]  /*1bd0*/  FMUL.FTZ R27, R27, R30.reuse ;  /* 0x0000001e1b1b7220 */ /* 0x080fe20000410000 */
[----:B------:R-:W-:Y:S01]  /*1be0*/  IADD3 R9, P2, R9, 0x4, RZ ;  /* 0x0000000409097810 */ /* 0x000fe20007f5e0ff */
[----:B------:R-:W-:Y:S01]  /*1bf0*/  FADD.FTZ R8, R8, R21 ;  /* 0x0000001508087221 */ /* 0x000fe20000010000 */
[----:B------:R-:W-:Y:S01]  /*1c00*/  FMUL.FTZ R18, R19, R30 ;  /* 0x0000001e13127220 */ /* 0x000fe20000410000 */
[----:B------:R-:W-:Y:S01]  /*1c10*/  FFMA.FTZ R5, R27, R20, R5 ;  /* 0x000000141b057223 */ /* 0x000fe20000010005 */
[----:B------:R-:W-:Y:S01]  /*1c20*/  FMUL.FTZ R20, R20, R10 ;  /* 0x0000000a14147220 */ /* 0x000fe20000410000 */
[----:B------:R-:W-:Y:S01]  /*1c30*/  ISETP.GE.AND P1, PT, R9, R3, PT ;  /* 0x000000030900720c */ /* 0x000fe20003f26270 */
[----:B---3--:R-:W-:Y:S01]  /*1c40*/  FADD.FTZ R17, -R12, R22 ;  /* 0x000000160c117221 */ /* 0x008fe20000010100 */
[----:B------:R-:W-:Y:S01]  /*1c50*/  FFMA.FTZ R16, R18, R21, R31 ;  /* 0x0000001512107223 */ /* 0x000fe2000001001f */
[----:B------:R-:W-:Y:S01]  /*1c60*/  FADD.FTZ R7, R7, R20 ;  /* 0x0000001407077221 */ /* 0x000fe20000010000 */
[----:B------:R-:W-:Y:S01]  /*1c70*/  FFMA.FTZ R27, R27, R20, R36 ;  /* 0x000000141b1b7223 */ /* 0x000fe20000010024 */
[----:B------:R-:W-:Y:S01]  /*1c80*/  FMUL.FTZ R20, R21, R11 ;  /* 0x0000000b15147220 */ /* 0x000fe20000410000 */
[----:B------:R-:W-:Y:S01]  /*1c90*/  FADD.FTZ R23, -R12, R23 ;  /* 0x000000170c177221 */ /* 0x000fe20000010100 */
[----:B------:R-:W-:-:S02]  /*1ca0*/  IMAD.X R6, RZ, RZ, R6, P2 ;  /* 0x000000ffff067224 */ /* 0x000fc400010e0606 */
[----:B------:R-:W-:Y:S01]  /*1cb0*/  FFMA.FTZ R22, R18, R20, R27 ;  /* 0x0000001412167223 */ /* 0x000fe2000001001b */
[----:B------:R-:W-:Y:S01]  /*1cc0*/  FADD.FTZ R26, R20, R7 ;  /* 0x00000007141a7221 */ /* 0x000fe20000010000 */
[-C--:B------:R-:W-:Y:S01]  /*1cd0*/  FMUL.FTZ R18, R17, R30.reuse ;  /* 0x0000001e11127220 */ /* 0x080fe20000410000 */
[----:B------:R-:W-:Y:S01]  /*1ce0*/  FMUL.FTZ R23, R23, R30 ;  /* 0x0000001e17177220 */ /* 0x000fe20000410000 */
[----:B------:R-:W-:Y:S02]  /*1cf0*/  FMUL.FTZ R7, R24, R10 ;  /* 0x0000000a18077220 */ /* 0x000fe40000410000 */
[----:B------:R-:W-:Y:S01]  /*1d00*/  FFMA.FTZ R5, R18, R24, R5 ;  /* 0x0000001812057223 */ /* 0x000fe20000010005 */
[----:B------:R-:W-:Y:S01]  /*1d10*/  FFMA.FTZ R16, R23, R25, R16 ;  /* 0x0000001917107223 */ /* 0x000fe20000010010 */
[----:B------:R-:W-:Y:S01]  /*1d20*/  FADD.FTZ R13, R13, R24 ;  /* 0x000000180d0d7221 */ /* 0x000fe20000010000 */
[----:B------:R-:W-:Y:S01]  /*1d30*/  FADD.FTZ R20, R26, R7 ;  /* 0x000000071a147221 */ /* 0x000fe20000010000 */
[----:B------:R-:W-:Y:S01]  /*1d40*/  FFMA.FTZ R18, R18, R7, R22 ;  /* 0x0000000712127223 */ /* 0x000fe20000010016 */
[----:B------:R-:W-:Y:S01]  /*1d50*/  FMUL.FTZ R7, R25, R11 ;  /* 0x0000000b19077220 */ /* 0x000fe20000410000 */
[----:B------:R-:W-:-:S03]  /*1d60*/  FADD.FTZ R8, R8, R25 ;  /* 0x0000001908087221 */ /* 0x000fc60000010000 */
[----:B------:R-:W-:Y:S01]  /*1d70*/  FADD.FTZ R20, R7, R20 ;  /* 0x0000001407147221 */ /* 0x000fe20000010000 */
[----:B------:R-:W-:Y:S01]  /*1d80*/  FFMA.FTZ R23, R23, R7, R18 ;  /* 0x0000000717177223 */ /* 0x000fe20000010012 */
[C---:B--2---:R-:W-:Y:S01]  /*1d90*/  FADD.FTZ R17, -R12.reuse, R14 ;  /* 0x0000000e0c117221 */ /* 0x044fe20000010100 */
[----:B------:R-:W-:-:S03]  /*1da0*/  FADD.FTZ R15, -R12, R15 ;  /* 0x0000000f0c0f7221 */ /* 0x000fc60000010100 */
[-C--:B------:R-:W-:Y:S01]  /*1db0*/  FMUL.FTZ R14, R17, R30.reuse ;  /* 0x0000001e110e7220 */ /* 0x080fe20000410000 */
[----:B------:R-:W-:Y:S01]  /*1dc0*/  FMUL.FTZ R15, R15, R30 ;  /* 0x0000001e0f0f7220 */ /* 0x000fe20000410000 */
[----:B-----5:R-:W-:Y:S02]  /*1dd0*/  FMUL.FTZ R7, R28, R10 ;  /* 0x0000000a1c077220 */ /* 0x020fe40000410000 */
[----:B------:R-:W-:Y:S01]  /*1de0*/  FFMA.FTZ R5, R14, R28, R5 ;  /* 0x0000001c0e057223 */ /* 0x000fe20000010005 */
[----:B------:R-:W-:Y:S01]  /*1df0*/  FMUL.FTZ R17, R29, R11 ;  /* 0x0000000b1d117220 */ /* 0x000fe20000410000 */
[----:B------:R-:W-:Y:S01]  /*1e00*/  FADD.FTZ R13, R13, R28 ;  /* 0x0000001c0d0d7221 */ /* 0x000fe20000010000 */
[----:B------:R-:W-:Y:S01]  /*1e10*/  FADD.FTZ R18, R20, R7 ;  /* 0x0000000714127221 */ /* 0x000fe20000010000 */
[----:B------:R-:W-:Y:S01]  /*1e20*/  FFMA.FTZ R14, R14, R7, R23 ;  /* 0x000000070e0e7223 */ /* 0x000fe20000010017 */
[----:B------:R-:W-:Y:S01]  /*1e30*/  FADD.FTZ R28, R8, R29 ;  /* 0x0000001d081c7221 */ /* 0x000fe20000010000 */
[----:B------:R-:W-:Y:S01]  /*1e40*/  FFMA.FTZ R29, R15, R29, R16 ;  /* 0x0000001d0f1d7223 */ /* 0x000fe20000010010 */
[----:B------:R-:W-:Y:S01]  /*1e50*/  FADD.FTZ R7, R17, R18 ;  /* 0x0000001211077221 */ /* 0x000fe20000010000 */
[----:B------:R-:W-:Y:S01]  /*1e60*/  FFMA.FTZ R8, R15, R17, R14 ;  /* 0x000000110f087223 */ /* 0x000fe2000001000e */
[----:B------:R-:W-:Y:S06]  /*1e70*/  @!P1 BRA `(.L_x_995) ;  /* 0xfffffff400c89947 */ /* 0x000fec000383ffff */
.L_x_989:
[----:B------:R-:W0:Y:S01]  /*1e80*/  S2R R6, SR_CgaCtaId ;  /* 0x0000000000067919 */ /* 0x000e220000008800 */
[----:B------:R-:W-:Y:S01]  /*1e90*/  MOV R3, 0x400 ;  /* 0x0000040000037802 */ /* 0x000fe20000000f00 */
[----:B------:R-:W-:Y:S01]  /*1ea0*/  IMAD.WIDE.U32 R10, R0, -0x55555555, RZ ;  /* 0xaaaaaaab000a7825 */ /* 0x000fe200078e00ff */
[----:B------:R-:W-:-:S04]  /*1eb0*/  ISETP.NE.AND P0, PT, R4, RZ, PT ;  /* 0x000000ff0400720c */ /* 0x000fc80003f05270 */
[----:B------:R-:W-:Y:S02]  /*1ec0*/  LEA.HI R10, R11, R0, RZ, 0x1e ;  /* 0x000000000b0a7211 */ /* 0x000fe400078ff0ff */
[----:B0-----:R-:W-:Y:S02]  /*1ed0*/  LEA R3, R6, R3, 0x18 ;  /* 0x0000000306037211 */ /* 0x001fe400078ec0ff */
[----:B------:R-:W-:Y:S02]  /*1ee0*/  SEL R6, RZ, 0x1, P0 ;  /* 0x00000001ff067807 */ /* 0x000fe40000000000 */
[----:B------:R-:W-:Y:S01]  /*1ef0*/  ISETP.GT.U32.AND P0, PT, R0, 0x1b, PT ;  /* 0x0000001b0000780c */ /* 0x000fe20003f04070 */
        /* <DEDUP_REMOVED lines=8> */
[----:B------:R-:W2:Y:S04]  /*1f80*/  LDS R6, [R8+0x21c] ;  /* 0x00021c0008067984 */ /* 0x000ea80000000800 */
[----:B------:R-:W3:Y:S04]  /*1f90*/  LDS R14, [R8+0x228] ;  /* 0x00022800080e7984 */ /* 0x000ee80000000800 */
[----:B------:R-:W4:Y:S04]  /*1fa0*/  LDS R18, [R8+0x234] ;  /* 0x0002340008127984 */ /* 0x000f280000000800 */
[----:B------:R-:W5:Y:S04]  /*1fb0*/  LDS R22, [R8+0x240] ;  /* 0x0002400008167984 */ /* 0x000f680000000800 */
[----:B------:R-:W-:Y:S04]  /*1fc0*/  LDS R7, [R8+0x220] ;  /* 0x0002200008077984 */ /* 0x000fe80000000800 */
[----:B------:R-:W1:Y:S04]  /*1fd0*/  LDS R10, [R8+0x214] ;  /* 0x00021400080a7984 */ /* 0x000e680000000800 */
[----:B------:R-:W-:Y:S04]  /*1fe0*/  LDS R12, [R8+0x224] ;  /* 0x00022400080c7984 */ /* 0x000fe80000000800 */
[----:B------:R-:W0:Y:S04]  /*1ff0*/  LDS R15, [R8+0x218] ;  /* 0x00021800080f7984 */ /* 0x000e280000000800 */
[----:B------:R-:W0:Y:S04]  /*2000*/  LDS R26, [R8+0x24c] ;  /* 0x00024c00081a7984 */ /* 0x000e280000000800 */
[----:B------:R-:W0:Y:S04]  /*2010*/  LDS R16, [R8+0x22c] ;  /* 0x00022c0008107984 */ /* 0x000e280000000800 */
[----:B------:R-:W0:Y:S01]  /*2020*/  LDS R19, [R8+0x230] ;  /* 0x0002300008137984 */ /* 0x000e220000000800 */
[----:B--2---:R-:W-:-:S03]  /*2030*/  ISETP.NE.AND P0, PT, R6, RZ, PT ;  /* 0x000000ff0600720c */ /* 0x004fc60003f05270 */
[----:B------:R-:W2:Y:S01]  /*2040*/  LDS R17, [R8+0x210] ;  /* 0x0002100008117984 */ /* 0x000ea20000000800 */
[----:B---3--:R-:W-:-:S03]  /*2050*/  ISETP.NE.AND P1, PT, R14, RZ, PT ;  /* 0x000000ff0e00720c */ /* 0x008fc60003f25270 */
[----:B------:R-:W3:Y:S01]  /*2060*/  LDS R21, [R8+0x238] ;  /* 0x0002380008157984 */ /* 0x000ee20000000800 */
[----:B----4-:R-:W-:-:S03]  /*2070*/  ISETP.NE.AND P2, PT, R18, RZ, PT ;  /* 0x000000ff1200720c */ /* 0x010fc60003f45270 */
[----:B------:R-:W4:Y:S01]  /*2080*/  LDS R20, [R8+0x23c] ;  /* 0x00023c0008147984 */ /* 0x000f220000000800 */
[----:B-----5:R-:W-:-:S03]  /*2090*/  ISETP.NE.AND P3, PT, R22, RZ, PT ;  /* 0x000000ff1600720c */ /* 0x020fc60003f65270 */
[----:B------:R-:W5:Y:S04]  /*20a0*/  LDS R24, [R8+0x244] ;  /* 0x0002440008187984 */ /* 0x000f680000000800 */
[----:B------:R-:W5:Y:S01]  /*20b0*/  LDS R23, [R8+0x248] ;  /* 0x0002480008177984 */ /* 0x000f620000000800 */
[----:B-1----:R-:W-:Y:S01]  /*20c0*/  @!P0 FADD.FTZ R7, R7, R10 ;  /* 0x0000000a07078221 */ /* 0x002fe20000010000 */
[----:B0-----:R-:W-:Y:S02]  /*20d0*/  SHF.R.U32.HI R10, RZ, 0x2, R25 ;  /* 0x00000002ff0a7819 */ /* 0x001fe40000011619 */
[----:B------:R-:W0:Y:S04]  /*20e0*/  LDS R11, [R8+0x250] ;  /* 0x00025000080b7984 */ /* 0x000e280000000800 */
[----:B------:R-:W1:Y:S01]  /*20f0*/  LDS R9, [R8+0x254] ;  /* 0x0002540008097984 */ /* 0x000e620000000800 */
[----:B------:R-:W-:Y:S01]  /*2100*/  @!P0 FADD.FTZ R12, R12, R15 ;  /* 0x0000000f0c0c8221 */ /* 0x000fe20000010000 */
[----:B------:R-:W-:Y:S01]  /*2110*/  ISETP.NE.AND P0, PT, R26, RZ, PT ;  /* 0x000000ff1a00720c */ /* 0x000fe20003f05270 */
[----:B------:R-:W-:-:S02]  /*2120*/  @!P1 FADD.FTZ R16, R7, R16 ;  /* 0x0000001007109221 */ /* 0x000fc40000010000 */
[----:B------:R-:W-:Y:S01]  /*2130*/  @!P1 FADD.FTZ R19, R12, R19 ;  /* 0x000000130c139221 */ /* 0x000fe20000010000 */
[----:B--2---:R-:W-:Y:S01]  /*2140*/  IADD3 R17, R14, R6, R17 ;  /* 0x000000060e117210 */ /* 0x004fe20007ffe011 */
[----:B------:R-:W-:-:S04]  /*2150*/  IMAD.WIDE.U32 R6, R10, 0x24924925, RZ ;  /* 0x249249250a067825 */ /* 0x000fc800078e00ff */
[----:B---3--:R-:W-:Y:S01]  /*2160*/  @!P2 FADD.FTZ R21, R16, R21 ;  /* 0x000000151015a221 */ /* 0x008fe20000010000 */
[----:B------:R-:W-:Y:S01]  /*2170*/  IADD3 R17, R22, R17, R18 ;  /* 0x0000001116117210 */ /* 0x000fe20007ffe012 */
[----:B------:R-:W-:Y:S02]  /*2180*/  IMAD R6, R7, -0x1c, R25 ;  /* 0xffffffe407067824 */ /* 0x000fe400078e0219 */
[----:B----4-:R-:W-:Y:S01]  /*2190*/  @!P2 FADD.FTZ R20, R19, R20 ;  /* 0x000000141314a221 */ /* 0x010fe20000010000 */
[----:B------:R-:W-:Y:S01]  /*21a0*/  IADD3 R7, R17, R26, RZ ;  /* 0x0000001a11077210 */ /* 0x000fe20007ffe0ff */
[----:B------:R-:W-:Y:S01]  /*21b0*/  IMAD R10, R6, 0xc, R3 ;  /* 0x0000000c060a7824 */ /* 0x000fe200078e0203 */
[----:B------:R-:W-:Y:S01]  /*21c0*/  MOV R3, 0xfffffff ;  /* 0x0fffffff00037802 */ /* 0x000fe20000000f00 */
[----:B-----5:R-:W-:-:S03]  /*21d0*/  @!P3 FADD.FTZ R24, R21, R24 ;  /* 0x000000181518b221 */ /* 0x020fc60000010000 */
[----:B------:R2:W-:Y:S01]  /*21e0*/  STS [R10+0xc0], R7 ;  /* 0x0000c0070a007388 */ /* 0x0005e20000000800 */
[----:B------:R-:W-:Y:S01]  /*21f0*/  @!P3 FADD.FTZ R23, R20, R23 ;  /* 0x000000171417b221 */ /* 0x000fe20000010000 */
[----:B------:R-:W-:Y:S01]  /*2200*/  R2UR UR4, R3 ;  /* 0x00000000030472ca */ /* 0x000fe200000e0000 */
[----:B0-----:R-:W-:Y:S02]  /*2210*/  @!P0 FADD.FTZ R11, R24, R11 ;  /* 0x0000000b180b8221 */ /* 0x001fe40000010000 */
[----:B-1----:R-:W-:-:S03]  /*2220*/  @!P0 FADD.FTZ R9, R23, R9 ;  /* 0x0000000917098221 */ /* 0x002fc60000010000 */
[----:B------:R2:W-:Y:S04]  /*2230*/  STS [R10+0xc4], R11 ;  /* 0x0000c40b0a007388 */ /* 0x0005e80000000800 */
[----:B------:R2:W-:Y:S03]  /*2240*/  STS [R10+0xc8], R9 ;  /* 0x0000c8090a007388 */ /* 0x0005e60000000800 */
[----:B------:R-:W-:Y:S05]  /*2250*/  BRA.DIV UR4, `(.L_x_997) ;  /* 0x0000000e04a47947 */ /* 0x000fea000b800000 */
[----:B------:R-:W-:Y:S01]  /*2260*/  NOP ;  /* 0x0000000000007918 */ /* 0x000fe20000000000 */
.L_x_1013:
[----:B------:R-:W-:Y:S01]  /*2270*/  ISETP.NE.AND P0, PT, R6, RZ, PT ;  /* 0x000000ff0600720c */ /* 0x000fe20003f05270 */
[----:B------:R-:W-:-:S12]  /*2280*/  BSSY B0, `(.L_x_998) ;  /* 0x000000b000007945 */ /* 0x000fd80003800000 */
[----:B------:R-:W-:Y:S05]  /*2290*/  @!P0 BRA `(.L_x_999) ;  /* 0x0000000000248947 */ /* 0x000fea0003800000 */
[----:B------:R-:W0:Y:S01]  /*22a0*/  LDS R12, [R10+0xbc] ;  /* 0x0000bc000a0c7984 */ /* 0x000e220000000800 */
[----:B------:R-:W-:-:S03]  /*22b0*/  ISETP.NE.AND P0, PT, R7, RZ, PT ;  /* 0x000000ff0700720c */ /* 0x000fc60003f05270 */
[----:B------:R-:W1:Y:S04]  /*22c0*/  LDS R14, [R10+0xb8] ;  /* 0x0000b8000a0e7984 */ /* 0x000e680000000800 */
[----:B------:R-:W3:Y:S01]  /*22d0*/  LDS R16, [R10+0xb4] ;  /* 0x0000b4000a107984 */ /* 0x000ee20000000800 */
[----:B0-----:R-:W-:Y:S01]  /*22e0*/  FADD.FTZ R12, R9, R12 ;  /* 0x0000000c090c7221 */ /* 0x001fe20000010000 */
[----:B-1----:R-:W-:-:S04]  /*22f0*/  FADD.FTZ R14, R11, R14 ;  /* 0x0000000e0b0e7221 */ /* 0x002fc80000010000 */
[----:B--2---:R-:W-:Y:S02]  /*2300*/  FSEL R9, R12, R9, !P0 ;  /* 0x000000090c097208 */ /* 0x004fe40004000000 */
[----:B---3--:R-:W-:Y:S02]  /*2310*/  IADD3 R7, R7, R16, RZ ;  /* 0x0000001007077210 */ /* 0x008fe40007ffe0ff */
[----:B------:R-:W-:-:S07]  /*2320*/  FSEL R11, R14, R11, !P0 ;  /* 0x0000000b0e0b7208 */ /* 0x000fce0004000000 */
.L_x_999:
[----:B------:R-:W-:Y:S05]  /*2330*/  BSYNC B0 ;  /* 0x0000000000007941 */ /* 0x000fea0003800000 */
.L_x_998:
[----:B------:R-:W-:-:S13]  /*2340*/  R2UR UR4, R3 ;  /* 0x00000000030472ca */ /* 0x000fda00000e0000 */
[----:B------:R-:W-:Y:S05]  /*2350*/  BRA.DIV UR4, `(.L_x_1000) ;  /* 0x0000000e04747947 */ /* 0x000fea000b800000 */
[----:B------:R-:W-:Y:S01]  /*2360*/  NOP ;  /* 0x0000000000007918 */ /* 0x000fe20000000000 */
[----:B------:R0:W-:Y:S04]  /*2370*/  STS [R10+0xc0], R7 ;  /* 0x0000c0070a007388 */ /* 0x0001e80000000800 */
[----:B------:R0:W-:Y:S04]  /*2380*/  STS [R10+0xc4], R11 ;  /* 0x0000c40b0a007388 */ /* 0x0001e80000000800 */
[----:B------:R0:W-:Y:S01]  /*2390*/  STS [R10+0xc8], R9 ;  /* 0x0000c8090a007388 */ /* 0x0001e20000000800 */
[----:B------:R-:W-:Y:S01]  /*23a0*/  NOP ;  /* 0x0000000000007918 */ /* 0x000fe20000000000 */
.L_x_1017:
[----:B------:R-:W-:Y:S01]  /*23b0*/  ISETP.GE.U32.AND P0, PT, R6, 0x2, PT ;  /* 0x000000020600780c */ /* 0x000fe20003f06070 */
[----:B------:R-:W-:-:S12]  /*23c0*/  BSSY B0, `(.L_x_1001) ;  /* 0x000000b000007945 */ /* 0x000fd80003800000 */
[----:B------:R-:W-:Y:S05]  /*23d0*/  @!P0 BRA `(.L_x_1002) ;  /* 0x0000000000248947 */ /* 0x000fea0003800000 */
[----:B------:R-:W1:Y:S01]  /*23e0*/  LDS R12, [R10+0xb0] ;  /* 0x0000b0000a0c7984 */ /* 0x000e620000000800 */
[----:B------:R-:W-:-:S03]  /*23f0*/  ISETP.NE.AND P0, PT, R7, RZ, PT ;  /* 0x000000ff0700720c */ /* 0x000fc60003f05270 */
[----:B------:R-:W3:Y:S04]  /*2400*/  LDS R14, [R10+0xac] ;  /* 0x0000ac000a0e7984 */ /* 0x000ee80000000800 */
[----:B------:R-:W4:Y:S01]  /*2410*/  LDS R16, [R10+0xa8] ;  /* 0x0000a8000a107984 */ /* 0x000f220000000800 */
[----:B-1----:R-:W-:Y:S01]  /*2420*/  FADD.FTZ R12, R9, R12 ;  /* 0x0000000c090c7221 */ /* 0x002fe20000010000 */
[----:B---3--:R-:W-:-:S04]  /*2430*/  FADD.FTZ R14, R11, R14 ;  /* 0x0000000e0b0e7221 */ /* 0x008fc80000010000 */
[----:B0-2---:R-:W-:Y:S02]  /*2440*/  FSEL R9, R12, R9, !P0 ;  /* 0x000000090c097208 */ /* 0x005fe40004000000 */
[----:B----4-:R-:W-:Y:S02]  /*2450*/  IADD3 R7, R7, R16, RZ ;  /* 0x0000001007077210 */ /* 0x010fe40007ffe0ff */
[----:B------:R-:W-:-:S07]  /*2460*/  FSEL R11, R14, R11, !P0 ;  /* 0x0000000b0e0b7208 */ /* 0x000fce0004000000 */
.L_x_1002:
[----:B------:R-:W-:Y:S05]  /*2470*/  BSYNC B0 ;  /* 0x0000000000007941 */ /* 0x000fea0003800000 */
.L_x_1001:
[----:B------:R-:W-:-:S13]  /*2480*/  R2UR UR4, R3 ;  /* 0x00000000030472ca */ /* 0x000fda00000e0000 */
[----:B------:R-:W-:Y:S05]  /*2490*/  BRA.DIV UR4, `(.L_x_1003) ;  /* 0x0000000e04547947 */ /* 0x000fea000b800000 */
[----:B------:R-:W-:Y:S01]  /*24a0*/  NOP ;  /* 0x0000000000007918 */ /* 0x000fe20000000000 */
[----:B------:R1:W-:Y:S04]  /*24b0*/  STS [R10+0xc0], R7 ;  /* 0x0000c0070a007388 */ /* 0x0003e80000000800 */
[----:B------:R1:W-:Y:S04]  /*24c0*/  STS [R10+0xc4], R11 ;  /* 0x0000c40b0a007388 */ /* 0x0003e80000000800 */
[----:B------:R1:W-:Y:S01]  /*24d0*/  STS [R10+0xc8], R9 ;  /* 0x0000c8090a007388 */ /* 0x0003e20000000800 */
[----:B------:R-:W-:Y:S01]  /*24e0*/  NOP ;  /* 0x0000000000007918 */ /* 0x000fe20000000000 */
.L_x_1021:
        /* <DEDUP_REMOVED lines=12> */
.L_x_1005:
[----:B------:R-:W-:Y:S05]  /*25b0*/  BSYNC B0 ;  /* 0x0000000000007941 */ /* 0x000fea0003800000 */
.L_x_1004:
[----:B------:R-:W-:-:S13]  /*25c0*/  R2UR UR4, R3 ;  /* 0x00000000030472ca */ /* 0x000fda00000e0000 */
[----:B------:R-:W-:Y:S05]  /*25d0*/  BRA.DIV UR4, `(.L_x_1006) ;  /* 0x0000000e04347947 */ /* 0x000fea000b800000 */
[----:B------:R-:W-:Y:S01]  /*25e0*/  NOP ;  /* 0x0000000000007918 */ /* 0x000fe20000000000 */
[----:B------:R3:W-:Y:S04]  /*25f0*/  STS [R10+0xc0], R7 ;  /* 0x0000c0070a007388 */ /* 0x0007e80000000800 */
[----:B------:R3:W-:Y:S04]  /*2600*/  STS [R10+0xc4], R11 ;  /* 0x0000c40b0a007388 */ /* 0x0007e80000000800 */
[----:B------:R3:W-:Y:S01]  /*2610*/  STS [R10+0xc8], R9 ;  /* 0x0000c8090a007388 */ /* 0x0007e20000000800 */
[----:B------:R-:W-:Y:S01]  /*2620*/  NOP ;  /* 0x0000000000007918 */ /* 0x000fe20000000000 */
.L_x_1025:
        /* <DEDUP_REMOVED lines=9> */
[----:B0123--:R-:W-:Y:S01]  /*26c0*/  FSEL R9, R12, R9, !P0 ;  /* 0x000000090c097208 */ /* 0x00ffe20004000000 */
[----:B------:R-:W-:Y:S01]  /*26d0*/  IMAD.IADD R7, R7, 0x1, R16 ;  /* 0x0000000107077824 */ /* 0x000fe200078e0210 */
[----:B------:R-:W-:-:S07]  /*26e0*/  FSEL R11, R14, R11, !P0 ;  /* 0x0000000b0e0b7208 */ /* 0x000fce0004000000 */
.L_x_1008:
[----:B------:R-:W-:Y:S05]  /*26f0*/  BSYNC B0 ;  /* 0x0000000000007941 */ /* 0x000fea0003800000 */
.L_x_1007:
        /* <DEDUP_REMOVED lines=14> */
[----:B----4-:R-:W-:Y:S01]  /*27e0*/  @P0 IADD3 R6, R7, R6, RZ ;  /* 0x0000000607060210 */ /* 0x010fe20007ffe0ff */
[----:B-----5:R-:W-:-:S03]  /*27f0*/  @!P1 FADD.FTZ R15, R12, R15 ;  /* 0x0000000f0c0f9221 */ /* 0x020fc60000010000 */
[----:B0123--:R-:W-:Y:S01]  /*2800*/  @P0 MOV R7, R6 ;  /* 0x0000000600070202 */ /* 0x00ffe20000000f00 */
[----:B------:R-:W-:Y:S01]  /*2810*/  NOP ;  /* 0x0000000000007918 */ /* 0x000fe20000000000 */
[----:B------:R-:W-:Y:S01]  /*2820*/  @!P1 FADD.FTZ R17, R14, R17 ;  /* 0x000000110e119221 */ /* 0x000fe20000010000 */
[----:B------:R-:W-:Y:S02]  /*2830*/  @P0 MOV R9, R15 ;  /* 0x0000000f00090202 */ /* 0x000fe40000000f00 */
[----:B------:R0:W-:Y:S01]  /*2840*/  STS [R10+0xc0], R7 ;  /* 0x0000c0070a007388 */ /* 0x0001e20000000800 */
[----:B------:R-:W-:-:S05]  /*2850*/  @P0 IMAD.MOV.U32 R11, RZ, RZ, R17 ;  /* 0x000000ffff0b0224 */ /* 0x000fca00078e0011 */
[----:B------:R0:W-:Y:S04]  /*2860*/  STS [R10+0xc4], R11 ;  /* 0x0000c40b0a007388 */ /* 0x0001e80000000800 */
[----:B------:R0:W-:Y:S01]  /*2870*/  STS [R10+0xc8], R9 ;  /* 0x0000c8090a007388 */ /* 0x0001e20000000800 */
[----:B------:R-:W-:Y:S01]  /*2880*/  NOP ;  /* 0x0000000000007918 */ /* 0x000fe20000000000 */
.L_x_1031:
[----:B------:R-:W1:Y:S01]  /*2890*/  LDS R24, [R8+0x210] ;  /* 0x0002100008187984 */ /* 0x000e620000000800 */
[----:B------:R-:W-:Y:S02]  /*28a0*/  ISETP.NE.AND P1, PT, R0, RZ, PT ;  /* 0x000000ff0000720c */ /* 0x000fe40003f25270 */
[----:B------:R-:W-:Y:S01]  /*28b0*/  PLOP3.LUT P0, PT, PT, PT, PT, 0x80, 0x0 ;  /* 0x000000000000781c */ /* 0x000fe20003f0f070 */
[----:B------:R-:W2:Y:S04]  /*28c0*/  LDS R3, [R10+0xb4] ;  /* 0x0000b4000a037984 */ /* 0x000ea80000000800 */
[----:B0-----:R-:W0:Y:S04]  /*28d0*/  LDS R9, [R8+0x21c] ;  /* 0x00021c0008097984 */ /* 0x001e280000000800 */
[----:B------:R-:W3:Y:S04]  /*28e0*/  LDS R12, [R8+0x228] ;  /* 0x00022800080c7984 */ /* 0x000ee80000000800 */
[----:B------:R-:W-:Y:S04]  /*28f0*/  LDS R6, [R10+0xb8] ;  /* 0x0000b8000a067984 */ /* 0x000fe80000000800 */
[----:B------:R-:W4:Y:S04]  /*2900*/  LDS R17, [R8+0x234] ;  /* 0x0002340008117984 */ /* 0x000f280000000800 */
[----:B------:R-:W5:Y:S04]  /*2910*/  LDS R25, [R8+0x214] ;  /* 0x0002140008197984 */ /* 0x000f680000000800 */
[----:B------:R-:W-:Y:S04]  /*2920*/  LDS R26, [R8+0x218] ;  /* 0x00021800081a7984 */ /* 0x000fe80000000800 */
[----:B------:R-:W5:Y:S04]  /*2930*/  LDS R7, [R10+0xbc] ;  /* 0x0000bc000a077984 */ /* 0x000f680000000800 */
[----:B------:R-:W5:Y:S04]  /*2940*/  LDS R18, [R8+0x240] ;  /* 0x0002400008127984 */ /* 0x000f680000000800 */
[----:B------:R-:W5:Y:S01]  /*2950*/  LDS R11, [R8+0x220] ;  /* 0x00022000080b7984 */ /* 0x000f620000000800 */
[----:B-1----:R-:W-:-:S03]  /*2960*/  @P1 ISETP.NE.AND P2, PT, R24, RZ, PT ;  /* 0x000000ff1800120c */ /* 0x002fc60003f45270 */
[----:B------:R-:W1:Y:S01]  /*2970*/  LDS R15, [R8+0x224] ;  /* 0x00022400080f7984 */ /* 0x000e620000000800 */
[----:B--2---:R-:W-:Y:S02]  /*2980*/  @P1 IADD3 R24, R3, R24, RZ ;  /* 0x0000001803181210 */ /* 0x004fe40007ffe0ff */
[----:B------:R-:W-:Y:S01]  /*2990*/  @P1 PLOP3.LUT P0, PT, P2, PT, PT, 0x80, 0x0 ;  /* 0x000000000000181c */ /* 0x000fe2000170f070 */
[----:B------:R-:W2:Y:S01]  /*29a0*/  LDS R22, [R8+0x24c] ;  /* 0x00024c0008167984 */ /* 0x000ea20000000800 */
[C---:B0-----:R-:W-:Y:S02]  /*29b0*/  ISETP.NE.AND P2, PT, R9.reuse, RZ, PT ;  /* 0x000000ff0900720c */ /* 0x041fe40003f45270 */
[----:B------:R-:W-:Y:S01]  /*29c0*/  IADD3 R27, R9, R24, RZ ;  /* 0x00000018091b7210 */ /* 0x000fe20007ffe0ff */
[----:B------:R-:W0:Y:S01]  /*29d0*/  LDS R14, [R8+0x22c] ;  /* 0x00022c00080e7984 */ /* 0x000e220000000800 */
[----:B---3--:R-:W-:-:S03]  /*29e0*/  ISETP.NE.AND P4, PT, R12, RZ, PT ;  /* 0x000000ff0c00720c */ /* 0x008fc60003f85270 */
[----:B------:R-:W3:Y:S04]  /*29f0*/  LDS R16, [R8+0x230] ;  /* 0x0002300008107984 */ /* 0x000ee80000000800 */
[----:B------:R-:W3:Y:S01]  /*2a00*/  LDS R19, [R8+0x238] ;  /* 0x0002380008137984 */ /* 0x000ee20000000800 */
[----:B----4-:R-:W-:-:S03]  /*2a10*/  ISETP.NE.AND P3, PT, R17, RZ, PT ;  /* 0x000000ff1100720c */ /* 0x010fc60003f65270 */
[----:B------:R-:W4:Y:S01]  /*2a20*/  LDS R21, [R8+0x23c] ;  /* 0x00023c0008157984 */ /* 0x000f220000000800 */
[----:B-----5:R-:W-:Y:S01]  /*2a30*/  @!P0 FADD.FTZ R25, R6, R25 ;  /* 0x0000001906198221 */ /* 0x020fe20000010000 */
[----:B------:R-:W-:Y:S02]  /*2a40*/  IADD3 R6, R12, R27, RZ ;  /* 0x0000001b0c067210 */ /* 0x000fe40007ffe0ff */
[----:B------:R-:W5:Y:S04]  /*2a50*/  LDS R10, [R8+0x244] ;  /* 0x00024400080a7984 */ /* 0x000f680000000800 */
[----:B------:R-:W5:Y:S01]  /*2a60*/  LDS R20, [R8+0x248] ;  /* 0x0002480008147984 */ /* 0x000f620000000800 */
[----:B------:R-:W-:Y:S01]  /*2a70*/  @!P0 FADD.FTZ R26, R7, R26 ;  /* 0x0000001a071a8221 */ /* 0x000fe20000010000 */
[----:B------:R-:W-:-:S02]  /*2a80*/  IADD3 R7, R17, R6, RZ ;  /* 0x0000000611077210 */ /* 0x000fc40007ffe0ff */
[----:B------:R-:W5:Y:S01]  /*2a90*/  LDS R3, [R8+0x250] ;  /* 0x0002500008037984 */ /* 0x000f620000000800 */
[C---:B------:R-:W-:Y:S02]  /*2aa0*/  ISETP.NE.AND P0, PT, R18.reuse, RZ, PT ;  /* 0x000000ff1200720c */ /* 0x040fe40003f05270 */
[----:B------:R-:W-:Y:S01]  /*2ab0*/  IADD3 R9, R18, R7, RZ ;  /* 0x0000000712097210 */ /* 0x000fe20007ffe0ff */
[----:B------:R-:W5:Y:S01]  /*2ac0*/  LDS R23, [R8+0x254] ;  /* 0x0002540008177984 */ /* 0x000f620000000800 */
[----:B------:R-:W-:Y:S01]  /*2ad0*/  @!P2 FADD.FTZ R11, R11, R25 ;  /* 0x000000190b0ba221 */ /* 0x000fe20000010000 */
[----:B-1----:R-:W-:Y:S02]  /*2ae0*/  @!P2 FADD.FTZ R15, R15, R26 ;  /* 0x0000001a0f0fa221 */ /* 0x002fe40000010000 */
[----:B------:R1:W-:Y:S01]  /*2af0*/  STS [R8+0x210], R24 ;  /* 0x0002101808007388 */ /* 0x0003e20000000800 */
[C---:B--2---:R-:W-:Y:S01]  /*2b00*/  ISETP.NE.AND P1, PT, R22.reuse, RZ, PT ;  /* 0x000000ff1600720c */ /* 0x044fe20003f25270 */
[----:B------:R-:W-:-:S02]  /*2b10*/  IMAD.IADD R17, R22, 0x1, R9 ;  /* 0x0000000116117824 */ /* 0x000fc400078e0209 */
[----:B------:R1:W-:Y:S01]  /*2b20*/  STS [R8+0x21c], R27 ;  /* 0x00021c1b08007388 */ /* 0x0003e20000000800 */
[----:B0-----:R-:W-:-:S03]  /*2b30*/  @!P4 FADD.FTZ R14, R14, R11 ;  /* 0x0000000b0e0ec221 */ /* 0x001fc60000010000 */
[----:B------:R1:W-:Y:S01]  /*2b40*/  STS [R8+0x228], R6 ;  /* 0x0002280608007388 */ /* 0x0003e20000000800 */
[----:B---3--:R-:W-:-:S03]  /*2b50*/  @!P4 FADD.FTZ R16, R16, R15 ;  /* 0x0000000f1010c221 */ /* 0x008fc60000010000 */
[----:B------:R1:W-:Y:S01]  /*2b60*/  STS [R8+0x234], R7 ;  /* 0x0002340708007388 */ /* 0x0003e20000000800 */
[----:B------:R-:W-:-:S03]  /*2b70*/  @!P3 FADD.FTZ R19, R19, R14 ;  /* 0x0000000e1313b221 */ /* 0x000fc60000010000 */
[----:B------:R1:W-:Y:S01]  /*2b80*/  STS [R8+0x214], R25 ;  /* 0x0002141908007388 */ /* 0x0003e20000000800 */
[----:B----4-:R-:W-:-:S03]  /*2b90*/  @!P3 FADD.FTZ R21, R21, R16 ;  /* 0x000000101515b221 */ /* 0x010fc60000010000 */
[----:B------:R1:W-:Y:S01]  /*2ba0*/  STS [R8+0x218], R26 ;  /* 0x0002181a08007388 */ /* 0x0003e20000000800 */
[----:B-----5:R-:W-:-:S03]  /*2bb0*/  @!P0 FADD.FTZ R10, R10, R19 ;  /* 0x000000130a0a8221 */ /* 0x020fc60000010000 */
[----:B------:R1:W-:Y:S01]  /*2bc0*/  STS [R8+0x240], R9 ;  /* 0x0002400908007388 */ /* 0x0003e20000000800 */
[----:B------:R-:W-:-:S03]  /*2bd0*/  @!P0 FADD.FTZ R20, R20, R21 ;  /* 0x0000001514148221 */ /* 0x000fc60000010000 */
[----:B------:R1:W-:Y:S01]  /*2be0*/  STS [R8+0x24c], R17 ;  /* 0x00024c1108007388 */ /* 0x0003e20000000800 */
[----:B------:R-:W-:-:S03]  /*2bf0*/  @!P1 FADD.FTZ R3, R3, R10 ;  /* 0x0000000a03039221 */ /* 0x000fc60000010000 */
[----:B------:R1:W-:Y:S01]  /*2c00*/  STS [R8+0x220], R11 ;  /* 0x0002200b08007388 */ /* 0x0003e20000000800 */
[----:B------:R-:W-:-:S03]  /*2c10*/  @!P1 FADD.FTZ R23, R23, R20 ;  /* 0x0000001417179221 */ /* 0x000fc60000010000 */
        /* <DEDUP_REMOVED lines=9> */
.L_x_996:
[----:B-1----:R-:W1:Y:S01]  /*2cb0*/  S2R R15, SR_CgaCtaId ;  /* 0x00000000000f7919 */ /* 0x002e620000008800 */
[----:B0-----:R-:W-:Y:S01]  /*2cc0*/  IMAD.WIDE.U32 R6, R0, -0x55555555, RZ ;  /* 0xaaaaaaab00067825 */ /* 0x001fe200078e00ff */
[----:B------:R-:W-:Y:S01]  /*2cd0*/  MOV R8, 0x400 ;  /* 0x0000040000087802 */ /* 0x000fe20000000f00 */
[----:B------:R-:W-:Y:S05]  /*2ce0*/  WARPSYNC.ALL ;  /* 0x0000000000007948 */ /* 0x000fea0003800000 */
[----:B------:R-:W-:Y:S02]  /*2cf0*/  LEA.HI R6, R7, R0, RZ, 0x1e ;  /* 0x0000000007067211 */ /* 0x000fe400078ff0ff */
[----:B-1----:R-:W-:-:S05]  /*2d00*/  LEA R3, R15, R8, 0x18 ;  /* 0x000000080f037211 */ /* 0x002fca00078ec0ff */
[----:B------:R-:W-:Y:S01]  /*2d10*/  IMAD R14, R6, 0xc, R3 ;  /* 0x0000000c060e7824 */ /* 0x000fe200078e0203 */
[----:B------:R-:W-:Y:S06]  /*2d20*/  BAR.SYNC.DEFER_BLOCKING 0x0 ;  /* 0x0000000000007b1d */ /* 0x000fec0000010000 */
[----:B------:R-:W-:Y:S02]  /*2d30*/  ULDC UR4, c[0x0][0x2b4] ;  /* 0x0000ad0000047ab9 */ /* 0x000fe40000000800 */
        /* <DEDUP_REMOVED lines=24> */
[----:B------:R-:W-:-:S04]  /*2ec0*/  LEA R9, R15, R2, 0x18 ;  /* 0x000000020f097211 */ /* 0x000fc800078ec0ff */
[----:B------:R-:W-:Y:S02]  /*2ed0*/  LEA R0, R0, R9, 0x3 ;  /* 0x0000000900007211 */ /* 0x000fe400078e18ff */
[----:B------:R-:W1:Y:S03]  /*2ee0*/  LDC.64 R8, c[0x0][0x268] ;  /* 0x00009a00ff087b82 */ /* 0x000e660000000a00 */
        /* <DEDUP_REMOVED lines=9> */
.L_x_1011:
[----:B------:R-:W-:Y:S05]  /*2f80*/  BSYNC B0 ;  /* 0x0000000000007941 */ /* 0x000fea0003800000 */
.L_x_1010:
[----:B------:R-:W-:Y:S05]  /*2f90*/  @P1 EXIT ;  /* 0x000000000000194d */ /* 0x000fea0003800000 */
[----:B------:R-:W2:Y:S01]  /*2fa0*/  LDC R0, c[0x0][0x270] ;  /* 0x00009c00ff007b82 */ /* 0x000ea20000000800 */
[----:B------:R-:W-:-:S07]  /*2fb0*/  ULDC.64 UR4, c[0x0][0x268] ;  /* 0x00009a0000047ab9 */ /* 0x000fce0000000a00 */
[----:B01----:R-:W0:Y:S01]  /*2fc0*/  LDC R9, c[0x0][RZ] ;  /* 0x00000000ff097b82 */ /* 0x003e220000000800 */
[----:B--2---:R-:W-:-:S05]  /*2fd0*/  IMAD R0, R0, UR8, RZ ;  /* 0x0000000800007c24 */ /* 0x004fca000f8e02ff */
        /* <DEDUP_REMOVED lines=17> */
.L_x_997:
[----:B--2---:R-:W-:Y:S05]  /*30f0*/  WARPSYNC.COLLECTIVE R3, `(.L_x_1012) ;  /* 0x0000000003087348 */ /* 0x004fea0003c00000 */
[----:B------:R-:W-:Y:S01]  /*3100*/  NOP ;  /* 0x0000000000007918 */ /* 0x000fe20000000000 */
[----:B--2---:R-:W-:Y:S01]  /*3110*/  ENDCOLLECTIVE ;  /* 0x000000000000791b */ /* 0x004fe20003800000 */
.L_x_1012:
[----:B------:R-:W-:Y:S05]  /*3120*/  BRA `(.L_x_1013) ;  /* 0xfffffff000507947 */ /* 0x000fea000383ffff */
.L_x_1000:
[----:B------:R-:W-:Y:S01]  /*3130*/  BSSY B0, `(.L_x_1014) ;  /* 0x0000004000007945 */ /* 0x000fe20003800000 */
[----:B--2---:R-:W-:Y:S05]  /*3140*/  WARPSYNC.COLLECTIVE R3, `(.L_x_1015) ;  /* 0x0000000003087348 */ /* 0x004fea0003c00000 */
[----:B------:R-:W-:Y:S01]  /*3150*/  NOP ;  /* 0x0000000000007918 */ /* 0x000fe20000000000 */
[----:B--2---:R-:W-:Y:S01]  /*3160*/  ENDCOLLECTIVE ;  /* 0x000000000000791b */ /* 0x004fe20003800000 */
.L_x_1015:
[----:B------:R-:W-:Y:S05]  /*3170*/  BSYNC B0 ;  /* 0x0000000000007941 */ /* 0x000fea0003800000 */
.L_x_1014:
[----:B------:R0:W-:Y:S04]  /*3180*/  STS [R10+0xc0], R7 ;  /* 0x0000c0070a007388 */ /* 0x0001e80000000800 */
[----:B------:R0:W-:Y:S04]  /*3190*/  STS [R10+0xc4], R11 ;  /* 0x0000c40b0a007388 */ /* 0x0001e80000000800 */
[----:B------:R0:W-:Y:S02]  /*31a0*/  STS [R10+0xc8], R9 ;  /* 0x0000c8090a007388 */ /* 0x0001e40000000800 */
[----:B0-----:R-:W-:Y:S05]  /*31b0*/  WARPSYNC.COLLECTIVE R3, `(.L_x_1016) ;  /* 0x0000000003087348 */ /* 0x001fea0003c00000 */
[----:B------:R-:W-:Y:S01]  /*31c0*/  NOP ;  /* 0x0000000000007918 */ /* 0x000fe20000000000 */
[----:B0-----:R-:W-:Y:S01]  /*31d0*/  ENDCOLLECTIVE ;  /* 0x000000000000791b */ /* 0x001fe20003800000 */
.L_x_1016:
[----:B------:R-:W-:Y:S05]  /*31e0*/  BRA `(.L_x_1017) ;  /* 0xfffffff000707947 */ /* 0x000fea000383ffff */
.L_x_1003:
[----:B------:R-:W-:Y:S01]  /*31f0*/  BSSY B0, `(.L_x_1018) ;  /* 0x0000004000007945 */ /* 0x000fe20003800000 */
[----:B0-2---:R-:W-:Y:S05]  /*3200*/  WARPSYNC.COLLECTIVE R3, `(.L_x_1019) ;  /* 0x0000000003087348 */ /* 0x005fea0003c00000 */
[----:B------:R-:W-:Y:S01]  /*3210*/  NOP ;  /* 0x0000000000007918 */ /* 0x000fe20000000000 */
[----:B0-2---:R-:W-:Y:S01]  /*3220*/  ENDCOLLECTIVE ;  /* 0x000000000000791b */ /* 0x005fe20003800000 */
.L_x_1019:
[----:B------:R-:W-:Y:S05]  /*3230*/  BSYNC B0 ;  /* 0x0000000000007941 */ /* 0x000fea0003800000 */
.L_x_1018:
[----:B------:R0:W-:Y:S04]  /*3240*/  STS [R10+0xc0], R7 ;  /* 0x0000c0070a007388 */ /* 0x0001e80000000800 */
[----:B------:R0:W-:Y:S04]  /*3250*/  STS [R10+0xc4], R11 ;  /* 0x0000c40b0a007388 */ /* 0x0001e80000000800 */
[----:B------:R0:W-:Y:S02]  /*3260*/  STS [R10+0xc8], R9 ;  /* 0x0000c8090a007388 */ /* 0x0001e40000000800 */
[----:B0-----:R-:W-:Y:S05]  /*3270*/  WARPSYNC.COLLECTIVE R3, `(.L_x_1020) ;  /* 0x0000000003087348 */ /* 0x001fea0003c00000 */
[----:B------:R-:W-:Y:S01]  /*3280*/  NOP ;  /* 0x0000000000007918 */ /* 0x000fe20000000000 */
[----:B0-----:R-:W-:Y:S01]  /*3290*/  ENDCOLLECTIVE ;  /* 0x000000000000791b */ /* 0x001fe20003800000 */
.L_x_1020:
[----:B------:R-:W-:Y:S05]  /*32a0*/  BRA `(.L_x_1021) ;  /* 0xfffffff000907947 */ /* 0x000fea000383ffff */
.L_x_1006:
[----:B------:R-:W-:Y:S01]  /*32b0*/  BSSY B0, `(.L_x_1022) ;  /* 0x0000004000007945 */ /* 0x000fe20003800000 */
[----:B012---:R-:W-:Y:S05]  /*32c0*/  WARPSYNC.COLLECTIVE R3, `(.L_x_1023) ;  /* 0x0000000003087348 */ /* 0x007fea0003c00000 */
[----:B------:R-:W-:Y:S01]  /*32d0*/  NOP ;  /* 0x0000000000007918 */ /* 0x000fe20000000000 */
[----:B012---:R-:W-:Y:S01]  /*32e0*/  ENDCOLLECTIVE ;  /* 0x000000000000791b */ /* 0x007fe20003800000 */
.L_x_1023:
[----:B------:R-:W-:Y:S05]  /*32f0*/  BSYNC B0 ;  /* 0x0000000000007941 */ /* 0x000fea0003800000 */
.L_x_1022:
[----:B------:R0:W-:Y:S04]  /*3300*/  STS [R10+0xc0], R7 ;  /* 0x0000c0070a007388 */ /* 0x0001e80000000800 */
[----:B------:R0:W-:Y:S04]  /*3310*/  STS [R10+0xc4], R11 ;  /* 0x0000c40b0a007388 */ /* 0x0001e80000000800 */
[----:B------:R0:W-:Y:S02]  /*3320*/  STS [R10+0xc8], R9 ;  /* 0x0000c8090a007388 */ /* 0x0001e40000000800 */
[----:B0-----:R-:W-:Y:S05]  /*3330*/  WARPSYNC.COLLECTIVE R3, `(.L_x_1024) ;  /* 0x0000000003087348 */ /* 0x001fea0003c00000 */
[----:B------:R-:W-:Y:S01]  /*3340*/  NOP ;  /* 0x0000000000007918 */ /* 0x000fe20000000000 */
[----:B0-----:R-:W-:Y:S01]  /*3350*/  ENDCOLLECTIVE ;  /* 0x000000000000791b */ /* 0x001fe20003800000 */
.L_x_1024:
[----:B------:R-:W-:Y:S05]  /*3360*/  BRA `(.L_x_1025) ;  /* 0xfffffff000b07947 */ /* 0x000fea000383ffff */
.L_x_1009:
[----:B------:R-:W-:Y:S01]  /*3370*/  BSSY B0, `(.L_x_1026) ;  /* 0x0000005000007945 */ /* 0x000fe20003800000 */
[----:B------:R-:W-:-:S13]  /*3380*/  ISETP.GE.U32.AND P0, PT, R6, 0x10, PT ;  /* 0x000000100600780c */ /* 0x000fda0003f06070 */
[----:B0123--:R-:W-:Y:S05]  /*3390*/  WARPSYNC.COLLECTIVE R3, `(.L_x_1027) ;  /* 0x0000000003087348 */ /* 0x00ffea0003c00000 */
[----:B------:R-:W-:Y:S01]  /*33a0*/  NOP ;  /* 0x0000000000007918 */ /* 0x000fe20000000000 */
[----:B0123--:R-:W-:Y:S01]  /*33b0*/  ENDCOLLECTIVE ;  /* 0x000000000000791b */ /* 0x00ffe20003800000 */
.L_x_1027:
[----:B------:R-:W-:Y:S05]  /*33c0*/  BSYNC B0 ;  /* 0x0000000000007941 */ /* 0x000fea0003800000 */
.L_x_1026:
[----:B------:R0:W-:Y:S01]  /*33d0*/  STS [R10+0xc0], R7 ;  /* 0x0000c0070a007388 */ /* 0x0001e20000000800 */
[----:B------:R-:W-:-:S03]  /*33e0*/  ISETP.NE.OR P1, PT, R7, RZ, !P0 ;  /* 0x000000ff0700720c */ /* 0x000fc60004725670 */
[----:B------:R0:W-:Y:S04]  /*33f0*/  STS [R10+0xc4], R11 ;  /* 0x0000c40b0a007388 */ /* 0x0001e80000000800 */
[----:B------:R0:W-:Y:S06]  /*3400*/  STS [R10+0xc8], R9 ;  /* 0x0000c8090a007388 */ /* 0x0001ec0000000800 */
[----:B0-----:R-:W-:Y:S05]  /*3410*/  WARPSYNC.COLLECTIVE R3, `(.L_x_1028) ;  /* 0x0000000003087348 */ /* 0x001fea0003c00000 */
[----:B------:R-:W-:Y:S01]  /*3420*/  NOP ;  /* 0x0000000000007918 */ /* 0x000fe20000000000 */
[----:B0-----:R-:W-:Y:S01]  /*3430*/  ENDCOLLECTIVE ;  /* 0x000000000000791b */ /* 0x001fe20003800000 */
.L_x_1028:
        /* <DEDUP_REMOVED lines=9> */
.L_x_1029:
        /* <DEDUP_REMOVED lines=9> */
.L_x_1030:
[----:B------:R-:W-:Y:S05]  /*3560*/  BRA `(.L_x_1031) ;  /* 0xfffffff000c87947 */ /* 0x000fea000383ffff */
.L_x_1032:
        /* <DEDUP_REMOVED lines=9> */
.L_x_4471:


//--------------------- .text._Z30group_norm_nhwc_bwd_sum_kernelI11Fp32IOFp32WLi64EEv26Group_norm_nhwc_bwd_params --------------------------
	.section	.text._Z30group_norm_nhwc_bwd_sum_kernelI11Fp32IOFp32WLi64EEv26Group_norm_nhwc_bwd_params,"ax",@progbits
	.align	128
        .global         _Z30group_norm_nhwc_bwd_sum_kernelI11Fp32IOFp32WLi64EEv26Group_norm_nhwc_bwd_params
        .type           _Z30group_norm_nhwc_bwd_sum_kernelI11Fp32IOFp32WLi64EEv26Group_norm_nhwc_bwd_params,@function
        .size           _Z30group_norm_nhwc_bwd_sum_kernelI11Fp32IOFp32WLi64EEv26Group_norm_nhwc_bwd_params,(.L_x_4472 - _Z30group_norm_nhwc_bwd_sum_kernelI11Fp32IOFp32WLi64EEv26Group_norm_nhwc_bwd_params)
        .other          _Z30group_norm_nhwc_bwd_sum_kernelI11Fp32IOFp32WLi64EEv26Group_norm_nhwc_bwd_params,@"STO_CUDA_ENTRY STV_DEFAULT"
_Z30group_norm_nhwc_bwd_sum_kernelI11Fp32IOFp32WLi64EEv26Group_norm_nhwc_bwd_params:
.text._Z30group_norm_nhwc_bwd_sum_kernelI11Fp32IOFp32WLi64EEv26Group_norm_nhwc_bwd_params:
[----:B------:R-:W-:Y:S08]  /*0000*/  LDC R1, c[0x0][0x28] ;  /* 0x00000a00ff017b82 */ /* 0x000ff00000000800 */
[----:B------:R-:W0:Y:S01]  /*0010*/  LDC R5, c[0x0][0x2b4] ;  /* 0x0000ad00ff057b82 */ /* 0x000e220000000800 */
[----:B------:R-:W1:Y:S01]  /*0020*/  S2R R6, SR_TID.X ;  /* 0x0000000000067919 */ /* 0x000e620000002100 */
[----:B------:R-:W-:-:S06]  /*0030*/  ULDC.64 UR8, c[0x0][0x288] ;  /* 0x0000a20000087ab9 */ /* 0x000fcc0000000a00 */
[----:B------:R-:W2:Y:S08]  /*0040*/  S2UR UR4, SR_CTAID.X ;  /* 0x00000000000479c3 */ /* 0x000eb00000002500 */
[----:B------:R-:W2:Y:S01]  /*0050*/  LDC R29, c[0x0][0x2b8] ;  /* 0x0000ae00ff1d7b82 */ /* 0x000ea20000000800 */
[----:B0-----:R-:W-:-:S07]  /*0060*/  IABS R7, R5 ;  /* 0x0000000500077213 */ /* 0x001fce0000000000 */
[----:B------:R-:W0:Y:S01]  /*0070*/  S2UR UR6, SR_CTAID.Z ;  /* 0x00000000000679c3 */ /* 0x000e220000002700 */
[----:B------:R-:W3:Y:S01]  /*0080*/  I2F.RP R0, R7 ;  /* 0x0000000700007306 */ /* 0x000ee20000209400 */
[----:B-1----:R-:W-:-:S06]  /*0090*/  IMAD.SHL.U32 R6, R6, 0x2, RZ ;  /* 0x0000000206067824 */ /* 0x002fcc00078e00ff */
[----:B------:R-:W1:Y:S01]  /*00a0*/  LDC R18, c[0x0][0x2ac] ;  /* 0x0000ab00ff127b82 */ /* 0x000e620000000800 */
[----:B--2---:R-:W-:Y:S01]  /*00b0*/  IMAD R28, R29, UR4, R6 ;  /* 0x000000041d1c7c24 */ /* 0x004fe2000f8e0206 */
[----:B------:R-:W-:Y:S01]  /*00c0*/  ULDC.64 UR4, c[0x0][0x208] ;  /* 0x0000820000047ab9 */ /* 0x000fe20000000a00 */
[----:B---3--:R-:W2:Y:S02]  /*00d0*/  MUFU.RCP R0, R0 ;  /* 0x0000000000007308 */ /* 0x008ea40000001000 */
[----:B--2---:R-:W-:-:S06]  /*00e0*/  IADD3 R2, R0, 0xffffffe, RZ ;  /* 0x0ffffffe00027810 */ /* 0x004fcc0007ffe0ff */
[----:B------:R2:W3:Y:S02]  /*00f0*/  F2I.FTZ.U32.TRUNC.NTZ R3, R2 ;  /* 0x0000000200037305 */ /* 0x0004e4000021f000 */
[----:B--2---:R-:W-:Y:S01]  /*0100*/  IMAD.MOV.U32 R2, RZ, RZ, RZ ;  /* 0x000000ffff027224 */ /* 0x004fe200078e00ff */
[----:B---3--:R-:W-:-:S05]  /*0110*/  IADD3 R4, RZ, -R3, RZ ;  /* 0x80000003ff047210 */ /* 0x008fca0007ffe0ff */
[----:B------:R-:W-:Y:S01]  /*0120*/  IMAD R9, R4, R7, RZ ;  /* 0x0000000704097224 */ /* 0x000fe200078e02ff */
[----:B------:R-:W-:-:S03]  /*0130*/  IABS R4, R28 ;  /* 0x0000001c00047213 */ /* 0x000fc60000000000 */
[----:B------:R-:W-:-:S06]  /*0140*/  IMAD.HI.U32 R3, R3, R9, R2 ;  /* 0x0000000903037227 */ /* 0x000fcc00078e0002 */
[----:B------:R-:W-:-:S05]  /*0150*/  IMAD.HI.U32 R0, R3, R4, RZ ;  /* 0x0000000403007227 */ /* 0x000fca00078e00ff */
[----:B------:R-:W-:-:S05]  /*0160*/  IADD3 R2, -R0, RZ, RZ ;  /* 0x000000ff00027210 */ /* 0x000fca0007ffe1ff */
[C---:B------:R-:W-:Y:S02]  /*0170*/  IMAD R2, R7.reuse, R2, R4 ;  /* 0x0000000207027224 */ /* 0x040fe400078e0204 */
[----:B------:R-:W0:Y:S03]  /*0180*/  LDC R4, c[0x0][0x2a0] ;  /* 0x0000a800ff047b82 */ /* 0x000e260000000800 */
[----:B------:R-:W-:-:S13]  /*0190*/  ISETP.GT.U32.AND P1, PT, R7, R2, PT ;  /* 0x000000020700720c */ /* 0x000fda0003f24070 */
[----:B------:R-:W-:Y:S01]  /*01a0*/  @!P1 IMAD.IADD R2, R2, 0x1, -R7 ;  /* 0x0000000102029824 */ /* 0x000fe200078e0a07 */
[----:B------:R-:W-:-:S04]  /*01b0*/  @!P1 IADD3 R0, R0, 0x1, RZ ;  /* 0x0000000100009810 */ /* 0x000fc80007ffe0ff */
[----:B------:R-:W-:Y:S02]  /*01c0*/  ISETP.GE.U32.AND P0, PT, R2, R7, PT ;  /* 0x000000070200720c */ /* 0x000fe40003f06070 */
[----:B------:R-:W-:-:S04]  /*01d0*/  LOP3.LUT R2, R28, R5, RZ, 0x3c, !PT ;  /* 0x000000051c027212 */ /* 0x000fc800078e3cff */
[----:B------:R-:W-:Y:S02]  /*01e0*/  ISETP.GE.AND P2, PT, R2, RZ, PT ;  /* 0x000000ff0200720c */ /* 0x000fe40003f46270 */
[----:B------:R-:W2:Y:S05]  /*01f0*/  LDC.64 R2, c[0x0][0x248] ;  /* 0x00009200ff027b82 */ /* 0x000eaa0000000a00 */
[----:B------:R-:W-:Y:S01]  /*0200*/  @P0 VIADD R0, R0, 0x1 ;  /* 0x0000000100000836 */ /* 0x000fe20000000000 */
[----:B------:R-:W-:-:S04]  /*0210*/  ISETP.NE.AND P0, PT, R5, RZ, PT ;  /* 0x000000ff0500720c */ /* 0x000fc80003f05270 */
[----:B------:R-:W-:Y:S02]  /*0220*/  MOV R7, R0 ;  /* 0x0000000000077202 */ /* 0x000fe40000000f00 */
[----:B------:R-:W-:-:S03]  /*0230*/  LOP3.LUT R0, RZ, R5, RZ, 0x33, !PT ;  /* 0x00000005ff007212 */ /* 0x000fc600078e33ff */
[----:B------:R-:W-:-:S05]  /*0240*/  @!P2 IMAD.MOV R7, RZ, RZ, -R7 ;  /* 0x000000ffff07a224 */ /* 0x000fca00078e0a07 */
[----:B------:R-:W-:-:S05]  /*0250*/  SEL R7, R0, R7, !P0 ;  /* 0x0000000700077207 */ /* 0x000fca0004000000 */
[----:B0-----:R-:W-:-:S04]  /*0260*/  IMAD R7, R4, UR6, R7 ;  /* 0x0000000604077c24 */ /* 0x001fc8000f8e0207 */
[----:B--2---:R-:W-:-:S06]  /*0270*/  IMAD.WIDE R2, R7, 0x8, R2 ;  /* 0x0000000807027825 */ /* 0x004fcc00078e0202 */
        /* <DEDUP_REMOVED lines=9> */
[----:B0-----:R-:W-:-:S06]  /*0310*/  IADD3 R8, R4, 0xffffffe, RZ ;  /* 0x0ffffffe04087810 */ /* 0x001fcc0007ffe0ff */
[----:B------:R0:W2:Y:S02]  /*0320*/  F2I.FTZ.U32.TRUNC.NTZ R9, R8 ;  /* 0x0000000800097305 */ /* 0x0000a4000021f000 */
[----:B0-----:R-:W-:Y:S01]  /*0330*/  HFMA2.MMA R8, -RZ, RZ, 0, 0 ;  /* 0x00000000ff087435 */ /* 0x001fe200000001ff */
[----:B--2---:R-:W-:-:S04]  /*0340*/  IMAD.MOV R10, RZ, RZ, -R9 ;  /* 0x000000ffff0a7224 */ /* 0x004fc800078e0a09 */
[----:B------:R-:W-:-:S05]  /*0350*/  IMAD R7, R10, R5, RZ ;  /* 0x000000050a077224 */ /* 0x000fca00078e02ff */
[----:B------:R-:W-:-:S06]  /*0360*/  IMAD.HI.U32 R9, R9, R7, R8 ;  /* 0x0000000709097227 */ /* 0x000fcc00078e0008 */
[----:B------:R-:W-:-:S04]  /*0370*/  IMAD.HI.U32 R7, R9, R6, RZ ;  /* 0x0000000609077227 */ /* 0x000fc800078e00ff */
[----:B------:R-:W-:Y:S01]  /*0380*/  IMAD.MOV R16, RZ, RZ, -R7 ;  /* 0x000000ffff107224 */ /* 0x000fe200078e0a07 */
[----:B-1----:R-:W-:Y:S06]  /*0390*/  @P0 BRA `(.L_x_1034) ;  /* 0x0000000000300947 */ /* 0x002fec0003800000 */
        /* <DEDUP_REMOVED lines=12> */
.L_x_1034:
[----:B------:R-:W-:Y:S05]  /*0460*/  BSYNC B0 ;  /* 0x0000000000007941 */ /* 0x000fea0003800000 */
.L_x_1033:
[----:B-----5:R-:W-:Y:S01]  /*0470*/  FFMA.FTZ R3, -R2, R2, R3 ;  /* 0x0000000202037223 */ /* 0x020fe20000010103 */
[----:B------:R-:W1:Y:S01]  /*0480*/  S2UR UR7, SR_CTAID.Y ;  /* 0x00000000000779c3 */ /* 0x000e620000002600 */
[----:B------:R-:W-:Y:S01]  /*0490*/  IMAD R4, R5, R16, R6 ;  /* 0x0000001005047224 */ /* 0x000fe200078e0206 */
[----:B------:R-:W-:Y:S01]  /*04a0*/  CS2R R26, SRZ ;  /* 0x00000000001a7805 */ /* 0x000fe2000001ff00 */
[----:B------:R-:W-:Y:S01]  /*04b0*/  IMAD.MOV.U32 R10, RZ, RZ, RZ ;  /* 0x000000ffff0a7224 */ /* 0x000fe200078e00ff */
[----:B------:R-:W-:Y:S02]  /*04c0*/  FSETP.GTU.FTZ.AND P2, PT, R3, RZ, PT ;  /* 0x000000ff0300720b */ /* 0x000fe40003f5c000 */
[CC--:B------:R-:W-:Y:S02]  /*04d0*/  ISETP.GE.U32.AND P3, PT, R4.reuse, R5.reuse, PT ;  /* 0x000000050400720c */ /* 0x0c0fe40003f66070 */
[----:B0-----:R-:W0:Y:S09]  /*04e0*/  LDC.64 R8, c[0x0][0x290] ;  /* 0x0000a400ff087b82 */ /* 0x001e320000000a00 */
[----:B------:R-:W2:Y:S02]  /*04f0*/  @P2 LDC R16, c[0x0][0x250] ;  /* 0x00009400ff102b82 */ /* 0x000ea40000000800 */
[----:B------:R-:W-:Y:S01]  /*0500*/  @P3 IADD3 R4, R4, -R5, RZ ;  /* 0x8000000504043210 */ /* 0x000fe20007ffe0ff */
[----:B------:R-:W-:Y:S01]  /*0510*/  @P3 VIADD R7, R7, 0x1 ;  /* 0x0000000107073836 */ /* 0x000fe20000000000 */
[----:B------:R-:W-:-:S02]  /*0520*/  ISETP.NE.U32.AND P3, PT, R5, RZ, PT ;  /* 0x000000ff0500720c */ /* 0x000fc40003f65070 */
[----:B------:R-:W-:Y:S01]  /*0530*/  ISETP.GE.U32.AND P4, PT, R4, R5, PT ;  /* 0x000000050400720c */ /* 0x000fe20003f86070 */
[----:B-1----:R-:W-:-:S05]  /*0540*/  IMAD R19, R18, UR7, RZ ;  /* 0x0000000712137c24 */ /* 0x002fca000f8e02ff */
[----:B------:R-:W-:Y:S02]  /*0550*/  SHF.R.S32.HI R11, RZ, 0x1f, R19 ;  /* 0x0000001fff0b7819 */ /* 0x000fe40000011413 */
[----:B------:R-:W-:-:S04]  /*0560*/  IADD3 R17, P1, R19, R18, RZ ;  /* 0x0000001213117210 */ /* 0x000fc80007f3e0ff */
[----:B------:R-:W-:Y:S02]  /*0570*/  LEA.HI.X.SX32 R4, R18, R11, 0x1, P1 ;  /* 0x0000000b12047211 */ /* 0x000fe400008f0eff */
[-C--:B0-----:R-:W-:Y:S02]  /*0580*/  ISETP.LT.U32.AND P1, PT, R17, R8.reuse, PT ;  /* 0x000000081100720c */ /* 0x081fe40003f21070 */
[----:B------:R-:W-:Y:S02]  /*0590*/  @P4 IADD3 R7, R7, 0x1, RZ ;  /* 0x0000000107074810 */ /* 0x000fe40007ffe0ff */
[----:B------:R-:W-:Y:S01]  /*05a0*/  ISETP.LT.AND.EX P1, PT, R4, R9, PT, P1 ;  /* 0x000000090400720c */ /* 0x000fe20003f21310 */
[----:B--2---:R-:W-:Y:S01]  /*05b0*/  @P2 FADD.FTZ R16, R3, R16 ;  /* 0x0000001003102221 */ /* 0x004fe20000010000 */
[----:B------:R-:W-:Y:S01]  /*05c0*/  IMAD.MOV.U32 R3, RZ, RZ, 0x3f800000 ;  /* 0x3f800000ff037424 */ /* 0x000fe200078e00ff */
[----:B------:R-:W-:Y:S02]  /*05d0*/  SEL R0, R0, R7, !P3 ;  /* 0x0000000700007207 */ /* 0x000fe40005800000 */
[----:B------:R-:W-:-:S02]  /*05e0*/  SEL R4, R17, R8, P1 ;  /* 0x0000000811047207 */ /* 0x000fc40000800000 */
[----:B------:R-:W-:Y:S02]  /*05f0*/  CS2R R8, SRZ ;  /* 0x0000000000087805 */ /* 0x000fe4000001ff00 */
[----:B------:R-:W-:Y:S01]  /*0600*/  IADD3 R7, -R0, RZ, RZ ;  /* 0x000000ff00077210 */ /* 0x000fe20007ffe1ff */
[----:B------:R0:W1:Y:S01]  /*0610*/  @P2 MUFU.RSQ R3, R16 ;  /* 0x0000001000032308 */ /* 0x0000620000001400 */
[----:B------:R-:W-:-:S03]  /*0620*/  ISETP.GE.AND P1, PT, R19, R4, PT ;  /* 0x000000041300720c */ /* 0x000fc60003f26270 */
[----:B------:R-:W-:Y:S01]  /*0630*/  IMAD R5, R5, R7, R6 ;  /* 0x0000000705057224 */ /* 0x000fe200078e0206 */
[----:B------:R-:W-:-:S09]  /*0640*/  MOV R7, RZ ;  /* 0x000000ff00077202 */ /* 0x000fd20000000f00 */
[----:B0-----:R-:W-:Y:S05]  /*0650*/  @P1 BRA `(.L_x_1035) ;  /* 0x0000000800d81947 */ /* 0x001fea0003800000 */
[----:B------:R-:W0:Y:S01]  /*0660*/  LDC.64 R16, c[0x0][0x298] ;  /* 0x0000a600ff107b82 */ /* 0x000e220000000a00 */
[----:B------:R-:W-:Y:S01]  /*0670*/  IMAD.IADD R6, R4, 0x1, -R19 ;  /* 0x0000000104067824 */ /* 0x000fe200078e0a13 */
[----:B------:R-:W-:Y:S01]  /*0680*/  USHF.R.S32.HI UR7, URZ, 0x1f, UR6 ;  /* 0x0000001f3f077899 */ /* 0x000fe20008011406 */
[----:B------:R-:W-:Y:S02]  /*0690*/  IADD3 R7, -R19, -0x2, RZ ;  /* 0xfffffffe13077810 */ /* 0x000fe40007ffe1ff */
[----:B------:R-:W-:Y:S02]  /*06a0*/  CS2R R26, SRZ ;  /* 0x00000000001a7805 */ /* 0x000fe4000001ff00 */
[----:B------:R-:W-:Y:S01]  /*06b0*/  LOP3.LUT R8, RZ, R4, RZ, 0x33, !PT ;  /* 0x00000004ff087212 */ /* 0x000fe200078e33ff */
[----:B------:R-:W-:Y:S01]  /*06c0*/  IMAD.MOV.U32 R10, RZ, RZ, RZ ;  /* 0x000000ffff0a7224 */ /* 0x000fe200078e00ff */
[----:B------:R-:W-:Y:S02]  /*06d0*/  LOP3.LUT R6, R6, 0x1, RZ, 0xc0, !PT ;  /* 0x0000000106067812 */ /* 0x000fe400078ec0ff */
[----:B------:R-:W-:Y:S01]  /*06e0*/  ISETP.NE.AND P1, PT, R7, R8, PT ;  /* 0x000000080700720c */ /* 0x000fe20003f25270 */
[----:B------:R-:W-:Y:S01]  /*06f0*/  HFMA2.MMA R7, -RZ, RZ, 0, 0 ;  /* 0x00000000ff077435 */ /* 0x000fe200000001ff */
[----:B------:R-:W-:Y:S01]  /*0700*/  ISETP.NE.U32.AND P2, PT, R6, 0x1, PT ;  /* 0x000000010600780c */ /* 0x000fe20003f45070 */
[----:B0-----:R-:W-:-:S02]  /*0710*/  IMAD R8, R16, UR7, RZ ;  /* 0x0000000710087c24 */ /* 0x001fc4000f8e02ff */
[----:B------:R-:W-:-:S04]  /*0720*/  IMAD.WIDE.U32 R28, R16, UR6, R28 ;  /* 0x00000006101c7c25 */ /* 0x000fc8000f8e001c */
[----:B------:R-:W-:Y:S01]  /*0730*/  IMAD R17, R17, UR6, R8 ;  /* 0x0000000611117c24 */ /* 0x000fe2000f8e0208 */
[----:B------:R-:W-:Y:S01]  /*0740*/  ULDC.U8 UR6, c[0x0][0x2a4] ;  /* 0x0000a90000067ab9 */ /* 0x000fe20000000000 */
[----:B------:R-:W-:-:S03]  /*0750*/  CS2R R8, SRZ ;  /* 0x0000000000087805 */ /* 0x000fc6000001ff00 */
[----:B------:R-:W-:Y:S01]  /*0760*/  IADD3 R17, R29, R17, RZ ;  /* 0x000000111d117210 */ /* 0x000fe20007ffe0ff */
[----:B------:R-:W-:Y:S06]  /*0770*/  @P2 BRA `(.L_x_1036) ;  /* 0x0000000000cc2947 */ /* 0x000fec0003800000 */
[----:B------:R-:W0:Y:S01]  /*0780*/  @!P0 LDC.64 R8, c[0x0][0x230] ;  /* 0x00008c00ff088b82 */ /* 0x000e220000000a00 */
[----:B------:R-:W-:Y:S02]  /*0790*/  @!P0 IMAD R6, R11, UR8, RZ ;  /* 0x000000080b068c24 */ /* 0x000fe4000f8e02ff */
[----:B------:R-:W-:Y:S02]  /*07a0*/  @!P0 IMAD.MOV.U32 R16, RZ, RZ, R28 ;  /* 0x000000ffff108224 */ /* 0x000fe400078e001c */
        /* <DEDUP_REMOVED lines=10> */
[----:B--2---:R-:W-:-:S05]  /*0850*/  @!P0 IADD3 R20, P2, R21, R22, RZ ;  /* 0x0000001615148210 */ /* 0x004fca0007f5e0ff */
[----:B------:R-:W-:Y:S01]  /*0860*/  @!P0 IMAD.X R21, R10, 0x1, R23, P2 ;  /* 0x000000010a158824 */ /* 0x000fe200010e0617 */
[----:B------:R-:W-:-:S06]  /*0870*/  CS2R R10, SRZ ;  /* 0x00000000000a7805 */ /* 0x000fcc000001ff00 */
[----:B------:R0:W2:Y:S01]  /*0880*/  @!P0 LDG.E.64 R10, desc[UR4][R20.64] ;  /* 0x00000004140a8981 */ /* 0x0000a2000c1e1b00 */
[----:B------:R-:W-:Y:S02]  /*0890*/  ISETP.NE.AND P2, PT, RZ, UR6, PT ;  /* 0x00000006ff007c0c */ /* 0x000fe4000bf45270 */
[----:B------:R-:W-:Y:S01]  /*08a0*/  IADD3 R19, R19, 0x1, RZ ;  /* 0x0000000113137810 */ /* 0x000fe20007ffe0ff */
[----:B---3--:R-:W-:-:S04]  /*08b0*/  FADD.FTZ R6, -R2, R6 ;  /* 0x0000000602067221 */ /* 0x008fc80000010100 */
[----:B-1----:R-:W-:Y:S01]  /*08c0*/  FMUL.FTZ R27, R6, R3 ;  /* 0x00000003061b7220 */ /* 0x002fe20000410000 */
[----:B------:R-:W-:-:S05]  /*08d0*/  FADD.FTZ R6, -R2, R7 ;  /* 0x0000000702067221 */ /* 0x000fca0000010100 */
[----:B------:R-:W-:Y:S01]  /*08e0*/  @P2 FFMA.FTZ R7, R27, R12, R14 ;  /* 0x0000000c1b072223 */ /* 0x000fe2000001000e */
[----:B------:R-:W-:-:S03]  /*08f0*/  FMUL.FTZ R6, R6, R3 ;  /* 0x0000000306067220 */ /* 0x000fc60000410000 */
[----:B------:R-:W-:Y:S01]  /*0900*/  @P2 FMUL.FTZ R9, R7, -1.4426950216293334961 ;  /* 0xbfb8aa3b07092820 */ /* 0x000fe20000410000 */
[----:B------:R-:W-:-:S04]  /*0910*/  @P2 FFMA.FTZ R8, R6, R13, R15 ;  /* 0x0000000d06082223 */ /* 0x000fc8000001000f */
[----:B------:R-:W-:Y:S01]  /*0920*/  @P2 FMUL.FTZ R22, R8, -1.4426950216293334961 ;  /* 0xbfb8aa3b08162820 */ /* 0x000fe20000410000 */
[----:B------:R-:W1:Y:S08]  /*0930*/  @P2 MUFU.EX2 R9, R9 ;  /* 0x0000000900092308 */ /* 0x000e700000000800 */
[----:B------:R-:W3:Y:S01]  /*0940*/  @P2 MUFU.EX2 R22, R22 ;  /* 0x0000001600162308 */ /* 0x000ee20000000800 */
[----:B-1----:R-:W-:-:S07]  /*0950*/  @P2 FADD.FTZ R18, R9, 1 ;  /* 0x3f80000009122421 */ /* 0x002fce0000010000 */
[----:B0-----:R-:W0:Y:S01]  /*0960*/  @P2 MUFU.RCP R21, R18 ;  /* 0x0000001200152308 */ /* 0x001e220000001000 */
[----:B---3--:R-:W-:-:S07]  /*0970*/  @P2 FADD.FTZ R20, R22, 1 ;  /* 0x3f80000016142421 */ /* 0x008fce0000010000 */
[----:B------:R-:W1:Y:S01]  /*0980*/  @P2 MUFU.RCP R20, R20 ;  /* 0x0000001400142308 */ /* 0x000e620000001000 */
[----:B0-----:R-:W-:Y:S01]  /*0990*/  @P2 FADD.FTZ R24, -R21, 1 ;  /* 0x3f80000015182421 */ /* 0x001fe20000010100 */
[----:B--2---:R-:W-:-:S03]  /*09a0*/  @P2 FMUL.FTZ R21, R10, R21 ;  /* 0x000000150a152220 */ /* 0x004fc60000410000 */
[----:B------:R-:W-:-:S04]  /*09b0*/  @P2 FFMA.FTZ R24, R7, R24, 1 ;  /* 0x3f80000007182423 */ /* 0x000fc80000010018 */
[----:B------:R-:W-:Y:S01]  /*09c0*/  @P2 FMUL.FTZ R10, R21, R24 ;  /* 0x00000018150a2220 */ /* 0x000fe20000410000 */
[----:B-1----:R-:W-:Y:S01]  /*09d0*/  @P2 FADD.FTZ R23, -R20, 1 ;  /* 0x3f80000014172421 */ /* 0x002fe20000010100 */
[----:B------:R-:W-:-:S03]  /*09e0*/  @P2 FMUL.FTZ R7, R11, R20 ;  /* 0x000000140b072220 */ /* 0x000fc60000410000 */
[----:B------:R-:W-:-:S04]  /*09f0*/  @P2 FFMA.FTZ R8, R8, R23, 1 ;  /* 0x3f80000008082423 */ /* 0x000fc80000010017 */
[----:B------:R-:W-:Y:S01]  /*0a00*/  @P2 FMUL.FTZ R11, R7, R8 ;  /* 0x00000008070b2220 */ /* 0x000fe20000410000 */
[----:B------:R-:W-:-:S03]  /*0a10*/  FMUL.FTZ R8, R10, R12 ;  /* 0x0000000c0a087220 */ /* 0x000fc60000410000 */
[----:B------:R-:W-:Y:S01]  /*0a20*/  FMUL.FTZ R26, R11, R13 ;  /* 0x0000000d0b1a7220 */ /* 0x000fe20000410000 */
[C---:B------:R-:W-:Y:S01]  /*0a30*/  FFMA.FTZ R7, R27.reuse, R8, RZ ;  /* 0x000000081b077223 */ /* 0x040fe200000100ff */
[----:B------:R-:W-:Y:S01]  /*0a40*/  FADD.FTZ R9, RZ, R8 ;  /* 0x00000008ff097221 */ /* 0x000fe20000010000 */
[----:B------:R-:W-:Y:S01]  /*0a50*/  FFMA.FTZ R27, R27, R10, RZ ;  /* 0x0000000a1b1b7223 */ /* 0x000fe200000100ff */
[----:B------:R-:W-:Y:S01]  /*0a60*/  FADD.FTZ R8, RZ, R11 ;  /* 0x0000000bff087221 */ /* 0x000fe20000010000 */
[----:B------:R-:W-:Y:S01]  /*0a70*/  FFMA.FTZ R7, R6, R26, R7 ;  /* 0x0000001a06077223 */ /* 0x000fe20000010007 */
[----:B------:R-:W-:Y:S01]  /*0a80*/  FADD.FTZ R26, R26, R9 ;  /* 0x000000091a1a7221 */ /* 0x000fe20000010000 */
[----:B------:R-:W-:Y:S01]  /*0a90*/  FADD.FTZ R9, RZ, R10 ;  /* 0x0000000aff097221 */ /* 0x000fe20000010000 */
[----:B------:R-:W-:-:S07]  /*0aa0*/  FFMA.FTZ R10, R6, R11, RZ ;  /* 0x0000000b060a7223 */ /* 0x000fce00000100ff */
.L_x_1036:
[----:B------:R-:W-:Y:S05]  /*0ab0*/  @!P1 BRA `(.L_x_1035) ;  /* 0x0000000400c09947 */ /* 0x000fea0003800000 */
[----:B------:R-:W-:-:S05]  /*0ac0*/  VIADD R6, R19, 0x1 ;  /* 0x0000000113067836 */ /* 0x000fca0000000000 */
[----:B------:R-:W-:-:S07]  /*0ad0*/  SHF.R.S32.HI R11, RZ, 0x1f, R6 ;  /* 0x0000001fff0b7819 */ /* 0x000fce0000011406 */
.L_x_1037:
        /* <DEDUP_REMOVED lines=10> */
[----:B------:R-:W-:-:S03]  /*0b80*/  @!P0 SHF.L.U32 R31, R32, 0x2, RZ ;  /* 0x00000002201f8819 */ /* 0x000fc600000006ff */
[----:B------:R-:W-:Y:S01]  /*0b90*/  @!P0 IMAD.IADD R19, R33, 0x1, R19 ;  /* 0x0000000121138824 */ /* 0x000fe200078e0213 */
[----:B--2---:R-:W-:Y:S02]  /*0ba0*/  @!P0 IADD3 R36, P1, R31, R20, RZ ;  /* 0x000000141f248210 */ /* 0x004fe40007f3e0ff */
[----:B------:R-:W2:Y:S02]  /*0bb0*/  @!P0 LDC.64 R22, c[0x0][0x228] ;  /* 0x00008a00ff168b82 */ /* 0x000ea40000000a00 */
[----:B------:R-:W-:Y:S02]  /*0bc0*/  @!P0 SHF.L.U64.HI R32, R32, 0x2, R19 ;  /* 0x0000000220208819 */ /* 0x000fe40000010213 */
[----:B------:R-:W-:Y:S02]  /*0bd0*/  CS2R R18, SRZ ;  /* 0x0000000000127805 */ /* 0x000fe4000001ff00 */
[----:B------:R-:W-:Y:S02]  /*0be0*/  @!P0 IADD3.X R37, R32, R21, RZ, P1, !PT ;  /* 0x0000001520258210 */ /* 0x000fe40000ffe4ff */
[----:B------:R-:W3:Y:S03]  /*0bf0*/  @!P0 LDC.64 R20, c[0x0][0x288] ;  /* 0x0000a200ff148b82 */ /* 0x000ee60000000a00 */
[----:B------:R2:W4:Y:S01]  /*0c00*/  @!P0 LDG.E.64 R18, desc[UR4][R36.64] ;  /* 0x0000000424128981 */ /* 0x000522000c1e1b00 */
[----:B------:R-:W-:Y:S01]  /*0c10*/  @!P0 MOV R35, R17 ;  /* 0x0000001100238202 */ /* 0x000fe20000000f00 */
[----:B------:R-:W-:-:S02]  /*0c20*/  @!P0 IMAD.MOV.U32 R34, RZ, RZ, R28 ;  /* 0x000000ffff228224 */ /* 0x000fc400078e001c */
[-C--:B---3--:R-:W-:Y:S02]  /*0c30*/  @!P0 IMAD R30, R11, R20.reuse, RZ ;  /* 0x000000140b1e8224 */ /* 0x088fe400078e02ff */
[----:B------:R-:W-:-:S04]  /*0c40*/  @!P0 IMAD.WIDE.U32 R34, R6, R20, R34 ;  /* 0x0000001406228225 */ /* 0x000fc800078e0022 */
[----:B------:R-:W-:Y:S01]  /*0c50*/  @!P0 IMAD R21, R6, R21, R30 ;  /* 0x0000001506158224 */ /* 0x000fe200078e021e */
[----:B------:R-:W-:-:S03]  /*0c60*/  @!P0 SHF.L.U32 R33, R34, 0x2, RZ ;  /* 0x0000000222218819 */ /* 0x000fc600000006ff */
[----:B------:R-:W-:-:S05]  /*0c70*/  @!P0 IMAD.IADD R21, R35, 0x1, R21 ;  /* 0x0000000123158824 */ /* 0x000fca00078e0215 */
[----:B------:R-:W-:Y:S02]  /*0c80*/  @!P0 SHF.L.U64.HI R30, R34, 0x2, R21 ;  /* 0x00000002221e8819 */ /* 0x000fe40000010215 */
[----:B------:R-:W-:Y:S02]  /*0c90*/  CS2R R20, SRZ ;  /* 0x0000000000147805 */ /* 0x000fe4000001ff00 */
[----:B0-----:R-:W-:-:S05]  /*0ca0*/  @!P0 IADD3 R34, P1, R33, R24, RZ ;  /* 0x0000001821228210 */ /* 0x001fca0007f3e0ff */
[----:B------:R-:W-:Y:S01]  /*0cb0*/  @!P0 IMAD.X R35, R30, 0x1, R25, P1 ;  /* 0x000000011e238824 */ /* 0x000fe200008e0619 */
[----:B--2---:R-:W-:Y:S01]  /*0cc0*/  @!P0 IADD3 R36, P1, R31, R22, RZ ;  /* 0x000000161f248210 */ /* 0x004fe20007f3e0ff */
[----:B------:R-:W0:Y:S03]  /*0cd0*/  @!P0 LDC.64 R24, c[0x0][0x228] ;  /* 0x00008a00ff188b82 */ /* 0x000e260000000a00 */
[----:B------:R2:W3:Y:S01]  /*0ce0*/  @!P0 LDG.E.64 R20, desc[UR4][R34.64] ;  /* 0x0000000422148981 */ /* 0x0004e2000c1e1b00 */
[----:B------:R-:W-:Y:S02]  /*0cf0*/  @!P0 IADD3.X R37, R32, R23, RZ, P1, !PT ;  /* 0x0000001720258210 */ /* 0x000fe40000ffe4ff */
[----:B------:R-:W-:-:S06]  /*0d00*/  CS2R R22, SRZ ;  /* 0x0000000000167805 */ /* 0x000fcc000001ff00 */
[----:B------:R5:W3:Y:S01]  /*0d10*/  @!P0 LDG.E.64 R22, desc[UR4][R36.64] ;  /* 0x0000000424168981 */ /* 0x000ae2000c1e1b00 */
[----:B0-----:R-:W-:-:S05]  /*0d20*/  @!P0 IADD3 R32, P1, R33, R24, RZ ;  /* 0x0000001821208210 */ /* 0x001fca0007f3e0ff */
[----:B------:R-:W-:Y:S01]  /*0d30*/  @!P0 IMAD.X R33, R30, 0x1, R25, P1 ;  /* 0x000000011e218824 */ /* 0x000fe200008e0619 */
[----:B------:R-:W-:-:S06]  /*0d40*/  CS2R R24, SRZ ;  /* 0x0000000000187805 */ /* 0x000fcc000001ff00 */
[----:B------:R0:W3:Y:S01]  /*0d50*/  @!P0 LDG.E.64 R24, desc[UR4][R32.64] ;  /* 0x0000000420188981 */ /* 0x0000e2000c1e1b00 */
[----:B------:R-:W-:Y:S01]  /*0d60*/  ISETP.NE.AND P2, PT, RZ, UR6, PT ;  /* 0x00000006ff007c0c */ /* 0x000fe2000bf45270 */
[----:B----4-:R-:W-:-:S04]  /*0d70*/  FADD.FTZ R18, -R2, R18 ;  /* 0x0000001202127221 */ /* 0x010fc80000010100 */
[----:B-1----:R-:W-:-:S08]  /*0d80*/  FMUL.FTZ R31, R18, R3 ;  /* 0x00000003121f7220 */ /* 0x002fd00000410000 */
[----:B------:R-:W-:-:S04]  /*0d90*/  @P2 FFMA.FTZ R18, R31, R12, R14 ;  /* 0x0000000c1f122223 */ /* 0x000fc8000001000e */
[----:B------:R-:W-:-:S06]  /*0da0*/  @P2 FMUL.FTZ R30, R18, -1.4426950216293334961 ;  /* 0xbfb8aa3b121e2820 */ /* 0x000fcc0000410000 */
[----:B------:R-:W2:Y:S02]  /*0db0*/  @P2 MUFU.EX2 R30, R30 ;  /* 0x0000001e001e2308 */ /* 0x000ea40000000800 */
[----:B--2---:R-:W-:-:S06]  /*0dc0*/  @P2 FADD.FTZ R34, R30, 1 ;  /* 0x3f8000001e222421 */ /* 0x004fcc0000010000 */
[----:B-----5:R-:W0:Y:S01]  /*0dd0*/  @P2 MUFU.RCP R37, R34 ;  /* 0x0000002200252308 */ /* 0x020e220000001000 */
[C---:B---3--:R-:W-:Y:S01]  /*0de0*/  FADD.FTZ R20, -R2.reuse, R20 ;  /* 0x0000001402147221 */ /* 0x048fe20000010100 */
[----:B------:R-:W-:-:S03]  /*0df0*/  FADD.FTZ R36, -R2, R21 ;  /* 0x0000001502247221 */ /* 0x000fc60000010100 */
[----:B------:R-:W-:Y:S01]  /*0e00*/  FMUL.FTZ R35, R20, R3 ;  /* 0x0000000314237220 */ /* 0x000fe20000410000 */
[----:B0-----:R-:W-:Y:S01]  /*0e10*/  @P2 FADD.FTZ R33, -R37, 1 ;  /* 0x3f80000025212421 */ /* 0x001fe20000010100 */
[----:B------:R-:W-:Y:S02]  /*0e20*/  @P2 FMUL.FTZ R37, R22, R37 ;  /* 0x0000002516252220 */ /* 0x000fe40000410000 */
[----:B------:R-:W-:Y:S01]  /*0e30*/  @P2 FFMA.FTZ R20, R35, R12, R14 ;  /* 0x0000000c23142223 */ /* 0x000fe2000001000e */
[----:B------:R-:W-:Y:S01]  /*0e40*/  @P2 FFMA.FTZ R32, R18, R33, 1 ;  /* 0x3f80000012202423 */ /* 0x000fe20000010021 */
[----:B------:R-:W-:Y:S02]  /*0e50*/  FMUL.FTZ R18, R36, R3 ;  /* 0x0000000324127220 */ /* 0x000fe40000410000 */
[----:B------:R-:W-:Y:S01]  /*0e60*/  @P2 FMUL.FTZ R30, R20, -1.4426950216293334961 ;  /* 0xbfb8aa3b141e2820 */ /* 0x000fe20000410000 */
[----:B------:R-:W-:Y:S01]  /*0e70*/  @P2 FMUL.FTZ R22, R37, R32 ;  /* 0x0000002025162220 */ /* 0x000fe20000410000 */
[----:B------:R-:W-:Y:S01]  /*0e80*/  FADD.FTZ R32, -R2, R19 ;  /* 0x0000001302207221 */ /* 0x000fe20000010100 */
[----:B------:R-:W-:-:S03]  /*0e90*/  @P2 FFMA.FTZ R21, R18, R13, R15 ;  /* 0x0000000d12152223 */ /* 0x000fc6000001000f */
[----:B------:R-:W0:Y:S01]  /*0ea0*/  @P2 MUFU.EX2 R30, R30 ;  /* 0x0000001e001e2308 */ /* 0x000e220000000800 */
[----:B------:R-:W-:Y:S01]  /*0eb0*/  FMUL.FTZ R32, R32, R3 ;  /* 0x0000000320207220 */ /* 0x000fe20000410000 */
[----:B------:R-:W-:Y:S01]  /*0ec0*/  @P2 FMUL.FTZ R36, R21, -1.4426950216293334961 ;  /* 0xbfb8aa3b15242820 */ /* 0x000fe20000410000 */
[----:B------:R-:W-:Y:S02]  /*0ed0*/  FADD.FTZ R9, R22, R9 ;  /* 0x0000000916097221 */ /* 0x000fe40000010000 */
[----:B------:R-:W-:-:S03]  /*0ee0*/  @P2 FFMA.FTZ R19, R32, R13, R15 ;  /* 0x0000000d20132223 */ /* 0x000fc6000001000f */
[----:B------:R-:W1:Y:S01]  /*0ef0*/  @P2 MUFU.EX2 R36, R36 ;  /* 0x0000002400242308 */ /* 0x000e620000000800 */
[----:B------:R-:W-:-:S07]  /*0f00*/  @P2 FMUL.FTZ R37, R19, -1.4426950216293334961 ;  /* 0xbfb8aa3b13252820 */ /* 0x000fce0000410000 */
[----:B------:R-:W2:Y:S01]  /*0f10*/  @P2 MUFU.EX2 R34, R37 ;  /* 0x0000002500222308 */ /* 0x000ea20000000800 */
[----:B0-----:R-:W-:-:S07]  /*0f20*/  @P2 FADD.FTZ R33, R30, 1 ;  /* 0x3f8000001e212421 */ /* 0x001fce0000010000 */
[----:B------:R-:W0:Y:S01]  /*0f30*/  @P2 MUFU.RCP R33, R33 ;  /* 0x0000002100212308 */ /* 0x000e220000001000 */
[----:B-1----:R-:W-:Y:S01]  /*0f40*/  @P2 FADD.FTZ R30, R36, 1 ;  /* 0x3f800000241e2421 */ /* 0x002fe20000010000 */
[----:B------:R-:W-:Y:S01]  /*0f50*/  FFMA.FTZ R36, R31, R22, R27 ;  /* 0x000000161f247223 */ /* 0x000fe2000001001b */
[----:B------:R-:W-:-:S04]  /*0f60*/  FMUL.FTZ R22, R22, R12 ;  /* 0x0000000c16167220 */ /* 0x000fc80000410000 */
[----:B------:R-:W-:Y:S01]  /*0f70*/  FFMA.FTZ R7, R31, R22, R7 ;  /* 0x000000161f077223 */ /* 0x000fe20000010007 */
[----:B------:R-:W1:Y:S01]  /*0f80*/  @P2 MUFU.RCP R30, R30 ;  /* 0x0000001e001e2308 */ /* 0x000e620000001000 */
[----:B--2---:R-:W-:Y:S01]  /*0f90*/  @P2 FADD.FTZ R34, R34, 1 ;  /* 0x3f80000022222421 */ /* 0x004fe20000010000 */
[----:B------:R-:W-:-:S06]  /*0fa0*/  FADD.FTZ R22, R22, R26 ;  /* 0x0000001a16167221 */ /* 0x000fcc0000010000 */
[----:B------:R-:W2:Y:S01]  /*0fb0*/  @P2 MUFU.RCP R34, R34 ;  /* 0x0000002200222308 */ /* 0x000ea20000001000 */
[----:B0-----:R-:W-:Y:S01]  /*0fc0*/  @P2 FADD.FTZ R27, -R33, 1 ;  /* 0x3f800000211b2421 */ /* 0x001fe20000010100 */
[----:B------:R-:W-:-:S03]  /*0fd0*/  @P2 FMUL.FTZ R33, R24, R33 ;  /* 0x0000002118212220 */ /* 0x000fc60000410000 */
[----:B------:R-:W-:Y:S01]  /*0fe0*/  @P2 FFMA.FTZ R20, R20, R27, 1 ;  /* 0x3f80000014142423 */ /* 0x000fe2000001001b */
[----:B-1----:R-:W-:-:S03]  /*0ff0*/  @P2 FADD.FTZ R27, -R30, 1 ;  /* 0x3f8000001e1b2421 */ /* 0x002fc60000010100 */
[----:B------:R-:W-:Y:S01]  /*1000*/  @P2 FMUL.FTZ R24, R33, R20 ;  /* 0x0000001421182220 */ /* 0x000fe20000410000 */
[----:B------:R-:W-:Y:S01]  /*1010*/  @P2 FMUL.FTZ R30, R25, R30 ;  /* 0x0000001e191e2220 */ /* 0x000fe20000410000 */
[----:B------:R-:W-:Y:S02]  /*1020*/  @P2 FFMA.FTZ R21, R21, R27, 1 ;  /* 0x3f80000015152423 */ /* 0x000fe4000001001b */
[----:B------:R-:W-:Y:S01]  /*1030*/  FADD.FTZ R9, R9, R24 ;  /* 0x0000001809097221 */ /* 0x000fe20000010000 */
[----:B--2---:R-:W-:Y:S01]  /*1040*/  @P2 FADD.FTZ R27, -R34, 1 ;  /* 0x3f800000221b2421 */ /* 0x004fe20000010100 */
[----:B------:R-:W-:Y:S01]  /*1050*/  @P2 FMUL.FTZ R34, R23, R34 ;  /* 0x0000002217222220 */ /* 0x000fe20000410000 */
[----:B------:R-:W-:Y:S02]  /*1060*/  @P2 FMUL.FTZ R25, R30, R21 ;  /* 0x000000151e192220 */ /* 0x000fe40000410000 */
[----:B------:R-:W-:Y:S02]  /*1070*/  @P2 FFMA.FTZ R27, R19, R27, 1 ;  /* 0x3f800000131b2423 */ /* 0x000fe4000001001b */
[----:B------:R-:W-:-:S02]  /*1080*/  FMUL.FTZ R26, R25, R13 ;  /* 0x0000000d191a7220 */ /* 0x000fc40000410000 */
[----:B------:R-:W-:Y:S01]  /*1090*/  @P2 FMUL.FTZ R23, R34, R27 ;  /* 0x0000001b22172220 */ /* 0x000fe20000410000 */
[C---:B------:R-:W-:Y:S02]  /*10a0*/  IADD3 R27, R6.reuse, 0x1, RZ ;  /* 0x00000001061b7810 */ /* 0x040fe40007ffe0ff */
[----:B------:R-:W-:Y:S01]  /*10b0*/  IADD3 R6, P2, R6, 0x2, RZ ;  /* 0x0000000206067810 */ /* 0x000fe20007f5e0ff */
[----:B------:R-:W-:Y:S01]  /*10c0*/  FADD.FTZ R8, R23, R8 ;  /* 0x0000000817087221 */ /* 0x000fe20000010000 */
[----:B------:R-:W-:Y:S01]  /*10d0*/  ISETP.GE.AND P1, PT, R27, R4, PT ;  /* 0x000000041b00720c */ /* 0x000fe20003f26270 */
[----:B------:R-:W-:Y:S01]  /*10e0*/  FFMA.FTZ R19, R32, R23, R10 ;  /* 0x0000001720137223 */ /* 0x000fe2000001000a */
[----:B------:R-:W-:Y:S01]  /*10f0*/  FMUL.FTZ R23, R23, R13 ;  /* 0x0000000d17177220 */ /* 0x000fe20000410000 */
[----:B------:R-:W-:Y:S01]  /*1100*/  FMUL.FTZ R10, R24, R12 ;  /* 0x0000000c180a7220 */ /* 0x000fe20000410000 */
[----:B------:R-:W-:Y:S01]  /*1110*/  FFMA.FTZ R27, R35, R24, R36 ;  /* 0x00000018231b7223 */ /* 0x000fe20000010024 */
[----:B------:R-:W-:Y:S01]  /*1120*/  FADD.FTZ R8, R8, R25 ;  /* 0x0000001908087221 */ /* 0x000fe20000010000 */
[----:B------:R-:W-:Y:S01]  /*1130*/  FFMA.FTZ R7, R32, R23, R7 ;  /* 0x0000001720077223 */ /* 0x000fe20000010007 */
[----:B------:R-:W-:Y:S01]  /*1140*/  FADD.FTZ R21, R23, R22 ;  /* 0x0000001617157221 */ /* 0x000fe20000010000 */
[----:B------:R-:W-:-:S02]  /*1150*/  IMAD.X R11, RZ, RZ, R11, P2 ;  /* 0x000000ffff0b7224 */ /* 0x000fc400010e060b */
[----:B------:R-:W-:Y:S01]  /*1160*/  FFMA.FTZ R7, R35, R10, R7 ;  /* 0x0000000a23077223 */ /* 0x000fe20000010007 */
[----:B------:R-:W-:Y:S01]  /*1170*/  FADD.FTZ R21, R21, R10 ;  /* 0x0000000a15157221 */ /* 0x000fe20000010000 */
[C---:B------:R-:W-:Y:S02]  /*1180*/  FFMA.FTZ R10, R18.reuse, R25, R19 ;  /* 0x00000019120a7223 */ /* 0x040fe40000010013 */
[----:B------:R-:W-:Y:S01]  /*1190*/  FFMA.FTZ R7, R18, R26, R7 ;  /* 0x0000001a12077223 */ /* 0x000fe20000010007 */
[----:B------:R-:W-:Y:S01]  /*11a0*/  FADD.FTZ R26, R26, R21 ;  /* 0x000000151a1a7221 */ /* 0x000fe20000010000 */
[----:B------:R-:W-:Y:S06]  /*11b0*/  @!P1 BRA `(.L_x_1037) ;  /* 0xfffffff800489947 */ /* 0x000fec000383ffff */
.L_x_1035:
[----:B------:R-:W0:Y:S01]  /*11c0*/  S2R R13, SR_TID.X ;  /* 0x00000000000d7919 */ /* 0x000e220000002100 */
[----:B------:R-:W-:Y:S02]  /*11d0*/  ISETP.NE.AND P0, PT, R5, RZ, PT ;  /* 0x000000ff0500720c */ /* 0x000fe40003f05270 */
[----:B------:R-:W-:Y:S01]  /*11e0*/  MOV R12, 0x400 ;  /* 0x00000400000c7802 */ /* 0x000fe20000000f00 */
[----:B------:R-:W2:Y:S01]  /*11f0*/  S2R R11, SR_CgaCtaId ;  /* 0x00000000000b7919 */ /* 0x000ea20000008800 */
[----:B-1----:R-:W-:Y:S02]  /*1200*/  SEL R3, RZ, 0x1, P0 ;  /* 0x00000001ff037807 */ /* 0x002fe40000000000 */
[----:B0-----:R-:W-:Y:S02]  /*1210*/  ISETP.GT.U32.AND P0, PT, R13, 0x1f, PT ;  /* 0x0000001f0d00780c */ /* 0x001fe40003f04070 */
[----:B--2---:R-:W-:-:S05]  /*1220*/  LEA R2, R11, R12, 0x18 ;  /* 0x0000000c0b027211 */ /* 0x004fca00078ec0ff */
[----:B------:R-:W-:-:S05]  /*1230*/  IMAD R14, R13, 0xc, R2 ;  /* 0x0000000c0d0e7824 */ /* 0x000fca00078e0202 */
[----:B------:R0:W-:Y:S04]  /*1240*/  STS [R14+0x14], R7 ;  /* 0x000014070e007388 */ /* 0x0001e80000000800 */
[----:B------:R0:W-:Y:S04]  /*1250*/  STS [R14+0x18], R26 ;  /* 0x0000181a0e007388 */ /* 0x0001e80000000800 */
[----:B------:R0:W-:Y:S01]  /*1260*/  STS [R14+0x10], R3 ;  /* 0x000010030e007388 */ /* 0x0001e20000000800 */
[----:B------:R-:W-:Y:S06]  /*1270*/  BAR.SYNC.DEFER_BLOCKING 0x0 ;  /* 0x0000000000007b1d */ /* 0x000fec0000010000 */
[----:B------:R-:W-:Y:S05]  /*1280*/  @P0 BRA `(.L_x_1038) ;  /* 0x0000000400400947 */ /* 0x000fea0003800000 */
[----:B------:R-:W-:Y:S01]  /*1290*/  SHF.L.U32 R17, R13, 0x1, RZ ;  /* 0x000000010d117819 */ /* 0x000fe200000006ff */
[----:B------:R-:W1:Y:S01]  /*12a0*/  S2R R16, SR_LANEID ;  /* 0x0000000000107919 */ /* 0x000e620000000000 */
[----:B------:R-:W-:-:S03]  /*12b0*/  UMOV UR6, 0xffffffff ;  /* 0xffffffff00067882 */ /* 0x000fc60000000000 */
[----:B------:R-:W-:-:S05]  /*12c0*/  IMAD R17, R17, 0xc, R2 ;  /* 0x0000000c11117824 */ /* 0x000fca00078e0202 */
[----:B------:R-:W-:Y:S04]  /*12d0*/  LDS.64 R4, [R17+0x10] ;  /* 0x0000100011047984 */ /* 0x000fe80000000a00 */
[----:B0-----:R-:W0:Y:S04]  /*12e0*/  LDS.64 R6, [R17+0x20] ;  /* 0x0000200011067984 */ /* 0x001e280000000a00 */
[----:B------:R-:W2:Y:S01]  /*12f0*/  LDS.64 R2, [R17+0x18] ;  /* 0x0000180011027984 */ /* 0x000ea20000000a00 */
[----:B0-----:R-:W-:Y:S01]  /*1300*/  FADD.FTZ R19, R5, R6 ;  /* 0x0000000605137221 */ /* 0x001fe20000010000 */
[----:B--2---:R-:W-:Y:S01]  /*1310*/  ISETP.NE.AND P1, PT, R3, RZ, PT ;  /* 0x000000ff0300720c */ /* 0x004fe20003f25270 */
[----:B------:R-:W-:Y:S01]  /*1320*/  FADD.FTZ R20, R2, R7 ;  /* 0x0000000702147221 */ /* 0x000fe20000010000 */
[----:B------:R-:W-:-:S02]  /*1330*/  IMAD.IADD R15, R4, 0x1, R3 ;  /* 0x00000001040f7824 */ /* 0x000fc400078e0203 */
[----:B------:R-:W-:Y:S02]  /*1340*/  FSEL R18, R19, R6, !P1 ;  /* 0x0000000613127208 */ /* 0x000fe40004800000 */
[----:B------:R-:W-:Y:S01]  /*1350*/  FSEL R19, R20, R7, !P1 ;  /* 0x0000000714137208 */ /* 0x000fe20004800000 */
[----:B-1----:R-:W-:Y:S06]  /*1360*/  BRA.DIV UR6, `(.L_x_1039) ;  /* 0x0000000a06107947 */ /* 0x002fec000b800000 */
[----:B------:R-:W0:Y:S01]  /*1370*/  SHFL.UP PT, R22, R19, 0x1, RZ ;  /* 0x0420000013167989 */ /* 0x000e2200000e00ff */
[----:B------:R-:W-:Y:S02]  /*1380*/  ISETP.GE.AND P2, PT, R16, 0x1, PT ;  /* 0x000000011000780c */ /* 0x000fe40003f46270 */
[----:B------:R-:W-:Y:S01]  /*1390*/  ISETP.NE.AND P0, PT, R15, RZ, PT ;  /* 0x000000ff0f00720c */ /* 0x000fe20003f05270 */
[----:B------:R-:W1:Y:S04]  /*13a0*/  SHFL.UP PT, R21, R18, 0x1, RZ ;  /* 0x0420000012157989 */ /* 0x000e6800000e00ff */
[----:B------:R-:W2:Y:S01]  /*13b0*/  SHFL.UP PT, R20, R15, 0x1, RZ ;  /* 0x042000000f147989 */ /* 0x000ea200000e00ff */
[----:B0-----:R-:W-:Y:S01]  /*13c0*/  FADD.FTZ R22, R19, R22 ;  /* 0x0000001613167221 */ /* 0x001fe20000010000 */
[----:B-1----:R-:W-:-:S04]  /*13d0*/  FADD.FTZ R21, R18, R21 ;  /* 0x0000001512157221 */ /* 0x002fc80000010000 */
[----:B------:R-:W-:Y:S02]  /*13e0*/  @P2 FSEL R19, R22, R19, !P0 ;  /* 0x0000001316132208 */ /* 0x000fe40004000000 */
[----:B--2---:R-:W-:Y:S02]  /*13f0*/  @P2 IADD3 R15, R15, R20, RZ ;  /* 0x000000140f0f2210 */ /* 0x004fe40007ffe0ff */
[----:B------:R-:W-:Y:S01]  /*1400*/  @P2 FSEL R18, R21, R18, !P0 ;  /* 0x0000001215122208 */ /* 0x000fe20004000000 */
[----:B------:R-:W0:Y:S01]  /*1410*/  SHFL.UP PT, R22, R19, 0x2, RZ ;  /* 0x0440000013167989 */ /* 0x000e2200000e00ff */
[----:B------:R-:W-:Y:S02]  /*1420*/  ISETP.GE.AND P2, PT, R16, 0x2, PT ;  /* 0x000000021000780c */ /* 0x000fe40003f46270 */
[----:B------:R-:W-:Y:S01]  /*1430*/  ISETP.NE.AND P0, PT, R15, RZ, PT ;  /* 0x000000ff0f00720c */ /* 0x000fe20003f05270 */
[----:B------:R-:W1:Y:S04]  /*1440*/  SHFL.UP PT, R21, R18, 0x2, RZ ;  /* 0x0440000012157989 */ /* 0x000e6800000e00ff */
[----:B------:R-:W2:Y:S01]  /*1450*/  SHFL.UP PT, R20, R15, 0x2, RZ ;  /* 0x044000000f147989 */ /* 0x000ea200000e00ff */
[----:B0-----:R-:W-:Y:S01]  /*1460*/  FADD.FTZ R22, R19, R22 ;  /* 0x0000001613167221 */ /* 0x001fe20000010000 */
[----:B-1----:R-:W-:-:S04]  /*1470*/  FADD.FTZ R21, R18, R21 ;  /* 0x0000001512157221 */ /* 0x002fc80000010000 */
[----:B------:R-:W-:Y:S01]  /*1480*/  @P2 FSEL R19, R22, R19, !P0 ;  /* 0x0000001316132208 */ /* 0x000fe20004000000 */
[----:B--2---:R-:W-:Y:S01]  /*1490*/  @P2 IMAD.IADD R15, R15, 0x1, R20 ;  /* 0x000000010f0f2824 */ /* 0x004fe200078e0214 */
[----:B------:R-:W-:-:S03]  /*14a0*/  @P2 FSEL R18, R21, R18, !P0 ;  /* 0x0000001215122208 */ /* 0x000fc60004000000 */
        /* <DEDUP_REMOVED lines=29> */
[----:B------:R-:W-:Y:S02]  /*1680*/  @P2 FSEL R18, R21, R18, !P0 ;  /* 0x0000001215122208 */ /* 0x000fe40004000000 */
[----:B------:R-:W0:Y:S04]  /*1690*/  SHFL.UP PT, R19, R19, 0x1, RZ ;  /* 0x0420000013137989 */ /* 0x000e2800000e00ff */
[----:B------:R1:W2:Y:S04]  /*16a0*/  SHFL.UP PT, R21, R15, 0x1, RZ ;  /* 0x042000000f157989 */ /* 0x0002a800000e00ff */
[----:B------:R-:W3:Y:S02]  /*16b0*/  SHFL.UP PT, R18, R18, 0x1, RZ ;  /* 0x0420000012127989 */ /* 0x000ee400000e00ff */
.L_x_1060:
[----:B------:R-:W-:Y:S02]  /*16c0*/  ISETP.NE.AND P2, PT, R13, RZ, PT ;  /* 0x000000ff0d00720c */ /* 0x000fe40003f45270 */
[----:B------:R-:W-:-:S11]  /*16d0*/  PLOP3.LUT P0, PT, PT, PT, PT, 0x80, 0x0 ;  /* 0x000000000000781c */ /* 0x000fd60003f0f070 */
[----:B------:R-:W-:Y:S01]  /*16e0*/  @P2 ISETP.NE.AND P3, PT, R4, RZ, PT ;  /* 0x000000ff0400220c */ /* 0x000fe20003f65270 */
[----:B--2---:R-:W-:-:S03]  /*16f0*/  @P2 IMAD.IADD R4, R21, 0x1, R4 ;  /* 0x0000000115042824 */ /* 0x004fc600078e0204 */
[----:B------:R-:W-:Y:S02]  /*1700*/  @P2 PLOP3.LUT P0, PT, P3, PT, PT, 0x80, 0x0 ;  /* 0x000000000000281c */ /* 0x000fe40001f0f070 */
[----:B------:R-:W-:-:S11]  /*1710*/  IADD3 R3, R3, R4, RZ ;  /* 0x0000000403037210 */ /* 0x000fd60007ffe0ff */
[----:B0-----:R-:W-:Y:S01]  /*1720*/  @!P0 FADD.FTZ R2, R19, R2 ;  /* 0x0000000213028221 */ /* 0x001fe20000010000 */
[----:B---3--:R-:W-:-:S03]  /*1730*/  @!P0 FADD.FTZ R5, R18, R5 ;  /* 0x0000000512058221 */ /* 0x008fc60000010000 */
[----:B------:R-:W-:Y:S01]  /*1740*/  @!P1 FADD.FTZ R7, R7, R2 ;  /* 0x0000000207079221 */ /* 0x000fe20000010000 */
[----:B------:R-:W-:Y:S01]  /*1750*/  @!P1 FADD.FTZ R6, R6, R5 ;  /* 0x0000000506069221 */ /* 0x000fe20000010000 */
[----:B------:R2:W-:Y:S04]  /*1760*/  STS.64 [R17+0x10], R4 ;  /* 0x0000100411007388 */ /* 0x0005e80000000a00 */
[----:B------:R2:W-:Y:S04]  /*1770*/  STS.64 [R17+0x18], R2 ;  /* 0x0000180211007388 */ /* 0x0005e80000000a00 */
[----:B------:R2:W-:Y:S02]  /*1780*/  STS.64 [R17+0x20], R6 ;  /* 0x0000200611007388 */ /* 0x0005e40000000a00 */
.L_x_1038:
[----:B------:R-:W3:Y:S01]  /*1790*/  S2R R18, SR_TID.X ;  /* 0x0000000000127919 */ /* 0x000ee20000002100 */
[----:B0-2---:R-:W0:Y:S01]  /*17a0*/  LDC R3, c[0x0][0x2b4] ;  /* 0x0000ad00ff037b82 */ /* 0x005e220000000800 */
[----:B------:R-:W-:Y:S05]  /*17b0*/  WARPSYNC.ALL ;  /* 0x0000000000007948 */ /* 0x000fea0003800000 */
[----:B0-----:R-:W-:-:S04]  /*17c0*/  IMAD R2, R0, R3, RZ ;  /* 0x0000000300027224 */ /* 0x001fc800078e02ff */
[----:B---3--:R-:W-:Y:S01]  /*17d0*/  IMAD R2, R18, 0x2, -R2 ;  /* 0x0000000212027824 */ /* 0x008fe200078e0a02 */
[----:B------:R-:W-:Y:S01]  /*17e0*/  BAR.SYNC.DEFER_BLOCKING 0x0 ;  /* 0x0000000000007b1d */ /* 0x000fe20000010000 */
[----:B------:R-:W-:-:S04]  /*17f0*/  IADD3 R3, R3, -0x2, RZ ;  /* 0xfffffffe03037810 */ /* 0x000fc80007ffe0ff */
[----:B------:R-:W-:-:S03]  /*1800*/  ISETP.NE.AND P2, PT, R2, R3, PT ;  /* 0x000000030200720c */ /* 0x000fc60003f45270 */
[----:B------:R-:W0:Y:S01]  /*1810*/  S2UR UR6, SR_CTAID.X ;  /* 0x00000000000679c3 */ /* 0x000e220000002500 */
[----:B------:R-:W-:Y:S01]  /*1820*/  ULDC UR8, c[0x0][0x2a0] ;  /* 0x0000a80000087ab9 */ /* 0x000fe20000000800 */
[----:B------:R-:W-:Y:S01]  /*1830*/  ULDC.64 UR10, c[0x0][0x288] ;  /* 0x0000a200000a7ab9 */ /* 0x000fe20000000a00 */
[----:B------:R-:W-:Y:S05]  /*1840*/  BSSY B0, `(.L_x_1040) ;  /* 0x0000020000007945 */ /* 0x000fea0003800000 */
[----:B------:R-:W0:Y:S02]  /*1850*/  LDC R7, c[0x0][0x2b0] ;  /* 0x0000ac00ff077b82 */ /* 0x000e240000000800 */
[----:B------:R-:W-:-:S06]  /*1860*/  @!P2 VIADD R6, R12, 0x320 ;  /* 0x000003200c06a836 */ /* 0x000fcc0000000000 */
[----:B------:R-:W2:Y:S01]  /*1870*/  LDC R3, c[0x0][0x2b8] ;  /* 0x0000ae00ff037b82 */ /* 0x000ea20000000800 */
[----:B------:R-:W-:Y:S04]  /*1880*/  @!P2 LDS R5, [R14+0x18] ;  /* 0x000018000e05a984 */ /* 0x000fe80000000800 */
[----:B------:R-:W3:Y:S01]  /*1890*/  @!P2 LDS R4, [R14+0x14] ;  /* 0x000014000e04a984 */ /* 0x000ee20000000800 */
[----:B0-----:R-:W-:-:S05]  /*18a0*/  IMAD R13, R7, UR6, R18 ;  /* 0x00000006070d7c24 */ /* 0x001fca000f8e0212 */
[----:B------:R-:W-:Y:S01]  /*18b0*/  ISETP.GE.AND P0, PT, R13, UR8, PT ;  /* 0x000000080d007c0c */ /* 0x000fe2000bf06270 */
[----:B--2---:R-:W-:-:S03]  /*18c0*/  IMAD R16, R3, UR6, R18 ;  /* 0x0000000603107c24 */ /* 0x004fc6000f8e0212 */
[----:B------:R-:W-:Y:S02]  /*18d0*/  ISETP.LT.U32.AND P0, PT, R18, R7, !P0 ;  /* 0x000000071200720c */ /* 0x000fe40004701070 */
[----:B------:R-:W-:Y:S02]  /*18e0*/  @!P2 LEA R3, R11, R6, 0x18 ;  /* 0x000000060b03a211 */ /* 0x000fe400078ec0ff */
[----:B------:R-:W-:Y:S02]  /*18f0*/  ISETP.GE.U32.AND P1, PT, R16, UR10, PT ;  /* 0x0000000a10007c0c */ /* 0x000fe4000bf26070 */
[----:B------:R-:W-:Y:S02]  /*1900*/  @!P2 LEA R3, R0, R3, 0x3 ;  /* 0x000000030003a211 */ /* 0x000fe400078e18ff */
[----:B------:R-:W-:-:S04]  /*1910*/  SHF.R.S32.HI R2, RZ, 0x1f, R16 ;  /* 0x0000001fff027819 */ /* 0x000fc80000011410 */
[----:B------:R-:W-:Y:S01]  /*1920*/  ISETP.GE.AND.EX P1, PT, R2, UR11, PT, P1 ;  /* 0x0000000b02007c0c */ /* 0x000fe2000bf26310 */
[----:B---3--:R0:W-:Y:S01]  /*1930*/  @!P2 STS.64 [R3], R4 ;  /* 0x000000040300a388 */ /* 0x0081e20000000a00 */
[----:B------:R-:W-:Y:S06]  /*1940*/  BAR.SYNC.DEFER_BLOCKING 0x0 ;  /* 0x0000000000007b1d */ /* 0x000fec0000010000 */
[----:B------:R-:W-:Y:S05]  /*1950*/  @!P0 BRA `(.L_x_1041) ;  /* 0x0000000000388947 */ /* 0x000fea0003800000 */
[----:B------:R-:W-:Y:S01]  /*1960*/  IADD3 R12, R12, 0x320, RZ ;  /* 0x000003200c0c7810 */ /* 0x000fe20007ffe0ff */
[----:B0-----:R-:W0:Y:S01]  /*1970*/  S2R R4, SR_CTAID.Z ;  /* 0x0000000000047919 */ /* 0x001e220000002700 */
[----:B------:R-:W2:Y:S02]  /*1980*/  LDC.64 R6, c[0x0][0x268] ;  /* 0x00009a00ff067b82 */ /* 0x000ea40000000a00 */
[----:B------:R-:W-:-:S05]  /*1990*/  LEA R11, R11, R12, 0x18 ;  /* 0x0000000c0b0b7211 */ /* 0x000fca00078ec0ff */
[----:B------:R-:W-:-:S05]  /*19a0*/  IMAD R0, R18, 0x8, R11 ;  /* 0x0000000812007824 */ /* 0x000fca00078e020b */
[----:B-1----:R-:W1:Y:S01]  /*19b0*/  LDS.64 R14, [R0] ;  /* 0x00000000000e7984 */ /* 0x002e620000000a00 */
[----:B0-----:R-:W-:-:S04]  /*19c0*/  SHF.L.U32 R4, R4, 0x1, RZ ;  /* 0x0000000104047819 */ /* 0x001fc800000006ff */
[C---:B------:R-:W-:Y:S01]  /*19d0*/  IADD3 R12, R4.reuse, 0x1, RZ ;  /* 0x00000001040c7810 */ /* 0x040fe20007ffe0ff */
[----:B------:R-:W-:-:S04]  /*19e0*/  IMAD R5, R4, UR8, R13 ;  /* 0x0000000804057c24 */ /* 0x000fc8000f8e020d */
[----:B------:R-:W-:Y:S02]  /*19f0*/  IMAD R13, R12, UR8, R13 ;  /* 0x000000080c0d7c24 */ /* 0x000fe4000f8e020d */
[----:B--2---:R-:W-:-:S04]  /*1a00*/  IMAD.WIDE R4, R5, 0x4, R6 ;  /* 0x0000000405047825 */ /* 0x004fc800078e0206 */
[----:B------:R-:W-:Y:S01]  /*1a10*/  IMAD.WIDE R6, R13, 0x4, R6 ;  /* 0x000000040d067825 */ /* 0x000fe200078e0206 */
[----:B-1----:R2:W-:Y:S04]  /*1a20*/  REDG.E.ADD.F32.FTZ.RN.STRONG.GPU desc[UR4][R4.64], R14 ;  /* 0x0000000e040079a6 */ /* 0x0025e8000c10f384 */
[----:B------:R2:W-:Y:S02]  /*1a30*/  REDG.E.ADD.F32.FTZ.RN.STRONG.GPU desc[UR4][R6.64], R15 ;  /* 0x0000000f060079a6 */ /* 0x0005e4000c10f384 */
.L_x_1041:
[----:B------:R-:W-:Y:S05]  /*1a40*/  BSYNC B0 ;  /* 0x0000000000007941 */ /* 0x000fea0003800000 */
.L_x_1040:
[----:B------:R-:W-:Y:S05]  /*1a50*/  @P1 EXIT ;  /* 0x000000000000194d */ /* 0x000fea0003800000 */
[----:B------:R-:W3:Y:S01]  /*1a60*/  LDC R0, c[0x0][0x270] ;  /* 0x00009c00ff007b82 */ /* 0x000ee20000000800 */
[----:B------:R-:W-:-:S07]  /*1a70*/  ULDC.64 UR6, c[0x0][0x268] ;  /* 0x00009a0000067ab9 */ /* 0x000fce0000000a00 */
[----:B--2---:R-:W2:Y:S01]  /*1a80*/  LDC R7, c[0x0][RZ] ;  /* 0x00000000ff077b82 */ /* 0x004ea20000000800 */
[----:B---3--:R-:W-:-:S04]  /*1a90*/  IMAD R0, R0, UR8, RZ ;  /* 0x0000000800007c24 */ /* 0x008fc8000f8e02ff */
[----:B0-----:R-:W-:-:S05]  /*1aa0*/  IMAD.SHL.U32 R3, R0, 0x2, RZ ;  /* 0x0000000200037824 */ /* 0x001fca00078e00ff */
[----:B------:R-:W-:-:S04]  /*1ab0*/  IADD3 R16, P0, R16, R3, RZ ;  /* 0x0000000310107210 */ /* 0x000fc80007f1e0ff */
[----:B------:R-:W-:Y:S02]  /*1ac0*/  LEA.HI.X.SX32 R3, R3, R2, 0x1, P0 ;  /* 0x0000000203037211 */ /* 0x000fe400000f0eff */
[----:B------:R-:W-:Y:S01]  /*1ad0*/  LEA R4, P0, R16, UR6, 0x2 ;  /* 0x0000000610047c11 */ /* 0x000fe2000f8010ff */
[----:B------:R-:W-:-:S03]  /*1ae0*/  USHF.L.U32 UR6, UR10, 0x2, URZ ;  /* 0x000000020a067899 */ /* 0x000fc6000800063f */
[----:B------:R-:W-:Y:S01]  /*1af0*/  LEA.HI.X R5, R16, UR7, R3, 0x2, P0 ;  /* 0x0000000710057c11 */ /* 0x000fe200080f1403 */
[----:B------:R-:W-:Y:S02]  /*1b00*/  USHF.L.U64.HI UR7, UR10, 0x2, UR11 ;  /* 0x000000020a077899 */ /* 0x000fe4000801020b */
[----:B------:R-:W-:Y:S01]  /*1b10*/  IADD3 R6, P0, R4, UR6, RZ ;  /* 0x0000000604067c10 */ /* 0x000fe2000ff1e0ff */
[----:B--2---:R-:W-:Y:S01]  /*1b20*/  IMAD.WIDE.U32 R2, R7, 0x4, R4 ;  /* 0x0000000407027825 */ /* 0x004fe200078e0004 */
        /* <DEDUP_REMOVED lines=8> */
.L_x_1039:
[----:B------:R-:W-:Y:S01]  /*1bb0*/  HFMA2.MMA R25, -RZ, RZ, 0, 5.9604644775390625e-08 ;  /* 0x00000001ff197435 */ /* 0x000fe200000001ff */
[----:B------:R-:W-:Y:S01]  /*1bc0*/  MOV R24, R15 ;  /* 0x0000000f00187202 */ /* 0x000fe20000000f00 */
[----:B------:R-:W-:Y:S01]  /*1bd0*/  IMAD.MOV.U32 R26, RZ, RZ, RZ ;  /* 0x000000ffff1a7224 */ /* 0x000fe200078e00ff */
[----:B------:R-:W-:Y:S02]  /*1be0*/  MOV R23, 0xffffffff ;  /* 0xffffffff00177802 */ /* 0x000fe40000000f00 */
[----:B------:R-:W-:-:S13]  /*1bf0*/  ISETP.GE.AND P2, PT, R16, 0x1, PT ;  /* 0x000000011000780c */ /* 0x000fda0003f46270 */
[----:B------:R-:W-:Y:S05]  /*1c00*/  WARPSYNC.COLLECTIVE R23, `(.L_x_1042) ;  /* 0x0000000017087348 */ /* 0x000fea0003c00000 */
[----:B------:R0:W1:Y:S02]  /*1c10*/  SHFL.UP P0, R22, R24, R25, R26 ;  /* 0x0400001918167389 */ /* 0x000064000000001a */
[----:B01----:R-:W-:Y:S01]  /*1c20*/  ENDCOLLECTIVE ;  /* 0x000000000000791b */ /* 0x003fe20003800000 */
.L_x_1042:
[----:B------:R-:W-:Y:S01]  /*1c30*/  IMAD.MOV.U32 R24, RZ, RZ, R18 ;  /* 0x000000ffff187224 */ /* 0x000fe200078e0012 */
[----:B------:R-:W-:-:S07]  /*1c40*/  MOV R20, R22 ;  /* 0x0000001600147202 */ /* 0x000fce0000000f00 */
[----:B------:R-:W-:Y:S05]  /*1c50*/  WARPSYNC.COLLECTIVE R23, `(.L_x_1043) ;  /* 0x0000000017087348 */ /* 0x000fea0003c00000 */
[----:B------:R0:W1:Y:S02]  /*1c60*/  SHFL.UP P0, R22, R24, R25, R26 ;  /* 0x0400001918167389 */ /* 0x000064000000001a */
[----:B01----:R-:W-:Y:S01]  /*1c70*/  ENDCOLLECTIVE ;  /* 0x000000000000791b */ /* 0x003fe20003800000 */
.L_x_1043:
[----:B------:R-:W-:Y:S02]  /*1c80*/  MOV R24, R19 ;  /* 0x0000001300187202 */ /* 0x000fe40000000f00 */
[----:B------:R-:W-:-:S07]  /*1c90*/  MOV R21, R22 ;  /* 0x0000001600157202 */ /* 0x000fce0000000f00 */
[----:B------:R-:W-:Y:S05]  /*1ca0*/  WARPSYNC.COLLECTIVE R23, `(.L_x_1044) ;  /* 0x0000000017087348 */ /* 0x000fea0003c00000 */
[----:B------:R0:W1:Y:S02]  /*1cb0*/  SHFL.UP P0, R22, R24, R25, R26 ;  /* 0x0400001918167389 */ /* 0x000064000000001a */
[----:B01----:R-:W-:Y:S01]  /*1cc0*/  ENDCOLLECTIVE ;  /* 0x000000000000791b */ /* 0x003fe20003800000 */
.L_x_1044:
[----:B------:R-:W-:Y:S01]  /*1cd0*/  FADD.FTZ R21, R18, R21 ;  /* 0x0000001512157221 */ /* 0x000fe20000010000 */
[----:B------:R-:W-:Y:S01]  /*1ce0*/  HFMA2.MMA R25, -RZ, RZ, 0, 1.1920928955078125e-07 ;  /* 0x00000002ff197435 */ /* 0x000fe200000001ff */
[C---:B------:R-:W-:Y:S01]  /*1cf0*/  ISETP.NE.AND P0, PT, R15.reuse, RZ, PT ;  /* 0x000000ff0f00720c */ /* 0x040fe20003f05270 */
[----:B------:R-:W-:Y:S02]  /*1d00*/  @P2 IMAD.IADD R15, R15, 0x1, R20 ;  /* 0x000000010f0f2824 */ /* 0x000fe400078e0214 */
[----:B------:R-:W-:Y:S01]  /*1d10*/  FADD.FTZ R22, R19, R22 ;  /* 0x0000001613167221 */ /* 0x000fe20000010000 */
[----:B------:R-:W-:Y:S02]  /*1d20*/  @P2 FSEL R18, R21, R18, !P0 ;  /* 0x0000001215122208 */ /* 0x000fe40004000000 */
[----:B------:R-:W-:Y:S02]  /*1d30*/  MOV R24, R15 ;  /* 0x0000000f00187202 */ /* 0x000fe40000000f00 */
[----:B------:R-:W-:-:S02]  /*1d40*/  @P2 FSEL R19, R22, R19, !P0 ;  /* 0x0000001316132208 */ /* 0x000fc40004000000 */
[----:B------:R-:W-:-:S13]  /*1d50*/  ISETP.GE.AND P2, PT, R16, 0x2, PT ;  /* 0x000000021000780c */ /* 0x000fda0003f46270 */
[----:B------:R-:W-:Y:S05]  /*1d60*/  WARPSYNC.COLLECTIVE R23, `(.L_x_1045) ;  /* 0x0000000017087348 */ /* 0x000fea0003c00000 */
[----:B------:R0:W1:Y:S02]  /*1d70*/  SHFL.UP P0, R22, R24, R25, R26 ;  /* 0x0400001918167389 */ /* 0x000064000000001a */
[----:B01----:R-:W-:Y:S01]  /*1d80*/  ENDCOLLECTIVE ;  /* 0x000000000000791b */ /* 0x003fe20003800000 */
.L_x_1045:
[----:B------:R-:W-:Y:S01]  /*1d90*/  MOV R24, R18 ;  /* 0x0000001200187202 */ /* 0x000fe20000000f00 */
[----:B------:R-:W-:-:S07]  /*1da0*/  IMAD.MOV.U32 R20, RZ, RZ, R22 ;  /* 0x000000ffff147224 */ /* 0x000fce00078e0016 */
[----:B------:R-:W-:Y:S05]  /*1db0*/  WARPSYNC.COLLECTIVE R23, `(.L_x_1046) ;  /* 0x0000000017087348 */ /* 0x000fea0003c00000 */
[----:B------:R0:W1:Y:S02]  /*1dc0*/  SHFL.UP P0, R22, R24, R25, R26 ;  /* 0x0400001918167389 */ /* 0x000064000000001a */
[----:B01----:R-:W-:Y:S01]  /*1dd0*/  ENDCOLLECTIVE ;  /* 0x000000000000791b */ /* 0x003fe20003800000 */
.L_x_1046:
[----:B------:R-:W-:Y:S01]  /*1de0*/  IMAD.MOV.U32 R24, RZ, RZ, R19 ;  /* 0x000000ffff187224 */ /* 0x000fe200078e0013 */
[----:B------:R-:W-:-:S07]  /*1df0*/  MOV R21, R22 ;  /* 0x0000001600157202 */ /* 0x000fce0000000f00 */
[----:B------:R-:W-:Y:S05]  /*1e00*/  WARPSYNC.COLLECTIVE R23, `(.L_x_1047) ;  /* 0x0000000017087348 */ /* 0x000fea0003c00000 */
[----:B------:R0:W1:Y:S02]  /*1e10*/  SHFL.UP P0, R22, R24, R25, R26 ;  /* 0x0400001918167389 */ /* 0x000064000000001a */
[----:B01----:R-:W-:Y:S01]  /*1e20*/  ENDCOLLECTIVE ;  /* 0x000000000000791b */ /* 0x003fe20003800000 */
.L_x_1047:
[----:B------:R-:W-:Y:S01]  /*1e30*/  FADD.FTZ R21, R18, R21 ;  /* 0x0000001512157221 */ /* 0x000fe20000010000 */
[----:B------:R-:W-:Y:S01]  /*1e40*/  IMAD.MOV.U32 R25, RZ, RZ, 0x4 ;  /* 0x00000004ff197424 */ /* 0x000fe200078e00ff */
[----:B------:R-:W-:Y:S01]  /*1e50*/  ISETP.NE.AND P0, PT, R15, RZ, PT ;  /* 0x000000ff0f00720c */ /* 0x000fe20003f05270 */
[----:B------:R-:W-:Y:S01]  /*1e60*/  FADD.FTZ R22, R19, R22 ;  /* 0x0000001613167221 */ /* 0x000fe20000010000 */
[----:B------:R-:W-:Y:S02]  /*1e70*/  @P2 IADD3 R15, R15, R20, RZ ;  /* 0x000000140f0f2210 */ /* 0x000fe40007ffe0ff */
[----:B------:R-:W-:Y:S02]  /*1e80*/  @P2 FSEL R18, R21, R18, !P0 ;  /* 0x0000001215122208 */ /* 0x000fe40004000000 */
[----:B------:R-:W-:Y:S02]  /*1e90*/  MOV R24, R15 ;  /* 0x0000000f00187202 */ /* 0x000fe40000000f00 */
[----:B------:R-:W-:-:S02]  /*1ea0*/  @P2 FSEL R19, R22, R19, !P0 ;  /* 0x0000001316132208 */ /* 0x000fc40004000000 */
[----:B------:R-:W-:-:S13]  /*1eb0*/  ISETP.GE.AND P2, PT, R16, 0x4, PT ;  /* 0x000000041000780c */ /* 0x000fda0003f46270 */
[----:B------:R-:W-:Y:S05]  /*1ec0*/  WARPSYNC.COLLECTIVE R23, `(.L_x_1048) ;  /* 0x0000000017087348 */ /* 0x000fea0003c00000 */
[----:B------:R0:W1:Y:S02]  /*1ed0*/  SHFL.UP P0, R22, R24, R25, R26 ;  /* 0x0400001918167389 */ /* 0x000064000000001a */
[----:B01----:R-:W-:Y:S01]  /*1ee0*/  ENDCOLLECTIVE ;  /* 0x000000000000791b */ /* 0x003fe20003800000 */
.L_x_1048:
[----:B------:R-:W-:Y:S02]  /*1ef0*/  MOV R24, R18 ;  /* 0x0000001200187202 */ /* 0x000fe40000000f00 */
[----:B------:R-:W-:-:S07]  /*1f00*/  MOV R20, R22 ;  /* 0x0000001600147202 */ /* 0x000fce0000000f00 */
[----:B------:R-:W-:Y:S05]  /*1f10*/  WARPSYNC.COLLECTIVE R23, `(.L_x_1049) ;  /* 0x0000000017087348 */ /* 0x000fea0003c00000 */
[----:B------:R0:W1:Y:S02]  /*1f20*/  SHFL.UP P0, R22, R24, R25, R26 ;  /* 0x0400001918167389 */ /* 0x000064000000001a */
[----:B01----:R-:W-:Y:S01]  /*1f30*/  ENDCOLLECTIVE ;  /* 0x000000000000791b */ /* 0x003fe20003800000 */
.L_x_1049:
[----:B------:R-:W-:Y:S01]  /*1f40*/  MOV R24, R19 ;  /* 0x0000001300187202 */ /* 0x000fe20000000f00 */
[----:B------:R-:W-:-:S07]  /*1f50*/  IMAD.MOV.U32 R21, RZ, RZ, R22 ;  /* 0x000000ffff157224 */ /* 0x000fce00078e0016 */
[----:B------:R-:W-:Y:S05]  /*1f60*/  WARPSYNC.COLLECTIVE R23, `(.L_x_1050) ;  /* 0x0000000017087348 */ /* 0x000fea0003c00000 */
[----:B------:R0:W1:Y:S02]  /*1f70*/  SHFL.UP P0, R22, R24, R25, R26 ;  /* 0x0400001918167389 */ /* 0x000064000000001a */
[----:B01----:R-:W-:Y:S01]  /*1f80*/  ENDCOLLECTIVE ;  /* 0x000000000000791b */ /* 0x003fe20003800000 */
.L_x_1050:
[----:B------:R-:W-:Y:S01]  /*1f90*/  FADD.FTZ R21, R18, R21 ;  /* 0x0000001512157221 */ /* 0x000fe20000010000 */
[----:B------:R-:W-:Y:S01]  /*1fa0*/  HFMA2.MMA R25, -RZ, RZ, 0, 4.76837158203125e-07 ;  /* 0x00000008ff197435 */ /* 0x000fe200000001ff */
[----:B------:R-:W-:Y:S01]  /*1fb0*/  ISETP.NE.AND P0, PT, R15, RZ, PT ;  /* 0x000000ff0f00720c */ /* 0x000fe20003f05270 */
[----:B------:R-:W-:Y:S01]  /*1fc0*/  FADD.FTZ R22, R19, R22 ;  /* 0x0000001613167221 */ /* 0x000fe20000010000 */
[----:B------:R-:W-:Y:S02]  /*1fd0*/  @P2 IADD3 R15, R15, R20, RZ ;  /* 0x000000140f0f2210 */ /* 0x000fe40007ffe0ff */
[----:B------:R-:W-:Y:S02]  /*1fe0*/  @P2 FSEL R18, R21, R18, !P0 ;  /* 0x0000001215122208 */ /* 0x000fe40004000000 */
[----:B------:R-:W-:Y:S01]  /*1ff0*/  @P2 FSEL R19, R22, R19, !P0 ;  /* 0x0000001316132208 */ /* 0x000fe20004000000 */
[----:B------:R-:W-:Y:S01]  /*2000*/  IMAD.MOV.U32 R24, RZ, RZ, R15 ;  /* 0x000000ffff187224 */ /* 0x000fe200078e000f */
[----:B------:R-:W-:-:S13]  /*2010*/  ISETP.GE.AND P2, PT, R16, 0x8, PT ;  /* 0x000000081000780c */ /* 0x000fda0003f46270 */
[----:B------:R-:W-:Y:S05]  /*2020*/  WARPSYNC.COLLECTIVE R23, `(.L_x_1051) ;  /* 0x0000000017087348 */ /* 0x000fea0003c00000 */
[----:B------:R0:W1:Y:S02]  /*2030*/  SHFL.UP P0, R22, R24, R25, R26 ;  /* 0x0400001918167389 */ /* 0x000064000000001a */
[----:B01----:R-:W-:Y:S01]  /*2040*/  ENDCOLLECTIVE ;  /* 0x000000000000791b */ /* 0x003fe20003800000 */
.L_x_1051:
[----:B------:R-:W-:Y:S01]  /*2050*/  IMAD.MOV.U32 R24, RZ, RZ, R18 ;  /* 0x000000ffff187224 */ /* 0x000fe200078e0012 */
[----:B------:R-:W-:-:S07]  /*2060*/  MOV R20, R22 ;  /* 0x0000001600147202 */ /* 0x000fce0000000f00 */
[----:B------:R-:W-:Y:S05]  /*2070*/  WARPSYNC.COLLECTIVE R23, `(.L_x_1052) ;  /* 0x0000000017087348 */ /* 0x000fea0003c00000 */
[----:B------:R0:W1:Y:S02]  /*2080*/  SHFL.UP P0, R22, R24, R25, R26 ;  /* 0x0400001918167389 */ /* 0x000064000000001a */
[----:B01----:R-:W-:Y:S01]  /*2090*/  ENDCOLLECTIVE ;  /* 0x000000000000791b */ /* 0x003fe20003800000 */
.L_x_1052:
[----:B------:R-:W-:Y:S02]  /*20a0*/  MOV R24, R19 ;  /* 0x0000001300187202 */ /* 0x000fe40000000f00 */
[----:B------:R-:W-:-:S07]  /*20b0*/  MOV R21, R22 ;  /* 0x0000001600157202 */ /* 0x000fce0000000f00 */
[----:B------:R-:W-:Y:S05]  /*20c0*/  WARPSYNC.COLLECTIVE R23, `(.L_x_1053) ;  /* 0x0000000017087348 */ /* 0x000fea0003c00000 */
[----:B------:R0:W1:Y:S02]  /*20d0*/  SHFL.UP P0, R22, R24, R25, R26 ;  /* 0x0400001918167389 */ /* 0x000064000000001a */
[----:B01----:R-:W-:Y:S01]  /*20e0*/  ENDCOLLECTIVE ;  /* 0x000000000000791b */ /* 0x003fe20003800000 */
.L_x_1053:
[----:B------:R-:W-:Y:S01]  /*20f0*/  FADD.FTZ R21, R18, R21 ;  /* 0x0000001512157221 */ /* 0x000fe20000010000 */
[----:B------:R-:W-:Y:S01]  /*2100*/  HFMA2.MMA R25, -RZ, RZ, 0, 9.5367431640625e-07 ;  /* 0x00000010ff197435 */ /* 0x000fe200000001ff */
        /* <DEDUP_REMOVED lines=10> */
.L_x_1054:
[----:B------:R-:W-:Y:S01]  /*21b0*/  MOV R24, R18 ;  /* 0x0000001200187202 */ /* 0x000fe20000000f00 */
[----:B------:R-:W-:-:S07]  /*21c0*/  IMAD.MOV.U32 R20, RZ, RZ, R22 ;  /* 0x000000ffff147224 */ /* 0x000fce00078e0016 */
[----:B------:R-:W-:Y:S05]  /*21d0*/  WARPSYNC.COLLECTIVE R23, `(.L_x_1055) ;  /* 0x0000000017087348 */ /* 0x000fea0003c00000 */
[----:B------:R0:W1:Y:S02]  /*21e0*/  SHFL.UP P0, R22, R24, R25, R26 ;  /* 0x0400001918167389 */ /* 0x000064000000001a */
[----:B01----:R-:W-:Y:S01]  /*21f0*/  ENDCOLLECTIVE ;  /* 0x000000000000791b */ /* 0x003fe20003800000 */
.L_x_1055:
[----:B------:R-:W-:Y:S01]  /*2200*/  IMAD.MOV.U32 R24, RZ, RZ, R19 ;  /* 0x000000ffff187224 */ /* 0x000fe200078e0013 */
[----:B------:R-:W-:-:S07]  /*2210*/  MOV R21, R22 ;  /* 0x0000001600157202 */ /* 0x000fce0000000f00 */
[----:B------:R-:W-:Y:S05]  /*2220*/  WARPSYNC.COLLECTIVE R23, `(.L_x_1056) ;  /* 0x0000000017087348 */ /* 0x000fea0003c00000 */
[----:B------:R0:W1:Y:S02]  /*2230*/  SHFL.UP P0, R22, R24, R25, R26 ;  /* 0x0400001918167389 */ /* 0x000064000000001a */
[----:B01----:R-:W-:Y:S01]  /*2240*/  ENDCOLLECTIVE ;  /* 0x000000000000791b */ /* 0x003fe20003800000 */
.L_x_1056:
[----:B------:R-:W-:Y:S01]  /*2250*/  FADD.FTZ R21, R18, R21 ;  /* 0x0000001512157221 */ /* 0x000fe20000010000 */
[----:B------:R-:W-:Y:S01]  /*2260*/  IMAD.MOV.U32 R25, RZ, RZ, 0x1 ;  /* 0x00000001ff197424 */ /* 0x000fe200078e00ff */
[----:B------:R-:W-:Y:S01]  /*2270*/  ISETP.NE.AND P0, PT, R15, RZ, PT ;  /* 0x000000ff0f00720c */ /* 0x000fe20003f05270 */
[----:B------:R-:W-:Y:S01]  /*2280*/  FADD.FTZ R22, R19, R22 ;  /* 0x0000001613167221 */ /* 0x000fe20000010000 */
[----:B------:R-:W-:Y:S02]  /*2290*/  @P2 IADD3 R15, R15, R20, RZ ;  /* 0x000000140f0f2210 */ /* 0x000fe40007ffe0ff */
[----:B------:R-:W-:Y:S02]  /*22a0*/  @P2 FSEL R18, R21, R18, !P0 ;  /* 0x0000001215122208 */ /* 0x000fe40004000000 */
[----:B------:R-:W-:Y:S02]  /*22b0*/  MOV R24, R15 ;  /* 0x0000000f00187202 */ /* 0x000fe40000000f00 */
[----:B------:R-:W-:-:S07]  /*22c0*/  @P2 FSEL R19, R22, R19, !P0 ;  /* 0x0000001316132208 */ /* 0x000fce0004000000 */
[----:B------:R-:W-:Y:S05]  /*22d0*/  WARPSYNC.COLLECTIVE R23, `(.L_x_1057) ;  /* 0x0000000017087348 */ /* 0x000fea0003c00000 */
[----:B------:R0:W1:Y:S02]  /*22e0*/  SHFL.UP P0, R22, R24, R25, R26 ;  /* 0x0400001918167389 */ /* 0x000064000000001a */
[----:B01----:R-:W-:Y:S01]  /*22f0*/  ENDCOLLECTIVE ;  /* 0x000000000000791b */ /* 0x003fe20003800000 */
.L_x_1057:
[----:B------:R-:W-:Y:S02]  /*2300*/  MOV R24, R18 ;  /* 0x0000001200187202 */ /* 0x000fe40000000f00 */
[----:B------:R-:W-:-:S07]  /*2310*/  MOV R21, R22 ;  /* 0x0000001600157202 */ /* 0x000fce0000000f00 */
[----:B------:R-:W-:Y:S05]  /*2320*/  WARPSYNC.COLLECTIVE R23, `(.L_x_1058) ;  /* 0x0000000017087348 */ /* 0x000fea0003c00000 */
[----:B------:R0:W1:Y:S02]  /*2330*/  SHFL.UP P0, R22, R24, R25, R26 ;  /* 0x0400001918167389 */ /* 0x000064000000001a */
[----:B01----:R-:W-:Y:S01]  /*2340*/  ENDCOLLECTIVE ;  /* 0x000000000000791b */ /* 0x003fe20003800000 */
.L_x_1058:
[----:B------:R-:W-:Y:S01]  /*2350*/  MOV R24, R19 ;  /* 0x0000001300187202 */ /* 0x000fe20000000f00 */
[----:B------:R-:W-:-:S07]  /*2360*/  IMAD.MOV.U32 R18, RZ, RZ, R22 ;  /* 0x000000ffff127224 */ /* 0x000fce00078e0016 */
[----:B------:R-:W-:Y:S05]  /*2370*/  WARPSYNC.COLLECTIVE R23, `(.L_x_1059) ;  /* 0x0000000017087348 */ /* 0x000fea0003c00000 */
[----:B------:R0:W1:Y:S02]  /*2380*/  SHFL.UP P0, R22, R24, R25, R26 ;  /* 0x0400001918167389 */ /* 0x000064000000001a */
[----:B01----:R-:W-:Y:S01]  /*2390*/  ENDCOLLECTIVE ;  /* 0x000000000000791b */ /* 0x003fe20003800000 */
.L_x_1059:
[----:B------:R-:W-:Y:S01]  /*23a0*/  MOV R19, R22 ;  /* 0x0000001600137202 */ /* 0x000fe20000000f00 */
[----:B------:R-:W-:Y:S06]  /*23b0*/  BRA `(.L_x_1060) ;  /* 0xfffffff000c07947 */ /* 0x000fec000383ffff */
.L_x_1061:
        /* <DEDUP_REMOVED lines=12> */
.L_x_4472:


//--------------------- .text._Z30group_norm_nhwc_bwd_sum_kernelI11Fp32IOFp32WLi128EEv26Group_norm_nhwc_bwd_params --------------------------
	.section	.text._Z30group_norm_nhwc_bwd_sum_kernelI11Fp32IOFp32WLi128EEv26Group_norm_nhwc_bwd_params,"ax",@progbits
	.align	128
        .global         _Z30group_norm_nhwc_bwd_sum_kernelI11Fp32IOFp32WLi128EEv26Group_norm_nhwc_bwd_params
        .type           _Z30group_norm_nhwc_bwd_sum_kernelI11Fp32IOFp32WLi128EEv26Group_norm_nhwc_bwd_params,@function
        .size           _Z30group_norm_nhwc_bwd_sum_kernelI11Fp32IOFp32WLi128EEv26Group_norm_nhwc_bwd_params,(.L_x_4473 - _Z30group_norm_nhwc_bwd_sum_kernelI11Fp32IOFp32WLi128EEv26Group_norm_nhwc_bwd_params)
        .other          _Z30group_norm_nhwc_bwd_sum_kernelI11Fp32IOFp32WLi128EEv26Group_norm_nhwc_bwd_params,@"STO_CUDA_ENTRY STV_DEFAULT"
_Z30group_norm_nhwc_bwd_sum_kernelI11Fp32IOFp32WLi128EEv26Group_norm_nhwc_bwd_params:
.text._Z30group_norm_nhwc_bwd_sum_kernelI11Fp32IOFp32WLi128EEv26Group_norm_nhwc_bwd_params:
        /* <DEDUP_REMOVED lines=9> */
[----:B-1----:R-:W-:-:S06]  /*0090*/  SHF.L.U32 R4, R0, 0x1, RZ ;  /* 0x0000000100047819 */ /* 0x002fcc00000006ff */
[----:B------:R-:W1:Y:S01]  /*00a0*/  LDC.64 R12, c[0x0][0x248] ;  /* 0x00009200ff0c7b82 */ /* 0x000e620000000a00 */
[----:B--2---:R-:W-:Y:S01]  /*00b0*/  IMAD R20, R21, UR4, R4 ;  /* 0x0000000415147c24 */ /* 0x004fe2000f8e0204 */
[----:B------:R-:W-:-:S06]  /*00c0*/  ULDC.64 UR4, c[0x0][0x208] ;  /* 0x0000820000047ab9 */ /* 0x000fcc0000000a00 */
[----:B------:R-:W2:Y:S01]  /*00d0*/  LDC R18, c[0x0][0x2ac] ;  /* 0x0000ab00ff127b82 */ /* 0x000ea20000000800 */
[----:B---3--:R-:W3:Y:S02]  /*00e0*/  MUFU.RCP R6, R6 ;  /* 0x0000000600067308 */ /* 0x008ee40000001000 */
[----:B---3--:R-:W-:Y:S02]  /*00f0*/  IADD3 R2, R6, 0xffffffe, RZ ;  /* 0x0ffffffe06027810 */ /* 0x008fe40007ffe0ff */
[----:B------:R-:W-:-:S04]  /*0100*/  IABS R6, R20 ;  /* 0x0000001400067213 */ /* 0x000fc80000000000 */
[----:B------:R3:W4:Y:S02]  /*0110*/  F2I.FTZ.U32.TRUNC.NTZ R3, R2 ;  /* 0x0000000200037305 */ /* 0x000724000021f000 */
[----:B---3--:R-:W-:Y:S01]  /*0120*/  HFMA2.MMA R2, -RZ, RZ, 0, 0 ;  /* 0x00000000ff027435 */ /* 0x008fe200000001ff */
[----:B----4-:R-:W-:-:S04]  /*0130*/  IMAD.MOV R8, RZ, RZ, -R3 ;  /* 0x000000ffff087224 */ /* 0x010fc800078e0a03 */
[----:B------:R-:W-:-:S05]  /*0140*/  IMAD R9, R8, R7, RZ ;  /* 0x0000000708097224 */ /* 0x000fca00078e02ff */
        /* <DEDUP_REMOVED lines=11> */
[----:B------:R-:W-:-:S05]  /*0200*/  LOP3.LUT R2, RZ, R5, RZ, 0x33, !PT ;  /* 0x00000005ff027212 */ /* 0x000fca00078e33ff */
[----:B------:R-:W-:Y:S02]  /*0210*/  @P0 IADD3 R3, R3, 0x1, RZ ;  /* 0x0000000103030810 */ /* 0x000fe40007ffe0ff */
[----:B------:R-:W-:-:S04]  /*0220*/  ISETP.NE.AND P0, PT, R5, RZ, PT ;  /* 0x000000ff0500720c */ /* 0x000fc80003f05270 */
[----:B------:R-:W-:-:S05]  /*0230*/  @!P2 IMAD.MOV R3, RZ, RZ, -R3 ;  /* 0x000000ffff03a224 */ /* 0x000fca00078e0a03 */
        /* <DEDUP_REMOVED lines=13> */
[----:B------:R0:W1:Y:S02]  /*0310*/  F2I.FTZ.U32.TRUNC.NTZ R7, R6 ;  /* 0x0000000600077305 */ /* 0x000064000021f000 */
[----:B0-----:R-:W-:Y:S01]  /*0320*/  IMAD.MOV.U32 R6, RZ, RZ, RZ ;  /* 0x000000ffff067224 */ /* 0x001fe200078e00ff */
[----:B-1----:R-:W-:-:S05]  /*0330*/  IADD3 R8, RZ, -R7, RZ ;  /* 0x80000007ff087210 */ /* 0x002fca0007ffe0ff */
[----:B------:R-:W-:-:S04]  /*0340*/  IMAD R9, R8, R5, RZ ;  /* 0x0000000508097224 */ /* 0x000fc800078e02ff */
[----:B------:R-:W-:-:S06]  /*0350*/  IMAD.HI.U32 R7, R7, R9, R6 ;  /* 0x0000000907077227 */ /* 0x000fcc00078e0006 */
[----:B------:R-:W-:-:S05]  /*0360*/  IMAD.HI.U32 R3, R7, R4, RZ ;  /* 0x0000000407037227 */ /* 0x000fca00078e00ff */
[----:B------:R-:W-:Y:S01]  /*0370*/  IADD3 R9, -R3, RZ, RZ ;  /* 0x000000ff03097210 */ /* 0x000fe20007ffe1ff */
[----:B--2---:R-:W-:Y:S06]  /*0380*/  @P0 BRA `(.L_x_1063) ;  /* 0x0000000000300947 */ /* 0x004fec0003800000 */
        /* <DEDUP_REMOVED lines=12> */
.L_x_1063:
[----:B------:R-:W-:Y:S05]  /*0450*/  BSYNC B0 ;  /* 0x0000000000007941 */ /* 0x000fea0003800000 */
.L_x_1062:
[----:B------:R-:W1:Y:S01]  /*0460*/  S2UR UR7, SR_CTAID.Y ;  /* 0x00000000000779c3 */ /* 0x000e620000002600 */
[C---:B------:R-:W-:Y:S02]  /*0470*/  IMAD R8, R5.reuse, R9, R4 ;  /* 0x0000000905087224 */ /* 0x040fe400078e0204 */
[----:B-----5:R-:W-:Y:S01]  /*0480*/  FFMA.FTZ R22, -R12, R12, R13 ;  /* 0x0000000c0c167223 */ /* 0x020fe2000001010d */
[----:B------:R-:W-:Y:S02]  /*0490*/  ISETP.NE.U32.AND P4, PT, R5, RZ, PT ;  /* 0x000000ff0500720c */ /* 0x000fe40003f85070 */
[----:B------:R-:W-:Y:S02]  /*04a0*/  CS2R R28, SRZ ;  /* 0x00000000001c7805 */ /* 0x000fe4000001ff00 */
[----:B------:R-:W-:Y:S02]  /*04b0*/  MOV R30, 0x3f800000 ;  /* 0x3f800000001e7802 */ /* 0x000fe40000000f00 */
[----:B------:R-:W-:Y:S01]  /*04c0*/  ISETP.GE.U32.AND P1, PT, R8, R5, PT ;  /* 0x000000050800720c */ /* 0x000fe20003f26070 */
[----:B0-----:R-:W0:Y:S01]  /*04d0*/  LDC.64 R6, c[0x0][0x290] ;  /* 0x0000a400ff067b82 */ /* 0x001e220000000a00 */
[----:B------:R-:W-:-:S11]  /*04e0*/  FSETP.GTU.FTZ.AND P2, PT, R22, RZ, PT ;  /* 0x000000ff1600720b */ /* 0x000fd60003f5c000 */
[-C--:B------:R-:W-:Y:S02]  /*04f0*/  @P1 IADD3 R8, R8, -R5.reuse, RZ ;  /* 0x8000000508081210 */ /* 0x080fe40007ffe0ff */
[----:B------:R-:W2:Y:S01]  /*0500*/  @P2 LDC R15, c[0x0][0x250] ;  /* 0x00009400ff0f2b82 */ /* 0x000ea20000000800 */
[----:B------:R-:W-:Y:S01]  /*0510*/  @P1 IADD3 R3, R3, 0x1, RZ ;  /* 0x0000000103031810 */ /* 0x000fe20007ffe0ff */
[----:B-1----:R-:W-:Y:S01]  /*0520*/  IMAD R14, R18, UR7, RZ ;  /* 0x00000007120e7c24 */ /* 0x002fe2000f8e02ff */
[----:B------:R-:W-:-:S04]  /*0530*/  ISETP.GE.U32.AND P3, PT, R8, R5, PT ;  /* 0x000000050800720c */ /* 0x000fc80003f66070 */
[----:B------:R-:W-:Y:S02]  /*0540*/  SHF.R.S32.HI R9, RZ, 0x1f, R14 ;  /* 0x0000001fff097819 */ /* 0x000fe4000001140e */
[----:B------:R-:W-:-:S04]  /*0550*/  IADD3 R13, P5, R14, R18, RZ ;  /* 0x000000120e0d7210 */ /* 0x000fc80007fbe0ff */
[----:B------:R-:W-:Y:S02]  /*0560*/  LEA.HI.X.SX32 R8, R18, R9, 0x1, P5 ;  /* 0x0000000912087211 */ /* 0x000fe400028f0eff */
[----:B0-----:R-:W-:Y:S01]  /*0570*/  ISETP.LT.U32.AND P1, PT, R13, R6, PT ;  /* 0x000000060d00720c */ /* 0x001fe20003f21070 */
[----:B------:R-:W-:-:S03]  /*0580*/  @P3 VIADD R3, R3, 0x1 ;  /* 0x0000000103033836 */ /* 0x000fc60000000000 */
[----:B------:R-:W-:Y:S01]  /*0590*/  ISETP.LT.AND.EX P1, PT, R8, R7, PT, P1 ;  /* 0x000000070800720c */ /* 0x000fe20003f21310 */
[----:B------:R-:W-:Y:S01]  /*05a0*/  IMAD.MOV.U32 R7, RZ, RZ, RZ ;  /* 0x000000ffff077224 */ /* 0x000fe200078e00ff */
[----:B------:R-:W-:Y:S02]  /*05b0*/  SEL R2, R2, R3, !P4 ;  /* 0x0000000302027207 */ /* 0x000fe40006000000 */
[----:B------:R-:W-:Y:S01]  /*05c0*/  SEL R3, R13, R6, P1 ;  /* 0x000000060d037207 */ /* 0x000fe20000800000 */
[----:B--2---:R-:W-:Y:S01]  /*05d0*/  @P2 FADD.FTZ R15, R22, R15 ;  /* 0x0000000f160f2221 */ /* 0x004fe20000010000 */
[----:B------:R-:W-:Y:S01]  /*05e0*/  IADD3 R6, -R2, RZ, RZ ;  /* 0x000000ff02067210 */ /* 0x000fe20007ffe1ff */
[----:B------:R-:W-:Y:S01]  /*05f0*/  HFMA2.MMA R13, -RZ, RZ, 0, 0 ;  /* 0x00000000ff0d7435 */ /* 0x000fe200000001ff */
[----:B------:R-:W-:Y:S01]  /*0600*/  ISETP.GE.AND P1, PT, R14, R3, PT ;  /* 0x000000030e00720c */ /* 0x000fe20003f26270 */
[----:B------:R0:W1:Y:S01]  /*0610*/  @P2 MUFU.RSQ R30, R15 ;  /* 0x0000000f001e2308 */ /* 0x0000620000001400 */
[----:B------:R-:W-:Y:S01]  /*0620*/  MOV R8, RZ ;  /* 0x000000ff00087202 */ /* 0x000fe20000000f00 */
[----:B------:R-:W-:-:S02]  /*0630*/  IMAD R4, R5, R6, R4 ;  /* 0x0000000605047224 */ /* 0x000fc400078e0204 */
[----:B------:R-:W-:-:S08]  /*0640*/  IMAD.MOV.U32 R5, RZ, RZ, RZ ;  /* 0x000000ffff057224 */ /* 0x000fd000078e00ff */
        /* <DEDUP_REMOVED lines=10> */
[----:B------:R-:W-:Y:S01]  /*06f0*/  IMAD R33, R33, UR6, R6 ;  /* 0x0000000621217c24 */ /* 0x000fe2000f8e0206 */
[----:B------:R-:W-:-:S03]  /*0700*/  MOV R6, R14 ;  /* 0x0000000e00067202 */ /* 0x000fc60000000f00 */
[----:B------:R-:W-:-:S06]  /*0710*/  IMAD.IADD R33, R35, 0x1, R33 ;  /* 0x0000000123217824 */ /* 0x000fcc00078e0221 */
[----:B------:R-:W-:Y:S05]  /*0720*/  @!P1 BRA `(.L_x_1065) ;  /* 0x0000000800b09947 */ /* 0x000fea0003800000 */
[----:B------:R-:W-:Y:S01]  /*0730*/  LOP3.LUT R5, R5, 0x1, RZ, 0xc0, !PT ;  /* 0x0000000105057812 */ /* 0x000fe200078ec0ff */
[----:B------:R-:W-:Y:S01]  /*0740*/  HFMA2.MMA R7, -RZ, RZ, 0, 0 ;  /* 0x00000000ff077435 */ /* 0x000fe200000001ff */
[----:B------:R-:W-:Y:S01]  /*0750*/  ISETP.NE.AND P2, PT, R8, R23, PT ;  /* 0x000000170800720c */ /* 0x000fe20003f45270 */
[----:B------:R-:W-:Y:S01]  /*0760*/  IMAD.MOV.U32 R13, RZ, RZ, RZ ;  /* 0x000000ffff0d7224 */ /* 0x000fe200078e00ff */
[----:B------:R-:W-:Y:S01]  /*0770*/  ISETP.NE.U32.AND P1, PT, R5, 0x1, PT ;  /* 0x000000010500780c */ /* 0x000fe20003f25070 */
[----:B------:R-:W-:Y:S01]  /*0780*/  HFMA2.MMA R5, -RZ, RZ, 0, 0 ;  /* 0x00000000ff057435 */ /* 0x000fe200000001ff */
[----:B------:R-:W-:Y:S02]  /*0790*/  MOV R8, RZ ;  /* 0x000000ff00087202 */ /* 0x000fe40000000f00 */
[----:B------:R-:W-:-:S09]  /*07a0*/  CS2R R28, SRZ ;  /* 0x00000000001c7805 */ /* 0x000fd2000001ff00 */
[----:B------:R-:W-:Y:S05]  /*07b0*/  @P1 BRA `(.L_x_1066) ;  /* 0x0000000000c81947 */ /* 0x000fea0003800000 */
[----:B------:R-:W0:Y:S01]  /*07c0*/  @!P0 LDC.64 R18, c[0x0][0x230] ;  /* 0x00008c00ff128b82 */ /* 0x000e220000000a00 */
[----:B------:R-:W-:Y:S01]  /*07d0*/  @!P0 IMAD R9, R9, UR8, RZ ;  /* 0x0000000809098c24 */ /* 0x000fe2000f8e02ff */
[----:B------:R-:W-:-:S03]  /*07e0*/  @!P0 MOV R32, R34 ;  /* 0x0000002200208202 */ /* 0x000fc60000000f00 */
[C---:B------:R-:W-:Y:S02]  /*07f0*/  @!P0 IMAD R5, R6.reuse, UR9, R9 ;  /* 0x0000000906058c24 */ /* 0x040fe4000f8e0209 */
[----:B------:R-:W-:Y:S01]  /*0800*/  @!P0 IMAD.WIDE.U32 R6, R6, UR8, R32 ;  /* 0x0000000806068c25 */ /* 0x000fe2000f8e0020 */
[----:B------:R-:W2:Y:S03]  /*0810*/  @!P0 LDC.64 R22, c[0x0][0x228] ;  /* 0x00008a00ff168b82 */ /* 0x000ea60000000a00 */
[----:B------:R-:W-:Y:S01]  /*0820*/  @!P0 IMAD.IADD R5, R7, 0x1, R5 ;  /* 0x0000000107058824 */ /* 0x000fe200078e0205 */
[----:B------:R-:W-:-:S04]  /*0830*/  @!P0 SHF.L.U32 R21, R6, 0x2, RZ ;  /* 0x0000000206158819 */ /* 0x000fc800000006ff */
        /* <DEDUP_REMOVED lines=42> */
.L_x_1066:
[----:B------:R-:W-:Y:S05]  /*0ae0*/  @!P2 BRA `(.L_x_1064) ;  /* 0x0000001000e4a947 */ /* 0x000fea0003800000 */
[----:B------:R-:W-:-:S04]  /*0af0*/  IADD3 R9, R14, 0x1, RZ ;  /* 0x000000010e097810 */ /* 0x000fc80007ffe0ff */
[----:B------:R-:W-:-:S07]  /*0b00*/  SHF.R.S32.HI R6, RZ, 0x1f, R9 ;  /* 0x0000001fff067819 */ /* 0x000fce0000011409 */
.L_x_1067:
[----:B------:R-:W0:Y:S01]  /*0b10*/  @!P0 LDC.64 R18, c[0x0][0x288] ;  /* 0x0000a200ff128b82 */ /* 0x000e220000000a00 */
[----:B------:R-:W-:Y:S01]  /*0b20*/  @!P0 IADD3 R23, P1, R9, -0x1, RZ ;  /* 0xffffffff09178810 */ /* 0x000fe20007f3e0ff */
[----:B------:R-:W-:-:S03]  /*0b30*/  @!P0 IMAD.MOV.U32 R20, RZ, RZ, R34 ;  /* 0x000000ffff148224 */ /* 0x000fc600078e0022 */
[----:B------:R-:W-:-:S03]  /*0b40*/  @!P0 IADD3.X R21, R6, -0x1, RZ, P1, !PT ;  /* 0xffffffff06158810 */ /* 0x000fc60000ffe4ff */
[----:B------:R-:W2:Y:S02]  /*0b50*/  @!P0 LDC.64 R14, c[0x0][0x230] ;  /* 0x00008c00ff0e8b82 */ /* 0x000ea40000000a00 */
[----:B0-----:R-:W-:Y:S01]  /*0b60*/  @!P0 IMAD R22, R21, R18, RZ ;  /* 0x0000001215168224 */ /* 0x001fe200078e02ff */
[----:B------:R-:W-:-:S03]  /*0b70*/  @!P0 MOV R21, R33 ;  /* 0x0000002100158202 */ /* 0x000fc60000000f00 */
[C---:B------:R-:W-:Y:S02]  /*0b80*/  @!P0 IMAD R19, R23.reuse, R19, R22 ;  /* 0x0000001317138224 */ /* 0x040fe400078e0216 */
[----:B------:R-:W-:Y:S02]  /*0b90*/  @!P0 IMAD.WIDE.U32 R20, R23, R18, R20 ;  /* 0x0000001217148225 */ /* 0x000fe400078e0014 */
[----:B------:R-:W0:Y:S02]  /*0ba0*/  @!P0 LDC.64 R22, c[0x0][0x228] ;  /* 0x00008a00ff168b82 */ /* 0x000e240000000a00 */
[----:B------:R-:W-:Y:S01]  /*0bb0*/  @!P0 IMAD.IADD R27, R21, 0x1, R19 ;  /* 0x00000001151b8824 */ /* 0x000fe200078e0213 */
[----:B------:R-:W-:Y:S02]  /*0bc0*/  @!P0 SHF.L.U32 R26, R20, 0x2, RZ ;  /* 0x00000002141a8819 */ /* 0x000fe400000006ff */
[----:B------:R-:W-:Y:S02]  /*0bd0*/  CS2R R18, SRZ ;  /* 0x0000000000127805 */ /* 0x000fe4000001ff00 */
[----:B--2---:R-:W-:-:S02]  /*0be0*/  @!P0 IADD3 R14, P1, R26, R14, RZ ;  /* 0x0000000e1a0e8210 */ /* 0x004fc40007f3e0ff */
        /* <DEDUP_REMOVED lines=12> */
[----:B------:R-:W-:Y:S01]  /*0cb0*/  @!P0 IADD3 R21, R25, R21, RZ ;  /* 0x0000001519158210 */ /* 0x000fe20007ffe0ff */
[----:B------:R-:W-:-:S03]  /*0cc0*/  @!P0 IMAD.SHL.U32 R25, R24, 0x4, RZ ;  /* 0x0000000418198824 */ /* 0x000fc600078e00ff */
        /* <DEDUP_REMOVED lines=8> */
[----:B---3--:R-:W-:-:S04]  /*0d50*/  @!P0 IADD3 R26, P1, R25, R22, RZ ;  /* 0x00000016191a8210 */ /* 0x008fc80007f3e0ff */
[----:B------:R-:W-:Y:S02]  /*0d60*/  @!P0 IADD3.X R27, R24, R23, RZ, P1, !PT ;  /* 0x00000017181b8210 */ /* 0x000fe40000ffe4ff */
        /* <DEDUP_REMOVED lines=36> */
[----:B------:R-:W-:Y:S01]  /*0fb0*/  VIADD R8, R9, 0x1 ;  /* 0x0000000109087836 */ /* 0x000fe20000000000 */
[----:B------:R-:W0:Y:S01]  /*0fc0*/  MUFU.EX2 R31, R31 ;  /* 0x0000001f001f7308 */ /* 0x000e220000000800 */
[----:B------:R-:W-:Y:S01]  /*0fd0*/  FADD.FTZ R28, R14, R28 ;  /* 0x0000001c0e1c7221 */ /* 0x000fe20000010000 */
[----:B------:R-:W-:Y:S01]  /*0fe0*/  FFMA.FTZ R29, R18, R14, R29 ;  /* 0x0000000e121d7223 */ /* 0x000fe2000001001d */
[----:B------:R-:W-:Y:S01]  /*0ff0*/  FADD.FTZ R7, R27, R7 ;  /* 0x000000071b077221 */ /* 0x000fe20000010000 */
[----:B------:R-:W-:Y:S01]  /*1000*/  ISETP.GE.AND P1, PT, R8, R3, PT ;  /* 0x000000030800720c */ /* 0x000fe20003f26270 */
        /* <DEDUP_REMOVED lines=30> */
.L_x_1065:
[----:B------:R-:W-:Y:S01]  /*11f0*/  LOP3.LUT P1, R22, R5, 0x3, RZ, 0xc0, !PT ;  /* 0x0000000305167812 */ /* 0x000fe2000782c0ff */
[----:B------:R-:W-:Y:S01]  /*1200*/  IMAD.MOV.U32 R7, RZ, RZ, RZ ;  /* 0x000000ffff077224 */ /* 0x000fe200078e00ff */
[----:B------:R-:W-:Y:S01]  /*1210*/  IADD3 R23, -R23, R8, RZ ;  /* 0x0000000817177210 */ /* 0x000fe20007ffe1ff */
[----:B------:R-:W-:Y:S01]  /*1220*/  HFMA2.MMA R8, -RZ, RZ, 0, 0 ;  /* 0x00000000ff087435 */ /* 0x000fe200000001ff */
[----:B------:R-:W-:Y:S02]  /*1230*/  MOV R13, RZ ;  /* 0x000000ff000d7202 */ /* 0x000fe40000000f00 */
[----:B------:R-:W-:Y:S01]  /*1240*/  CS2R R28, SRZ ;  /* 0x00000000001c7805 */ /* 0x000fe2000001ff00 */
[----:B------:R-:W-:-:S06]  /*1250*/  IMAD.MOV.U32 R5, RZ, RZ, RZ ;  /* 0x000000ffff057224 */ /* 0x000fcc00078e00ff */
[----:B------:R-:W-:Y:S05]  /*1260*/  @!P1 BRA `(.L_x_1068) ;  /* 0x0000000000b09947 */ /* 0x000fea0003800000 */
[----:B------:R-:W-:Y:S01]  /*1270*/  MOV R7, RZ ;  /* 0x000000ff00077202 */ /* 0x000fe20000000f00 */
[----:B------:R-:W-:Y:S01]  /*1280*/  IMAD.MOV.U32 R13, RZ, RZ, RZ ;  /* 0x000000ffff0d7224 */ /* 0x000fe200078e00ff */
[----:B------:R-:W-:Y:S02]  /*1290*/  MOV R8, RZ ;  /* 0x000000ff00087202 */ /* 0x000fe40000000f00 */
[----:B------:R-:W-:Y:S02]  /*12a0*/  CS2R R28, SRZ ;  /* 0x00000000001c7805 */ /* 0x000fe4000001ff00 */
[----:B------:R-:W-:-:S07]  /*12b0*/  MOV R5, RZ ;  /* 0x000000ff00057202 */ /* 0x000fce0000000f00 */
.L_x_1069:
        /* <DEDUP_REMOVED lines=13> */
[----:B------:R-:W-:Y:S01]  /*1390*/  CS2R R18, SRZ ;  /* 0x0000000000127805 */ /* 0x000fe2000001ff00 */
[C---:B------:R-:W-:Y:S01]  /*13a0*/  @!P0 IMAD.X R25, R26.reuse, 0x1, R17, P1 ;  /* 0x000000011a198824 */ /* 0x040fe200008e0611 */
[----:B------:R-:W-:-:S02]  /*13b0*/  @!P0 IADD3.X R17, R26, R15, RZ, P2, !PT ;  /* 0x0000000f1a118210 */ /* 0x000fc400017fe4ff */
[----:B------:R-:W-:Y:S02]  /*13c0*/  CS2R R14, SRZ ;  /* 0x00000000000e7805 */ /* 0x000fe4000001ff00 */
[----:B------:R-:W2:Y:S04]  /*13d0*/  @!P0 LDG.E.64 R18, desc[UR4][R24.64] ;  /* 0x0000000418128981 */ /* 0x000ea8000c1e1b00 */
        /* <DEDUP_REMOVED lines=14> */
[----:B------:R-:W-:-:S03]  /*14c0*/  FMUL.FTZ R6, R15, R11 ;  /* 0x0000000b0f067220 */ /* 0x000fc60000410000 */
[----:B------:R-:W-:Y:S01]  /*14d0*/  FFMA.FTZ R29, R8, R15, R29 ;  /* 0x0000000f081d7223 */ /* 0x000fe2000001001d */
[----:B------:R-:W-:Y:S01]  /*14e0*/  FADD.FTZ R7, R6, R7 ;  /* 0x0000000706077221 */ /* 0x000fe20000010000 */
[----:B------:R-:W-:Y:S01]  /*14f0*/  FFMA.FTZ R8, R8, R6, R27 ;  /* 0x0000000608087223 */ /* 0x000fe2000001001b */
[----:B------:R-:W-:Y:S01]  /*1500*/  IMAD.X R9, RZ, RZ, R9, P2 ;  /* 0x000000ffff097224 */ /* 0x000fe200010e0609 */
[----:B------:R-:W-:Y:S01]  /*1510*/  MOV R6, R14 ;  /* 0x0000000e00067202 */ /* 0x000fe20000000f00 */
[----:B------:R-:W-:Y:S06]  /*1520*/  @P1 BRA `(.L_x_1069) ;  /* 0xfffffffc00641947 */ /* 0x000fec000383ffff */
.L_x_1068:
[----:B------:R-:W-:-:S13]  /*1530*/  ISETP.GE.U32.AND P0, PT, R23, 0x3, PT ;  /* 0x000000031700780c */ /* 0x000fda0003f06070 */
[----:B------:R-:W-:Y:S05]  /*1540*/  @!P0 BRA `(.L_x_1064) ;  /* 0x00000008004c8947 */ /* 0x000fea0003800000 */
[----:B------:R-:W-:Y:S01]  /*1550*/  ULDC.64 UR6, c[0x0][0x288] ;  /* 0x0000a20000067ab9 */ /* 0x000fe20000000a00 */
[----:B------:R-:W-:Y:S02]  /*1560*/  SHF.R.S32.HI R6, RZ, 0x1f, R14 ;  /* 0x0000001fff067819 */ /* 0x000fe4000001140e */
[----:B------:R-:W-:Y:S02]  /*1570*/  ISETP.GE.U32.AND P0, PT, R20, UR6, PT ;  /* 0x0000000614007c0c */ /* 0x000fe4000bf06070 */
[----:B------:R-:W-:Y:S02]  /*1580*/  MOV R9, R14 ;  /* 0x0000000e00097202 */ /* 0x000fe40000000f00 */
[----:B------:R-:W-:-:S13]  /*1590*/  ISETP.GE.AND.EX P0, PT, R21, UR7, PT, P0 ;  /* 0x0000000715007c0c */ /* 0x000fda000bf06300 */
.L_x_1070:
        /* <DEDUP_REMOVED lines=21> */
[----:B------:R-:W-:-:S04]  /*16f0*/  @!P0 IMAD.X R25, RZ, RZ, R6, P1 ;  /* 0x000000ffff198224 */ /* 0x000fc800008e0606 */
        /* <DEDUP_REMOVED lines=15> */
[----:B------:R-:W-:Y:S01]  /*17f0*/  @!P0 IMAD.X R25, R36, 0x1, R21, P2 ;  /* 0x0000000124198824 */ /* 0x000fe200010e0615 */
        /* <DEDUP_REMOVED lines=15> */
[----:B-1----:R-:W-:-:S05]  /*18f0*/  @!P0 IADD3 R24, P1, R26, R24, RZ ;  /* 0x000000181a188210 */ /* 0x002fca0007f3e0ff */
[----:B------:R-:W-:-:S05]  /*1900*/  @!P0 IMAD.X R25, R27, 0x1, R25, P1 ;  /* 0x000000011b198824 */ /* 0x000fca00008e0619 */
        /* <DEDUP_REMOVED lines=28> */
[----:B------:R-:W-:Y:S01]  /*1ad0*/  @!P0 IADD3 R17, R17, R27, RZ ;  /* 0x0000001b11118210 */ /* 0x000fe20007ffe0ff */
[----:B------:R-:W-:-:S03]  /*1ae0*/  @!P0 IMAD.SHL.U32 R27, R16, 0x4, RZ ;  /* 0x00000004101b8824 */ /* 0x000fc600078e00ff */
        /* <DEDUP_REMOVED lines=21> */
[----:B0-----:R-:W-:Y:S01]  /*1c40*/  FFMA.FTZ R16, R18, R21, R31 ;  /* 0x0000001512107223 */ /* 0x001fe2000001001f */
[C---:B---3--:R-:W-:Y:S01]  /*1c50*/  FADD.FTZ R17, -R12.reuse, R22 ;  /* 0x000000160c117221 */ /* 0x048fe20000010100 */
        /* <DEDUP_REMOVED lines=34> */
.L_x_1064:
[----:B------:R-:W0:Y:S01]  /*1e80*/  S2R R3, SR_CgaCtaId ;  /* 0x0000000000037919 */ /* 0x000e220000008800 */
[----:B------:R-:W-:Y:S02]  /*1e90*/  ISETP.NE.AND P0, PT, R4, RZ, PT ;  /* 0x000000ff0400720c */ /* 0x000fe40003f05270 */
[----:B------:R-:W-:Y:S02]  /*1ea0*/  MOV R6, 0x400 ;  /* 0x0000040000067802 */ /* 0x000fe40000000f00 */
[----:B------:R-:W-:Y:S02]  /*1eb0*/  SEL R4, RZ, 0x1, P0 ;  /* 0x00000001ff047807 */ /* 0x000fe40000000000 */
[C---:B------:R-:W-:Y:S02]  /*1ec0*/  ISETP.GT.U32.AND P0, PT, R0.reuse, 0x1f, PT ;  /* 0x0000001f0000780c */ /* 0x040fe40003f04070 */
[----:B------:R-:W-:Y:S02]  /*1ed0*/  LEA.HI R9, R0, R0, RZ, 0x1e ;  /* 0x0000000000097211 */ /* 0x000fe400078ff0ff */
[----:B0-----:R-:W-:-:S05]  /*1ee0*/  LEA R10, R3, R6, 0x18 ;  /* 0x00000006030a7211 */ /* 0x001fca00078ec0ff */
[----:B------:R-:W-:-:S05]  /*1ef0*/  IMAD R9, R9, 0xc, R10 ;  /* 0x0000000c09097824 */ /* 0x000fca00078e020a */
[----:B------:R0:W-:Y:S04]  /*1f00*/  STS [R9+0x14], R8 ;  /* 0x0000140809007388 */ /* 0x0001e80000000800 */
[----:B------:R0:W-:Y:S04]  /*1f10*/  STS [R9+0x10], R4 ;  /* 0x0000100409007388 */ /* 0x0001e80000000800 */
[----:B------:R0:W-:Y:S01]  /*1f20*/  STS [R9+0x18], R7 ;  /* 0x0000180709007388 */ /* 0x0001e20000000800 */
[----:B------:R-:W-:Y:S06]  /*1f30*/  BAR.SYNC.DEFER_BLOCKING 0x0 ;  /* 0x0000000000007b1d */ /* 0x000fec0000010000 */
[----:B------:R-:W-:Y:S05]  /*1f40*/  @P0 BRA `(.L_x_1071) ;  /* 0x0000000400d40947 */ /* 0x000fea0003800000 */
[----:B------:R-:W-:Y:S01]  /*1f50*/  IMAD R19, R0, 0x3c, R10 ;  /* 0x0000003c00137824 */ /* 0x000fe200078e020a */
[----:B------:R-:W2:Y:S01]  /*1f60*/  S2R R18, SR_LANEID ;  /* 0x0000000000127919 */ /* 0x000ea20000000000 */
[----:B------:R-:W-:-:S03]  /*1f70*/  UMOV UR6, 0xffffffff ;  /* 0xffffffff00067882 */ /* 0x000fc60000000000 */
[----:B------:R-:W-:Y:S04]  /*1f80*/  LDS R16, [R19+0x20] ;  /* 0x0000200013107984 */ /* 0x000fe80000000800 */
[----:B------:R-:W3:Y:S04]  /*1f90*/  LDS R15, [R19+0x14] ;  /* 0x00001400130f7984 */ /* 0x000ee80000000800 */
[----:B------:R-:W-:Y:S04]  /*1fa0*/  LDS R14, [R19+0x24] ;  /* 0x00002400130e7984 */ /* 0x000fe80000000800 */
[----:B------:R-:W4:Y:S04]  /*1fb0*/  LDS R12, [R19+0x18] ;  /* 0x00001800130c7984 */ /* 0x000f280000000800 */
[----:B------:R-:W5:Y:S04]  /*1fc0*/  LDS R17, [R19+0x1c] ;  /* 0x00001c0013117984 */ /* 0x000f680000000800 */
[----:B------:R-:W1:Y:S04]  /*1fd0*/  LDS R11, [R19+0x2c] ;  /* 0x00002c00130b7984 */ /* 0x000e680000000800 */
[----:B0-----:R-:W0:Y:S04]  /*1fe0*/  LDS R9, [R19+0x30] ;  /* 0x0000300013097984 */ /* 0x001e280000000800 */
[----:B------:R-:W2:Y:S04]  /*1ff0*/  LDS R10, [R19+0x28] ;  /* 0x00002800130a7984 */ /* 0x000ea80000000800 */
[----:B------:R-:W2:Y:S04]  /*2000*/  LDS R4, [R19+0x38] ;  /* 0x0000380013047984 */ /* 0x000ea80000000800 */
[----:B------:R-:W2:Y:S04]  /*2010*/  LDS R20, [R19+0x3c] ;  /* 0x00003c0013147984 */ /* 0x000ea80000000800 */
[----:B------:R-:W2:Y:S04]  /*2020*/  LDS R8, [R19+0x34] ;  /* 0x0000340013087984 */ /* 0x000ea80000000800 */
[----:B------:R2:W2:Y:S01]  /*2030*/  LDS R7, [R19+0x10] ;  /* 0x0000100013077984 */ /* 0x0004a20000000800 */
[----:B---3--:R-:W-:Y:S01]  /*2040*/  FADD.FTZ R21, R16, R15 ;  /* 0x0000000f10157221 */ /* 0x008fe20000010000 */
[----:B----4-:R-:W-:Y:S01]  /*2050*/  FADD.FTZ R23, R14, R12 ;  /* 0x0000000c0e177221 */ /* 0x010fe20000010000 */
[----:B-----5:R-:W-:-:S04]  /*2060*/  ISETP.NE.AND P1, PT, R17, RZ, PT ;  /* 0x000000ff1100720c */ /* 0x020fc80003f25270 */
[----:B------:R-:W-:Y:S02]  /*2070*/  FSEL R22, R21, R16, !P1 ;  /* 0x0000001015167208 */ /* 0x000fe40004800000 */
[----:B------:R-:W-:-:S03]  /*2080*/  FSEL R24, R23, R14, !P1 ;  /* 0x0000000e17187208 */ /* 0x000fc60004800000 */
[----:B-1----:R-:W-:Y:S02]  /*2090*/  FADD.FTZ R22, R22, R11 ;  /* 0x0000000b16167221 */ /* 0x002fe40000010000 */
[----:B0-----:R-:W-:Y:S01]  /*20a0*/  FADD.FTZ R24, R24, R9 ;  /* 0x0000000918187221 */ /* 0x001fe20000010000 */
[----:B--2---:R-:W-:-:S04]  /*20b0*/  ISETP.NE.AND P2, PT, R10, RZ, PT ;  /* 0x000000ff0a00720c */ /* 0x004fc80003f45270 */
[----:B------:R-:W-:Y:S02]  /*20c0*/  FSEL R21, R22, R11, !P2 ;  /* 0x0000000b16157208 */ /* 0x000fe40005000000 */
[----:B------:R-:W-:-:S03]  /*20d0*/  FSEL R19, R24, R9, !P2 ;  /* 0x0000000918137208 */ /* 0x000fc60005000000 */
[----:B------:R-:W-:Y:S02]  /*20e0*/  FADD.FTZ R21, R21, R4 ;  /* 0x0000000415157221 */ /* 0x000fe40000010000 */
[----:B------:R-:W-:Y:S01]  /*20f0*/  FADD.FTZ R25, R19, R20 ;  /* 0x0000001413197221 */ /* 0x000fe20000010000 */
[----:B------:R-:W-:Y:S02]  /*2100*/  ISETP.NE.AND P3, PT, R8, RZ, PT ;  /* 0x000000ff0800720c */ /* 0x000fe40003f65270 */
[----:B------:R-:W-:Y:S02]  /*2110*/  IADD3 R23, R10, R17, R7 ;  /* 0x000000110a177210 */ /* 0x000fe40007ffe007 */
[----:B------:R-:W-:Y:S02]  /*2120*/  FSEL R21, R21, R4, !P3 ;  /* 0x0000000415157208 */ /* 0x000fe40005800000 */
[----:B------:R-:W-:Y:S02]  /*2130*/  IADD3 R19, R23, R8, RZ ;  /* 0x0000000817137210 */ /* 0x000fe40007ffe0ff */
[----:B------:R-:W-:Y:S01]  /*2140*/  FSEL R22, R25, R20, !P3 ;  /* 0x0000001419167208 */ /* 0x000fe20005800000 */
[----:B------:R-:W-:Y:S06]  /*2150*/  BRA.DIV UR6, `(.L_x_1072) ;  /* 0x0000000a06687947 */ /* 0x000fec000b800000 */
        /* <DEDUP_REMOVED lines=53> */
.L_x_1093:
[----:B------:R-:W-:Y:S01]  /*24b0*/  ISETP.NE.AND P4, PT, R0, RZ, PT ;  /* 0x000000ff0000720c */ /* 0x000fe20003f85270 */
[----:B-1----:R-:W1:Y:S01]  /*24c0*/  S2R R19, SR_TID.X ;  /* 0x0000000000137919 */ /* 0x002e620000002100 */
[----:B------:R-:W-:Y:S02]  /*24d0*/  PLOP3.LUT P0, PT, PT, PT, PT, 0x80, 0x0 ;  /* 0x000000000000781c */ /* 0x000fe40003f0f070 */
[----:B------:R-:W-:-:S09]  /*24e0*/  LEA R0, R3, R6, 0x18 ;  /* 0x0000000603007211 */ /* 0x000fd200078ec0ff */
[----:B------:R-:W-:Y:S02]  /*24f0*/  @P4 ISETP.NE.AND P5, PT, R7, RZ, PT ;  /* 0x000000ff0700420c */ /* 0x000fe40003fa5270 */
[----:B--2---:R-:W-:Y:S02]  /*2500*/  @P4 IADD3 R7, R18, R7, RZ ;  /* 0x0000000712074210 */ /* 0x004fe40007ffe0ff */
[----:B------:R-:W-:-:S03]  /*2510*/  @P4 PLOP3.LUT P0, PT, P5, PT, PT, 0x80, 0x0 ;  /* 0x000000000000481c */ /* 0x000fc60002f0f070 */
[----:B------:R-:W-:-:S10]  /*2520*/  IMAD.IADD R17, R17, 0x1, R7 ;  /* 0x0000000111117824 */ /* 0x000fd400078e0207 */
[----:B---3--:R-:W-:Y:S01]  /*2530*/  @!P0 FADD.FTZ R15, R21, R15 ;  /* 0x0000000f150f8221 */ /* 0x008fe20000010000 */
[----:B0-----:R-:W-:Y:S01]  /*2540*/  @!P0 FADD.FTZ R12, R22, R12 ;  /* 0x0000000c160c8221 */ /* 0x001fe20000010000 */
[----:B-1----:R-:W-:Y:S02]  /*2550*/  IMAD R0, R19, 0x3c, R0 ;  /* 0x0000003c13007824 */ /* 0x002fe400078e0200 */
[----:B------:R-:W-:Y:S01]  /*2560*/  @!P1 FADD.FTZ R16, R16, R15 ;  /* 0x0000000f10109221 */ /* 0x000fe20000010000 */
[----:B------:R-:W-:Y:S01]  /*2570*/  @!P1 FADD.FTZ R14, R14, R12 ;  /* 0x0000000c0e0e9221 */ /* 0x000fe20000010000 */
[----:B------:R-:W-:Y:S02]  /*2580*/  IADD3 R19, R10, R17, RZ ;  /* 0x000000110a137210 */ /* 0x000fe40007ffe0ff */
[----:B------:R-:W-:Y:S01]  /*2590*/  @!P2 FADD.FTZ R11, R11, R16 ;  /* 0x000000100b0ba221 */ /* 0x000fe20000010000 */
[----:B------:R-:W-:Y:S01]  /*25a0*/  @!P2 FADD.FTZ R9, R9, R14 ;  /* 0x0000000e0909a221 */ /* 0x000fe20000010000 */
[----:B------:R-:W-:Y:S01]  /*25b0*/  IADD3 R8, R8, R19, RZ ;  /* 0x0000001308087210 */ /* 0x000fe20007ffe0ff */
[----:B------:R2:W-:Y:S01]  /*25c0*/  STS [R0+0x10], R7 ;  /* 0x0000100700007388 */ /* 0x0005e20000000800 */
[----:B------:R-:W-:Y:S01]  /*25d0*/  @!P3 FADD.FTZ R4, R4, R11 ;  /* 0x0000000b0404b221 */ /* 0x000fe20000010000 */
[----:B------:R-:W-:-:S02]  /*25e0*/  @!P3 FADD.FTZ R20, R20, R9 ;  /* 0x000000091414b221 */ /* 0x000fc40000010000 */
        /* <DEDUP_REMOVED lines=11> */
.L_x_1071:
[----:B--2---:R-:W2:Y:S01]  /*26a0*/  S2R R0, SR_TID.X ;  /* 0x0000000000007919 */ /* 0x004ea20000002100 */
[----:B0-----:R-:W0:Y:S01]  /*26b0*/  LDC R7, c[0x0][0x2b4] ;  /* 0x0000ad00ff077b82 */ /* 0x001e220000000800 */
[----:B------:R-:W-:Y:S01]  /*26c0*/  LEA R9, R3, R6, 0x18 ;  /* 0x0000000603097211 */ /* 0x000fe200078ec0ff */
[----:B------:R-:W-:Y:S05]  /*26d0*/  WARPSYNC.ALL ;  /* 0x0000000000007948 */ /* 0x000fea0003800000 */
[----:B------:R-:W3:Y:S01]  /*26e0*/  S2R R14, SR_TID.X ;  /* 0x00000000000e7919 */ /* 0x000ee20000002100 */
[----:B--2---:R-:W-:Y:S01]  /*26f0*/  LEA.HI R4, R0, R0, RZ, 0x1e ;  /* 0x0000000000047211 */ /* 0x004fe200078ff0ff */
[----:B0-----:R-:W-:-:S04]  /*2700*/  IMAD R0, R2, R7, RZ ;  /* 0x0000000702007224 */ /* 0x001fc800078e02ff */
[----:B------:R-:W-:Y:S01]  /*2710*/  IMAD R15, R4, 0xc, R9 ;  /* 0x0000000c040f7824 */ /* 0x000fe200078e0209 */
[----:B---3--:R-:W-:Y:S01]  /*2720*/  LEA R0, R14, -R0, 0x1 ;  /* 0x800000000e007211 */ /* 0x008fe200078e08ff */
[----:B------:R-:W-:Y:S01]  /*2730*/  BAR.SYNC.DEFER_BLOCKING 0x0 ;  /* 0x0000000000007b1d */ /* 0x000fe20000010000 */
[----:B------:R-:W-:-:S05]  /*2740*/  VIADD R7, R7, 0xfffffffe ;  /* 0xfffffffe07077836 */ /* 0x000fca0000000000 */
[----:B------:R-:W-:Y:S02]  /*2750*/  ISETP.NE.AND P2, PT, R0, R7, PT ;  /* 0x000000070000720c */ /* 0x000fe40003f45270 */
[----:B------:R-:W0:Y:S01]  /*2760*/  S2UR UR6, SR_CTAID.X ;  /* 0x00000000000679c3 */ /* 0x000e220000002500 */
[----:B------:R-:W-:Y:S01]  /*2770*/  ULDC UR8, c[0x0][0x2a0] ;  /* 0x0000a80000087ab9 */ /* 0x000fe20000000800 */
[----:B------:R-:W-:Y:S01]  /*2780*/  ULDC.64 UR10, c[0x0][0x288] ;  /* 0x0000a200000a7ab9 */ /* 0x000fe20000000a00 */
[----:B------:R-:W-:Y:S05]  /*2790*/  BSSY B0, `(.L_x_1073) ;  /* 0x0000020000007945 */ /* 0x000fea0003800000 */
[----:B------:R-:W0:Y:S03]  /*27a0*/  LDC R11, c[0x0][0x2b0] ;  /* 0x0000ac00ff0b7b82 */ /* 0x000e260000000800 */
[----:B------:R-:W-:-:S05]  /*27b0*/  @!P2 IADD3 R4, R6, 0x7a0, RZ ;  /* 0x000007a00604a810 */ /* 0x000fca0007ffe0ff */
        /* <DEDUP_REMOVED lines=16> */
[----:B------:R-:W2:Y:S03]  /*28c0*/  S2R R2, SR_CTAID.Z ;  /* 0x0000000000027919 */ /* 0x000ea60000002700 */
[----:B------:R-:W-:Y:S02]  /*28d0*/  LEA R3, R3, R6, 0x18 ;  /* 0x0000000603037211 */ /* 0x000fe400078ec0ff */
[----:B0-----:R-:W0:Y:S03]  /*28e0*/  LDC.64 R6, c[0x0][0x268] ;  /* 0x00009a00ff067b82 */ /* 0x001e260000000a00 */
[----:B------:R-:W-:-:S05]  /*28f0*/  IMAD R4, R14, 0x8, R3 ;  /* 0x000000080e047824 */ /* 0x000fca00078e0203 */
[----:B------:R-:W3:Y:S01]  /*2900*/  LDS.64 R8, [R4] ;  /* 0x0000000004087984 */ /* 0x000ee20000000a00 */
[----:B--2---:R-:W-:-:S04]  /*2910*/  SHF.L.U32 R3, R2, 0x1, RZ ;  /* 0x0000000102037819 */ /* 0x004fc800000006ff */
[C---:B------:R-:W-:Y:S01]  /*2920*/  IADD3 R11, R3.reuse, 0x1, RZ ;  /* 0x00000001030b7810 */ /* 0x040fe20007ffe0ff */
[----:B------:R-:W-:-:S04]  /*2930*/  IMAD R3, R3, UR8, R10 ;  /* 0x0000000803037c24 */ /* 0x000fc8000f8e020a */
[----:B------:R-:W-:Y:S02]  /*2940*/  IMAD R11, R11, UR8, R10 ;  /* 0x000000080b0b7c24 */ /* 0x000fe4000f8e020a */
[----:B0-----:R-:W-:-:S04]  /*2950*/  IMAD.WIDE R2, R3, 0x4, R6 ;  /* 0x0000000403027825 */ /* 0x001fc800078e0206 */
[----:B------:R-:W-:Y:S01]  /*2960*/  IMAD.WIDE R6, R11, 0x4, R6 ;  /* 0x000000040b067825 */ /* 0x000fe200078e0206 */
[----:B---3--:R2:W-:Y:S04]  /*2970*/  REDG.E.ADD.F32.FTZ.RN.STRONG.GPU desc[UR4][R2.64], R8 ;  /* 0x00000008020079a6 */ /* 0x0085e8000c10f384 */
[----:B------:R2:W-:Y:S02]  /*2980*/  REDG.E.ADD.F32.FTZ.RN.STRONG.GPU desc[UR4][R6.64], R9 ;  /* 0x00000009060079a6 */ /* 0x0005e4000c10f384 */
.L_x_1074:
[----:B------:R-:W-:Y:S05]  /*2990*/  BSYNC B0 ;  /* 0x0000000000007941 */ /* 0x000fea0003800000 */
.L_x_1073:
[----:B------:R-:W-:Y:S05]  /*29a0*/  @P1 EXIT ;  /* 0x000000000000194d */ /* 0x000fea0003800000 */
[----:B--2---:R-:W2:Y:S01]  /*29b0*/  LDC R2, c[0x0][0x270] ;  /* 0x00009c00ff027b82 */ /* 0x004ea20000000800 */
[----:B------:R-:W-:-:S07]  /*29c0*/  ULDC.64 UR6, c[0x0][0x268] ;  /* 0x00009a0000067ab9 */ /* 0x000fce0000000a00 */
[----:B0-----:R-:W0:Y:S01]  /*29d0*/  LDC R9, c[0x0][RZ] ;  /* 0x00000000ff097b82 */ /* 0x001e220000000800 */
        /* <DEDUP_REMOVED lines=18> */
.L_x_1072:
[----:B------:R-:W-:Y:S01]  /*2b00*/  HFMA2.MMA R27, -RZ, RZ, 0, 5.9604644775390625e-08 ;  /* 0x00000001ff1b7435 */ /* 0x000fe200000001ff */
[----:B------:R-:W-:Y:S01]  /*2b10*/  IMAD.MOV.U32 R30, RZ, RZ, R19 ;  /* 0x000000ffff1e7224 */ /* 0x000fe200078e0013 */
[----:B------:R-:W-:Y:S02]  /*2b20*/  MOV R32, RZ ;  /* 0x000000ff00207202 */ /* 0x000fe40000000f00 */
[----:B------:R-:W-:Y:S02]  /*2b30*/  MOV R25, 0xffffffff ;  /* 0xffffffff00197802 */ /* 0x000fe40000000f00 */
[----:B------:R-:W-:Y:S02]  /*2b40*/  ISETP.GE.AND P5, PT, R18, 0x1, PT ;  /* 0x000000011200780c */ /* 0x000fe40003fa6270 */
[----:B------:R-:W-:-:S13]  /*2b50*/  ISETP.NE.AND P4, PT, R19, RZ, PT ;  /* 0x000000ff1300720c */ /* 0x000fda0003f85270 */
[----:B------:R-:W-:Y:S05]  /*2b60*/  WARPSYNC.COLLECTIVE R25, `(.L_x_1075) ;  /* 0x0000000019087348 */ /* 0x000fea0003c00000 */
[----:B------:R0:W1:Y:S02]  /*2b70*/  SHFL.UP P0, R23, R30, R27, R32 ;  /* 0x0400001b1e177389 */ /* 0x0000640000000020 */
[----:B01----:R-:W-:Y:S01]  /*2b80*/  ENDCOLLECTIVE ;  /* 0x000000000000791b */ /* 0x003fe20003800000 */
.L_x_1075:
[----:B------:R-:W-:Y:S01]  /*2b90*/  MOV R30, R21 ;  /* 0x00000015001e7202 */ /* 0x000fe20000000f00 */
[----:B------:R-:W-:-:S07]  /*2ba0*/  IMAD.MOV.U32 R24, RZ, RZ, R23 ;  /* 0x000000ffff187224 */ /* 0x000fce00078e0017 */
[----:B------:R-:W-:Y:S05]  /*2bb0*/  WARPSYNC.COLLECTIVE R25, `(.L_x_1076) ;  /* 0x0000000019087348 */ /* 0x000fea0003c00000 */
[----:B------:R0:W1:Y:S02]  /*2bc0*/  SHFL.UP P0, R23, R30, R27, R32 ;  /* 0x0400001b1e177389 */ /* 0x0000640000000020 */
[----:B01----:R-:W-:Y:S01]  /*2bd0*/  ENDCOLLECTIVE ;  /* 0x000000000000791b */ /* 0x003fe20003800000 */
.L_x_1076:
[----:B------:R-:W-:Y:S01]  /*2be0*/  @P5 IMAD.IADD R19, R19, 0x1, R24 ;  /* 0x0000000113135824 */ /* 0x000fe200078e0218 */
[----:B------:R-:W-:Y:S02]  /*2bf0*/  MOV R30, R22 ;  /* 0x00000016001e7202 */ /* 0x000fe40000000f00 */
[----:B------:R-:W-:-:S07]  /*2c00*/  MOV R26, R23 ;  /* 0x00000017001a7202 */ /* 0x000fce0000000f00 */
[----:B------:R-:W-:Y:S05]  /*2c10*/  WARPSYNC.COLLECTIVE R25, `(.L_x_1077) ;  /* 0x0000000019087348 */ /* 0x000fea0003c00000 */
[----:B------:R0:W1:Y:S02]  /*2c20*/  SHFL.UP P0, R23, R30, R27, R32 ;  /* 0x0400001b1e177389 */ /* 0x0000640000000020 */
[----:B01----:R-:W-:Y:S01]  /*2c30*/  ENDCOLLECTIVE ;  /* 0x000000000000791b */ /* 0x003fe20003800000 */
.L_x_1077:
[----:B------:R-:W-:-:S05]  /*2c40*/  FADD.FTZ R26, R21, R26 ;  /* 0x0000001a151a7221 */ /* 0x000fca0000010000 */
[----:B------:R-:W-:Y:S01]  /*2c50*/  @P5 FSEL R21, R26, R21, !P4 ;  /* 0x000000151a155208 */ /* 0x000fe20006000000 */
[----:B------:R-:W-:Y:S01]  /*2c60*/  HFMA2.MMA R27, -RZ, RZ, 0, 1.1920928955078125e-07 ;  /* 0x00000002ff1b7435 */ /* 0x000fe200000001ff */
[----:B------:R-:W-:Y:S01]  /*2c70*/  MOV R30, R19 ;  /* 0x00000013001e7202 */ /* 0x000fe20000000f00 */
[----:B------:R-:W-:-:S05]  /*2c80*/  FADD.FTZ R23, R22, R23 ;  /* 0x0000001716177221 */ /* 0x000fca0000010000 */
[----:B------:R-:W-:-:S07]  /*2c90*/  @P5 FSEL R22, R23, R22, !P4 ;  /* 0x0000001617165208 */ /* 0x000fce0006000000 */
[----:B------:R-:W-:Y:S05]  /*2ca0*/  WARPSYNC.COLLECTIVE R25, `(.L_x_1078) ;  /* 0x0000000019087348 */ /* 0x000fea0003c00000 */
[----:B------:R0:W1:Y:S02]  /*2cb0*/  SHFL.UP P0, R23, R30, R27, R32 ;  /* 0x0400001b1e177389 */ /* 0x0000640000000020 */
[----:B01----:R-:W-:Y:S01]  /*2cc0*/  ENDCOLLECTIVE ;  /* 0x000000000000791b */ /* 0x003fe20003800000 */
.L_x_1078:
[----:B------:R-:W-:Y:S02]  /*2cd0*/  ISETP.GE.AND P5, PT, R18, 0x2, PT ;  /* 0x000000021200780c */ /* 0x000fe40003fa6270 */
[----:B------:R-:W-:Y:S01]  /*2ce0*/  ISETP.NE.AND P4, PT, R19, RZ, PT ;  /* 0x000000ff1300720c */ /* 0x000fe20003f85270 */
[----:B------:R-:W-:Y:S01]  /*2cf0*/  IMAD.MOV.U32 R30, RZ, RZ, R21 ;  /* 0x000000ffff1e7224 */ /* 0x000fe200078e0015 */
[----:B------:R-:W-:-:S11]  /*2d00*/  MOV R24, R23 ;  /* 0x0000001700187202 */ /* 0x000fd60000000f00 */
[----:B------:R-:W-:Y:S05]  /*2d10*/  WARPSYNC.COLLECTIVE R25, `(.L_x_1079) ;  /* 0x0000000019087348 */ /* 0x000fea0003c00000 */
[----:B------:R0:W1:Y:S02]  /*2d20*/  SHFL.UP P0, R23, R30, R27, R32 ;  /* 0x0400001b1e177389 */ /* 0x0000640000000020 */
[----:B01----:R-:W-:Y:S01]  /*2d30*/  ENDCOLLECTIVE ;  /* 0x000000000000791b */ /* 0x003fe20003800000 */
.L_x_1079:
[----:B------:R-:W-:Y:S02]  /*2d40*/  @P5 IADD3 R19, R19, R24, RZ ;  /* 0x0000001813135210 */ /* 0x000fe40007ffe0ff */
[----:B------:R-:W-:Y:S02]  /*2d50*/  MOV R30, R22 ;  /* 0x00000016001e7202 */ /* 0x000fe40000000f00 */
[----:B------:R-:W-:-:S07]  /*2d60*/  MOV R26, R23 ;  /* 0x00000017001a7202 */ /* 0x000fce0000000f00 */
[----:B------:R-:W-:Y:S05]  /*2d70*/  WARPSYNC.COLLECTIVE R25, `(.L_x_1080) ;  /* 0x0000000019087348 */ /* 0x000fea0003c00000 */
[----:B------:R0:W1:Y:S02]  /*2d80*/  SHFL.UP P0, R23, R30, R27, R32 ;  /* 0x0400001b1e177389 */ /* 0x0000640000000020 */
[----:B01----:R-:W-:Y:S01]  /*2d90*/  ENDCOLLECTIVE ;  /* 0x000000000000791b */ /* 0x003fe20003800000 */
.L_x_1080:
[----:B------:R-:W-:-:S05]  /*2da0*/  FADD.FTZ R26, R21, R26 ;  /* 0x0000001a151a7221 */ /* 0x000fca0000010000 */
[----:B------:R-:W-:Y:S01]  /*2db0*/  @P5 FSEL R21, R26, R21, !P4 ;  /* 0x000000151a155208 */ /* 0x000fe20006000000 */
[----:B------:R-:W-:Y:S01]  /*2dc0*/  HFMA2.MMA R27, -RZ, RZ, 0, 2.384185791015625e-07 ;  /* 0x00000004ff1b7435 */ /* 0x000fe200000001ff */
[----:B------:R-:W-:Y:S02]  /*2dd0*/  IMAD.MOV.U32 R30, RZ, RZ, R19 ;  /* 0x000000ffff1e7224 */ /* 0x000fe400078e0013 */
[----:B------:R-:W-:-:S05]  /*2de0*/  FADD.FTZ R23, R22, R23 ;  /* 0x0000001716177221 */ /* 0x000fca0000010000 */
[----:B------:R-:W-:-:S07]  /*2df0*/  @P5 FSEL R22, R23, R22, !P4 ;  /* 0x0000001617165208 */ /* 0x000fce0006000000 */
[----:B------:R-:W-:Y:S05]  /*2e00*/  WARPSYNC.COLLECTIVE R25, `(.L_x_1081) ;  /* 0x0000000019087348 */ /* 0x000fea0003c00000 */
[----:B------:R0:W1:Y:S02]  /*2e10*/  SHFL.UP P0, R23, R30, R27, R32 ;  /* 0x0400001b1e177389 */ /* 0x0000640000000020 */
[----:B01----:R-:W-:Y:S01]  /*2e20*/  ENDCOLLECTIVE ;  /* 0x000000000000791b */ /* 0x003fe20003800000 */
.L_x_1081:
[----:B------:R-:W-:Y:S02]  /*2e30*/  ISETP.GE.AND P5, PT, R18, 0x4, PT ;  /* 0x000000041200780c */ /* 0x000fe40003fa6270 */
[----:B------:R-:W-:Y:S02]  /*2e40*/  ISETP.NE.AND P4, PT, R19, RZ, PT ;  /* 0x000000ff1300720c */ /* 0x000fe40003f85270 */
[----:B------:R-:W-:Y:S02]  /*2e50*/  MOV R30, R21 ;  /* 0x00000015001e7202 */ /* 0x000fe40000000f00 */
[----:B------:R-:W-:-:S09]  /*2e60*/  MOV R24, R23 ;  /* 0x0000001700187202 */ /* 0x000fd20000000f00 */
[----:B------:R-:W-:Y:S05]  /*2e70*/  WARPSYNC.COLLECTIVE R25, `(.L_x_1082) ;  /* 0x0000000019087348 */ /* 0x000fea0003c00000 */
[----:B------:R0:W1:Y:S02]  /*2e80*/  SHFL.UP P0, R23, R30, R27, R32 ;  /* 0x0400001b1e177389 */ /* 0x0000640000000020 */
[----:B01----:R-:W-:Y:S01]  /*2e90*/  ENDCOLLECTIVE ;  /* 0x000000000000791b */ /* 0x003fe20003800000 */
.L_x_1082:
[----:B------:R-:W-:Y:S02]  /*2ea0*/  @P5 IADD3 R19, R19, R24, RZ ;  /* 0x0000001813135210 */ /* 0x000fe40007ffe0ff */
[----:B------:R-:W-:Y:S01]  /*2eb0*/  MOV R30, R22 ;  /* 0x00000016001e7202 */ /* 0x000fe20000000f00 */
[----:B------:R-:W-:-:S07]  /*2ec0*/  IMAD.MOV.U32 R26, RZ, RZ, R23 ;  /* 0x000000ffff1a7224 */ /* 0x000fce00078e0017 */
[----:B------:R-:W-:Y:S05]  /*2ed0*/  WARPSYNC.COLLECTIVE R25, `(.L_x_1083) ;  /* 0x0000000019087348 */ /* 0x000fea0003c00000 */
[----:B------:R0:W1:Y:S02]  /*2ee0*/  SHFL.UP P0, R23, R30, R27, R32 ;  /* 0x0400001b1e177389 */ /* 0x0000640000000020 */
[----:B01----:R-:W-:Y:S01]  /*2ef0*/  ENDCOLLECTIVE ;  /* 0x000000000000791b */ /* 0x003fe20003800000 */
.L_x_1083:
[----:B------:R-:W-:-:S05]  /*2f00*/  FADD.FTZ R26, R21, R26 ;  /* 0x0000001a151a7221 */ /* 0x000fca0000010000 */
[----:B------:R-:W-:Y:S02]  /*2f10*/  @P5 FSEL R21, R26, R21, !P4 ;  /* 0x000000151a155208 */ /* 0x000fe40006000000 */
[----:B------:R-:W-:Y:S01]  /*2f20*/  MOV R30, R19 ;  /* 0x00000013001e7202 */ /* 0x000fe20000000f00 */
[----:B------:R-:W-:Y:S02]  /*2f30*/  IMAD.MOV.U32 R27, RZ, RZ, 0x8 ;  /* 0x00000008ff1b7424 */ /* 0x000fe400078e00ff */
[----:B------:R-:W-:-:S05]  /*2f40*/  FADD.FTZ R23, R22, R23 ;  /* 0x0000001716177221 */ /* 0x000fca0000010000 */
[----:B------:R-:W-:-:S07]  /*2f50*/  @P5 FSEL R22, R23, R22, !P4 ;  /* 0x0000001617165208 */ /* 0x000fce0006000000 */
[----:B------:R-:W-:Y:S05]  /*2f60*/  WARPSYNC.COLLECTIVE R25, `(.L_x_1084) ;  /* 0x0000000019087348 */ /* 0x000fea0003c00000 */
[----:B------:R0:W1:Y:S02]  /*2f70*/  SHFL.UP P0, R23, R30, R27, R32 ;  /* 0x0400001b1e177389 */ /* 0x0000640000000020 */
[----:B01----:R-:W-:Y:S01]  /*2f80*/  ENDCOLLECTIVE ;  /* 0x000000000000791b */ /* 0x003fe20003800000 */
.L_x_1084:
[----:B------:R-:W-:Y:S02]  /*2f90*/  ISETP.GE.AND P5, PT, R18, 0x8, PT ;  /* 0x000000081200780c */ /* 0x000fe40003fa6270 */
[----:B------:R-:W-:Y:S02]  /*2fa0*/  ISETP.NE.AND P4, PT, R19, RZ, PT ;  /* 0x000000ff1300720c */ /* 0x000fe40003f85270 */
[----:B------:R-:W-:Y:S02]  /*2fb0*/  MOV R30, R21 ;  /* 0x00000015001e7202 */ /* 0x000fe40000000f00 */
[----:B------:R-:W-:-:S09]  /*2fc0*/  MOV R24, R23 ;  /* 0x0000001700187202 */ /* 0x000fd20000000f00 */
[----:B------:R-:W-:Y:S05]  /*2fd0*/  WARPSYNC.COLLECTIVE R25, `(.L_x_1085) ;  /* 0x0000000019087348 */ /* 0x000fea0003c00000 */
[----:B------:R0:W1:Y:S02]  /*2fe0*/  SHFL.UP P0, R23, R30, R27, R32 ;  /* 0x0400001b1e177389 */ /* 0x0000640000000020 */
[----:B01----:R-:W-:Y:S01]  /*2ff0*/  ENDCOLLECTIVE ;  /* 0x000000000000791b */ /* 0x003fe20003800000 */
.L_x_1085:
[----:B------:R-:W-:Y:S01]  /*3000*/  @P5 IADD3 R19, R19, R24, RZ ;  /* 0x0000001813135210 */ /* 0x000fe20007ffe0ff */
[----:B------:R-:W-:Y:S01]  /*3010*/  IMAD.MOV.U32 R30, RZ, RZ, R22 ;  /* 0x000000ffff1e7224 */ /* 0x000fe200078e0016 */
[----:B------:R-:W-:-:S07]  /*3020*/  MOV R26, R23 ;  /* 0x00000017001a7202 */ /* 0x000fce0000000f00 */
[----:B------:R-:W-:Y:S05]  /*3030*/  WARPSYNC.COLLECTIVE R25, `(.L_x_1086) ;  /* 0x0000000019087348 */ /* 0x000fea0003c00000 */
[----:B------:R0:W1:Y:S02]  /*3040*/  SHFL.UP P0, R23, R30, R27, R32 ;  /* 0x0400001b1e177389 */ /* 0x0000640000000020 */
[----:B01----:R-:W-:Y:S01]  /*3050*/  ENDCOLLECTIVE ;  /* 0x000000000000791b */ /* 0x003fe20003800000 */
.L_x_1086:
[----:B------:R-:W-:-:S05]  /*3060*/  FADD.FTZ R26, R21, R26 ;  /* 0x0000001a151a7221 */ /* 0x000fca0000010000 */
[----:B------:R-:W-:Y:S01]  /*3070*/  @P5 FSEL R21, R26, R21, !P4 ;  /* 0x000000151a155208 */ /* 0x000fe20006000000 */
[----:B------:R-:W-:Y:S01]  /*3080*/  HFMA2.MMA R27, -RZ, RZ, 0, 9.5367431640625e-07 ;  /* 0x00000010ff1b7435 */ /* 0x000fe200000001ff */
[----:B------:R-:W-:Y:S01]  /*3090*/  MOV R30, R19 ;  /* 0x00000013001e7202 */ /* 0x000fe20000000f00 */
[----:B------:R-:W-:-:S05]  /*30a0*/  FADD.FTZ R23, R22, R23 ;  /* 0x0000001716177221 */ /* 0x000fca0000010000 */
[----:B------:R-:W-:-:S07]  /*30b0*/  @P5 FSEL R22, R23, R22, !P4 ;  /* 0x0000001617165208 */ /* 0x000fce0006000000 */
[----:B------:R-:W-:Y:S05]  /*30c0*/  WARPSYNC.COLLECTIVE R25, `(.L_x_1087) ;  /* 0x0000000019087348 */ /* 0x000fea0003c00000 */
[----:B------:R0:W1:Y:S02]  /*30d0*/  SHFL.UP P0, R23, R30, R27, R32 ;  /* 0x0400001b1e177389 */ /* 0x0000640000000020 */
[----:B01----:R-:W-:Y:S01]  /*30e0*/  ENDCOLLECTIVE ;  /* 0x000000000000791b */ /* 0x003fe20003800000 */
.L_x_1087:
[----:B------:R-:W-:Y:S02]  /*30f0*/  ISETP.GE.AND P4, PT, R18, 0x10, PT ;  /* 0x000000101200780c */ /* 0x000fe40003f86270 */
[----:B------:R-:W-:Y:S01]  /*3100*/  MOV R30, R21 ;  /* 0x00000015001e7202 */ /* 0x000fe20000000f00 */
[----:B------:R-:W-:-:S10]  /*3110*/  IMAD.MOV.U32 R24, RZ, RZ, R23 ;  /* 0x000000ffff187224 */ /* 0x000fd400078e0017 */
[----:B------:R-:W-:Y:S05]  /*3120*/  WARPSYNC.COLLECTIVE R25, `(.L_x_1088) ;  /* 0x0000000019087348 */ /* 0x000fea0003c00000 */
[----:B------:R0:W1:Y:S02]  /*3130*/  SHFL.UP P0, R23, R30, R27, R32 ;  /* 0x0400001b1e177389 */ /* 0x0000640000000020 */
[----:B01----:R-:W-:Y:S01]  /*3140*/  ENDCOLLECTIVE ;  /* 0x000000000000791b */ /* 0x003fe20003800000 */
.L_x_1088:
[----:B------:R-:W-:Y:S02]  /*3150*/  MOV R30, R22 ;  /* 0x00000016001e7202 */ /* 0x000fe40000000f00 */
[----:B------:R-:W-:-:S07]  /*3160*/  MOV R26, R23 ;  /* 0x00000017001a7202 */ /* 0x000fce0000000f00 */
[----:B------:R-:W-:Y:S05]  /*3170*/  WARPSYNC.COLLECTIVE R25, `(.L_x_1089) ;  /* 0x0000000019087348 */ /* 0x000fea0003c00000 */
[----:B------:R0:W1:Y:S02]  /*3180*/  SHFL.UP P0, R23, R30, R27, R32 ;  /* 0x0400001b1e177389 */ /* 0x0000640000000020 */
[----:B01----:R-:W-:Y:S01]  /*3190*/  ENDCOLLECTIVE ;  /* 0x000000000000791b */ /* 0x003fe20003800000 */
.L_x_1089:
[----:B------:R-:W-:Y:S01]  /*31a0*/  FADD.FTZ R26, R21, R26 ;  /* 0x0000001a151a7221 */ /* 0x000fe20000010000 */
[----:B------:R-:W-:Y:S01]  /*31b0*/  HFMA2.MMA R27, -RZ, RZ, 0, 5.9604644775390625e-08 ;  /* 0x00000001ff1b7435 */ /* 0x000fe200000001ff */
[C---:B------:R-:W-:Y:S01]  /*31c0*/  ISETP.NE.AND P0, PT, R19.reuse, RZ, PT ;  /* 0x000000ff1300720c */ /* 0x040fe20003f05270 */
[----:B------:R-:W-:Y:S02]  /*31d0*/  @P4 IMAD.IADD R19, R19, 0x1, R24 ;  /* 0x0000000113134824 */ /* 0x000fe400078e0218 */
[----:B------:R-:W-:Y:S01]  /*31e0*/  FADD.FTZ R23, R22, R23 ;  /* 0x0000001716177221 */ /* 0x000fe20000010000 */
[----:B------:R-:W-:Y:S02]  /*31f0*/  @P4 FSEL R21, R26, R21, !P0 ;  /* 0x000000151a154208 */ /* 0x000fe40004000000 */
[----:B------:R-:W-:Y:S02]  /*3200*/  MOV R30, R19 ;  /* 0x00000013001e7202 */ /* 0x000fe40000000f00 */
[----:B------:R-:W-:-:S07]  /*3210*/  @P4 FSEL R22, R23, R22, !P0 ;  /* 0x0000001617164208 */ /* 0x000fce0004000000 */
[----:B------:R-:W-:Y:S05]  /*3220*/  WARPSYNC.COLLECTIVE R25, `(.L_x_1090) ;  /* 0x0000000019087348 */ /* 0x000fea0003c00000 */
[----:B------:R0:W1:Y:S02]  /*3230*/  SHFL.UP P0, R23, R30, R27, R32 ;  /* 0x0400001b1e177389 */ /* 0x0000640000000020 */
[----:B01----:R-:W-:Y:S01]  /*3240*/  ENDCOLLECTIVE ;  /* 0x000000000000791b */ /* 0x003fe20003800000 */
.L_x_1090:
[----:B------:R-:W-:Y:S01]  /*3250*/  IMAD.MOV.U32 R30, RZ, RZ, R21 ;  /* 0x000000ffff1e7224 */ /* 0x000fe200078e0015 */
[----:B------:R-:W-:-:S07]  /*3260*/  MOV R18, R23 ;  /* 0x0000001700127202 */ /* 0x000fce0000000f00 */
[----:B------:R-:W-:Y:S05]  /*3270*/  WARPSYNC.COLLECTIVE R25, `(.L_x_1091) ;  /* 0x0000000019087348 */ /* 0x000fea0003c00000 */
[----:B------:R0:W1:Y:S02]  /*3280*/  SHFL.UP P0, R23, R30, R27, R32 ;  /* 0x0400001b1e177389 */ /* 0x0000640000000020 */
[----:B01----:R-:W-:Y:S01]  /*3290*/  ENDCOLLECTIVE ;  /* 0x000000000000791b */ /* 0x003fe20003800000 */
.L_x_1091:
[----:B------:R-:W-:Y:S02]  /*32a0*/  MOV R30, R22 ;  /* 0x00000016001e7202 */ /* 0x000fe40000000f00 */
[----:B------:R-:W-:-:S07]  /*32b0*/  MOV R21, R23 ;  /* 0x0000001700157202 */ /* 0x000fce0000000f00 */
[----:B------:R-:W-:Y:S05]  /*32c0*/  WARPSYNC.COLLECTIVE R25, `(.L_x_1092) ;  /* 0x0000000019087348 */ /* 0x000fea0003c00000 */
[----:B------:R0:W1:Y:S02]  /*32d0*/  SHFL.UP P0, R23, R30, R27, R32 ;  /* 0x0400001b1e177389 */ /* 0x0000640000000020 */
[----:B01----:R-:W-:Y:S01]  /*32e0*/  ENDCOLLECTIVE ;  /* 0x000000000000791b */ /* 0x003fe20003800000 */
.L_x_1092:
[----:B------:R-:W-:Y:S01]  /*32f0*/  MOV R22, R23 ;  /* 0x0000001700167202 */ /* 0x000fe20000000f00 */
[----:B------:R-:W-:Y:S06]  /*3300*/  BRA `(.L_x_1093) ;  /* 0xfffffff000687947 */ /* 0x000fec000383ffff */
.L_x_1094:
        /* <DEDUP_REMOVED lines=15> */
.L_x_4473:


//--------------------- .text._Z30group_norm_nhwc_bwd_sum_kernelI11Fp32IOFp32WLi192EEv26Group_norm_nhwc_bwd_params --------------------------
	.section	.text._Z30group_norm_nhwc_bwd_sum_kernelI11Fp32IOFp32WLi192EEv26Group_norm_nhwc_bwd_params,"ax",@progbits
	.align	128
        .global         _Z30group_norm_nhwc_bwd_sum_kernelI11Fp32IOFp32WLi192EEv26Group_norm_nhwc_bwd_params
        .type           _Z30group_norm_nhwc_bwd_sum_kernelI11Fp32IOFp32WLi192EEv26Group_norm_nhwc_bwd_params,@function
        .size           _Z30group_norm_nhwc_bwd_sum_kernelI11Fp32IOFp32WLi192EEv26Group_norm_nhwc_bwd_params,(.L_x_4474 - _Z30group_norm_nhwc_bwd_sum_kernelI11Fp32IOFp32WLi192EEv26Group_norm_nhwc_bwd_params)
        .other          _Z30group_norm_nhwc_bwd_sum_kernelI11Fp32IOFp32WLi192EEv26Group_norm_nhwc_bwd_params,@"STO_CUDA_ENTRY STV_DEFAULT"
_Z30group_norm_nhwc_bwd_sum_kernelI11Fp32IOFp32WLi192EEv26Group_norm_nhwc_bwd_params:
.text._Z30group_norm_nhwc_bwd_sum_kernelI11Fp32IOFp32WLi192EEv26Group_norm_nhwc_bwd_params:
        /* <DEDUP_REMOVED lines=69> */
.L_x_1096:
[----:B------:R-:W-:Y:S05]  /*0450*/  BSYNC B0 ;  /* 0x0000000000007941 */ /* 0x000fea0003800000 */
.L_x_1095:
        /* <DEDUP_REMOVED lines=17> */
[----:B------:R-:W-:Y:S01]  /*0570*/  @P3 VIADD R13, R13, 0x1 ;  /* 0x000000010d0d3836 */ /* 0x000fe20000000000 */
[----:B------:R-:W-:Y:S02]  /*0580*/  ISETP.LT.AND.EX P1, PT, R2, R9, PT, P1 ;  /* 0x000000090200720c */ /* 0x000fe40003f21310 */
[----:B------:R-:W-:Y:S01]  /*0590*/  MOV R2, 0x3f800000 ;  /* 0x3f80000000027802 */ /* 0x000fe20000000f00 */
[----:B--2---:R-:W-:Y:S01]  /*05a0*/  @P2 FADD.FTZ R12, R15, R12 ;  /* 0x0000000c0f0c2221 */ /* 0x004fe20000010000 */
[----:B------:R-:W-:Y:S01]  /*05b0*/  SEL R3, R3, R8, P1 ;  /* 0x0000000803037207 */ /* 0x000fe20000800000 */
[----:B------:R-:W-:Y:S01]  /*05c0*/  HFMA2.MMA R15, -RZ, RZ, 0, 0 ;  /* 0x00000000ff0f7435 */ /* 0x000fe200000001ff */
[----:B------:R-:W-:Y:S02]  /*05d0*/  SEL R0, R0, R13, !P4 ;  /* 0x0000000d00007207 */ /* 0x000fe40006000000 */
[----:B------:R-:W-:Y:S01]  /*05e0*/  ISETP.GE.AND P1, PT, R22, R3, PT ;  /* 0x000000031600720c */ /* 0x000fe20003f26270 */
[----:B------:R0:W1:Y:S01]  /*05f0*/  @P2 MUFU.RSQ R2, R12 ;  /* 0x0000000c00022308 */ /* 0x0000620000001400 */
[----:B------:R-:W-:-:S05]  /*0600*/  IADD3 R8, -R0, RZ, RZ ;  /* 0x000000ff00087210 */ /* 0x000fca0007ffe1ff */
[----:B------:R-:W-:Y:S01]  /*0610*/  IMAD R4, R5, R8, R4 ;  /* 0x0000000805047224 */ /* 0x000fe200078e0204 */
[----:B------:R-:W-:Y:S01]  /*0620*/  CS2R R8, SRZ ;  /* 0x0000000000087805 */ /* 0x000fe2000001ff00 */
[----:B------:R-:W-:-:S04]  /*0630*/  IMAD.MOV.U32 R5, RZ, RZ, RZ ;  /* 0x000000ffff057224 */ /* 0x000fc800078e00ff */
[----:B0-----:R-:W-:Y:S05]  /*0640*/  @P1 BRA `(.L_x_1097) ;  /* 0x0000001800001947 */ /* 0x001fea0003800000 */
[----:B------:R-:W0:Y:S01]  /*0650*/  LDC.64 R32, c[0x0][0x298] ;  /* 0x0000a600ff207b82 */ /* 0x000e220000000a00 */
[----:B------:R-:W-:Y:S01]  /*0660*/  USHF.R.S32.HI UR7, URZ, 0x1f, UR6 ;  /* 0x0000001f3f077899 */ /* 0x000fe20008011406 */
[----:B------:R-:W-:Y:S01]  /*0670*/  MOV R23, R22 ;  /* 0x0000001600177202 */ /* 0x000fe20000000f00 */
[----:B------:R-:W-:Y:S01]  /*0680*/  IMAD.IADD R5, R3, 0x1, -R22 ;  /* 0x0000000103057824 */ /* 0x000fe200078e0a16 */
[----:B------:R-:W-:Y:S02]  /*0690*/  LOP3.LUT R24, RZ, R3, RZ, 0x33, !PT ;  /* 0x00000003ff187212 */ /* 0x000fe400078e33ff */
[----:B------:R-:W-:Y:S01]  /*06a0*/  IADD3 R9, -R22, -0x2, RZ ;  /* 0xfffffffe16097810 */ /* 0x000fe20007ffe1ff */
[C---:B0-----:R-:W-:Y:S01]  /*06b0*/  IMAD R8, R32.reuse, UR7, RZ ;  /* 0x0000000720087c24 */ /* 0x041fe2000f8e02ff */
[----:B------:R-:W-:Y:S01]  /*06c0*/  ULDC.U8 UR7, c[0x0][0x2a4] ;  /* 0x0000a90000077ab9 */ /* 0x000fe20000000000 */
[----:B------:R-:W-:Y:S01]  /*06d0*/  IMAD.WIDE.U32 R34, R32, UR6, R10 ;  /* 0x0000000620227c25 */ /* 0x000fe2000f8e000a */
[----:B------:R-:W-:-:S03]  /*06e0*/  ISETP.NE.AND P1, PT, RZ, UR7, PT ;  /* 0x00000007ff007c0c */ /* 0x000fc6000bf25270 */
[----:B------:R-:W-:-:S05]  /*06f0*/  IMAD R33, R33, UR6, R8 ;  /* 0x0000000621217c24 */ /* 0x000fca000f8e0208 */
[----:B------:R-:W-:-:S05]  /*0700*/  IADD3 R33, R35, R33, RZ ;  /* 0x0000002123217210 */ /* 0x000fca0007ffe0ff */
[----:B------:R-:W-:Y:S05]  /*0710*/  @!P1 BRA `(.L_x_1098) ;  /* 0x0000000800ac9947 */ /* 0x000fea0003800000 */
[----:B------:R-:W-:Y:S02]  /*0720*/  LOP3.LUT R5, R5, 0x1, RZ, 0xc0, !PT ;  /* 0x0000000105057812 */ /* 0x000fe400078ec0ff */
[----:B------:R-:W-:Y:S02]  /*0730*/  CS2R R28, SRZ ;  /* 0x00000000001c7805 */ /* 0x000fe4000001ff00 */
[----:B------:R-:W-:Y:S02]  /*0740*/  ISETP.NE.AND P2, PT, R9, R24, PT ;  /* 0x000000180900720c */ /* 0x000fe40003f45270 */
[----:B------:R-:W-:Y:S02]  /*0750*/  CS2R R8, SRZ ;  /* 0x0000000000087805 */ /* 0x000fe4000001ff00 */
[----:B------:R-:W-:Y:S01]  /*0760*/  ISETP.NE.U32.AND P1, PT, R5, 0x1, PT ;  /* 0x000000010500780c */ /* 0x000fe20003f25070 */
[----:B------:R-:W-:Y:S01]  /*0770*/  IMAD.MOV.U32 R5, RZ, RZ, RZ ;  /* 0x000000ffff057224 */ /* 0x000fe200078e00ff */
        /* <DEDUP_REMOVED lines=19> */
[----:B------:R-:W-:Y:S02]  /*08b0*/  VIADD R22, R22, 0x1 ;  /* 0x0000000116167836 */ /* 0x000fe40000000000 */
        /* <DEDUP_REMOVED lines=32> */
.L_x_1099:
[----:B------:R-:W-:Y:S05]  /*0ac0*/  @!P2 BRA `(.L_x_1097) ;  /* 0x0000001000e0a947 */ /* 0x000fea0003800000 */
[----:B------:R-:W-:-:S04]  /*0ad0*/  IADD3 R22, R22, 0x1, RZ ;  /* 0x0000000116167810 */ /* 0x000fc80007ffe0ff */
[----:B------:R-:W-:-:S07]  /*0ae0*/  SHF.R.S32.HI R23, RZ, 0x1f, R22 ;  /* 0x0000001fff177819 */ /* 0x000fce0000011416 */
.L_x_1100:
        /* <DEDUP_REMOVED lines=13> */
[----:B--2---:R-:W-:Y:S02]  /*0bc0*/  @!P0 IADD3 R24, P1, R31, R12, RZ ;  /* 0x0000000c1f188210 */ /* 0x004fe40007f3e0ff */
[----:B------:R-:W-:Y:S02]  /*0bd0*/  @!P0 SHF.L.U64.HI R36, R36, 0x2, R11 ;  /* 0x0000000224248819 */ /* 0x000fe4000001020b */
[----:B------:R-:W-:-:S03]  /*0be0*/  CS2R R10, SRZ ;  /* 0x00000000000a7805 */ /* 0x000fc6000001ff00 */
[----:B------:R-:W-:Y:S02]  /*0bf0*/  @!P0 IMAD.X R25, R36, 0x1, R13, P1 ;  /* 0x0000000124198824 */ /* 0x000fe400008e060d */
[----:B------:R-:W2:Y:S03]  /*0c00*/  @!P0 LDC.64 R12, c[0x0][0x288] ;  /* 0x0000a200ff0c8b82 */ /* 0x000ea60000000a00 */
[----:B------:R4:W5:Y:S01]  /*0c10*/  @!P0 LDG.E.64 R10, desc[UR4][R24.64] ;  /* 0x00000004180a8981 */ /* 0x000962000c1e1b00 */
[----:B0-----:R-:W-:-:S05]  /*0c20*/  @!P0 IADD3 R30, P1, R31, R20, RZ ;  /* 0x000000141f1e8210 */ /* 0x001fca0007f3e0ff */
[----:B------:R-:W-:Y:S02]  /*0c30*/  @!P0 IMAD.X R31, R36, 0x1, R21, P1 ;  /* 0x00000001241f8824 */ /* 0x000fe400008e0615 */
[----:B------:R-:W0:Y:S01]  /*0c40*/  @!P0 LDC.64 R20, c[0x0][0x228] ;  /* 0x00008a00ff148b82 */ /* 0x000e220000000a00 */
[----:B----4-:R-:W-:Y:S02]  /*0c50*/  @!P0 MOV R24, R34 ;  /* 0x0000002200188202 */ /* 0x010fe40000000f00 */
[----:B------:R-:W-:Y:S01]  /*0c60*/  @!P0 MOV R25, R33 ;  /* 0x0000002100198202 */ /* 0x000fe20000000f00 */
[-C--:B--2---:R-:W-:Y:S02]  /*0c70*/  @!P0 IMAD R26, R23, R12.reuse, RZ ;  /* 0x0000000c171a8224 */ /* 0x084fe400078e02ff */
[----:B------:R-:W-:-:S04]  /*0c80*/  @!P0 IMAD.WIDE.U32 R24, R22, R12, R24 ;  /* 0x0000000c16188225 */ /* 0x000fc800078e0018 */
[----:B------:R-:W-:Y:S01]  /*0c90*/  @!P0 IMAD R13, R22, R13, R26 ;  /* 0x0000000d160d8224 */ /* 0x000fe200078e021a */
[----:B------:R-:W-:-:S03]  /*0ca0*/  @!P0 SHF.L.U32 R27, R24, 0x2, RZ ;  /* 0x00000002181b8819 */ /* 0x000fc600000006ff */
[----:B------:R-:W-:-:S05]  /*0cb0*/  @!P0 IMAD.IADD R13, R25, 0x1, R13 ;  /* 0x00000001190d8824 */ /* 0x000fca00078e020d */
        /* <DEDUP_REMOVED lines=71> */
[----:B------:R-:W-:Y:S01]  /*1130*/  IADD3 R22, P2, R22, 0x2, RZ ;  /* 0x0000000216167810 */ /* 0x000fe20007f5e0ff */
[----:B------:R-:W-:Y:S01]  /*1140*/  FMUL.FTZ R15, R12, R17 ;  /* 0x000000110c0f7220 */ /* 0x000fe20000410000 */
[----:B------:R-:W-:Y:S01]  /*1150*/  FADD.FTZ R10, R11, R10 ;  /* 0x0000000a0b0a7221 */ /* 0x000fe20000010000 */
[----:B------:R-:W-:Y:S01]  /*1160*/  FADD.FTZ R8, R8, R12 ;  /* 0x0000000c08087221 */ /* 0x000fe20000010000 */
[C---:B------:R-:W-:Y:S01]  /*1170*/  FFMA.FTZ R28, R26.reuse, R12, R19 ;  /* 0x0000000c1a1c7223 */ /* 0x040fe20000010013 */
[----:B------:R-:W-:Y:S01]  /*1180*/  FFMA.FTZ R29, R26, R15, R18 ;  /* 0x0000000f1a1d7223 */ /* 0x000fe20000010012 */
[----:B------:R-:W-:Y:S01]  /*1190*/  FADD.FTZ R15, R15, R10 ;  /* 0x0000000a0f0f7221 */ /* 0x000fe20000010000 */
[----:B------:R-:W-:Y:S01]  /*11a0*/  IMAD.X R23, RZ, RZ, R23, P2 ;  /* 0x000000ffff177224 */ /* 0x000fe200010e0617 */
[----:B------:R-:W-:Y:S06]  /*11b0*/  @!P1 BRA `(.L_x_1100) ;  /* 0xfffffff8004c9947 */ /* 0x000fec000383ffff */
[----:B------:R-:W-:Y:S05]  /*11c0*/  BRA `(.L_x_1097) ;  /* 0x0000000c00207947 */ /* 0x000fea0003800000 */
.L_x_1098:
[----:B------:R-:W-:Y:S01]  /*11d0*/  LOP3.LUT P1, R6, R5, 0x3, RZ, 0xc0, !PT ;  /* 0x0000000305067812 */ /* 0x000fe2000782c0ff */
[----:B------:R-:W-:Y:S01]  /*11e0*/  HFMA2.MMA R15, -RZ, RZ, 0, 0 ;  /* 0x00000000ff0f7435 */ /* 0x000fe200000001ff */
[----:B------:R-:W-:Y:S02]  /*11f0*/  IADD3 R24, -R24, R9, RZ ;  /* 0x0000000918187210 */ /* 0x000fe40007ffe1ff */
[----:B------:R-:W-:Y:S02]  /*1200*/  CS2R R28, SRZ ;  /* 0x00000000001c7805 */ /* 0x000fe4000001ff00 */
[----:B------:R-:W-:Y:S01]  /*1210*/  CS2R R8, SRZ ;  /* 0x0000000000087805 */ /* 0x000fe2000001ff00 */
[----:B------:R-:W-:-:S06]  /*1220*/  IMAD.MOV.U32 R5, RZ, RZ, RZ ;  /* 0x000000ffff057224 */ /* 0x000fcc00078e00ff */
[----:B------:R-:W-:Y:S05]  /*1230*/  @!P1 BRA `(.L_x_1101) ;  /* 0x0000000000b09947 */ /* 0x000fea0003800000 */
[----:B------:R-:W-:Y:S02]  /*1240*/  MOV R22, R6 ;  /* 0x0000000600167202 */ /* 0x000fe40000000f00 */
[----:B------:R-:W-:Y:S02]  /*1250*/  CS2R R28, SRZ ;  /* 0x00000000001c7805 */ /* 0x000fe4000001ff00 */
[----:B------:R-:W-:Y:S02]  /*1260*/  MOV R15, RZ ;  /* 0x000000ff000f7202 */ /* 0x000fe40000000f00 */
[----:B------:R-:W-:Y:S01]  /*1270*/  CS2R R8, SRZ ;  /* 0x0000000000087805 */ /* 0x000fe2000001ff00 */
[----:B------:R-:W-:-:S07]  /*1280*/  IMAD.MOV.U32 R5, RZ, RZ, RZ ;  /* 0x000000ffff057224 */ /* 0x000fce00078e00ff */
.L_x_1102:
[----:B------:R-:W0:Y:S01]  /*1290*/  @!P0 LDC.64 R18, c[0x0][0x288] ;  /* 0x0000a200ff128b82 */ /* 0x000e220000000a00 */
[----:B------:R-:W-:Y:S02]  /*12a0*/  @!P0 MOV R26, R34 ;  /* 0x00000022001a8202 */ /* 0x000fe40000000f00 */
[----:B------:R-:W-:-:S05]  /*12b0*/  @!P0 MOV R27, R33 ;  /* 0x00000021001b8202 */ /* 0x000fca0000000f00 */
[----:B------:R-:W2:Y:S08]  /*12c0*/  @!P0 LDC.64 R6, c[0x0][0x230] ;  /* 0x00008c00ff068b82 */ /* 0x000eb00000000a00 */
[----:B------:R-:W3:Y:S01]  /*12d0*/  @!P0 LDC.64 R12, c[0x0][0x228] ;  /* 0x00008a00ff0c8b82 */ /* 0x000ee20000000a00 */
[-C--:B0-----:R-:W-:Y:S02]  /*12e0*/  @!P0 IMAD R20, R25, R18.reuse, RZ ;  /* 0x0000001219148224 */ /* 0x081fe400078e02ff */
[----:B------:R-:W-:-:S04]  /*12f0*/  @!P0 IMAD.WIDE.U32 R26, R23, R18, R26 ;  /* 0x00000012171a8225 */ /* 0x000fc800078e001a */
[----:B------:R-:W-:Y:S02]  /*1300*/  @!P0 IMAD R21, R23, R19, R20 ;  /* 0x0000001317158224 */ /* 0x000fe400078e0214 */
[----:B------:R-:W-:-:S03]  /*1310*/  @!P0 IMAD.SHL.U32 R19, R26, 0x4, RZ ;  /* 0x000000041a138824 */ /* 0x000fc600078e00ff */
        /* <DEDUP_REMOVED lines=29> */
[----:B------:R-:W-:-:S07]  /*14f0*/  IMAD.MOV.U32 R22, RZ, RZ, R23 ;  /* 0x000000ffff167224 */ /* 0x000fce00078e0017 */
.L_x_1101:
[----:B------:R-:W-:-:S13]  /*1500*/  ISETP.GE.U32.AND P0, PT, R24, 0x3, PT ;  /* 0x000000031800780c */ /* 0x000fda0003f06070 */
[----:B------:R-:W-:Y:S05]  /*1510*/  @!P0 BRA `(.L_x_1097) ;  /* 0x00000008004c8947 */ /* 0x000fea0003800000 */
[----:B------:R-:W-:Y:S01]  /*1520*/  ULDC.64 UR6, c[0x0][0x288] ;  /* 0x0000a20000067ab9 */ /* 0x000fe20000000a00 */
[----:B------:R-:W-:Y:S02]  /*1530*/  SHF.R.S32.HI R7, RZ, 0x1f, R22 ;  /* 0x0000001fff077819 */ /* 0x000fe40000011416 */
[----:B------:R-:W-:Y:S02]  /*1540*/  ISETP.GE.U32.AND P0, PT, R10, UR6, PT ;  /* 0x000000060a007c0c */ /* 0x000fe4000bf06070 */
[----:B------:R-:W-:Y:S02]  /*1550*/  MOV R6, R22 ;  /* 0x0000001600067202 */ /* 0x000fe40000000f00 */
[----:B------:R-:W-:-:S13]  /*1560*/  ISETP.GE.AND.EX P0, PT, R11, UR7, PT, P0 ;  /* 0x000000070b007c0c */ /* 0x000fda000bf06300 */
.L_x_1103:
        /* <DEDUP_REMOVED lines=13> */
[----:B---3--:R-:W-:Y:S01]  /*1640*/  @!P0 IADD3 R22, P2, R23, R18, RZ ;  /* 0x0000001217168210 */ /* 0x008fe20007f5e0ff */
[----:B------:R-:W-:Y:S01]  /*1650*/  @!P0 IMAD.X R25, R20, 0x1, R11, P1 ;  /* 0x0000000114198824 */ /* 0x000fe200008e060b */
[----:B------:R-:W-:-:S02]  /*1660*/  CS2R R10, SRZ ;  /* 0x00000000000a7805 */ /* 0x000fc4000001ff00 */
[----:B------:R-:W-:Y:S02]  /*1670*/  @!P0 IADD3.X R23, R20, R19, RZ, P2, !PT ;  /* 0x0000001314178210 */ /* 0x000fe400017fe4ff */
[----:B------:R-:W0:Y:S01]  /*1680*/  @!P0 LDC.64 R18, c[0x0][0x288] ;  /* 0x0000a200ff128b82 */ /* 0x000e220000000a00 */
[----:B------:R-:W2:Y:S04]  /*1690*/  @!P0 LDG.E.64 R12, desc[UR4][R24.64] ;  /* 0x00000004180c8981 */ /* 0x000ea8000c1e1b00 */
[----:B------:R3:W4:Y:S01]  /*16a0*/  @!P0 LDG.E.64 R10, desc[UR4][R22.64] ;  /* 0x00000004160a8981 */ /* 0x000722000c1e1b00 */
[----:B------:R-:W-:Y:S01]  /*16b0*/  @!P0 IADD3 R31, P1, R6, 0x1, RZ ;  /* 0x00000001061f8810 */ /* 0x000fe20007f3e0ff */
[----:B------:R-:W-:Y:S01]  /*16c0*/  @!P0 IMAD.MOV.U32 R26, RZ, RZ, R34 ;  /* 0x000000ffff1a8224 */ /* 0x000fe200078e0022 */
[----:B------:R-:W5:Y:S02]  /*16d0*/  @!P0 LDC.64 R20, c[0x0][0x230] ;  /* 0x00008c00ff148b82 */ /* 0x000f640000000a00 */
[----:B------:R-:W-:-:S06]  /*16e0*/  @!P0 IADD3.X R27, RZ, R7, RZ, P1, !PT ;  /* 0x00000007ff1b8210 */ /* 0x000fcc0000ffe4ff */
[----:B---3--:R-:W3:Y:S01]  /*16f0*/  @!P0 LDC.64 R22, c[0x0][0x228] ;  /* 0x00008a00ff168b82 */ /* 0x008ee20000000a00 */
[----:B0-----:R-:W-:Y:S01]  /*1700*/  @!P0 IMAD R30, R27, R18, RZ ;  /* 0x000000121b1e8224 */ /* 0x001fe200078e02ff */
[----:B------:R-:W-:-:S03]  /*1710*/  @!P0 MOV R27, R33 ;  /* 0x00000021001b8202 */ /* 0x000fc60000000f00 */
[C---:B------:R-:W-:Y:S02]  /*1720*/  @!P0 IMAD R19, R31.reuse, R19, R30 ;  /* 0x000000131f138224 */ /* 0x040fe400078e021e */
[----:B------:R-:W-:-:S04]  /*1730*/  @!P0 IMAD.WIDE.U32 R26, R31, R18, R26 ;  /* 0x000000121f1a8225 */ /* 0x000fc800078e001a */
[C---:B------:R-:W-:Y:S01]  /*1740*/  @!P0 IMAD.SHL.U32 R31, R26.reuse, 0x4, RZ ;  /* 0x000000041a1f8824 */ /* 0x040fe200078e00ff */
[----:B------:R-:W-:Y:S02]  /*1750*/  @!P0 IADD3 R25, R27, R19, RZ ;  /* 0x000000131b198210 */ /* 0x000fe40007ffe0ff */
[----:B------:R-:W0:Y:S02]  /*1760*/  @!P0 LDC.64 R18, c[0x0][0x288] ;  /* 0x0000a200ff128b82 */ /* 0x000e240000000a00 */
[----:B------:R-:W-:Y:S02]  /*1770*/  @!P0 SHF.L.U64.HI R26, R26, 0x2, R25 ;  /* 0x000000021a1a8819 */ /* 0x000fe40000010219 */
[----:B------:R-:W-:Y:S02]  /*1780*/  CS2R R24, SRZ ;  /* 0x0000000000187805 */ /* 0x000fe4000001ff00 */
[----:B-----5:R-:W-:-:S04]  /*1790*/  @!P0 IADD3 R36, P1, R31, R20, RZ ;  /* 0x000000141f248210 */ /* 0x020fc80007f3e0ff */
[----:B------:R-:W-:Y:S02]  /*17a0*/  @!P0 IADD3.X R37, R26, R21, RZ, P1, !PT ;  /* 0x000000151a258210 */ /* 0x000fe40000ffe4ff */
[----:B------:R-:W-:-:S03]  /*17b0*/  @!P0 IADD3 R21, P1, R6, 0x2, RZ ;  /* 0x0000000206158810 */ /* 0x000fc60007f3e0ff */
[----:B------:R5:W4:Y:S01]  /*17c0*/  @!P0 LDG.E.64 R24, desc[UR4][R36.64] ;  /* 0x0000000424188981 */ /* 0x000b22000c1e1b00 */
[----:B------:R-:W-:Y:S02]  /*17d0*/  @!P0 IADD3.X R27, RZ, R7, RZ, P1, !PT ;  /* 0x00000007ff1b8210 */ /* 0x000fe40000ffe4ff */
[----:B---3--:R-:W-:-:S05]  /*17e0*/  @!P0 IADD3 R30, P1, R31, R22, RZ ;  /* 0x000000161f1e8210 */ /* 0x008fca0007f3e0ff */
[----:B------:R-:W-:Y:S01]  /*17f0*/  @!P0 IMAD.X R31, R26, 0x1, R23, P1 ;  /* 0x000000011a1f8824 */ /* 0x000fe200008e0617 */
[----:B------:R-:W-:Y:S02]  /*1800*/  CS2R R22, SRZ ;  /* 0x0000000000167805 */ /* 0x000fe4000001ff00 */
[----:B-----5:R-:W-:Y:S01]  /*1810*/  @!P0 MOV R37, R33 ;  /* 0x0000002100258202 */ /* 0x020fe20000000f00 */
[-C--:B0-----:R-:W-:Y:S02]  /*1820*/  @!P0 IMAD R20, R27, R18.reuse, RZ ;  /* 0x000000121b148224 */ /* 0x081fe400078e02ff */
[----:B------:R-:W-:Y:S02]  /*1830*/  @!P0 IMAD.MOV.U32 R36, RZ, RZ, R34 ;  /* 0x000000ffff248224 */ /* 0x000fe400078e0022 */
[C---:B------:R-:W-:Y:S01]  /*1840*/  @!P0 IMAD R27, R21.reuse, R19, R20 ;  /* 0x00000013151b8224 */ /* 0x040fe200078e0214 */
[----:B------:R0:W3:Y:S01]  /*1850*/  @!P0 LDG.E.64 R22, desc[UR4][R30.64] ;  /* 0x000000041e168981 */ /* 0x0000e2000c1e1b00 */
[----:B------:R-:W-:-:S02]  /*1860*/  @!P0 IMAD.WIDE.U32 R36, R21, R18, R36 ;  /* 0x0000001215248225 */ /* 0x000fc400078e0024 */
[----:B------:R-:W5:Y:S03]  /*1870*/  @!P0 LDC.64 R20, c[0x0][0x228] ;  /* 0x00008a00ff148b82 */ /* 0x000f660000000a00 */
[----:B------:R-:W-:Y:S02]  /*1880*/  @!P0 IADD3 R27, R37, R27, RZ ;  /* 0x0000001b251b8210 */ /* 0x000fe40007ffe0ff */
[C---:B------:R-:W-:Y:S02]  /*1890*/  @!P0 SHF.L.U32 R37, R36.reuse, 0x2, RZ ;  /* 0x0000000224258819 */ /* 0x040fe400000006ff */
[----:B------:R-:W-:Y:S01]  /*18a0*/  @!P0 SHF.L.U64.HI R26, R36, 0x2, R27 ;  /* 0x00000002241a8819 */ /* 0x000fe2000001021b */
[----:B------:R-:W0:Y:S01]  /*18b0*/  @!P0 LDC.64 R18, c[0x0][0x230] ;  /* 0x00008c00ff128b82 */ /* 0x000e220000000a00 */
[C---:B-----5:R-:W-:Y:S02]  /*18c0*/  @!P0 IADD3 R36, P2, R37.reuse, R20, RZ ;  /* 0x0000001425248210 */ /* 0x060fe40007f5e0ff */
[----:B0-----:R-:W-:-:S03]  /*18d0*/  @!P0 IADD3 R30, P1, R37, R18, RZ ;  /* 0x00000012251e8210 */ /* 0x001fc60007f3e0ff */
[C---:B------:R-:W-:Y:S01]  /*18e0*/  @!P0 IMAD.X R37, R26.reuse, 0x1, R21, P2 ;  /* 0x000000011a258824 */ /* 0x040fe200010e0615 */
        /* <DEDUP_REMOVED lines=16> */
[C---:B------:R-:W-:Y:S02]  /*19f0*/  @!P0 IMAD R37, R10.reuse, R27, R31 ;  /* 0x0000001b0a258224 */ /* 0x040fe400078e021f */
[----:B------:R-:W-:Y:S02]  /*1a00*/  @!P0 IMAD.MOV.U32 R31, RZ, RZ, R33 ;  /* 0x000000ffff1f8224 */ /* 0x000fe400078e0021 */
[----:B------:R-:W-:Y:S02]  /*1a10*/  @!P0 IMAD.WIDE.U32 R30, R10, R26, R30 ;  /* 0x0000001a0a1e8225 */ /* 0x000fe400078e001e */
[----:B------:R-:W0:Y:S03]  /*1a20*/  @!P0 LDC.64 R26, c[0x0][0x230] ;  /* 0x00008c00ff1a8b82 */ /* 0x000e260000000a00 */
[----:B------:R-:W-:Y:S02]  /*1a30*/  @!P0 IADD3 R31, R31, R37, RZ ;  /* 0x000000251f1f8210 */ /* 0x000fe40007ffe0ff */
[----:B------:R-:W-:-:S02]  /*1a40*/  @!P0 SHF.L.U32 R37, R30, 0x2, RZ ;  /* 0x000000021e258819 */ /* 0x000fc400000006ff */
[----:B------:R-:W-:Y:S02]  /*1a50*/  @!P0 SHF.L.U64.HI R10, R30, 0x2, R31 ;  /* 0x000000021e0a8819 */ /* 0x000fe4000001021f */
[----:B------:R-:W-:Y:S02]  /*1a60*/  CS2R R30, SRZ ;  /* 0x00000000001e7805 */ /* 0x000fe4000001ff00 */
[----:B0-----:R-:W-:-:S05]  /*1a70*/  @!P0 IADD3 R26, P1, R37, R26, RZ ;  /* 0x0000001a251a8210 */ /* 0x001fca0007f3e0ff */
[----:B------:R-:W-:-:S05]  /*1a80*/  @!P0 IMAD.X R27, R10, 0x1, R27, P1 ;  /* 0x000000010a1b8824 */ /* 0x000fca00008e061b */
        /* <DEDUP_REMOVED lines=60> */
.L_x_1097:
[----:B-1----:R-:W0:Y:S01]  /*1e50*/  S2R R2, SR_TID.X ;  /* 0x0000000000027919 */ /* 0x002e220000002100 */
[----:B------:R-:W-:Y:S01]  /*1e60*/  MOV R3, 0x400 ;  /* 0x0000040000037802 */ /* 0x000fe20000000f00 */
[----:B------:R-:W-:Y:S01]  /*1e70*/  BSSY B0, `(.L_x_1104) ;  /* 0x00000aa000007945 */ /* 0x000fe20003800000 */
[----:B------:R-:W-:Y:S01]  /*1e80*/  ISETP.NE.AND P0, PT, R4, RZ, PT ;  /* 0x000000ff0400720c */ /* 0x000fe20003f05270 */
[----:B------:R-:W1:Y:S01]  /*1e90*/  S2R R10, SR_CgaCtaId ;  /* 0x00000000000a7919 */ /* 0x000e620000008800 */
[----:B0-----:R-:W-:Y:S01]  /*1ea0*/  IMAD.WIDE.U32 R6, R2, -0x55555555, RZ ;  /* 0xaaaaaaab02067825 */ /* 0x001fe200078e00ff */
[----:B-1----:R-:W-:Y:S02]  /*1eb0*/  LEA R11, R10, R3, 0x18 ;  /* 0x000000030a0b7211 */ /* 0x002fe400078ec0ff */
[----:B------:R-:W-:Y:S02]  /*1ec0*/  SEL R3, RZ, 0x1, P0 ;  /* 0x00000001ff037807 */ /* 0x000fe40000000000 */
[----:B------:R-:W-:-:S02]  /*1ed0*/  ISETP.GT.U32.AND P0, PT, R2, 0x1f, PT ;  /* 0x0000001f0200780c */ /* 0x000fc40003f04070 */
[----:B------:R-:W-:-:S05]  /*1ee0*/  LEA.HI R6, R7, R2, RZ, 0x1e ;  /* 0x0000000207067211 */ /* 0x000fca00078ff0ff */
[----:B------:R-:W-:-:S05]  /*1ef0*/  IMAD R6, R6, 0xc, R11 ;  /* 0x0000000c06067824 */ /* 0x000fca00078e020b */
[----:B------:R0:W-:Y:S04]  /*1f00*/  STS [R6+0x14], R29 ;  /* 0x0000141d06007388 */ /* 0x0001e80000000800 */
[----:B------:R0:W-:Y:S04]  /*1f10*/  STS [R6+0x10], R3 ;  /* 0x0000100306007388 */ /* 0x0001e80000000800 */
[----:B------:R0:W-:Y:S01]  /*1f20*/  STS [R6+0x18], R15 ;  /* 0x0000180f06007388 */ /* 0x0001e20000000800 */
[----:B------:R-:W-:Y:S06]  /*1f30*/  BAR.SYNC.DEFER_BLOCKING 0x0 ;  /* 0x0000000000007b1d */ /* 0x000fec0000010000 */
[----:B------:R-:W-:Y:S05]  /*1f40*/  @P0 BRA `(.L_x_1105) ;  /* 0x0000000800700947 */ /* 0x000fea0003800000 */
[----:B0-----:R-:W-:Y:S01]  /*1f50*/  IMAD R3, R2, 0x54, R11 ;  /* 0x0000005402037824 */ /* 0x001fe200078e020b */
[----:B------:R-:W0:Y:S01]  /*1f60*/  S2R R7, SR_CgaCtaId ;  /* 0x0000000000077919 */ /* 0x000e220000008800 */
[----:B------:R-:W-:Y:S01]  /*1f70*/  MOV R4, 0x400 ;  /* 0x0000040000047802 */ /* 0x000fe20000000f00 */
[----:B------:R-:W-:Y:S02]  /*1f80*/  UMOV UR6, 0xffffffff ;  /* 0xffffffff00067882 */ /* 0x000fe40000000000 */
[----:B------:R-:W-:Y:S04]  /*1f90*/  LDS R25, [R3+0x20] ;  /* 0x0000200003197984 */ /* 0x000fe80000000800 */
[----:B------:R-:W1:Y:S04]  /*1fa0*/  LDS R24, [R3+0x14] ;  /* 0x0000140003187984 */ /* 0x000e680000000800 */
[----:B------:R-:W2:Y:S04]  /*1fb0*/  LDS R26, [R3+0x1c] ;  /* 0x00001c00031a7984 */ /* 0x000ea80000000800 */
[----:B------:R-:W-:Y:S04]  /*1fc0*/  LDS R23, [R3+0x24] ;  /* 0x0000240003177984 */ /* 0x000fe80000000800 */
[----:B------:R-:W3:Y:S01]  /*1fd0*/  LDS R22, [R3+0x18] ;  /* 0x0000180003167984 */ /* 0x000ee20000000800 */
[----:B------:R-:W4:Y:S03]  /*1fe0*/  S2R R6, SR_TID.X ;  /* 0x0000000000067919 */ /* 0x000f260000002100 */
[----:B------:R-:W5:Y:S04]  /*1ff0*/  LDS R19, [R3+0x2c] ;  /* 0x00002c0003137984 */ /* 0x000f680000000800 */
[----:B------:R-:W5:Y:S01]  /*2000*/  LDS R21, [R3+0x28] ;  /* 0x0000280003157984 */ /* 0x000f620000000800 */
[----:B0-----:R-:W-:-:S03]  /*2010*/  LEA R7, R7, R4, 0x18 ;  /* 0x0000000407077211 */ /* 0x001fc600078ec0ff */
[----:B------:R-:W0:Y:S04]  /*2020*/  LDS R20, [R3+0x30] ;  /* 0x0000300003147984 */ /* 0x000e280000000800 */
[----:B------:R-:W-:Y:S04]  /*2030*/  LDS R16, [R3+0x38] ;  /* 0x0000380003107984 */ /* 0x000fe80000000800 */
[----:B------:R-:W0:Y:S04]  /*2040*/  LDS R18, [R3+0x34] ;  /* 0x0000340003127984 */ /* 0x000e280000000800 */
[----:B------:R-:W0:Y:S01]  /*2050*/  LDS R17, [R3+0x3c] ;  /* 0x00003c0003117984 */ /* 0x000e220000000800 */
[----:B-1----:R-:W-:-:S03]  /*2060*/  FADD.FTZ R4, R25, R24 ;  /* 0x0000001819047221 */ /* 0x002fc60000010000 */
[----:B------:R-:W-:Y:S01]  /*2070*/  LDS R13, [R3+0x44] ;  /* 0x00004400030d7984 */ /* 0x000fe20000000800 */
[----:B--2---:R-:W-:-:S03]  /*2080*/  ISETP.NE.AND P5, PT, R26, RZ, PT ;  /* 0x000000ff1a00720c */ /* 0x004fc60003fa5270 */
[----:B------:R-:W1:Y:S01]  /*2090*/  LDS R15, [R3+0x40] ;  /* 0x00004000030f7984 */ /* 0x000e620000000800 */
[----:B----4-:R-:W-:Y:S01]  /*20a0*/  IMAD R29, R6, 0x54, R7 ;  /* 0x00000054061d7824 */ /* 0x010fe200078e0207 */
[----:B------:R-:W-:Y:S02]  /*20b0*/  FSEL R4, R4, R25, !P5 ;  /* 0x0000001904047208 */ /* 0x000fe40006800000 */
[----:B------:R-:W2:Y:S01]  /*20c0*/  LDS R14, [R3+0x48] ;  /* 0x00004800030e7984 */ /* 0x000ea20000000800 */
[----:B---3--:R-:W-:-:S03]  /*20d0*/  FADD.FTZ R6, R23, R22 ;  /* 0x0000001617067221 */ /* 0x008fc60000010000 */
[----:B------:R-:W3:Y:S02]  /*20e0*/  LDS R12, [R3+0x10] ;  /* 0x00001000030c7984 */ /* 0x000ee40000000800 */
[----:B------:R-:W-:Y:S02]  /*20f0*/  FSEL R27, R6, R23, !P5 ;  /* 0x00000017061b7208 */ /* 0x000fe40006800000 */
[----:B------:R-:W4:Y:S01]  /*2100*/  LDS R10, [R29+0x50] ;  /* 0x000050001d0a7984 */ /* 0x000f220000000800 */
[----:B-----5:R-:W-:-:S03]  /*2110*/  FADD.FTZ R4, R4, R19 ;  /* 0x0000001304047221 */ /* 0x020fc60000010000 */
[----:B------:R-:W5:Y:S01]  /*2120*/  LDS R7, [R29+0x54] ;  /* 0x000054001d077984 */ /* 0x000f620000000800 */
[----:B------:R-:W-:-:S03]  /*2130*/  ISETP.NE.AND P4, PT, R21, RZ, PT ;  /* 0x000000ff1500720c */ /* 0x000fc60003f85270 */
[----:B------:R0:W5:Y:S02]  /*2140*/  LDS R11, [R3+0x4c] ;  /* 0x00004c00030b7984 */ /* 0x0001640000000800 */
[----:B0-----:R-:W-:Y:S01]  /*2150*/  FADD.FTZ R27, R27, R20 ;  /* 0x000000141b1b7221 */ /* 0x001fe20000010000 */
[----:B------:R-:W0:Y:S01]  /*2160*/  S2R R31, SR_LANEID ;  /* 0x00000000001f7919 */ /* 0x000e220000000000 */
[----:B------:R-:W-:-:S03]  /*2170*/  FSEL R3, R4, R19, !P4 ;  /* 0x0000001304037208 */ /* 0x000fc60006000000 */
[----:B------:R-:W-:Y:S02]  /*2180*/  FSEL R4, R27, R20, !P4 ;  /* 0x000000141b047208 */ /* 0x000fe40006000000 */
[----:B------:R-:W-:Y:S01]  /*2190*/  ISETP.NE.AND P3, PT, R18, RZ, PT ;  /* 0x000000ff1200720c */ /* 0x000fe20003f65270 */
[----:B------:R-:W-:Y:S02]  /*21a0*/  FADD.FTZ R3, R3, R16 ;  /* 0x0000001003037221 */ /* 0x000fe40000010000 */
[----:B------:R-:W-:-:S03]  /*21b0*/  FADD.FTZ R6, R4, R17 ;  /* 0x0000001104067221 */ /* 0x000fc60000010000 */
[----:B------:R-:W-:Y:S02]  /*21c0*/  FSEL R4, R3, R16, !P3 ;  /* 0x0000001003047208 */ /* 0x000fe40005800000 */
[----:B------:R-:W-:Y:S02]  /*21d0*/  FSEL R3, R6, R17, !P3 ;  /* 0x0000001106037208 */ /* 0x000fe40005800000 */
[----:B-1----:R-:W-:Y:S01]  /*21e0*/  ISETP.NE.AND P2, PT, R15, RZ, PT ;  /* 0x000000ff0f00720c */ /* 0x002fe20003f45270 */
[----:B------:R-:W-:Y:S02]  /*21f0*/  FADD.FTZ R4, R4, R13 ;  /* 0x0000000d04047221 */ /* 0x000fe40000010000 */
[----:B--2---:R-:W-:-:S03]  /*2200*/  FADD.FTZ R29, R3, R14 ;  /* 0x0000000e031d7221 */ /* 0x004fc60000010000 */
[----:B------:R-:W-:Y:S02]  /*2210*/  FSEL R27, R4, R13, !P2 ;  /* 0x0000000d041b7208 */ /* 0x000fe40005000000 */
[----:B------:R-:W-:Y:S02]  /*2220*/  FSEL R4, R29, R14, !P2 ;  /* 0x0000000e1d047208 */ /* 0x000fe40005000000 */
[----:B---3--:R-:W-:Y:S01]  /*2230*/  IADD3 R3, R21, R26, R12 ;  /* 0x0000001a15037210 */ /* 0x008fe20007ffe00c */
[----:B----4-:R-:W-:-:S03]  /*2240*/  FADD.FTZ R27, R27, R10 ;  /* 0x0000000a1b1b7221 */ /* 0x010fc60000010000 */
[----:B------:R-:W-:Y:S01]  /*2250*/  IADD3 R32, R15, R3, R18 ;  /* 0x000000030f207210 */ /* 0x000fe20007ffe012 */
[----:B-----5:R-:W-:Y:S01]  /*2260*/  FADD.FTZ R4, R4, R7 ;  /* 0x0000000704047221 */ /* 0x020fe20000010000 */
[----:B------:R-:W-:-:S03]  /*2270*/  ISETP.NE.AND P1, PT, R11, RZ, PT ;  /* 0x000000ff0b00720c */ /* 0x000fc60003f25270 */
[----:B------:R-:W-:Y:S01]  /*2280*/  IMAD.IADD R32, R32, 0x1, R11 ;  /* 0x0000000120207824 */ /* 0x000fe200078e020b */
[----:B------:R-:W-:Y:S02]  /*2290*/  FSEL R29, R27, R10, !P1 ;  /* 0x0000000a1b1d7208 */ /* 0x000fe40004800000 */
[----:B------:R-:W-:Y:S01]  /*22a0*/  FSEL R6, R4, R7, !P1 ;  /* 0x0000000704067208 */ /* 0x000fe20004800000 */
[----:B0-----:R-:W-:Y:S06]  /*22b0*/  BRA.DIV UR6, `(.L_x_1106) ;  /* 0x0000000a06bc7947 */ /* 0x001fec000b800000 */
        /* <DEDUP_REMOVED lines=53> */
.L_x_1127:
[----:B------:R-:W-:Y:S01]  /*2610*/  P2R R3, PR, RZ, 0x2 ;  /* 0x00000002ff037803 */ /* 0x000fe20000000000 */
[----:B------:R-:W4:Y:S01]  /*2620*/  S2R R4, SR_CgaCtaId ;  /* 0x0000000000047919 */ /* 0x000f220000008800 */
[----:B------:R-:W-:Y:S02]  /*2630*/  ISETP.NE.AND P1, PT, R2, RZ, PT ;  /* 0x000000ff0200720c */ /* 0x000fe40003f25270 */
[----:B------:R-:W-:Y:S01]  /*2640*/  PLOP3.LUT P0, PT, PT, PT, PT, 0x80, 0x0 ;  /* 0x000000000000781c */ /* 0x000fe20003f0f070 */
[----:B------:R-:W5:Y:S10]  /*2650*/  S2R R27, SR_TID.X ;  /* 0x00000000001b7919 */ /* 0x000f740000002100 */
[----:B------:R-:W-:-:S04]  /*2660*/  @P1 ISETP.NE.AND P6, PT, R12, RZ, PT ;  /* 0x000000ff0c00120c */ /* 0x000fc80003fc5270 */
[----:B------:R-:W-:Y:S02]  /*2670*/  @P1 PLOP3.LUT P0, PT, P6, PT, PT, 0x80, 0x0 ;  /* 0x000000000000181c */ /* 0x000fe4000370f070 */
[----:B------:R-:W-:Y:S02]  /*2680*/  ISETP.NE.AND P6, PT, R2, RZ, PT ;  /* 0x000000ff0200720c */ /* 0x000fe40003fc5270 */
[----:B------:R-:W-:Y:S02]  /*2690*/  ISETP.NE.AND P1, PT, R3, RZ, PT ;  /* 0x000000ff0300720c */ /* 0x000fe40003f25270 */
[----:B------:R-:W-:-:S07]  /*26a0*/  MOV R3, 0x400 ;  /* 0x0000040000037802 */ /* 0x000fce0000000f00 */
[----:B0-----:R-:W-:Y:S01]  /*26b0*/  @!P0 FADD.FTZ R24, R29, R24 ;  /* 0x000000181d188221 */ /* 0x001fe20000010000 */
[----:B---3--:R-:W-:Y:S01]  /*26c0*/  @!P0 FADD.FTZ R22, R6, R22 ;  /* 0x0000001606168221 */ /* 0x008fe20000010000 */
[----:B--2---:R-:W-:Y:S01]  /*26d0*/  @P6 IMAD.IADD R12, R31, 0x1, R12 ;  /* 0x000000011f0c6824 */ /* 0x004fe200078e020c */
[----:B----4-:R-:W-:Y:S01]  /*26e0*/  LEA R4, R4, R3, 0x18 ;  /* 0x0000000304047211 */ /* 0x010fe200078ec0ff */
[----:B------:R-:W-:Y:S01]  /*26f0*/  @!P5 FADD.FTZ R25, R25, R24 ;  /* 0x000000181919d221 */ /* 0x000fe20000010000 */
[----:B------:R-:W-:Y:S02]  /*2700*/  @!P5 FADD.FTZ R23, R23, R22 ;  /* 0x000000161717d221 */ /* 0x000fe40000010000 */
[----:B------:R-:W-:Y:S01]  /*2710*/  IADD3 R26, R26, R12, RZ ;  /* 0x0000000c1a1a7210 */ /* 0x000fe20007ffe0ff */
[----:B------:R-:W-:Y:S01]  /*2720*/  @!P4 FADD.FTZ R19, R19, R25 ;  /* 0x000000191313c221 */ /* 0x000fe20000010000 */
[----:B------:R-:W-:Y:S01]  /*2730*/  @!P4 FADD.FTZ R20, R20, R23 ;  /* 0x000000171414c221 */ /* 0x000fe20000010000 */
[----:B-----5:R-:W-:Y:S01]  /*2740*/  IMAD R27, R27, 0x54, R4 ;  /* 0x000000541b1b7824 */ /* 0x020fe200078e0204 */
[----:B------:R-:W-:Y:S01]  /*2750*/  IADD3 R21, R21, R26, RZ ;  /* 0x0000001a15157210 */ /* 0x000fe20007ffe0ff */
[----:B------:R-:W-:Y:S01]  /*2760*/  @!P3 FADD.FTZ R16, R16, R19 ;  /* 0x000000131010b221 */ /* 0x000fe20000010000 */
[----:B------:R-:W-:-:S02]  /*2770*/  @!P3 FADD.FTZ R17, R17, R20 ;  /* 0x000000141111b221 */ /* 0x000fc40000010000 */
[----:B------:R2:W-:Y:S01]  /*2780*/  STS [R27+0x10], R12 ;  /* 0x0000100c1b007388 */ /* 0x0005e20000000800 */
[----:B------:R-:W-:Y:S02]  /*2790*/  IMAD.IADD R18, R18, 0x1, R21 ;  /* 0x0000000112127824 */ /* 0x000fe400078e0215 */
[----:B------:R-:W-:Y:S01]  /*27a0*/  @!P2 FADD.FTZ R13, R13, R16 ;  /* 0x000000100d0da221 */ /* 0x000fe20000010000 */
[----:B------:R-:W-:Y:S01]  /*27b0*/  @!P2 FADD.FTZ R14, R14, R17 ;  /* 0x000000110e0ea221 */ /* 0x000fe20000010000 */
[----:B------:R2:W-:Y:S01]  /*27c0*/  STS [R27+0x1c], R26 ;  /* 0x00001c1a1b007388 */ /* 0x0005e20000000800 */
[----:B------:R-:W-:Y:S01]  /*27d0*/  IADD3 R2, R15, R18, RZ ;  /* 0x000000120f027210 */ /* 0x000fe20007ffe0ff */
[----:B------:R-:W-:Y:S01]  /*27e0*/  @!P1 FADD.FTZ R10, R10, R13 ;  /* 0x0000000d0a0a9221 */ /* 0x000fe20000010000 */
[----:B------:R-:W-:Y:S01]  /*27f0*/  @!P1 FADD.FTZ R7, R7, R14 ;  /* 0x0000000e07079221 */ /* 0x000fe20000010000 */
[----:B------:R2:W-:Y:S01]  /*2800*/  STS [R27+0x14], R24 ;  /* 0x000014181b007388 */ /* 0x0005e20000000800 */
[----:B------:R-:W-:-:S03]  /*2810*/  IADD3 R11, R11, R2, RZ ;  /* 0x000000020b0b7210 */ /* 0x000fc60007ffe0ff */
        /* <DEDUP_REMOVED lines=15> */
.L_x_1105:
[----:B------:R-:W-:Y:S05]  /*2910*/  BSYNC B0 ;  /* 0x0000000000007941 */ /* 0x000fea0003800000 */
.L_x_1104:
[----:B0-----:R-:W0:Y:S01]  /*2920*/  S2R R15, SR_TID.X ;  /* 0x00000000000f7919 */ /* 0x001e220000002100 */
[----:B--2---:R-:W2:Y:S01]  /*2930*/  LDC R7, c[0x0][0x2b4] ;  /* 0x0000ad00ff077b82 */ /* 0x004ea20000000800 */
[----:B------:R-:W-:Y:S01]  /*2940*/  MOV R13, 0x400 ;  /* 0x00000400000d7802 */ /* 0x000fe20000000f00 */
[----:B------:R-:W-:Y:S05]  /*2950*/  WARPSYNC.ALL ;  /* 0x0000000000007948 */ /* 0x000fea0003800000 */
[----:B------:R-:W3:Y:S01]  /*2960*/  S2R R12, SR_CgaCtaId ;  /* 0x00000000000c7919 */ /* 0x000ee20000008800 */
[----:B------:R-:W4:Y:S01]  /*2970*/  S2R R11, SR_TID.X ;  /* 0x00000000000b7919 */ /* 0x000f220000002100 */
[----:B0-----:R-:W-:-:S04]  /*2980*/  IMAD.WIDE.U32 R2, R15, -0x55555555, RZ ;  /* 0xaaaaaaab0f027825 */ /* 0x001fc800078e00ff */
[----:B--2---:R-:W-:Y:S01]  /*2990*/  IMAD R2, R0, R7, RZ ;  /* 0x0000000700027224 */ /* 0x004fe200078e02ff */
[----:B------:R-:W-:Y:S02]  /*29a0*/  LEA.HI R3, R3, R15, RZ, 0x1e ;  /* 0x0000000f03037211 */ /* 0x000fe400078ff0ff */
[----:B---3--:R-:W-:Y:S01]  /*29b0*/  LEA R4, R12, R13, 0x18 ;  /* 0x0000000d0c047211 */ /* 0x008fe200078ec0ff */
[----:B----4-:R-:W-:-:S04]  /*29c0*/  IMAD R2, R11, 0x2, -R2 ;  /* 0x000000020b027824 */ /* 0x010fc800078e0a02 */
[----:B------:R-:W-:Y:S01]  /*29d0*/  IMAD R15, R3, 0xc, R4 ;  /* 0x0000000c030f7824 */ /* 0x000fe200078e0204 */
        /* <DEDUP_REMOVED lines=8> */
[----:B------:R-:W-:-:S06]  /*2a60*/  @!P2 IADD3 R3, R13, 0xaa0, RZ ;  /* 0x00000aa00d03a810 */ /* 0x000fcc0007ffe0ff */
[----:B------:R-:W2:Y:S01]  /*2a70*/  LDC R14, c[0x0][0x2b8] ;  /* 0x0000ae00ff0e7b82 */ /* 0x000ea20000000800 */
[----:B------:R-:W-:Y:S01]  /*2a80*/  @!P2 LEA R3, R12, R3, 0x18 ;  /* 0x000000030c03a211 */ /* 0x000fe200078ec0ff */
[----:B------:R-:W-:Y:S04]  /*2a90*/  @!P2 LDS R7, [R15+0x18] ;  /* 0x000018000f07a984 */ /* 0x000fe80000000800 */
[----:B------:R-:W3:Y:S01]  /*2aa0*/  @!P2 LDS R6, [R15+0x14] ;  /* 0x000014000f06a984 */ /* 0x000ee20000000800 */
[----:B------:R-:W-:Y:S02]  /*2ab0*/  @!P2 IMAD R3, R0, 0x8, R3 ;  /* 0x000000080003a824 */ /* 0x000fe400078e0203 */
[----:B0-----:R-:W-:-:S05]  /*2ac0*/  IMAD R4, R10, UR6, R11 ;  /* 0x000000060a047c24 */ /* 0x001fca000f8e020b */
[----:B------:R-:W-:Y:S01]  /*2ad0*/  ISETP.GE.AND P0, PT, R4, UR8, PT ;  /* 0x0000000804007c0c */ /* 0x000fe2000bf06270 */
[----:B--2---:R-:W-:-:S03]  /*2ae0*/  IMAD R14, R14, UR6, R11 ;  /* 0x000000060e0e7c24 */ /* 0x004fc6000f8e020b */
[----:B------:R-:W-:Y:S02]  /*2af0*/  ISETP.LT.U32.AND P0, PT, R11, R10, !P0 ;  /* 0x0000000a0b00720c */ /* 0x000fe40004701070 */
[----:B------:R-:W-:Y:S02]  /*2b00*/  ISETP.GE.U32.AND P1, PT, R14, UR10, PT ;  /* 0x0000000a0e007c0c */ /* 0x000fe4000bf26070 */
[----:B------:R-:W-:-:S04]  /*2b10*/  SHF.R.S32.HI R2, RZ, 0x1f, R14 ;  /* 0x0000001fff027819 */ /* 0x000fc8000001140e */
[----:B------:R-:W-:Y:S01]  /*2b20*/  ISETP.GE.AND.EX P1, PT, R2, UR11, PT, P1 ;  /* 0x0000000b02007c0c */ /* 0x000fe2000bf26310 */
[----:B---3--:R0:W-:Y:S01]  /*2b30*/  @!P2 STS.64 [R3], R6 ;  /* 0x000000060300a388 */ /* 0x0081e20000000a00 */
[----:B------:R-:W-:Y:S06]  /*2b40*/  BAR.SYNC.DEFER_BLOCKING 0x0 ;  /* 0x0000000000007b1d */ /* 0x000fec0000010000 */
[----:B------:R-:W-:Y:S05]  /*2b50*/  @!P0 BRA `(.L_x_1108) ;  /* 0x0000000000388947 */ /* 0x000fea0003800000 */
[----:B------:R-:W-:Y:S01]  /*2b60*/  IADD3 R0, R13, 0xaa0, RZ ;  /* 0x00000aa00d007810 */ /* 0x000fe20007ffe0ff */
[----:B0-----:R-:W0:Y:S03]  /*2b70*/  S2R R3, SR_CTAID.Z ;  /* 0x0000000000037919 */ /* 0x001e260000002700 */
[----:B------:R-:W-:-:S04]  /*2b80*/  LEA R0, R12, R0, 0x18 ;  /* 0x000000000c007211 */ /* 0x000fc800078ec0ff */
[----:B------:R-:W-:Y:S02]  /*2b90*/  LEA R0, R11, R0, 0x3 ;  /* 0x000000000b007211 */ /* 0x000fe400078e18ff */
[----:B------:R-:W2:Y:S03]  /*2ba0*/  LDC.64 R10, c[0x0][0x268] ;  /* 0x00009a00ff0a7b82 */ /* 0x000ea60000000a00 */
[----:B------:R-:W3:Y:S01]  /*2bb0*/  LDS.64 R12, [R0] ;  /* 0x00000000000c7984 */ /* 0x000ee20000000a00 */
[----:B0-----:R-:W-:-:S04]  /*2bc0*/  IMAD.SHL.U32 R3, R3, 0x2, RZ ;  /* 0x0000000203037824 */ /* 0x001fc800078e00ff */
[C---:B------:R-:W-:Y:S01]  /*2bd0*/  IMAD R7, R3.reuse, UR8, R4 ;  /* 0x0000000803077c24 */ /* 0x040fe2000f8e0204 */
[----:B------:R-:W-:-:S03]  /*2be0*/  IADD3 R15, R3, 0x1, RZ ;  /* 0x00000001030f7810 */ /* 0x000fc60007ffe0ff */
[----:B--2---:R-:W-:-:S04]  /*2bf0*/  IMAD.WIDE R6, R7, 0x4, R10 ;  /* 0x0000000407067825 */ /* 0x004fc800078e020a */
[----:B------:R-:W-:-:S04]  /*2c00*/  IMAD R15, R15, UR8, R4 ;  /* 0x000000080f0f7c24 */ /* 0x000fc8000f8e0204 */
[----:B------:R-:W-:Y:S01]  /*2c10*/  IMAD.WIDE R10, R15, 0x4, R10 ;  /* 0x000000040f0a7825 */ /* 0x000fe200078e020a */
[----:B---3--:R2:W-:Y:S04]  /*2c20*/  REDG.E.ADD.F32.FTZ.RN.STRONG.GPU desc[UR4][R6.64], R12 ;  /* 0x0000000c060079a6 */ /* 0x0085e8000c10f384 */
[----:B------:R2:W-:Y:S02]  /*2c30*/  REDG.E.ADD.F32.FTZ.RN.STRONG.GPU desc[UR4][R10.64], R13 ;  /* 0x0000000d0a0079a6 */ /* 0x0005e4000c10f384 */
.L_x_1108:
[----:B------:R-:W-:Y:S05]  /*2c40*/  BSYNC B0 ;  /* 0x0000000000007941 */ /* 0x000fea0003800000 */
.L_x_1107:
[----:B------:R-:W-:Y:S05]  /*2c50*/  @P1 EXIT ;  /* 0x000000000000194d */ /* 0x000fea0003800000 */
[----:B------:R-:W3:Y:S01]  /*2c60*/  LDC R0, c[0x0][0x270] ;  /* 0x00009c00ff007b82 */ /* 0x000ee20000000800 */
[----:B------:R-:W-:-:S07]  /*2c70*/  ULDC.64 UR6, c[0x0][0x268] ;  /* 0x00009a0000067ab9 */ /* 0x000fce0000000a00 */
[----:B--2---:R-:W2:Y:S01]  /*2c80*/  LDC R11, c[0x0][RZ] ;  /* 0x00000000ff0b7b82 */ /* 0x004ea20000000800 */
[----:B---3--:R-:W-:-:S05]  /*2c90*/  IMAD R0, R0, UR8, RZ ;  /* 0x0000000800007c24 */ /* 0x008fca000f8e02ff */
        /* <DEDUP_REMOVED lines=17> */
.L_x_1106:
[----:B------:R-:W-:Y:S01]  /*2db0*/  HFMA2.MMA R3, -RZ, RZ, 0, 5.9604644775390625e-08 ;  /* 0x00000001ff037435 */ /* 0x000fe200000001ff */
[----:B------:R-:W-:Y:S01]  /*2dc0*/  IMAD.MOV.U32 R4, RZ, RZ, R32 ;  /* 0x000000ffff047224 */ /* 0x000fe200078e0020 */
[----:B------:R-:W-:Y:S01]  /*2dd0*/  MOV R27, RZ ;  /* 0x000000ff001b7202 */ /* 0x000fe20000000f00 */
[----:B------:R-:W-:Y:S01]  /*2de0*/  IMAD.MOV.U32 R30, RZ, RZ, -0x1 ;  /* 0xffffffffff1e7424 */ /* 0x000fe200078e00ff */
[----:B------:R-:W-:-:S13]  /*2df0*/  ISETP.NE.AND P6, PT, R32, RZ, PT ;  /* 0x000000ff2000720c */ /* 0x000fda0003fc5270 */
[----:B------:R-:W-:Y:S05]  /*2e00*/  WARPSYNC.COLLECTIVE R30, `(.L_x_1109) ;  /* 0x000000001e087348 */ /* 0x000fea0003c00000 */
[----:B------:R0:W1:Y:S02]  /*2e10*/  SHFL.UP P0, R35, R4, R3, R27 ;  /* 0x0400000304237389 */ /* 0x000064000000001b */
[----:B01----:R-:W-:Y:S01]  /*2e20*/  ENDCOLLECTIVE ;  /* 0x000000000000791b */ /* 0x003fe20003800000 */
.L_x_1109:
[----:B------:R-:W-:Y:S02]  /*2e30*/  MOV R4, R29 ;  /* 0x0000001d00047202 */ /* 0x000fe40000000f00 */
[----:B------:R-:W-:-:S07]  /*2e40*/  MOV R33, R35 ;  /* 0x0000002300217202 */ /* 0x000fce0000000f00 */
[----:B------:R-:W-:Y:S05]  /*2e50*/  WARPSYNC.COLLECTIVE R30, `(.L_x_1110) ;  /* 0x000000001e087348 */ /* 0x000fea0003c00000 */
[----:B------:R0:W1:Y:S02]  /*2e60*/  SHFL.UP P0, R35, R4, R3, R27 ;  /* 0x0400000304237389 */ /* 0x000064000000001b */
[----:B01----:R-:W-:Y:S01]  /*2e70*/  ENDCOLLECTIVE ;  /* 0x000000000000791b */ /* 0x003fe20003800000 */
.L_x_1110:
[----:B------:R-:W-:Y:S02]  /*2e80*/  MOV R4, R6 ;  /* 0x0000000600047202 */ /* 0x000fe40000000f00 */
[----:B------:R-:W-:Y:S01]  /*2e90*/  ISETP.GE.AND P0, PT, R31, 0x1, PT ;  /* 0x000000011f00780c */ /* 0x000fe20003f06270 */
[----:B------:R-:W-:-:S04]  /*2ea0*/  IMAD.MOV.U32 R34, RZ, RZ, R35 ;  /* 0x000000ffff227224 */ /* 0x000fc800078e0023 */
[----:B------:R-:W-:-:S08]  /*2eb0*/  FADD.FTZ R34, R29, R34 ;  /* 0x000000221d227221 */ /* 0x000fd00000010000 */
[----:B------:R-:W-:-:S07]  /*2ec0*/  @P0 FSEL R29, R34, R29, !P6 ;  /* 0x0000001d221d0208 */ /* 0x000fce0007000000 */
[----:B------:R-:W-:Y:S05]  /*2ed0*/  WARPSYNC.COLLECTIVE R30, `(.L_x_1111) ;  /* 0x000000001e087348 */ /* 0x000fea0003c00000 */
[----:B------:R0:W1:Y:S02]  /*2ee0*/  SHFL.UP P0, R35, R4, R3, R27 ;  /* 0x0400000304237389 */ /* 0x000064000000001b */
[----:B01----:R-:W-:Y:S01]  /*2ef0*/  ENDCOLLECTIVE ;  /* 0x000000000000791b */ /* 0x003fe20003800000 */
.L_x_1111:
[----:B------:R-:W-:Y:S01]  /*2f00*/  HFMA2.MMA R3, -RZ, RZ, 0, 1.1920928955078125e-07 ;  /* 0x00000002ff037435 */ /* 0x000fe200000001ff */
[----:B------:R-:W-:Y:S01]  /*2f10*/  ISETP.GE.AND P0, PT, R31, 0x1, PT ;  /* 0x000000011f00780c */ /* 0x000fe20003f06270 */
[----:B------:R-:W-:-:S12]  /*2f20*/  FADD.FTZ R35, R6, R35 ;  /* 0x0000002306237221 */ /* 0x000fd80000010000 */
[----:B------:R-:W-:Y:S02]  /*2f30*/  @P0 IADD3 R32, R32, R33, RZ ;  /* 0x0000002120200210 */ /* 0x000fe40007ffe0ff */
[----:B------:R-:W-:Y:S02]  /*2f40*/  @P0 FSEL R6, R35, R6, !P6 ;  /* 0x0000000623060208 */ /* 0x000fe40007000000 */
[----:B------:R-:W-:Y:S01]  /*2f50*/  ISETP.NE.AND P6, PT, R32, RZ, PT ;  /* 0x000000ff2000720c */ /* 0x000fe20003fc5270 */
[----:B------:R-:W-:-:S12]  /*2f60*/  IMAD.MOV.U32 R4, RZ, RZ, R32 ;  /* 0x000000ffff047224 */ /* 0x000fd800078e0020 */
[----:B------:R-:W-:Y:S05]  /*2f70*/  WARPSYNC.COLLECTIVE R30, `(.L_x_1112) ;  /* 0x000000001e087348 */ /* 0x000fea0003c00000 */
[----:B------:R0:W1:Y:S02]  /*2f80*/  SHFL.UP P0, R35, R4, R3, R27 ;  /* 0x0400000304237389 */ /* 0x000064000000001b */
[----:B01----:R-:W-:Y:S01]  /*2f90*/  ENDCOLLECTIVE ;  /* 0x000000000000791b */ /* 0x003fe20003800000 */
.L_x_1112:
[----:B------:R-:W-:Y:S01]  /*2fa0*/  IMAD.MOV.U32 R4, RZ, RZ, R29 ;  /* 0x000000ffff047224 */ /* 0x000fe200078e001d */
[----:B------:R-:W-:-:S07]  /*2fb0*/  MOV R33, R35 ;  /* 0x0000002300217202 */ /* 0x000fce0000000f00 */
[----:B------:R-:W-:Y:S05]  /*2fc0*/  WARPSYNC.COLLECTIVE R30, `(.L_x_1113) ;  /* 0x000000001e087348 */ /* 0x000fea0003c00000 */
[----:B------:R0:W1:Y:S02]  /*2fd0*/  SHFL.UP P0, R35, R4, R3, R27 ;  /* 0x0400000304237389 */ /* 0x000064000000001b */
[----:B01----:R-:W-:Y:S01]  /*2fe0*/  ENDCOLLECTIVE ;  /* 0x000000000000791b */ /* 0x003fe20003800000 */
.L_x_1113:
[----:B------:R-:W-:Y:S02]  /*2ff0*/  MOV R4, R6 ;  /* 0x0000000600047202 */ /* 0x000fe40000000f00 */
[----:B------:R-:W-:Y:S02]  /*3000*/  ISETP.GE.AND P0, PT, R31, 0x2, PT ;  /* 0x000000021f00780c */ /* 0x000fe40003f06270 */
[----:B------:R-:W-:-:S05]  /*3010*/  MOV R34, R35 ;  /* 0x0000002300227202 */ /* 0x000fca0000000f00 */
[----:B------:R-:W-:-:S06]  /*3020*/  FADD.FTZ R34, R29, R34 ;  /* 0x000000221d227221 */ /* 0x000fcc0000010000 */
[----:B------:R-:W-:-:S07]  /*3030*/  @P0 FSEL R29, R34, R29, !P6 ;  /* 0x0000001d221d0208 */ /* 0x000fce0007000000 */
[----:B------:R-:W-:Y:S05]  /*3040*/  WARPSYNC.COLLECTIVE R30, `(.L_x_1114) ;  /* 0x000000001e087348 */ /* 0x000fea0003c00000 */
[----:B------:R0:W1:Y:S02]  /*3050*/  SHFL.UP P0, R35, R4, R3, R27 ;  /* 0x0400000304237389 */ /* 0x000064000000001b */
[----:B01----:R-:W-:Y:S01]  /*3060*/  ENDCOLLECTIVE ;  /* 0x000000000000791b */ /* 0x003fe20003800000 */
.L_x_1114:
[----:B------:R-:W-:Y:S01]  /*3070*/  HFMA2.MMA R3, -RZ, RZ, 0, 2.384185791015625e-07 ;  /* 0x00000004ff037435 */ /* 0x000fe200000001ff */
[----:B------:R-:W-:Y:S01]  /*3080*/  ISETP.GE.AND P0, PT, R31, 0x2, PT ;  /* 0x000000021f00780c */ /* 0x000fe20003f06270 */
[----:B------:R-:W-:-:S12]  /*3090*/  FADD.FTZ R35, R6, R35 ;  /* 0x0000002306237221 */ /* 0x000fd80000010000 */
[----:B------:R-:W-:Y:S01]  /*30a0*/  @P0 IMAD.IADD R32, R32, 0x1, R33 ;  /* 0x0000000120200824 */ /* 0x000fe200078e0221 */
[----:B------:R-:W-:-:S04]  /*30b0*/  @P0 FSEL R6, R35, R6, !P6 ;  /* 0x0000000623060208 */ /* 0x000fc80007000000 */
[----:B------:R-:W-:Y:S02]  /*30c0*/  MOV R4, R32 ;  /* 0x0000002000047202 */ /* 0x000fe40000000f00 */
[----:B------:R-:W-:-:S13]  /*30d0*/  ISETP.NE.AND P6, PT, R32, RZ, PT ;  /* 0x000000ff2000720c */ /* 0x000fda0003fc5270 */
[----:B------:R-:W-:Y:S05]  /*30e0*/  WARPSYNC.COLLECTIVE R30, `(.L_x_1115) ;  /* 0x000000001e087348 */ /* 0x000fea0003c00000 */
[----:B------:R0:W1:Y:S02]  /*30f0*/  SHFL.UP P0, R35, R4, R3, R27 ;  /* 0x0400000304237389 */ /* 0x000064000000001b */
[----:B01----:R-:W-:Y:S01]  /*3100*/  ENDCOLLECTIVE ;  /* 0x000000000000791b */ /* 0x003fe20003800000 */
.L_x_1115:
[----:B------:R-:W-:Y:S01]  /*3110*/  MOV R4, R29 ;  /* 0x0000001d00047202 */ /* 0x000fe20000000f00 */
[----:B------:R-:W-:-:S07]  /*3120*/  IMAD.MOV.U32 R33, RZ, RZ, R35 ;  /* 0x000000ffff217224 */ /* 0x000fce00078e0023 */
[----:B------:R-:W-:Y:S05]  /*3130*/  WARPSYNC.COLLECTIVE R30, `(.L_x_1116) ;  /* 0x000000001e087348 */ /* 0x000fea0003c00000 */
[----:B------:R0:W1:Y:S02]  /*3140*/  SHFL.UP P0, R35, R4, R3, R27 ;  /* 0x0400000304237389 */ /* 0x000064000000001b */
[----:B01----:R-:W-:Y:S01]  /*3150*/  ENDCOLLECTIVE ;  /* 0x000000000000791b */ /* 0x003fe20003800000 */
.L_x_1116:
[----:B------:R-:W-:Y:S01]  /*3160*/  IMAD.MOV.U32 R4, RZ, RZ, R6 ;  /* 0x000000ffff047224 */ /* 0x000fe200078e0006 */
[----:B------:R-:W-:Y:S02]  /*3170*/  ISETP.GE.AND P0, PT, R31, 0x4, PT ;  /* 0x000000041f00780c */ /* 0x000fe40003f06270 */
[----:B------:R-:W-:-:S05]  /*3180*/  MOV R34, R35 ;  /* 0x0000002300227202 */ /* 0x000fca0000000f00 */
[----:B------:R-:W-:-:S06]  /*3190*/  FADD.FTZ R34, R29, R34 ;  /* 0x000000221d227221 */ /* 0x000fcc0000010000 */
[----:B------:R-:W-:-:S07]  /*31a0*/  @P0 FSEL R29, R34, R29, !P6 ;  /* 0x0000001d221d0208 */ /* 0x000fce0007000000 */
[----:B------:R-:W-:Y:S05]  /*31b0*/  WARPSYNC.COLLECTIVE R30, `(.L_x_1117) ;  /* 0x000000001e087348 */ /* 0x000fea0003c00000 */
[----:B------:R0:W1:Y:S02]  /*31c0*/  SHFL.UP P0, R35, R4, R3, R27 ;  /* 0x0400000304237389 */ /* 0x000064000000001b */
[----:B01----:R-:W-:Y:S01]  /*31d0*/  ENDCOLLECTIVE ;  /* 0x000000000000791b */ /* 0x003fe20003800000 */
.L_x_1117:
[----:B------:R-:W-:Y:S01]  /*31e0*/  IMAD.MOV.U32 R3, RZ, RZ, 0x8 ;  /* 0x00000008ff037424 */ /* 0x000fe200078e00ff */
[----:B------:R-:W-:Y:S01]  /*31f0*/  ISETP.GE.AND P0, PT, R31, 0x4, PT ;  /* 0x000000041f00780c */ /* 0x000fe20003f06270 */
[----:B------:R-:W-:-:S12]  /*3200*/  FADD.FTZ R35, R6, R35 ;  /* 0x0000002306237221 */ /* 0x000fd80000010000 */
[----:B------:R-:W-:Y:S02]  /*3210*/  @P0 IADD3 R32, R32, R33, RZ ;  /* 0x0000002120200210 */ /* 0x000fe40007ffe0ff */
[----:B------:R-:W-:Y:S02]  /*3220*/  @P0 FSEL R6, R35, R6, !P6 ;  /* 0x0000000623060208 */ /* 0x000fe40007000000 */
[----:B------:R-:W-:Y:S02]  /*3230*/  MOV R4, R32 ;  /* 0x0000002000047202 */ /* 0x000fe40000000f00 */
[----:B------:R-:W-:-:S13]  /*3240*/  ISETP.NE.AND P6, PT, R32, RZ, PT ;  /* 0x000000ff2000720c */ /* 0x000fda0003fc5270 */
[----:B------:R-:W-:Y:S05]  /*3250*/  WARPSYNC.COLLECTIVE R30, `(.L_x_1118) ;  /* 0x000000001e087348 */ /* 0x000fea0003c00000 */
[----:B------:R0:W1:Y:S02]  /*3260*/  SHFL.UP P0, R35, R4, R3, R27 ;  /* 0x0400000304237389 */ /* 0x000064000000001b */
[----:B01----:R-:W-:Y:S01]  /*3270*/  ENDCOLLECTIVE ;  /* 0x000000000000791b */ /* 0x003fe20003800000 */
.L_x_1118:
[----:B------:R-:W-:Y:S02]  /*3280*/  MOV R4, R29 ;  /* 0x0000001d00047202 */ /* 0x000fe40000000f00 */
[----:B------:R-:W-:-:S07]  /*3290*/  MOV R33, R35 ;  /* 0x0000002300217202 */ /* 0x000fce0000000f00 */
[----:B------:R-:W-:Y:S05]  /*32a0*/  WARPSYNC.COLLECTIVE R30, `(.L_x_1119) ;  /* 0x000000001e087348 */ /* 0x000fea0003c00000 */
[----:B------:R0:W1:Y:S02]  /*32b0*/  SHFL.UP P0, R35, R4, R3, R27 ;  /* 0x0400000304237389 */ /* 0x000064000000001b */
[----:B01----:R-:W-:Y:S01]  /*32c0*/  ENDCOLLECTIVE ;  /* 0x000000000000791b */ /* 0x003fe20003800000 */
.L_x_1119:
        /* <DEDUP_REMOVED lines=8> */
.L_x_1120:
[----:B------:R-:W-:Y:S01]  /*3350*/  HFMA2.MMA R3, -RZ, RZ, 0, 9.5367431640625e-07 ;  /* 0x00000010ff037435 */ /* 0x000fe200000001ff */
        /* <DEDUP_REMOVED lines=9> */
.L_x_1121:
[----:B------:R-:W-:Y:S02]  /*33f0*/  MOV R4, R29 ;  /* 0x0000001d00047202 */ /* 0x000fe40000000f00 */
[----:B------:R-:W-:Y:S02]  /*3400*/  ISETP.GE.AND P0, PT, R31, 0x10, PT ;  /* 0x000000101f00780c */ /* 0x000fe40003f06270 */
[----:B------:R-:W-:-:S11]  /*3410*/  MOV R33, R35 ;  /* 0x0000002300217202 */ /* 0x000fd60000000f00 */
[----:B------:R-:W-:-:S07]  /*3420*/  @P0 IMAD.IADD R32, R32, 0x1, R33 ;  /* 0x0000000120200824 */ /* 0x000fce00078e0221 */
[----:B------:R-:W-:Y:S05]  /*3430*/  WARPSYNC.COLLECTIVE R30, `(.L_x_1122) ;  /* 0x000000001e087348 */ /* 0x000fea0003c00000 */
[----:B------:R0:W1:Y:S02]  /*3440*/  SHFL.UP P0, R35, R4, R3, R27 ;  /* 0x0400000304237389 */ /* 0x000064000000001b */
[----:B01----:R-:W-:Y:S01]  /*3450*/  ENDCOLLECTIVE ;  /* 0x000000000000791b */ /* 0x003fe20003800000 */
.L_x_1122:
[----:B------:R-:W-:Y:S01]  /*3460*/  IMAD.MOV.U32 R4, RZ, RZ, R6 ;  /* 0x000000ffff047224 */ /* 0x000fe200078e0006 */
[----:B------:R-:W-:-:S07]  /*3470*/  MOV R34, R35 ;  /* 0x0000002300227202 */ /* 0x000fce0000000f00 */
[----:B------:R-:W-:Y:S05]  /*3480*/  WARPSYNC.COLLECTIVE R30, `(.L_x_1123) ;  /* 0x000000001e087348 */ /* 0x000fea0003c00000 */
[----:B------:R0:W1:Y:S02]  /*3490*/  SHFL.UP P0, R35, R4, R3, R27 ;  /* 0x0400000304237389 */ /* 0x000064000000001b */
[----:B01----:R-:W-:Y:S01]  /*34a0*/  ENDCOLLECTIVE ;  /* 0x000000000000791b */ /* 0x003fe20003800000 */
.L_x_1123:
[----:B------:R-:W-:Y:S01]  /*34b0*/  FADD.FTZ R34, R29, R34 ;  /* 0x000000221d227221 */ /* 0x000fe20000010000 */
[----:B------:R-:W-:Y:S01]  /*34c0*/  HFMA2.MMA R3, -RZ, RZ, 0, 5.9604644775390625e-08 ;  /* 0x00000001ff037435 */ /* 0x000fe200000001ff */
[----:B------:R-:W-:Y:S02]  /*34d0*/  MOV R4, R32 ;  /* 0x0000002000047202 */ /* 0x000fe40000000f00 */
[----:B------:R-:W-:Y:S01]  /*34e0*/  ISETP.GE.AND P0, PT, R31, 0x10, PT ;  /* 0x000000101f00780c */ /* 0x000fe20003f06270 */
[----:B------:R-:W-:-:S12]  /*34f0*/  FADD.FTZ R35, R6, R35 ;  /* 0x0000002306237221 */ /* 0x000fd80000010000 */
[----:B------:R-:W-:Y:S02]  /*3500*/  @P0 FSEL R6, R35, R6, !P6 ;  /* 0x0000000623060208 */ /* 0x000fe40007000000 */
[----:B------:R-:W-:-:S07]  /*3510*/  @P0 FSEL R29, R34, R29, !P6 ;  /* 0x0000001d221d0208 */ /* 0x000fce0007000000 */
[----:B------:R-:W-:Y:S05]  /*3520*/  WARPSYNC.COLLECTIVE R30, `(.L_x_1124) ;  /* 0x000000001e087348 */ /* 0x000fea0003c00000 */
[----:B------:R0:W1:Y:S02]  /*3530*/  SHFL.UP P0, R35, R4, R3, R27 ;  /* 0x0400000304237389 */ /* 0x000064000000001b */
[----:B01----:R-:W-:Y:S01]  /*3540*/  ENDCOLLECTIVE ;  /* 0x000000000000791b */ /* 0x003fe20003800000 */
.L_x_1124:
[----:B------:R-:W-:Y:S01]  /*3550*/  IMAD.MOV.U32 R4, RZ, RZ, R29 ;  /* 0x000000ffff047224 */ /* 0x000fe200078e001d */
[----:B------:R-:W-:-:S07]  /*3560*/  MOV R31, R35 ;  /* 0x00000023001f7202 */ /* 0x000fce0000000f00 */
[----:B------:R-:W-:Y:S05]  /*3570*/  WARPSYNC.COLLECTIVE R30, `(.L_x_1125) ;  /* 0x000000001e087348 */ /* 0x000fea0003c00000 */
[----:B------:R0:W1:Y:S02]  /*3580*/  SHFL.UP P0, R35, R4, R3, R27 ;  /* 0x0400000304237389 */ /* 0x000064000000001b */
[----:B01----:R-:W-:Y:S01]  /*3590*/  ENDCOLLECTIVE ;  /* 0x000000000000791b */ /* 0x003fe20003800000 */
.L_x_1125:
[----:B------:R-:W-:Y:S02]  /*35a0*/  MOV R4, R6 ;  /* 0x0000000600047202 */ /* 0x000fe40000000f00 */
[----:B------:R-:W-:-:S07]  /*35b0*/  MOV R29, R35 ;  /* 0x00000023001d7202 */ /* 0x000fce0000000f00 */
[----:B------:R-:W-:Y:S05]  /*35c0*/  WARPSYNC.COLLECTIVE R30, `(.L_x_1126) ;  /* 0x000000001e087348 */ /* 0x000fea0003c00000 */
[----:B------:R0:W1:Y:S02]  /*35d0*/  SHFL.UP P0, R35, R4, R3, R27 ;  /* 0x0400000304237389 */ /* 0x000064000000001b */
[----:B01----:R-:W-:Y:S01]  /*35e0*/  ENDCOLLECTIVE ;  /* 0x000000000000791b */ /* 0x003fe20003800000 */
.L_x_1126:
[----:B------:R-:W-:Y:S01]  /*35f0*/  MOV R6, R35 ;  /* 0x0000002300067202 */ /* 0x000fe20000000f00 */
[----:B------:R-:W-:Y:S06]  /*3600*/  BRA `(.L_x_1127) ;  /* 0xfffffff000007947 */ /* 0x000fec000383ffff */
.L_x_1128:
        /* <DEDUP_REMOVED lines=15> */
.L_x_4474:


//--------------------- .text._Z30group_norm_nhwc_bwd_sum_kernelI11Fp32IOFp32WLi448EEv26Group_norm_nhwc_bwd_params --------------------------
	.section	.text._Z30group_norm_nhwc_bwd_sum_kernelI11Fp32IOFp32WLi448EEv26Group_norm_nhwc_bwd_params,"ax",@progbits
	.align	128
        .global         _Z30group_norm_nhwc_bwd_sum_kernelI11Fp32IOFp32WLi448EEv26Group_norm_nhwc_bwd_params
        .type           _Z30group_norm_nhwc_bwd_sum_kernelI11Fp32IOFp32WLi448EEv26Group_norm_nhwc_bwd_params,@function
        .size           _Z30group_norm_nhwc_bwd_sum_kernelI11Fp32IOFp32WLi448EEv26Group_norm_nhwc_bwd_params,(.L_x_4475 - _Z30group_norm_nhwc_bwd_sum_kernelI11Fp32IOFp32WLi448EEv26Group_norm_nhwc_bwd_params)
        .other          _Z30group_norm_nhwc_bwd_sum_kernelI11Fp32IOFp32WLi448EEv26Group_norm_nhwc_bwd_params,@"STO_CUDA_ENTRY STV_DEFAULT"
_Z30group_norm_nhwc_bwd_sum_kernelI11Fp32IOFp32WLi448EEv26Group_norm_nhwc_bwd_params:
.text._Z30group_norm_nhwc_bwd_sum_kernelI11Fp32IOFp32WLi448EEv26Group_norm_nhwc_bwd_params:
        /* <DEDUP_REMOVED lines=8> */
[----:B------:R-:W-:Y:S01]  /*0080*/  LOP3.LUT R21, RZ, R7, RZ, 0x33, !PT ;  /* 0x00000007ff157212 */ /* 0x000fe200078e33ff */
[----:B------:R-:W3:Y:S01]  /*0090*/  I2F.RP R0, R5 ;  /* 0x0000000500007306 */ /* 0x000ee20000209400 */
[----:B-1----:R-:W-:-:S05]  /*00a0*/  IMAD.SHL.U32 R24, R20, 0x2, RZ ;  /* 0x0000000214187824 */ /* 0x002fca00078e00ff */
        /* <DEDUP_REMOVED lines=13> */
[----:B------:R-:W-:-:S05]  /*0180*/  IMAD R2, R5, R2, R4 ;  /* 0x0000000205027224 */ /* 0x000fca00078e0204 */
[----:B------:R-:W-:-:S13]  /*0190*/  ISETP.GT.U32.AND P1, PT, R5, R2, PT ;  /* 0x000000020500720c */ /* 0x000fda0003f24070 */
[----:B------:R-:W-:Y:S01]  /*01a0*/  @!P1 IMAD.IADD R2, R2, 0x1, -R5 ;  /* 0x0000000102029824 */ /* 0x000fe200078e0a05 */
[----:B------:R-:W-:-:S04]  /*01b0*/  @!P1 IADD3 R0, R0, 0x1, RZ ;  /* 0x0000000100009810 */ /* 0x000fc80007ffe0ff */
[----:B------:R-:W-:Y:S02]  /*01c0*/  ISETP.GE.U32.AND P0, PT, R2, R5, PT ;  /* 0x000000050200720c */ /* 0x000fe40003f06070 */
[----:B------:R-:W-:Y:S01]  /*01d0*/  LOP3.LUT R2, R12, R7, RZ, 0x3c, !PT ;  /* 0x000000070c027212 */ /* 0x000fe200078e3cff */
[----:B------:R-:W0:Y:S03]  /*01e0*/  LDC R5, c[0x0][0x2a0] ;  /* 0x0000a800ff057b82 */ /* 0x000e260000000800 */
[----:B------:R-:W-:-:S05]  /*01f0*/  ISETP.GE.AND P2, PT, R2, RZ, PT ;  /* 0x000000ff0200720c */ /* 0x000fca0003f46270 */
[----:B------:R-:W2:Y:S02]  /*0200*/  LDC.64 R2, c[0x0][0x248] ;  /* 0x00009200ff027b82 */ /* 0x000ea40000000a00 */
[----:B------:R-:W-:Y:S01]  /*0210*/  @P0 VIADD R0, R0, 0x1 ;  /* 0x0000000100000836 */ /* 0x000fe20000000000 */
[----:B------:R-:W-:-:S05]  /*0220*/  ISETP.NE.AND P0, PT, R7, RZ, PT ;  /* 0x000000ff0700720c */ /* 0x000fca0003f05270 */
[----:B------:R-:W-:-:S04]  /*0230*/  @!P2 IADD3 R0, -R0, RZ, RZ ;  /* 0x000000ff0000a210 */ /* 0x000fc80007ffe1ff */
        /* <DEDUP_REMOVED lines=12> */
[----:B------:R0:W2:Y:S02]  /*0300*/  F2I.FTZ.U32.TRUNC.NTZ R5, R4 ;  /* 0x0000000400057305 */ /* 0x0000a4000021f000 */
[----:B0-----:R-:W-:Y:S01]  /*0310*/  IMAD.MOV.U32 R4, RZ, RZ, RZ ;  /* 0x000000ffff047224 */ /* 0x001fe200078e00ff */
[----:B--2---:R-:W-:-:S05]  /*0320*/  IADD3 R6, RZ, -R5, RZ ;  /* 0x80000005ff067210 */ /* 0x004fca0007ffe0ff */
[----:B------:R-:W-:-:S04]  /*0330*/  IMAD R9, R6, R7, RZ ;  /* 0x0000000706097224 */ /* 0x000fc800078e02ff */
[----:B------:R-:W-:-:S04]  /*0340*/  IMAD.HI.U32 R5, R5, R9, R4 ;  /* 0x0000000905057227 */ /* 0x000fc800078e0004 */
[----:B------:R-:W-:Y:S02]  /*0350*/  IMAD.MOV.U32 R4, RZ, RZ, RZ ;  /* 0x000000ffff047224 */ /* 0x000fe400078e00ff */
[----:B------:R-:W-:Y:S01]  /*0360*/  IMAD.HI.U32 R0, R5, R24, RZ ;  /* 0x0000001805007227 */ /* 0x000fe200078e00ff */
[----:B------:R-:W-:-:S04]  /*0370*/  HFMA2.MMA R5, -RZ, RZ, 0, 0 ;  /* 0x00000000ff057435 */ /* 0x000fc800000001ff */
[----:B------:R-:W-:Y:S01]  /*0380*/  IADD3 R16, -R0, RZ, RZ ;  /* 0x000000ff00107210 */ /* 0x000fe20007ffe1ff */
[----:B-1----:R-:W-:Y:S06]  /*0390*/  @P0 BRA `(.L_x_1130) ;  /* 0x0000000000300947 */ /* 0x002fec0003800000 */
[----:B------:R-:W-:Y:S01]  /*03a0*/  ULDC.U8 UR7, c[0x0][0x2a4] ;  /* 0x0000a90000077ab9 */ /* 0x000fe20000000000 */
[C---:B------:R-:W-:Y:S01]  /*03b0*/  IMAD.SHL.U32 R9, R12.reuse, 0x4, RZ ;  /* 0x000000040c097824 */ /* 0x040fe200078e00ff */
[----:B------:R-:W-:Y:S01]  /*03c0*/  ISETP.NE.AND P1, PT, RZ, UR7, PT ;  /* 0x00000007ff007c0c */ /* 0x000fe2000bf25270 */
[----:B------:R-:W-:Y:S01]  /*03d0*/  ULDC.64 UR10, c[0x0][0x238] ;  /* 0x00008e00000a7ab9 */ /* 0x000fe20000000a00 */
        /* <DEDUP_REMOVED lines=8> */
.L_x_1130:
[----:B------:R-:W-:Y:S05]  /*0460*/  BSYNC B0 ;  /* 0x0000000000007941 */ /* 0x000fea0003800000 */
.L_x_1129:
[----:B------:R-:W1:Y:S01]  /*0470*/  S2UR UR7, SR_CTAID.Y ;  /* 0x00000000000779c3 */ /* 0x000e620000002600 */
[----:B-----5:R-:W-:Y:S01]  /*0480*/  FFMA.FTZ R18, -R2, R2, R3 ;  /* 0x0000000202127223 */ /* 0x020fe20000010103 */
[C---:B------:R-:W-:Y:S01]  /*0490*/  IMAD R6, R7.reuse, R16, R24 ;  /* 0x0000001007067224 */ /* 0x040fe200078e0218 */
[----:B------:R-:W-:Y:S01]  /*04a0*/  MOV R22, 0x3f800000 ;  /* 0x3f80000000167802 */ /* 0x000fe20000000f00 */
[----:B------:R-:W-:Y:S01]  /*04b0*/  HFMA2.MMA R28, -RZ, RZ, 0, 0 ;  /* 0x00000000ff1c7435 */ /* 0x000fe200000001ff */
[----:B------:R-:W-:Y:S02]  /*04c0*/  ISETP.NE.U32.AND P4, PT, R7, RZ, PT ;  /* 0x000000ff0700720c */ /* 0x000fe40003f85070 */
[----:B------:R-:W-:Y:S02]  /*04d0*/  CS2R R26, SRZ ;  /* 0x00000000001a7805 */ /* 0x000fe4000001ff00 */
[----:B------:R-:W-:Y:S01]  /*04e0*/  FSETP.GTU.FTZ.AND P2, PT, R18, RZ, PT ;  /* 0x000000ff1200720b */ /* 0x000fe20003f5c000 */
[----:B------:R-:W2:Y:S01]  /*04f0*/  LDC.64 R14, c[0x0][0x290] ;  /* 0x0000a400ff0e7b82 */ /* 0x000ea20000000a00 */
[----:B------:R-:W-:Y:S01]  /*0500*/  ISETP.GE.U32.AND P1, PT, R6, R7, PT ;  /* 0x000000070600720c */ /* 0x000fe20003f26070 */
[----:B------:R-:W-:-:S10]  /*0510*/  IMAD.MOV.U32 R25, RZ, RZ, RZ ;  /* 0x000000ffff197224 */ /* 0x000fd400078e00ff */
[----:B------:R-:W3:Y:S02]  /*0520*/  @P2 LDC R3, c[0x0][0x250] ;  /* 0x00009400ff032b82 */ /* 0x000ee40000000800 */
[----:B------:R-:W-:Y:S01]  /*0530*/  @P1 IMAD.IADD R6, R6, 0x1, -R7 ;  /* 0x0000000106061824 */ /* 0x000fe200078e0a07 */
[----:B------:R-:W-:Y:S01]  /*0540*/  @P1 IADD3 R0, R0, 0x1, RZ ;  /* 0x0000000100001810 */ /* 0x000fe20007ffe0ff */
[----:B-1----:R-:W-:-:S03]  /*0550*/  IMAD R38, R17, UR7, RZ ;  /* 0x0000000711267c24 */ /* 0x002fc6000f8e02ff */
[----:B------:R-:W-:Y:S02]  /*0560*/  ISETP.GE.U32.AND P3, PT, R6, R7, PT ;  /* 0x000000070600720c */ /* 0x000fe40003f66070 */
[----:B0-----:R-:W-:Y:S02]  /*0570*/  SHF.R.S32.HI R8, RZ, 0x1f, R38 ;  /* 0x0000001fff087819 */ /* 0x001fe40000011426 */
[----:B------:R-:W-:-:S04]  /*0580*/  IADD3 R23, P5, R38, R17, RZ ;  /* 0x0000001126177210 */ /* 0x000fc80007fbe0ff */
[----:B------:R-:W-:Y:S02]  /*0590*/  LEA.HI.X.SX32 R6, R17, R8, 0x1, P5 ;  /* 0x0000000811067211 */ /* 0x000fe400028f0eff */
[----:B--2---:R-:W-:-:S03]  /*05a0*/  ISETP.LT.U32.AND P1, PT, R23, R14, PT ;  /* 0x0000000e1700720c */ /* 0x004fc60003f21070 */
[----:B------:R-:W-:Y:S01]  /*05b0*/  @P3 VIADD R0, R0, 0x1 ;  /* 0x0000000100003836 */ /* 0x000fe20000000000 */
[----:B------:R-:W-:Y:S01]  /*05c0*/  ISETP.LT.AND.EX P1, PT, R6, R15, PT, P1 ;  /* 0x0000000f0600720c */ /* 0x000fe20003f21310 */
[----:B---3--:R-:W-:-:S03]  /*05d0*/  @P2 FADD.FTZ R6, R18, R3 ;  /* 0x0000000312062221 */ /* 0x008fc60000010000 */
[----:B------:R-:W-:Y:S02]  /*05e0*/  SEL R23, R23, R14, P1 ;  /* 0x0000000e17177207 */ /* 0x000fe40000800000 */
[----:B------:R-:W-:Y:S01]  /*05f0*/  SEL R21, R21, R0, !P4 ;  /* 0x0000000015157207 */ /* 0x000fe20006000000 */
[----:B------:R0:W1:Y:S01]  /*0600*/  @P2 MUFU.RSQ R22, R6 ;  /* 0x0000000600162308 */ /* 0x0000620000001400 */
[----:B------:R-:W-:Y:S02]  /*0610*/  ISETP.GE.AND P1, PT, R38, R23, PT ;  /* 0x000000172600720c */ /* 0x000fe40003f26270 */
[----:B------:R-:W-:Y:S01]  /*0620*/  MOV R3, RZ ;  /* 0x000000ff00037202 */ /* 0x000fe20000000f00 */
[----:B------:R-:W-:-:S04]  /*0630*/  IMAD.MOV R0, RZ, RZ, -R21 ;  /* 0x000000ffff007224 */ /* 0x000fc800078e0a15 */
[----:B------:R-:W-:Y:S02]  /*0640*/  IMAD R24, R7, R0, R24 ;  /* 0x0000000007187224 */ /* 0x000fe400078e0218 */
[----:B------:R-:W-:-:S04]  /*0650*/  IMAD.MOV.U32 R0, RZ, RZ, RZ ;  /* 0x000000ffff007224 */ /* 0x000fc800078e00ff */
[----:B0-----:R-:W-:Y:S05]  /*0660*/  @P1 BRA `(.L_x_1131) ;  /* 0x00000018000c1947 */ /* 0x001fea0003800000 */
[----:B------:R-:W0:Y:S01]  /*0670*/  LDC.64 R14, c[0x0][0x298] ;  /* 0x0000a600ff0e7b82 */ /* 0x000e220000000a00 */
[----:B------:R-:W-:Y:S01]  /*0680*/  USHF.R.S32.HI UR7, URZ, 0x1f, UR6 ;  /* 0x0000001f3f077899 */ /* 0x000fe20008011406 */
[----:B------:R-:W-:Y:S01]  /*0690*/  MOV R33, R8 ;  /* 0x0000000800217202 */ /* 0x000fe20000000f00 */
[----:B------:R-:W-:Y:S01]  /*06a0*/  IMAD.MOV.U32 R29, RZ, RZ, R38 ;  /* 0x000000ffff1d7224 */ /* 0x000fe200078e0026 */
[----:B------:R-:W-:-:S03]  /*06b0*/  IADD3 R3, -R38, R23, RZ ;  /* 0x0000001726037210 */ /* 0x000fc60007ffe1ff */
[C---:B0-----:R-:W-:Y:S01]  /*06c0*/  IMAD R0, R14.reuse, UR7, RZ ;  /* 0x000000070e007c24 */ /* 0x041fe2000f8e02ff */
[----:B------:R-:W-:Y:S01]  /*06d0*/  ULDC.U8 UR7, c[0x0][0x2a4] ;  /* 0x0000a90000077ab9 */ /* 0x000fe20000000000 */
[----:B------:R-:W-:Y:S01]  /*06e0*/  IMAD.WIDE.U32 R6, R14, UR6, R12 ;  /* 0x000000060e067c25 */ /* 0x000fe2000f8e000c */
[----:B------:R-:W-:-:S03]  /*06f0*/  ISETP.NE.AND P1, PT, RZ, UR7, PT ;  /* 0x00000007ff007c0c */ /* 0x000fc6000bf25270 */
[----:B------:R-:W-:Y:S01]  /*0700*/  IMAD R9, R15, UR6, R0 ;  /* 0x000000060f097c24 */ /* 0x000fe2000f8e0200 */
[----:B------:R-:W-:Y:S02]  /*0710*/  LOP3.LUT R0, RZ, R23, RZ, 0x33, !PT ;  /* 0x00000017ff007212 */ /* 0x000fe400078e33ff */
[----:B------:R-:W-:Y:S01]  /*0720*/  IADD3 R15, -R38, -0x2, RZ ;  /* 0xfffffffe260f7810 */ /* 0x000fe20007ffe1ff */
[----:B------:R-:W-:-:S06]  /*0730*/  IMAD.IADD R9, R7, 0x1, R9 ;  /* 0x0000000107097824 */ /* 0x000fcc00078e0209 */
[----:B------:R-:W-:Y:S05]  /*0740*/  @!P1 BRA `(.L_x_1132) ;  /* 0x0000000800b09947 */ /* 0x000fea0003800000 */
[----:B------:R-:W-:Y:S01]  /*0750*/  LOP3.LUT R3, R3, 0x1, RZ, 0xc0, !PT ;  /* 0x0000000103037812 */ /* 0x000fe200078ec0ff */
[----:B------:R-:W-:Y:S01]  /*0760*/  HFMA2.MMA R25, -RZ, RZ, 0, 0 ;  /* 0x00000000ff197435 */ /* 0x000fe200000001ff */
[----:B------:R-:W-:Y:S02]  /*0770*/  ISETP.NE.AND P2, PT, R15, R0, PT ;  /* 0x000000000f00720c */ /* 0x000fe40003f45270 */
[----:B------:R-:W-:Y:S02]  /*0780*/  CS2R R26, SRZ ;  /* 0x00000000001a7805 */ /* 0x000fe4000001ff00 */
[----:B------:R-:W-:Y:S01]  /*0790*/  ISETP.NE.U32.AND P1, PT, R3, 0x1, PT ;  /* 0x000000010300780c */ /* 0x000fe20003f25070 */
[----:B------:R-:W-:Y:S01]  /*07a0*/  IMAD.MOV.U32 R3, RZ, RZ, RZ ;  /* 0x000000ffff037224 */ /* 0x000fe200078e00ff */
[----:B------:R-:W-:Y:S01]  /*07b0*/  MOV R0, RZ ;  /* 0x000000ff00007202 */ /* 0x000fe20000000f00 */
[----:B------:R-:W-:-:S10]  /*07c0*/  IMAD.MOV.U32 R28, RZ, RZ, RZ ;  /* 0x000000ffff1c7224 */ /* 0x000fd400078e00ff */
[----:B------:R-:W-:Y:S05]  /*07d0*/  @P1 BRA `(.L_x_1133) ;  /* 0x0000000000c81947 */ /* 0x000fea0003800000 */
[----:B------:R-:W0:Y:S01]  /*07e0*/  @!P0 LDC.64 R14, c[0x0][0x230] ;  /* 0x00008c00ff0e8b82 */ /* 0x000e220000000a00 */
[----:B------:R-:W-:Y:S01]  /*07f0*/  @!P0 MOV R8, R6 ;  /* 0x0000000600088202 */ /* 0x000fe20000000f00 */
[----:B------:R-:W-:Y:S01]  /*0800*/  @!P0 IMAD R0, R33, UR8, RZ ;  /* 0x0000000821008c24 */ /* 0x000fe2000f8e02ff */
[----:B------:R-:W-:-:S03]  /*0810*/  CS2R R18, SRZ ;  /* 0x0000000000127805 */ /* 0x000fc6000001ff00 */
[C---:B------:R-:W-:Y:S02]  /*0820*/  @!P0 IMAD R3, R29.reuse, UR9, R0 ;  /* 0x000000091d038c24 */ /* 0x040fe4000f8e0200 */
[----:B------:R-:W-:Y:S01]  /*0830*/  @!P0 IMAD.WIDE.U32 R12, R29, UR8, R8 ;  /* 0x000000081d0c8c25 */ /* 0x000fe2000f8e0008 */
[----:B------:R-:W2:Y:S03]  /*0840*/  @!P0 LDC.64 R26, c[0x0][0x228] ;  /* 0x00008a00ff1a8b82 */ /* 0x000ea60000000a00 */
[----:B------:R-:W-:Y:S01]  /*0850*/  @!P0 IMAD.IADD R3, R13, 0x1, R3 ;  /* 0x000000010d038824 */ /* 0x000fe200078e0203 */
[----:B------:R-:W-:-:S04]  /*0860*/  @!P0 SHF.L.U32 R17, R12, 0x2, RZ ;  /* 0x000000020c118819 */ /* 0x000fc800000006ff */
[----:B------:R-:W-:Y:S02]  /*0870*/  @!P0 SHF.L.U64.HI R12, R12, 0x2, R3 ;  /* 0x000000020c0c8819 */ /* 0x000fe40000010203 */
[----:B0-----:R-:W-:-:S05]  /*0880*/  @!P0 IADD3 R14, P1, R17, R14, RZ ;  /* 0x0000000e110e8210 */ /* 0x001fca0007f3e0ff */
[----:B------:R-:W-:-:S05]  /*0890*/  @!P0 IMAD.X R15, R12, 0x1, R15, P1 ;  /* 0x000000010c0f8824 */ /* 0x000fca00008e060f */
[----:B------:R-:W3:Y:S01]  /*08a0*/  @!P0 LDG.E.64 R18, desc[UR4][R14.64] ;  /* 0x000000040e128981 */ /* 0x000ee2000c1e1b00 */
[----:B--2---:R-:W-:-:S04]  /*08b0*/  @!P0 IADD3 R16, P1, R17, R26, RZ ;  /* 0x0000001a11108210 */ /* 0x004fc80007f3e0ff */
[----:B------:R-:W-:Y:S02]  /*08c0*/  @!P0 IADD3.X R17, R12, R27, RZ, P1, !PT ;  /* 0x0000001b0c118210 */ /* 0x000fe40000ffe4ff */
[----:B------:R-:W-:-:S06]  /*08d0*/  CS2R R12, SRZ ;  /* 0x00000000000c7805 */ /* 0x000fcc000001ff00 */
        /* <DEDUP_REMOVED lines=10> */
[----:B------:R-:W0:Y:S08]  /*0980*/  MUFU.EX2 R15, R15 ;  /* 0x0000000f000f7308 */ /* 0x000e300000000800 */
[----:B------:R-:W1:Y:S01]  /*0990*/  MUFU.EX2 R19, R19 ;  /* 0x0000001300137308 */ /* 0x000e620000000800 */
[----:B0-----:R-:W-:-:S07]  /*09a0*/  FADD.FTZ R16, R15, 1 ;  /* 0x3f8000000f107421 */ /* 0x001fce0000010000 */
[----:B------:R-:W0:Y:S01]  /*09b0*/  MUFU.RCP R17, R16 ;  /* 0x0000001000117308 */ /* 0x000e220000001000 */
[----:B-1----:R-:W-:-:S07]  /*09c0*/  FADD.FTZ R25, R19, 1 ;  /* 0x3f80000013197421 */ /* 0x002fce0000010000 */
[----:B------:R-:W1:Y:S01]  /*09d0*/  MUFU.RCP R26, R25 ;  /* 0x00000019001a7308 */ /* 0x000e620000001000 */
[C---:B0-----:R-:W-:Y:S01]  /*09e0*/  FADD.FTZ R27, -R17.reuse, 1 ;  /* 0x3f800000111b7421 */ /* 0x041fe20000010100 */
[----:B--2---:R-:W-:-:S03]  /*09f0*/  FMUL.FTZ R12, R17, R12 ;  /* 0x0000000c110c7220 */ /* 0x004fc60000410000 */
[----:B------:R-:W-:Y:S01]  /*0a00*/  FFMA.FTZ R27, R18, R27, 1 ;  /* 0x3f800000121b7423 */ /* 0x000fe2000001001b */
[C---:B-1----:R-:W-:Y:S01]  /*0a10*/  FADD.FTZ R29, -R26.reuse, 1 ;  /* 0x3f8000001a1d7421 */ /* 0x042fe20000010100 */
[----:B------:R-:W-:Y:S02]  /*0a20*/  FMUL.FTZ R13, R26, R13 ;  /* 0x0000000d1a0d7220 */ /* 0x000fe40000410000 */
[----:B------:R-:W-:Y:S01]  /*0a30*/  FMUL.FTZ R12, R12, R27 ;  /* 0x0000001b0c0c7220 */ /* 0x000fe20000410000 */
[----:B------:R-:W-:-:S03]  /*0a40*/  FFMA.FTZ R14, R14, R29, 1 ;  /* 0x3f8000000e0e7423 */ /* 0x000fc6000001001d */
[----:B------:R-:W-:Y:S01]  /*0a50*/  FFMA.FTZ R27, R3, R12, RZ ;  /* 0x0000000c031b7223 */ /* 0x000fe200000100ff */
[----:B------:R-:W-:Y:S01]  /*0a60*/  FMUL.FTZ R13, R13, R14 ;  /* 0x0000000e0d0d7220 */ /* 0x000fe20000410000 */
[----:B------:R-:W-:-:S03]  /*0a70*/  FMUL.FTZ R14, R12, R4 ;  /* 0x000000040c0e7220 */ /* 0x000fc60000410000 */
[----:B------:R-:W-:Y:S01]  /*0a80*/  FMUL.FTZ R15, R13, R5 ;  /* 0x000000050d0f7220 */ /* 0x000fe20000410000 */
[----:B------:R-:W-:Y:S01]  /*0a90*/  FFMA.FTZ R25, R3, R14, RZ ;  /* 0x0000000e03197223 */ /* 0x000fe200000100ff */
[----:B------:R-:W-:Y:S01]  /*0aa0*/  FADD.FTZ R14, RZ, R14 ;  /* 0x0000000eff0e7221 */ /* 0x000fe20000010000 */
[C---:B------:R-:W-:Y:S01]  /*0ab0*/  FFMA.FTZ R28, R0.reuse, R13, RZ ;  /* 0x0000000d001c7223 */ /* 0x040fe200000100ff */
[----:B------:R-:W-:Y:S01]  /*0ac0*/  FADD.FTZ R3, RZ, R12 ;  /* 0x0000000cff037221 */ /* 0x000fe20000010000 */
[----:B------:R-:W-:Y:S01]  /*0ad0*/  FFMA.FTZ R25, R0, R15, R25 ;  /* 0x0000000f00197223 */ /* 0x000fe20000010019 */
[----:B------:R-:W-:Y:S01]  /*0ae0*/  FADD.FTZ R26, R15, R14 ;  /* 0x0000000e0f1a7221 */ /* 0x000fe20000010000 */
[----:B------:R-:W-:-:S07]  /*0af0*/  FADD.FTZ R0, RZ, R13 ;  /* 0x0000000dff007221 */ /* 0x000fce0000010000 */
.L_x_1133:
[----:B------:R-:W-:Y:S05]  /*0b00*/  @!P2 BRA `(.L_x_1131) ;  /* 0x0000001000e4a947 */ /* 0x000fea0003800000 */
[----:B------:R-:W-:-:S04]  /*0b10*/  IADD3 R18, R38, 0x1, RZ ;  /* 0x0000000126127810 */ /* 0x000fc80007ffe0ff */
[----:B------:R-:W-:-:S07]  /*0b20*/  SHF.R.S32.HI R19, RZ, 0x1f, R18 ;  /* 0x0000001fff137819 */ /* 0x000fce0000011412 */
.L_x_1134:
[----:B------:R-:W0:Y:S01]  /*0b30*/  @!P0 LDC.64 R32, c[0x0][0x288] ;  /* 0x0000a200ff208b82 */ /* 0x000e220000000a00 */
[----:B------:R-:W-:Y:S01]  /*0b40*/  @!P0 IADD3 R15, P1, R18, -0x1, RZ ;  /* 0xffffffff120f8810 */ /* 0x000fe20007f3e0ff */
[--C-:B------:R-:W-:Y:S01]  /*0b50*/  @!P0 IMAD.MOV.U32 R30, RZ, RZ, R6.reuse ;  /* 0x000000ffff1e8224 */ /* 0x100fe200078e0006 */
[-C--:B------:R-:W-:Y:S01]  /*0b60*/  @!P0 MOV R31, R9.reuse ;  /* 0x00000009001f8202 */ /* 0x080fe20000000f00 */
[----:B------:R-:W-:Y:S01]  /*0b70*/  @!P0 IMAD.MOV.U32 R34, RZ, RZ, R6 ;  /* 0x000000ffff228224 */ /* 0x000fe200078e0006 */
[----:B------:R-:W-:Y:S02]  /*0b80*/  @!P0 IADD3.X R29, R19, -0x1, RZ, P1, !PT ;  /* 0xffffffff131d8810 */ /* 0x000fe40000ffe4ff */
[----:B------:R-:W-:Y:S01]  /*0b90*/  @!P0 MOV R35, R9 ;  /* 0x0000000900238202 */ /* 0x000fe20000000f00 */
[----:B------:R-:W2:Y:S08]  /*0ba0*/  @!P0 LDC.64 R16, c[0x0][0x288] ;  /* 0x0000a200ff108b82 */ /* 0x000eb00000000a00 */
[----:B------:R-:W3:Y:S01]  /*0bb0*/  @!P0 LDC.64 R12, c[0x0][0x230] ;  /* 0x00008c00ff0c8b82 */ /* 0x000ee20000000a00 */
[----:B0-----:R-:W-:-:S07]  /*0bc0*/  @!P0 IMAD R14, R29, R32, RZ ;  /* 0x000000201d0e8224 */ /* 0x001fce00078e02ff */
[----:B------:R-:W0:Y:S01]  /*0bd0*/  @!P0 LDC.64 R40, c[0x0][0x228] ;  /* 0x00008a00ff288b82 */ /* 0x000e220000000a00 */
[----:B------:R-:W-:-:S04]  /*0be0*/  @!P0 IMAD.WIDE.U32 R30, R15, R32, R30 ;  /* 0x000000200f1e8225 */ /* 0x000fc800078e001e */
[----:B------:R-:W-:Y:S02]  /*0bf0*/  @!P0 IMAD R29, R15, R33, R14 ;  /* 0x000000210f1d8224 */ /* 0x000fe400078e020e */
[----:B--2---:R-:W-:Y:S01]  /*0c00*/  @!P0 IMAD.WIDE.U32 R34, R18, R16, R34 ;  /* 0x0000001012228225 */ /* 0x004fe200078e0022 */
[----:B------:R-:W2:Y:S03]  /*0c10*/  @!P0 LDC.64 R14, c[0x0][0x230] ;  /* 0x00008c00ff0e8b82 */ /* 0x000ea60000000a00 */
[----:B------:R-:W-:Y:S01]  /*0c20*/  @!P0 IMAD.IADD R31, R31, 0x1, R29 ;  /* 0x000000011f1f8824 */ /* 0x000fe200078e021d */
[----:B------:R-:W-:-:S04]  /*0c30*/  @!P0 SHF.L.U32 R29, R30, 0x2, RZ ;  /* 0x000000021e1d8819 */ /* 0x000fc800000006ff */
[----:B------:R-:W-:Y:S01]  /*0c40*/  @!P0 SHF.L.U64.HI R38, R30, 0x2, R31 ;  /* 0x000000021e268819 */ /* 0x000fe2000001021f */
[----:B------:R-:W-:Y:S01]  /*0c50*/  @!P0 IMAD R30, R19, R16, RZ ;  /* 0x00000010131e8224 */ /* 0x000fe200078e02ff */
[----:B---3--:R-:W-:-:S03]  /*0c60*/  @!P0 IADD3 R32, P1, R29, R12, RZ ;  /* 0x0000000c1d208210 */ /* 0x008fc60007f3e0ff */
[----:B------:R-:W-:Y:S01]  /*0c70*/  @!P0 IMAD R37, R18, R17, R30 ;  /* 0x0000001112258224 */ /* 0x000fe200078e021e */
[----:B------:R-:W-:Y:S01]  /*0c80*/  CS2R R30, SRZ ;  /* 0x00000000001e7805 */ /* 0x000fe2000001ff00 */
[----:B------:R-:W-:Y:S01]  /*0c90*/  @!P0 IMAD.X R33, R38, 0x1, R13, P1 ;  /* 0x0000000126218824 */ /* 0x000fe200008e060d */
[----:B------:R-:W-:Y:S01]  /*0ca0*/  @!P0 SHF.L.U32 R17, R34, 0x2, RZ ;  /* 0x0000000222118819 */ /* 0x000fe200000006ff */
[----:B------:R-:W-:-:S03]  /*0cb0*/  @!P0 IMAD.IADD R13, R35, 0x1, R37 ;  /* 0x00000001230d8824 */ /* 0x000fc600078e0225 */
[----:B------:R0:W3:Y:S02]  /*0cc0*/  @!P0 LDG.E.64 R30, desc[UR4][R32.64] ;  /* 0x00000004201e8981 */ /* 0x0000e4000c1e1b00 */
[----:B------:R-:W-:Y:S02]  /*0cd0*/  @!P0 SHF.L.U64.HI R16, R34, 0x2, R13 ;  /* 0x0000000222108819 */ /* 0x000fe4000001020d */
[----:B------:R-:W-:Y:S02]  /*0ce0*/  CS2R R12, SRZ ;  /* 0x00000000000c7805 */ /* 0x000fe4000001ff00 */
[----:B--2---:R-:W-:Y:S01]  /*0cf0*/  @!P0 IADD3 R36, P1, R17, R14, RZ ;  /* 0x0000000e11248210 */ /* 0x004fe20007f3e0ff */
[----:B------:R-:W2:Y:S03]  /*0d00*/  @!P0 LDC.64 R34, c[0x0][0x228] ;  /* 0x00008a00ff228b82 */ /* 0x000ea60000000a00 */
[----:B------:R-:W-:-:S05]  /*0d10*/  @!P0 IADD3.X R37, R16, R15, RZ, P1, !PT ;  /* 0x0000000f10258210 */ /* 0x000fca0000ffe4ff */
[----:B------:R1:W4:Y:S01]  /*0d20*/  @!P0 LDG.E.64 R12, desc[UR4][R36.64] ;  /* 0x00000004240c8981 */ /* 0x000322000c1e1b00 */
[----:B------:R-:W-:Y:S02]  /*0d30*/  CS2R R14, SRZ ;  /* 0x00000000000e7805 */ /* 0x000fe4000001ff00 */
[----:B--2---:R-:W-:-:S05]  /*0d40*/  @!P0 IADD3 R34, P1, R29, R34, RZ ;  /* 0x000000221d228210 */ /* 0x004fca0007f3e0ff */
[----:B------:R-:W-:Y:S01]  /*0d50*/  @!P0 IMAD.X R35, R38, 0x1, R35, P1 ;  /* 0x0000000126238824 */ /* 0x000fe200008e0623 */
[----:B0-----:R-:W-:-:S04]  /*0d60*/  @!P0 IADD3 R32, P1, R17, R40, RZ ;  /* 0x0000002811208210 */ /* 0x001fc80007f3e0ff */
[----:B------:R0:W2:Y:S01]  /*0d70*/  @!P0 LDG.E.64 R14, desc[UR4][R34.64] ;  /* 0x00000004220e8981 */ /* 0x0000a2000c1e1b00 */
[----:B------:R-:W-:Y:S02]  /*0d80*/  @!P0 IADD3.X R33, R16, R41, RZ, P1, !PT ;  /* 0x0000002910218210 */ /* 0x000fe40000ffe4ff */
[----:B------:R-:W-:-:S06]  /*0d90*/  CS2R R16, SRZ ;  /* 0x0000000000107805 */ /* 0x000fcc000001ff00 */
[----:B------:R5:W2:Y:S01]  /*0da0*/  @!P0 LDG.E.64 R16, desc[UR4][R32.64] ;  /* 0x0000000420108981 */ /* 0x000aa2000c1e1b00 */
[C---:B---3--:R-:W-:Y:S01]  /*0db0*/  FADD.FTZ R29, -R2.reuse, R30 ;  /* 0x0000001e021d7221 */ /* 0x048fe20000010100 */
[----:B------:R-:W-:-:S03]  /*0dc0*/  FADD.FTZ R31, -R2, R31 ;  /* 0x0000001f021f7221 */ /* 0x000fc60000010100 */
[-C--:B-1----:R-:W-:Y:S01]  /*0dd0*/  FMUL.FTZ R36, R29, R22.reuse ;  /* 0x000000161d247220 */ /* 0x082fe20000410000 */
[----:B------:R-:W-:-:S03]  /*0de0*/  FMUL.FTZ R30, R31, R22 ;  /* 0x000000161f1e7220 */ /* 0x000fc60000410000 */
[----:B------:R-:W-:Y:S01]  /*0df0*/  FFMA.FTZ R37, R36, R4, R10 ;  /* 0x0000000424257223 */ /* 0x000fe2000001000a */
[----:B------:R-:W-:-:S03]  /*0e00*/  FFMA.FTZ R31, R30, R5, R11 ;  /* 0x000000051e1f7223 */ /* 0x000fc6000001000b */
[----:B0-----:R-:W-:Y:S01]  /*0e10*/  FMUL.FTZ R34, R37, -1.4426950216293334961 ;  /* 0xbfb8aa3b25227820 */ /* 0x001fe20000410000 */
[C---:B----4-:R-:W-:Y:S01]  /*0e20*/  FADD.FTZ R29, -R2.reuse, R12 ;  /* 0x0000000c021d7221 */ /* 0x050fe20000010100 */
[----:B------:R-:W-:Y:S01]  /*0e30*/  FADD.FTZ R13, -R2, R13 ;  /* 0x0000000d020d7221 */ /* 0x000fe20000010100 */
[----:B-----5:R-:W-:Y:S02]  /*0e40*/  FMUL.FTZ R32, R31, -1.4426950216293334961 ;  /* 0xbfb8aa3b1f207820 */ /* 0x020fe40000410000 */
[-C--:B------:R-:W-:Y:S01]  /*0e50*/  FMUL.FTZ R29, R29, R22.reuse ;  /* 0x000000161d1d7220 */ /* 0x080fe20000410000 */
[----:B------:R-:W-:Y:S01]  /*0e60*/  FMUL.FTZ R12, R13, R22 ;  /* 0x000000160d0c7220 */ /* 0x000fe20000410000 */
[----:B------:R-:W0:Y:S02]  /*0e70*/  MUFU.EX2 R34, R34 ;  /* 0x0000002200227308 */ /* 0x000e240000000800 */
[----:B------:R-:W-:Y:S01]  /*0e80*/  FFMA.FTZ R35, R29, R4, R10 ;  /* 0x000000041d237223 */ /* 0x000fe2000001000a */
[----:B------:R-:W-:-:S03]  /*0e90*/  FFMA.FTZ R39, R12, R5, R11 ;  /* 0x000000050c277223 */ /* 0x000fc6000001000b */
[----:B------:R-:W-:Y:S01]  /*0ea0*/  FMUL.FTZ R40, R35, -1.4426950216293334961 ;  /* 0xbfb8aa3b23287820 */ /* 0x000fe20000410000 */
[----:B------:R-:W-:Y:S01]  /*0eb0*/  FMUL.FTZ R42, R39, -1.4426950216293334961 ;  /* 0xbfb8aa3b272a7820 */ /* 0x000fe20000410000 */
[----:B------:R-:W1:Y:S08]  /*0ec0*/  MUFU.EX2 R32, R32 ;  /* 0x0000002000207308 */ /* 0x000e700000000800 */
[----:B------:R-:W3:Y:S01]  /*0ed0*/  MUFU.EX2 R40, R40 ;  /* 0x0000002800287308 */ /* 0x000ee20000000800 */
[----:B0-----:R-:W-:-:S07]  /*0ee0*/  FADD.FTZ R34, R34, 1 ;  /* 0x3f80000022227421 */ /* 0x001fce0000010000 */
[----:B------:R-:W0:Y:S01]  /*0ef0*/  MUFU.EX2 R42, R42 ;  /* 0x0000002a002a7308 */ /* 0x000e220000000800 */
[----:B-1----:R-:W-:-:S07]  /*0f00*/  FADD.FTZ R33, R32, 1 ;  /* 0x3f80000020217421 */ /* 0x002fce0000010000 */
[----:B------:R-:W1:Y:S01]  /*0f10*/  MUFU.RCP R13, R34 ;  /* 0x00000022000d7308 */ /* 0x000e620000001000 */
[----:B---3--:R-:W-:-:S07]  /*0f20*/  FADD.FTZ R41, R40, 1 ;  /* 0x3f80000028297421 */ /* 0x008fce0000010000 */
[----:B------:R-:W3:Y:S01]  /*0f30*/  MUFU.RCP R38, R33 ;  /* 0x0000002100267308 */ /* 0x000ee20000001000 */
[----:B0-----:R-:W-:-:S07]  /*0f40*/  FADD.FTZ R43, R42, 1 ;  /* 0x3f8000002a2b7421 */ /* 0x001fce0000010000 */
[----:B------:R-:W0:Y:S01]  /*0f50*/  MUFU.RCP R41, R41 ;  /* 0x0000002900297308 */ /* 0x000e220000001000 */
[C---:B-1----:R-:W-:Y:S01]  /*0f60*/  FADD.FTZ R32, -R13.reuse, 1 ;  /* 0x3f8000000d207421 */ /* 0x042fe20000010100 */
[----:B--2---:R-:W-:-:S03]  /*0f70*/  FMUL.FTZ R14, R13, R14 ;  /* 0x0000000e0d0e7220 */ /* 0x004fc60000410000 */
[----:B------:R-:W-:Y:S01]  /*0f80*/  FFMA.FTZ R37, R37, R32, 1 ;  /* 0x3f80000025257423 */ /* 0x000fe20000010020 */
[C---:B------:R-:W-:Y:S01]  /*0f90*/  VIADD R32, R18.reuse, 0x1 ;  /* 0x0000000112207836 */ /* 0x040fe20000000000 */
[----:B------:R-:W-:Y:S01]  /*0fa0*/  IADD3 R18, P2, R18, 0x2, RZ ;  /* 0x0000000212127810 */ /* 0x000fe20007f5e0ff */
[----:B------:R-:W1:Y:S01]  /*0fb0*/  MUFU.RCP R42, R43 ;  /* 0x0000002b002a7308 */ /* 0x000e620000001000 */
[C---:B---3--:R-:W-:Y:S01]  /*0fc0*/  FADD.FTZ R40, -R38.reuse, 1 ;  /* 0x3f80000026287421 */ /* 0x048fe20000010100 */
[----:B------:R-:W-:Y:S01]  /*0fd0*/  FMUL.FTZ R15, R38, R15 ;  /* 0x0000000f260f7220 */ /* 0x000fe20000410000 */
[----:B------:R-:W-:Y:S01]  /*0fe0*/  FMUL.FTZ R14, R14, R37 ;  /* 0x000000250e0e7220 */ /* 0x000fe20000410000 */
[----:B------:R-:W-:Y:S01]  /*0ff0*/  ISETP.GE.AND P1, PT, R32, R23, PT ;  /* 0x000000172000720c */ /* 0x000fe20003f26270 */
[----:B------:R-:W-:Y:S01]  /*1000*/  FFMA.FTZ R40, R31, R40, 1 ;  /* 0x3f8000001f287423 */ /* 0x000fe20000010028 */
[----:B------:R-:W-:Y:S01]  /*1010*/  IADD3.X R19, RZ, R19, RZ, P2, !PT ;  /* 0x00000013ff137210 */ /* 0x000fe200017fe4ff */
[C---:B------:R-:W-:Y:S01]  /*1020*/  FMUL.FTZ R32, R14.reuse, R4 ;  /* 0x000000040e207220 */ /* 0x040fe20000410000 */
[----:B------:R-:W-:Y:S01]  /*1030*/  FADD.FTZ R3, R14, R3 ;  /* 0x000000030e037221 */ /* 0x000fe20000010000 */
[----:B0-----:R-:W-:Y:S01]  /*1040*/  FADD.FTZ R34, -R41, 1 ;  /* 0x3f80000029227421 */ /* 0x001fe20000010100 */
[----:B------:R-:W-:Y:S01]  /*1050*/  FMUL.FTZ R15, R15, R40 ;  /* 0x000000280f0f7220 */ /* 0x000fe20000410000 */
[----:B------:R-:W-:Y:S01]  /*1060*/  FFMA.FTZ R38, R36, R14, R27 ;  /* 0x0000000e24267223 */ /* 0x000fe2000001001b */
[----:B------:R-:W-:Y:S01]  /*1070*/  FMUL.FTZ R16, R41, R16 ;  /* 0x0000001029107220 */ /* 0x000fe20000410000 */
[----:B------:R-:W-:Y:S01]  /*1080*/  FFMA.FTZ R35, R35, R34, 1 ;  /* 0x3f80000023237423 */ /* 0x000fe20000010022 */
[C---:B------:R-:W-:Y:S01]  /*1090*/  FADD.FTZ R31, R15.reuse, R0 ;  /* 0x000000000f1f7221 */ /* 0x040fe20000010000 */
[----:B------:R-:W-:Y:S01]  /*10a0*/  FFMA.FTZ R33, R30, R15, R28 ;  /* 0x0000000f1e217223 */ /* 0x000fe2000001001c */
[----:B------:R-:W-:Y:S01]  /*10b0*/  FFMA.FTZ R25, R36, R32, R25 ;  /* 0x0000002024197223 */ /* 0x000fe20000010019 */
[----:B-1----:R-:W-:Y:S01]  /*10c0*/  FADD.FTZ R14, -R42, 1 ;  /* 0x3f8000002a0e7421 */ /* 0x002fe20000010100 */
[----:B------:R-:W-:Y:S01]  /*10d0*/  FMUL.FTZ R15, R15, R5 ;  /* 0x000000050f0f7220 */ /* 0x000fe20000410000 */
[----:B------:R-:W-:Y:S01]  /*10e0*/  FADD.FTZ R26, R32, R26 ;  /* 0x0000001a201a7221 */ /* 0x000fe20000010000 */
        /* <DEDUP_REMOVED lines=11> */
[----:B------:R-:W-:Y:S01]  /*11a0*/  FADD.FTZ R26, R15, R0 ;  /* 0x000000000f1a7221 */ /* 0x000fe20000010000 */
[----:B------:R-:W-:Y:S01]  /*11b0*/  FADD.FTZ R0, R31, R14 ;  /* 0x0000000e1f007221 */ /* 0x000fe20000010000 */
[C---:B------:R-:W-:Y:S01]  /*11c0*/  FFMA.FTZ R28, R12.reuse, R14, R33 ;  /* 0x0000000e0c1c7223 */ /* 0x040fe20000010021 */
[----:B------:R-:W-:Y:S01]  /*11d0*/  FFMA.FTZ R25, R12, R13, R16 ;  /* 0x0000000d0c197223 */ /* 0x000fe20000010010 */
[----:B------:R-:W-:Y:S01]  /*11e0*/  FADD.FTZ R26, R13, R26 ;  /* 0x0000001a0d1a7221 */ /* 0x000fe20000010000 */
[----:B------:R-:W-:Y:S06]  /*11f0*/  @!P1 BRA `(.L_x_1134) ;  /* 0xfffffff8004c9947 */ /* 0x000fec000383ffff */
[----:B------:R-:W-:Y:S05]  /*1200*/  BRA `(.L_x_1131) ;  /* 0x0000000c00247947 */ /* 0x000fea0003800000 */
.L_x_1132:
[----:B------:R-:W-:Y:S01]  /*1210*/  LOP3.LUT P1, R10, R3, 0x3, RZ, 0xc0, !PT ;  /* 0x00000003030a7812 */ /* 0x000fe2000782c0ff */
[----:B------:R-:W-:Y:S01]  /*1220*/  HFMA2.MMA R25, -RZ, RZ, 0, 0 ;  /* 0x00000000ff197435 */ /* 0x000fe200000001ff */
[----:B------:R-:W-:Y:S01]  /*1230*/  IMAD.IADD R34, R15, 0x1, -R0 ;  /* 0x000000010f227824 */ /* 0x000fe200078e0a00 */
[----:B------:R-:W-:Y:S01]  /*1240*/  CS2R R26, SRZ ;  /* 0x00000000001a7805 */ /* 0x000fe2000001ff00 */
[----:B------:R-:W-:Y:S01]  /*1250*/  IMAD.MOV.U32 R3, RZ, RZ, RZ ;  /* 0x000000ffff037224 */ /* 0x000fe200078e00ff */
[----:B------:R-:W-:Y:S01]  /*1260*/  MOV R0, RZ ;  /* 0x000000ff00007202 */ /* 0x000fe20000000f00 */
[----:B------:R-:W-:-:S07]  /*1270*/  IMAD.MOV.U32 R28, RZ, RZ, RZ ;  /* 0x000000ffff1c7224 */ /* 0x000fce00078e00ff */
[----:B------:R-:W-:Y:S05]  /*1280*/  @!P1 BRA `(.L_x_1135) ;  /* 0x0000000000b49947 */ /* 0x000fea0003800000 */
[----:B------:R-:W-:Y:S02]  /*1290*/  MOV R16, R10 ;  /* 0x0000000a00107202 */ /* 0x000fe40000000f00 */
[----:B------:R-:W-:Y:S01]  /*12a0*/  CS2R R26, SRZ ;  /* 0x00000000001a7805 */ /* 0x000fe2000001ff00 */
[----:B------:R-:W-:Y:S01]  /*12b0*/  IMAD.MOV.U32 R25, RZ, RZ, RZ ;  /* 0x000000ffff197224 */ /* 0x000fe200078e00ff */
[----:B------:R-:W-:Y:S01]  /*12c0*/  MOV R3, RZ ;  /* 0x000000ff00037202 */ /* 0x000fe20000000f00 */
[----:B------:R-:W-:Y:S01]  /*12d0*/  IMAD.MOV.U32 R0, RZ, RZ, RZ ;  /* 0x000000ffff007224 */ /* 0x000fe200078e00ff */
[----:B------:R-:W-:-:S07]  /*12e0*/  MOV R28, RZ ;  /* 0x000000ff001c7202 */ /* 0x000fce0000000f00 */
.L_x_1136:
        /* <DEDUP_REMOVED lines=8> */
[----:B------:R-:W-:Y:S01]  /*1370*/  CS2R R18, SRZ ;  /* 0x0000000000127805 */ /* 0x000fe2000001ff00 */
[----:B------:R-:W-:-:S03]  /*1380*/  @!P0 IMAD.SHL.U32 R15, R10, 0x4, RZ ;  /* 0x000000040a0f8824 */ /* 0x000fc600078e00ff */
[----:B------:R-:W-:Y:S02]  /*1390*/  @!P0 IADD3 R11, R11, R17, RZ ;  /* 0x000000110b0b8210 */ /* 0x000fe40007ffe0ff */
[C---:B--2---:R-:W-:Y:S02]  /*13a0*/  @!P0 IADD3 R14, P1, R15.reuse, R30, RZ ;  /* 0x0000001e0f0e8210 */ /* 0x044fe40007f3e0ff */
[----:B------:R-:W-:Y:S02]  /*13b0*/  @!P0 SHF.L.U64.HI R30, R10, 0x2, R11 ;  /* 0x000000020a1e8819 */ /* 0x000fe4000001020b */
[----:B---3--:R-:W-:-:S03]  /*13c0*/  @!P0 IADD3 R10, P2, R15, R36, RZ ;  /* 0x000000240f0a8210 */ /* 0x008fc60007f5e0ff */
[C---:B------:R-:W-:Y:S01]  /*13d0*/  @!P0 IMAD.X R15, R30.reuse, 0x1, R31, P1 ;  /* 0x000000011e0f8824 */ /* 0x040fe200008e061f */
[----:B------:R-:W-:Y:S02]  /*13e0*/  @!P0 IADD3.X R11, R30, R37, RZ, P2, !PT ;  /* 0x000000251e0b8210 */ /* 0x000fe400017fe4ff */
[----:B------:R-:W-:Y:S02]  /*13f0*/  CS2R R30, SRZ ;  /* 0x00000000001e7805 */ /* 0x000fe4000001ff00 */
[----:B------:R-:W2:Y:S04]  /*1400*/  @!P0 LDG.E.64 R18, desc[UR4][R14.64] ;  /* 0x000000040e128981 */ /* 0x000ea8000c1e1b00 */
[----:B------:R-:W3:Y:S01]  /*1410*/  @!P0 LDG.E.64 R30, desc[UR4][R10.64] ;  /* 0x000000040a1e8981 */ /* 0x000ee2000c1e1b00 */
[----:B------:R-:W-:Y:S01]  /*1420*/  VIADD R16, R16, 0xffffffff ;  /* 0xffffffff10107836 */ /* 0x000fe20000000000 */
[----:B------:R-:W-:-:S04]  /*1430*/  IADD3 R38, P2, R29, 0x1, RZ ;  /* 0x000000011d267810 */ /* 0x000fc80007f5e0ff */
[----:B------:R-:W-:Y:S01]  /*1440*/  ISETP.NE.AND P1, PT, R16, RZ, PT ;  /* 0x000000ff1000720c */ /* 0x000fe20003f25270 */
[----:B------:R-:W-:Y:S01]  /*1450*/  IMAD.MOV.U32 R29, RZ, RZ, R38 ;  /* 0x000000ffff1d7224 */ /* 0x000fe200078e0026 */
[----:B------:R-:W-:Y:S01]  /*1460*/  IADD3.X R33, RZ, R33, RZ, P2, !PT ;  /* 0x00000021ff217210 */ /* 0x000fe200017fe4ff */
[C---:B--2---:R-:W-:Y:S01]  /*1470*/  FADD.FTZ R17, -R2.reuse, R18 ;  /* 0x0000001202117221 */ /* 0x044fe20000010100 */
[----:B------:R-:W-:-:S03]  /*1480*/  FADD.FTZ R19, -R2, R19 ;  /* 0x0000001302137221 */ /* 0x000fc60000010100 */
[----:B-1----:R-:W-:Y:S01]  /*1490*/  FMUL.FTZ R18, R17, R22 ;  /* 0x0000001611127220 */ /* 0x002fe20000410000 */
[C---:B---3--:R-:W-:Y:S01]  /*14a0*/  FMUL.FTZ R32, R30.reuse, R4 ;  /* 0x000000041e207220 */ /* 0x048fe20000410000 */
[----:B------:R-:W-:Y:S01]  /*14b0*/  FMUL.FTZ R19, R19, R22 ;  /* 0x0000001613137220 */ /* 0x000fe20000410000 */
[----:B------:R-:W-:Y:S01]  /*14c0*/  FADD.FTZ R3, R30, R3 ;  /* 0x000000031e037221 */ /* 0x000fe20000010000 */
        /* <DEDUP_REMOVED lines=9> */
.L_x_1135:
[----:B------:R-:W-:-:S13]  /*1560*/  ISETP.GE.U32.AND P0, PT, R34, 0x3, PT ;  /* 0x000000032200780c */ /* 0x000fda0003f06070 */
[----:B------:R-:W-:Y:S05]  /*1570*/  @!P0 BRA `(.L_x_1131) ;  /* 0x0000000800488947 */ /* 0x000fea0003800000 */
[----:B------:R-:W-:Y:S01]  /*1580*/  ULDC.64 UR6, c[0x0][0x288] ;  /* 0x0000a20000067ab9 */ /* 0x000fe20000000a00 */
[----:B------:R-:W-:Y:S02]  /*1590*/  SHF.R.S32.HI R29, RZ, 0x1f, R38 ;  /* 0x0000001fff1d7819 */ /* 0x000fe40000011426 */
[----:B------:R-:W-:-:S04]  /*15a0*/  ISETP.GE.U32.AND P0, PT, R12, UR6, PT ;  /* 0x000000060c007c0c */ /* 0x000fc8000bf06070 */
[----:B------:R-:W-:-:S13]  /*15b0*/  ISETP.GE.AND.EX P0, PT, R13, UR7, PT, P0 ;  /* 0x000000070d007c0c */ /* 0x000fda000bf06300 */
.L_x_1137:
[----:B------:R-:W0:Y:S01]  /*15c0*/  @!P0 LDC.64 R32, c[0x0][0x288] ;  /* 0x0000a200ff208b82 */ /* 0x000e220000000a00 */
[----:B------:R-:W-:Y:S01]  /*15d0*/  @!P0 MOV R16, R6 ;  /* 0x0000000600108202 */ /* 0x000fe20000000f00 */
[----:B------:R-:W-:Y:S01]  /*15e0*/  @!P0 IMAD.MOV.U32 R17, RZ, RZ, R9 ;  /* 0x000000ffff118224 */ /* 0x000fe200078e0009 */
[----:B------:R-:W-:Y:S01]  /*15f0*/  @!P0 IADD3 R35, P1, R38, 0x1, RZ ;  /* 0x0000000126238810 */ /* 0x000fe20007f3e0ff */
[----:B------:R-:W-:-:S03]  /*1600*/  @!P0 IMAD.MOV.U32 R30, RZ, RZ, R6 ;  /* 0x000000ffff1e8224 */ /* 0x000fc600078e0006 */
[----:B------:R-:W-:Y:S01]  /*1610*/  @!P0 IADD3.X R31, RZ, R29, RZ, P1, !PT ;  /* 0x0000001dff1f8210 */ /* 0x000fe20000ffe4ff */
[----:B------:R-:W2:Y:S08]  /*1620*/  @!P0 LDC.64 R14, c[0x0][0x288] ;  /* 0x0000a200ff0e8b82 */ /* 0x000eb00000000a00 */
[----:B------:R-:W3:Y:S01]  /*1630*/  @!P0 LDC.64 R40, c[0x0][0x230] ;  /* 0x00008c00ff288b82 */ /* 0x000ee20000000a00 */
[----:B0-----:R-:W-:-:S07]  /*1640*/  @!P0 IMAD R10, R29, R32, RZ ;  /* 0x000000201d0a8224 */ /* 0x001fce00078e02ff */
[----:B------:R-:W0:Y:S01]  /*1650*/  @!P0 LDC.64 R42, c[0x0][0x228] ;  /* 0x00008a00ff2a8b82 */ /* 0x000e220000000a00 */
[----:B------:R-:W-:-:S04]  /*1660*/  @!P0 IMAD.WIDE.U32 R16, R38, R32, R16 ;  /* 0x0000002026108225 */ /* 0x000fc800078e0010 */
[----:B------:R-:W-:Y:S01]  /*1670*/  @!P0 IMAD R33, R38, R33, R10 ;  /* 0x0000002126218224 */ /* 0x000fe200078e020a */
[----:B------:R-:W-:Y:S02]  /*1680*/  @!P0 SHF.L.U32 R37, R16, 0x2, RZ ;  /* 0x0000000210258819 */ /* 0x000fe400000006ff */
[----:B------:R-:W4:Y:S01]  /*1690*/  @!P0 LDC.64 R12, c[0x0][0x288] ;  /* 0x0000a200ff0c8b82 */ /* 0x000f220000000a00 */
[----:B------:R-:W-:Y:S01]  /*16a0*/  @!P0 IMAD.IADD R17, R17, 0x1, R33 ;  /* 0x0000000111118824 */ /* 0x000fe200078e0221 */
[----:B------:R-:W-:-:S04]  /*16b0*/  @!P0 IADD3 R33, P1, R38, 0x2, RZ ;  /* 0x0000000226218810 */ /* 0x000fc80007f3e0ff */
[----:B------:R-:W-:Y:S01]  /*16c0*/  @!P0 SHF.L.U64.HI R34, R16, 0x2, R17 ;  /* 0x0000000210228819 */ /* 0x000fe20000010211 */
[-C--:B--2---:R-:W-:Y:S01]  /*16d0*/  @!P0 IMAD R16, R31, R14.reuse, RZ ;  /* 0x0000000e1f108224 */ /* 0x084fe200078e02ff */
[----:B------:R-:W-:Y:S01]  /*16e0*/  @!P0 MOV R31, R9 ;  /* 0x00000009001f8202 */ /* 0x000fe20000000f00 */
[----:B------:R-:W2:Y:S02]  /*16f0*/  @!P0 LDC.64 R18, c[0x0][0x230] ;  /* 0x00008c00ff128b82 */ /* 0x000ea40000000a00 */
[C---:B------:R-:W-:Y:S02]  /*1700*/  @!P0 IMAD R39, R35.reuse, R15, R16 ;  /* 0x0000000f23278224 */ /* 0x040fe400078e0210 */
[----:B------:R-:W-:Y:S01]  /*1710*/  @!P0 IMAD.WIDE.U32 R30, R35, R14, R30 ;  /* 0x0000000e231e8225 */ /* 0x000fe200078e001e */
[----:B0-----:R-:W-:-:S03]  /*1720*/  @!P0 IADD3 R42, P2, R37, R42, RZ ;  /* 0x0000002a252a8210 */ /* 0x001fc60007f5e0ff */
[----:B------:R-:W0:Y:S01]  /*1730*/  @!P0 LDC.64 R10, c[0x0][0x228] ;  /* 0x00008a00ff0a8b82 */ /* 0x000e220000000a00 */
[----:B------:R-:W-:Y:S01]  /*1740*/  @!P0 IADD3 R31, R31, R39, RZ ;  /* 0x000000271f1f8210 */ /* 0x000fe20007ffe0ff */
[----:B------:R-:W-:Y:S01]  /*1750*/  @!P0 IMAD.X R35, RZ, RZ, R29, P1 ;  /* 0x000000ffff238224 */ /* 0x000fe200008e061d */
[----:B---3--:R-:W-:Y:S01]  /*1760*/  @!P0 IADD3 R40, P1, R37, R40, RZ ;  /* 0x0000002825288210 */ /* 0x008fe20007f3e0ff */
[C---:B------:R-:W-:Y:S01]  /*1770*/  @!P0 IMAD.SHL.U32 R37, R30.reuse, 0x4, RZ ;  /* 0x000000041e258824 */ /* 0x040fe200078e00ff */
[----:B------:R-:W-:Y:S02]  /*1780*/  @!P0 SHF.L.U64.HI R32, R30, 0x2, R31 ;  /* 0x000000021e208819 */ /* 0x000fe4000001021f */
[----:B------:R-:W-:Y:S01]  /*1790*/  @!P0 MOV R30, R6 ;  /* 0x00000006001e8202 */ /* 0x000fe20000000f00 */
[----:B------:R-:W3:Y:S01]  /*17a0*/  @!P0 LDC.64 R14, c[0x0][0x230] ;  /* 0x00008c00ff0e8b82 */ /* 0x000ee20000000a00 */
[----:B------:R-:W-:Y:S01]  /*17b0*/  @!P0 MOV R31, R9 ;  /* 0x00000009001f8202 */ /* 0x000fe20000000f00 */
[----:B----4-:R-:W-:Y:S01]  /*17c0*/  @!P0 IMAD R36, R35, R12, RZ ;  /* 0x0000000c23248224 */ /* 0x010fe200078e02ff */
[C---:B------:R-:W-:Y:S01]  /*17d0*/  @!P0 IADD3.X R43, R34.reuse, R43, RZ, P2, !PT ;  /* 0x0000002b222b8210 */ /* 0x040fe200017fe4ff */
[----:B------:R-:W-:-:S02]  /*17e0*/  @!P0 IMAD.X R41, R34, 0x1, R41, P1 ;  /* 0x0000000122298824 */ /* 0x000fc400008e0629 */
[----:B------:R-:W-:Y:S02]  /*17f0*/  @!P0 IMAD.WIDE.U32 R30, R33, R12, R30 ;  /* 0x0000000c211e8225 */ /* 0x000fe400078e001e */
[----:B------:R-:W4:Y:S01]  /*1800*/  @!P0 LDC.64 R16, c[0x0][0x228] ;  /* 0x00008a00ff108b82 */ /* 0x000f220000000a00 */
[----:B--2---:R-:W-:Y:S01]  /*1810*/  @!P0 IADD3 R18, P3, R37, R18, RZ ;  /* 0x0000001225128210 */ /* 0x004fe20007f7e0ff */
[----:B------:R-:W-:-:S04]  /*1820*/  @!P0 IMAD R33, R33, R13, R36 ;  /* 0x0000000d21218224 */ /* 0x000fc800078e0224 */
[----:B------:R-:W-:Y:S01]  /*1830*/  @!P0 IMAD.X R19, R32, 0x1, R19, P3 ;  /* 0x0000000120138824 */ /* 0x000fe200018e0613 */
[----:B------:R-:W-:Y:S01]  /*1840*/  @!P0 IADD3 R31, R31, R33, RZ ;  /* 0x000000211f1f8210 */ /* 0x000fe20007ffe0ff */
[----:B------:R-:W2:Y:S01]  /*1850*/  @!P0 LDC.64 R12, c[0x0][0x288] ;  /* 0x0000a200ff0c8b82 */ /* 0x000ea20000000a00 */
[C---:B------:R-:W-:Y:S02]  /*1860*/  @!P0 SHF.L.U32 R33, R30.reuse, 0x2, RZ ;  /* 0x000000021e218819 */ /* 0x040fe400000006ff */
[----:B------:R-:W-:Y:S02]  /*1870*/  @!P0 SHF.L.U64.HI R48, R30, 0x2, R31 ;  /* 0x000000021e308819 */ /* 0x000fe4000001021f */
[----:B------:R-:W-:Y:S02]  /*1880*/  CS2R R30, SRZ ;  /* 0x00000000001e7805 */ /* 0x000fe4000001ff00 */
[----:B0-----:R-:W-:Y:S01]  /*1890*/  @!P0 IADD3 R10, P4, R37, R10, RZ ;  /* 0x0000000a250a8210 */ /* 0x001fe20007f9e0ff */
[----:B------:R-:W0:Y:S01]  /*18a0*/  @!P0 LDC.64 R44, c[0x0][0x230] ;  /* 0x00008c00ff2c8b82 */ /* 0x000e220000000a00 */
[----:B------:R-:W-:-:S02]  /*18b0*/  @!P0 IADD3 R39, P3, R38, 0x3, RZ ;  /* 0x0000000326278810 */ /* 0x000fc40007f7e0ff */
[----:B------:R5:W2:Y:S01]  /*18c0*/  @!P0 LDG.E.64 R30, desc[UR4][R40.64] ;  /* 0x00000004281e8981 */ /* 0x000aa2000c1e1b00 */
[----:B------:R-:W-:Y:S02]  /*18d0*/  @!P0 IADD3.X R11, R32, R11, RZ, P4, !PT ;  /* 0x0000000b200b8210 */ /* 0x000fe400027fe4ff */
[C---:B---3--:R-:W-:Y:S02]  /*18e0*/  @!P0 IADD3 R14, P1, R33.reuse, R14, RZ ;  /* 0x0000000e210e8210 */ /* 0x048fe40007f3e0ff */
[----:B----4-:R-:W-:Y:S02]  /*18f0*/  @!P0 IADD3 R16, P2, R33, R16, RZ ;  /* 0x0000001021108210 */ /* 0x010fe40007f5e0ff */
[----:B------:R-:W-:Y:S02]  /*1900*/  CS2R R32, SRZ ;  /* 0x0000000000207805 */ /* 0x000fe4000001ff00 */
[----:B------:R-:W-:Y:S01]  /*1910*/  @!P0 MOV R47, R9 ;  /* 0x00000009002f8202 */ /* 0x000fe20000000f00 */
[----:B------:R-:W-:Y:S01]  /*1920*/  @!P0 IMAD.MOV.U32 R46, RZ, RZ, R6 ;  /* 0x000000ffff2e8224 */ /* 0x000fe200078e0006 */
[----:B------:R-:W-:-:S02]  /*1930*/  @!P0 IADD3.X R37, RZ, R29, RZ, P3, !PT ;  /* 0x0000001dff258210 */ /* 0x000fc40001ffe4ff */
[----:B------:R-:W-:Y:S01]  /*1940*/  CS2R R34, SRZ ;  /* 0x0000000000227805 */ /* 0x000fe2000001ff00 */
[----:B-----5:R-:W3:Y:S01]  /*1950*/  @!P0 LDC.64 R40, c[0x0][0x228] ;  /* 0x00008a00ff288b82 */ /* 0x020ee20000000a00 */
[----:B------:R4:W5:Y:S01]  /*1960*/  @!P0 LDG.E.64 R32, desc[UR4][R42.64] ;  /* 0x000000042a208981 */ /* 0x000962000c1e1b00 */
[----:B--2---:R-:W-:-:S03]  /*1970*/  @!P0 IMAD.WIDE.U32 R46, R39, R12, R46 ;  /* 0x0000000c272e8225 */ /* 0x004fc600078e002e */
[----:B------:R-:W2:Y:S01]  /*1980*/  @!P0 LDG.E.64 R34, desc[UR4][R18.64] ;  /* 0x0000000412228981 */ /* 0x000ea2000c1e1b00 */
[----:B------:R-:W-:Y:S01]  /*1990*/  @!P0 IMAD R12, R37, R12, RZ ;  /* 0x0000000c250c8224 */ /* 0x000fe200078e02ff */
[----:B------:R-:W-:-:S03]  /*19a0*/  CS2R R36, SRZ ;  /* 0x0000000000247805 */ /* 0x000fc6000001ff00 */
[----:B------:R-:W-:Y:S01]  /*19b0*/  @!P0 IMAD R13, R39, R13, R12 ;  /* 0x0000000d270d8224 */ /* 0x000fe200078e020c */
[----:B----4-:R-:W-:Y:S01]  /*19c0*/  CS2R R42, SRZ ;  /* 0x00000000002a7805 */ /* 0x010fe2000001ff00 */
[----:B------:R-:W-:Y:S01]  /*19d0*/  @!P0 IMAD.X R15, R48, 0x1, R15, P1 ;  /* 0x00000001300f8824 */ /* 0x000fe200008e060f */
[----:B------:R4:W2:Y:S01]  /*19e0*/  @!P0 LDG.E.64 R36, desc[UR4][R10.64] ;  /* 0x000000040a248981 */ /* 0x0008a2000c1e1b00 */
[----:B------:R-:W-:Y:S01]  /*19f0*/  @!P0 IMAD.SHL.U32 R39, R46, 0x4, RZ ;  /* 0x000000042e278824 */ /* 0x000fe200078e00ff */
[----:B------:R-:W-:Y:S02]  /*1a00*/  @!P0 IADD3 R47, R47, R13, RZ ;  /* 0x0000000d2f2f8210 */ /* 0x000fe40007ffe0ff */
[----:B------:R-:W-:Y:S02]  /*1a10*/  CS2R R12, SRZ ;  /* 0x00000000000c7805 */ /* 0x000fe4000001ff00 */
[----:B------:R-:W-:Y:S01]  /*1a20*/  @!P0 IADD3.X R17, R48, R17, RZ, P2, !PT ;  /* 0x0000001130118210 */ /* 0x000fe200017fe4ff */
[----:B------:R1:W2:Y:S01]  /*1a30*/  @!P0 LDG.E.64 R42, desc[UR4][R14.64] ;  /* 0x000000040e2a8981 */ /* 0x0002a2000c1e1b00 */
[----:B------:R-:W-:-:S02]  /*1a40*/  @!P0 SHF.L.U64.HI R46, R46, 0x2, R47 ;  /* 0x000000022e2e8819 */ /* 0x000fc4000001022f */
[C---:B0-----:R-:W-:Y:S01]  /*1a50*/  @!P0 IADD3 R44, P1, R39.reuse, R44, RZ ;  /* 0x0000002c272c8210 */ /* 0x041fe20007f3e0ff */
[----:B------:R0:W2:Y:S01]  /*1a60*/  @!P0 LDG.E.64 R12, desc[UR4][R16.64] ;  /* 0x00000004100c8981 */ /* 0x0000a2000c1e1b00 */
[----:B----4-:R-:W-:Y:S02]  /*1a70*/  CS2R R10, SRZ ;  /* 0x00000000000a7805 */ /* 0x010fe4000001ff00 */
[C---:B------:R-:W-:Y:S02]  /*1a80*/  @!P0 IADD3.X R45, R46.reuse, R45, RZ, P1, !PT ;  /* 0x0000002d2e2d8210 */ /* 0x040fe40000ffe4ff */
[----:B---3--:R-:W-:Y:S02]  /*1a90*/  @!P0 IADD3 R40, P1, R39, R40, RZ ;  /* 0x0000002827288210 */ /* 0x008fe40007f3e0ff */
[----:B-1----:R-:W-:Y:S01]  /*1aa0*/  CS2R R14, SRZ ;  /* 0x00000000000e7805 */ /* 0x002fe2000001ff00 */
[----:B------:R-:W3:Y:S01]  /*1ab0*/  @!P0 LDG.E.64 R10, desc[UR4][R44.64] ;  /* 0x000000042c0a8981 */ /* 0x000ee2000c1e1b00 */
[----:B------:R-:W-:-:S05]  /*1ac0*/  @!P0 IADD3.X R41, R46, R41, RZ, P1, !PT ;  /* 0x000000292e298210 */ /* 0x000fca0000ffe4ff */
[----:B------:R-:W4:Y:S01]  /*1ad0*/  @!P0 LDG.E.64 R14, desc[UR4][R40.64] ;  /* 0x00000004280e8981 */ /* 0x000f22000c1e1b00 */
[----:B------:R-:W-:-:S04]  /*1ae0*/  IADD3 R38, P2, R38, 0x4, RZ ;  /* 0x0000000426267810 */ /* 0x000fc80007f5e0ff */
[----:B------:R-:W-:Y:S01]  /*1af0*/  ISETP.GE.AND P1, PT, R38, R23, PT ;  /* 0x000000172600720c */ /* 0x000fe20003f26270 */
[----:B------:R-:W-:Y:S02]  /*1b00*/  IMAD.X R29, RZ, RZ, R29, P2 ;  /* 0x000000ffff1d7224 */ /* 0x000fe400010e061d */
[C---:B------:R-:W-:Y:S01]  /*1b10*/  FADD.FTZ R19, -R2.reuse, R30 ;  /* 0x0000001e02137221 */ /* 0x040fe20000010100 */
[----:B------:R-:W-:-:S03]  /*1b20*/  FADD.FTZ R31, -R2, R31 ;  /* 0x0000001f021f7221 */ /* 0x000fc60000010100 */
[-C--:B0-----:R-:W-:Y:S01]  /*1b30*/  FMUL.FTZ R16, R19, R22.reuse ;  /* 0x0000001613107220 */ /* 0x081fe20000410000 */
[----:B------:R-:W-:Y:S01]  /*1b40*/  FMUL.FTZ R31, R31, R22 ;  /* 0x000000161f1f7220 */ /* 0x000fe20000410000 */
[C---:B-----5:R-:W-:Y:S01]  /*1b50*/  FMUL.FTZ R18, R32.reuse, R4 ;  /* 0x0000000420127220 */ /* 0x060fe20000410000 */
[----:B------:R-:W-:Y:S01]  /*1b60*/  FADD.FTZ R19, R32, R3 ;  /* 0x0000000320137221 */ /* 0x000fe20000010000 */
[----:B------:R-:W-:Y:S01]  /*1b70*/  FFMA.FTZ R32, R16, R32, R27 ;  /* 0x0000002010207223 */ /* 0x000fe2000001001b */
[C---:B------:R-:W-:Y:S01]  /*1b80*/  FMUL.FTZ R3, R33.reuse, R5 ;  /* 0x0000000521037220 */ /* 0x040fe20000410000 */
[----:B--2---:R-:W-:Y:S01]  /*1b90*/  FADD.FTZ R17, -R2, R34 ;  /* 0x0000002202117221 */ /* 0x004fe20000010100 */
[----:B------:R-:W-:Y:S01]  /*1ba0*/  FADD.FTZ R26, R18, R26 ;  /* 0x0000001a121a7221 */ /* 0x000fe20000010000 */
[----:B------:R-:W-:Y:S01]  /*1bb0*/  FFMA.FTZ R16, R16, R18, R25 ;  /* 0x0000001210107223 */ /* 0x000fe20000010019 */
[----:B------:R-:W-:Y:S01]  /*1bc0*/  FADD.FTZ R18, R33, R0 ;  /* 0x0000000021127221 */ /* 0x000fe20000010000 */
[----:B------:R-:W-:Y:S01]  /*1bd0*/  FFMA.FTZ R33, R31, R33, R28 ;  /* 0x000000211f217223 */ /* 0x000fe2000001001c */
[----:B------:R-:W-:Y:S01]  /*1be0*/  FMUL.FTZ R17, R17, R22 ;  /* 0x0000001611117220 */ /* 0x000fe20000410000 */
[----:B------:R-:W-:Y:S01]  /*1bf0*/  FADD.FTZ R25, R3, R26 ;  /* 0x0000001a03197221 */ /* 0x000fe20000010000 */
[----:B------:R-:W-:Y:S01]  /*1c00*/  FFMA.FTZ R31, R31, R3, R16 ;  /* 0x000000031f1f7223 */ /* 0x000fe20000010010 */
[----:B------:R-:W-:Y:S01]  /*1c10*/  FMUL.FTZ R0, R36, R4 ;  /* 0x0000000424007220 */ /* 0x000fe20000410000 */
[C---:B------:R-:W-:Y:S01]  /*1c20*/  FADD.FTZ R35, -R2.reuse, R35 ;  /* 0x0000002302237221 */ /* 0x040fe20000010100 */
[----:B------:R-:W-:Y:S01]  /*1c30*/  FFMA.FTZ R32, R17, R36, R32 ;  /* 0x0000002411207223 */ /* 0x000fe20000010020 */
[----:B------:R-:W-:Y:S01]  /*1c40*/  FADD.FTZ R27, R19, R36 ;  /* 0x00000024131b7221 */ /* 0x000fe20000010000 */
[----:B------:R-:W-:Y:S01]  /*1c50*/  FADD.FTZ R3, R25, R0 ;  /* 0x0000000019037221 */ /* 0x000fe20000010000 */
[----:B------:R-:W-:Y:S01]  /*1c60*/  FFMA.FTZ R17, R17, R0, R31 ;  /* 0x0000000011117223 */ /* 0x000fe2000001001f */
[----:B------:R-:W-:Y:S01]  /*1c70*/  FMUL.FTZ R0, R35, R22 ;  /* 0x0000001623007220 */ /* 0x000fe20000410000 */
[----:B------:R-:W-:Y:S01]  /*1c80*/  FMUL.FTZ R16, R37, R5 ;  /* 0x0000000525107220 */ /* 0x000fe20000410000 */
[----:B------:R-:W-:-:S02]  /*1c90*/  FADD.FTZ R19, -R2, R42 ;  /* 0x0000002a02137221 */ /* 0x000fc40000010100 */
[C---:B------:R-:W-:Y:S01]  /*1ca0*/  FFMA.FTZ R33, R0.reuse, R37, R33 ;  /* 0x0000002500217223 */ /* 0x040fe20000010021 */
[----:B------:R-:W-:Y:S01]  /*1cb0*/  FFMA.FTZ R17, R0, R16, R17 ;  /* 0x0000001000117223 */ /* 0x000fe20000010011 */
[----:B------:R-:W-:Y:S01]  /*1cc0*/  FMUL.FTZ R19, R19, R22 ;  /* 0x0000001613137220 */ /* 0x000fe20000410000 */
[----:B------:R-:W-:Y:S01]  /*1cd0*/  FMUL.FTZ R0, R12, R4 ;  /* 0x000000040c007220 */ /* 0x000fe20000410000 */
[----:B------:R-:W-:Y:S01]  /*1ce0*/  FADD.FTZ R3, R16, R3 ;  /* 0x0000000310037221 */ /* 0x000fe20000010000 */
[C---:B------:R-:W-:Y:S01]  /*1cf0*/  FADD.FTZ R43, -R2.reuse, R43 ;  /* 0x0000002b022b7221 */ /* 0x040fe20000010100 */
[C---:B------:R-:W-:Y:S01]  /*1d00*/  FFMA.FTZ R32, R19.reuse, R12, R32 ;  /* 0x0000000c13207223 */ /* 0x040fe20000010020 */
[----:B------:R-:W-:Y:S01]  /*1d10*/  FFMA.FTZ R19, R19, R0, R17 ;  /* 0x0000000013137223 */ /* 0x000fe20000010011 */
[----:B------:R-:W-:Y:S01]  /*1d20*/  FADD.FTZ R3, R3, R0 ;  /* 0x0000000003037221 */ /* 0x000fe20000010000 */
[----:B---3--:R-:W-:Y:S01]  /*1d30*/  FADD.FTZ R17, -R2, R10 ;  /* 0x0000000a02117221 */ /* 0x008fe20000010100 */
[----:B------:R-:W-:Y:S01]  /*1d40*/  FADD.FTZ R18, R18, R37 ;  /* 0x0000002512127221 */ /* 0x000fe20000010000 */
[----:B------:R-:W-:Y:S01]  /*1d50*/  FADD.FTZ R27, R27, R12 ;  /* 0x0000000c1b1b7221 */ /* 0x000fe20000010000 */
[-C--:B------:R-:W-:Y:S01]  /*1d60*/  FMUL.FTZ R0, R43, R22.reuse ;  /* 0x000000162b007220 */ /* 0x080fe20000410000 */
[----:B------:R-:W-:Y:S01]  /*1d70*/  FMUL.FTZ R12, R13, R5 ;  /* 0x000000050d0c7220 */ /* 0x000fe20000410000 */
[----:B------:R-:W-:Y:S01]  /*1d80*/  FMUL.FTZ R17, R17, R22 ;  /* 0x0000001611117220 */ /* 0x000fe20000410000 */
[----:B------:R-:W-:Y:S01]  /*1d90*/  FADD.FTZ R18, R18, R13 ;  /* 0x0000000d12127221 */ /* 0x000fe20000010000 */
[----:B------:R-:W-:Y:S01]  /*1da0*/  FFMA.FTZ R33, R0, R13, R33 ;  /* 0x0000000d00217223 */ /* 0x000fe20000010021 */
[----:B------:R-:W-:Y:S01]  /*1db0*/  FADD.FTZ R13, R12, R3 ;  /* 0x000000030c0d7221 */ /* 0x000fe20000010000 */
[----:B----4-:R-:W-:Y:S01]  /*1dc0*/  FADD.FTZ R3, R27, R14 ;  /* 0x0000000e1b037221 */ /* 0x010fe20000010000 */
[----:B------:R-:W-:Y:S01]  /*1dd0*/  FADD.FTZ R11, -R2, R11 ;  /* 0x0000000b020b7221 */ /* 0x000fe20000010100 */
[----:B------:R-:W-:Y:S01]  /*1de0*/  FFMA.FTZ R27, R17, R14, R32 ;  /* 0x0000000e111b7223 */ /* 0x000fe20000010020 */
[----:B------:R-:W-:Y:S01]  /*1df0*/  FFMA.FTZ R0, R0, R12, R19 ;  /* 0x0000000c00007223 */ /* 0x000fe20000010013 */
[----:B------:R-:W-:Y:S01]  /*1e00*/  FMUL.FTZ R14, R14, R4 ;  /* 0x000000040e0e7220 */ /* 0x000fe20000410000 */
[----:B------:R-:W-:Y:S01]  /*1e10*/  FMUL.FTZ R10, R11, R22 ;  /* 0x000000160b0a7220 */ /* 0x000fe20000410000 */
[----:B------:R-:W-:-:S02]  /*1e20*/  FMUL.FTZ R12, R15, R5 ;  /* 0x000000050f0c7220 */ /* 0x000fc40000410000 */
[----:B------:R-:W-:Y:S01]  /*1e30*/  FADD.FTZ R11, R13, R14 ;  /* 0x0000000e0d0b7221 */ /* 0x000fe20000010000 */
[----:B------:R-:W-:Y:S01]  /*1e40*/  FFMA.FTZ R17, R17, R14, R0 ;  /* 0x0000000e11117223 */ /* 0x000fe20000010000 */
[----:B------:R-:W-:Y:S01]  /*1e50*/  FADD.FTZ R0, R18, R15 ;  /* 0x0000000f12007221 */ /* 0x000fe20000010000 */
[----:B------:R-:W-:Y:S01]  /*1e60*/  FFMA.FTZ R28, R10, R15, R33 ;  /* 0x0000000f0a1c7223 */ /* 0x000fe20000010021 */
[----:B------:R-:W-:Y:S01]  /*1e70*/  FADD.FTZ R26, R12, R11 ;  /* 0x0000000b0c1a7221 */ /* 0x000fe20000010000 */
[----:B------:R-:W-:Y:S01]  /*1e80*/  FFMA.FTZ R25, R10, R12, R17 ;  /* 0x0000000c0a197223 */ /* 0x000fe20000010011 */
[----:B------:R-:W-:Y:S06]  /*1e90*/  @!P1 BRA `(.L_x_1137) ;  /* 0xfffffff400c89947 */ /* 0x000fec000383ffff */
.L_x_1131:
[----:B------:R-:W0:Y:S01]  /*1ea0*/  S2R R7, SR_CgaCtaId ;  /* 0x0000000000077919 */ /* 0x000e220000008800 */
[----:B------:R-:W-:Y:S01]  /*1eb0*/  SHF.R.U32.HI R4, RZ, 0x1, R20 ;  /* 0x00000001ff047819 */ /* 0x000fe20000011614 */
[----:B------:R-:W-:Y:S01]  /*1ec0*/  BSSY B0, `(.L_x_1138) ;  /* 0x000013c000007945 */ /* 0x000fe20003800000 */
[----:B------:R-:W-:Y:S02]  /*1ed0*/  MOV R2, 0x400 ;  /* 0x0000040000027802 */ /* 0x000fe40000000f00 */
[----:B------:R-:W-:Y:S01]  /*1ee0*/  ISETP.NE.AND P0, PT, R24, RZ, PT ;  /* 0x000000ff1800720c */ /* 0x000fe20003f05270 */
[----:B------:R-:W-:-:S05]  /*1ef0*/  IMAD.WIDE.U32 R4, R4, -0x6db6db6d, RZ ;  /* 0x9249249304047825 */ /* 0x000fca00078e00ff */
        /* <DEDUP_REMOVED lines=10> */
[----:B------:R-:W-:Y:S01]  /*1fa0*/  IMAD R44, R20, 0xb4, R7 ;  /* 0x000000b4142c7824 */ /* 0x000fe200078e0207 */
[----:B------:R-:W2:Y:S01]  /*1fb0*/  S2R R40, SR_CgaCtaId ;  /* 0x0000000000287919 */ /* 0x000ea20000008800 */
[----:B------:R-:W-:-:S03]  /*1fc0*/  UMOV UR6, 0xffffffff ;  /* 0xffffffff00067882 */ /* 0x000fc60000000000 */
[----:B------:R-:W-:Y:S04]  /*1fd0*/  LDS R4, [R44+0x20] ;  /* 0x000020002c047984 */ /* 0x000fe80000000800 */
[----:B0-----:R-:W0:Y:S04]  /*1fe0*/  LDS R5, [R44+0x14] ;  /* 0x000014002c057984 */ /* 0x001e280000000800 */
[----:B------:R-:W-:Y:S04]  /*1ff0*/  LDS R6, [R44+0x24] ;  /* 0x000024002c067984 */ /* 0x000fe80000000800 */
[----:B------:R-:W3:Y:S04]  /*2000*/  LDS R7, [R44+0x18] ;  /* 0x000018002c077984 */ /* 0x000ee80000000800 */
[----:B------:R-:W4:Y:S04]  /*2010*/  LDS R2, [R44+0x1c] ;  /* 0x00001c002c027984 */ /* 0x000f280000000800 */
[----:B------:R-:W5:Y:S04]  /*2020*/  LDS R11, [R44+0x2c] ;  /* 0x00002c002c0b7984 */ /* 0x000f680000000800 */
[----:B------:R-:W2:Y:S04]  /*2030*/  LDS R13, [R44+0x30] ;  /* 0x000030002c0d7984 */ /* 0x000ea80000000800 */
[----:B------:R-:W2:Y:S04]  /*2040*/  LDS R9, [R44+0x28] ;  /* 0x000028002c097984 */ /* 0x000ea80000000800 */
[----:B------:R-:W2:Y:S04]  /*2050*/  LDS R10, [R44+0x38] ;  /* 0x000038002c0a7984 */ /* 0x000ea80000000800 */
[----:B------:R-:W-:Y:S04]  /*2060*/  LDS R12, [R44+0x3c] ;  /* 0x00003c002c0c7984 */ /* 0x000fe80000000800 */
[----:B------:R-:W2:Y:S04]  /*2070*/  LDS R8, [R44+0x34] ;  /* 0x000034002c087984 */ /* 0x000ea80000000800 */
[----:B------:R-:W2:Y:S01]  /*2080*/  LDS R17, [R44+0x44] ;  /* 0x000044002c117984 */ /* 0x000ea20000000800 */
[----:B0-----:R-:W-:-:S03]  /*2090*/  FADD.FTZ R25, R4, R5 ;  /* 0x0000000504197221 */ /* 0x001fc60000010000 */
[----:B------:R-:W0:Y:S04]  /*20a0*/  LDS R19, [R44+0x48] ;  /* 0x000048002c137984 */ /* 0x000e280000000800 */
[----:B------:R-:W0:Y:S01]  /*20b0*/  LDS R15, [R44+0x40] ;  /* 0x000040002c0f7984 */ /* 0x000e220000000800 */
[----:B---3--:R-:W-:-:S03]  /*20c0*/  FADD.FTZ R29, R6, R7 ;  /* 0x00000007061d7221 */ /* 0x008fc60000010000 */
[----:B------:R-:W3:Y:S01]  /*20d0*/  LDS R14, [R44+0x50] ;  /* 0x000050002c0e7984 */ /* 0x000ee20000000800 */
[----:B----4-:R-:W-:-:S03]  /*20e0*/  ISETP.NE.AND P0, PT, R2, RZ, PT ;  /* 0x000000ff0200720c */ /* 0x010fc60003f05270 */
[----:B------:R-:W4:Y:S01]  /*20f0*/  LDS R18, [R44+0x54] ;  /* 0x000054002c127984 */ /* 0x000f220000000800 */
[----:B------:R-:W-:Y:S02]  /*2100*/  FSEL R20, R25, R4, !P0 ;  /* 0x0000000419147208 */ /* 0x000fe40004000000 */
[----:B-1----:R-:W-:Y:S01]  /*2110*/  FSEL R22, R29, R6, !P0 ;  /* 0x000000061d167208 */ /* 0x002fe20004000000 */
[----:B------:R-:W1:Y:S01]  /*2120*/  LDS R16, [R44+0x4c] ;  /* 0x00004c002c107984 */ /* 0x000e620000000800 */
[----:B------:R-:W-:Y:S01]  /*2130*/  P2R R58, PR, RZ, 0x1 ;  /* 0x00000001ff3a7803 */ /* 0x000fe20000000000 */
[----:B-----5:R-:W-:Y:S02]  /*2140*/  FADD.FTZ R24, R20, R11 ;  /* 0x0000000b14187221 */ /* 0x020fe40000010000 */
[----:B------:R-:W5:Y:S01]  /*2150*/  LDS R25, [R44+0x60] ;  /* 0x000060002c197984 */ /* 0x000f620000000800 */
[----:B--2---:R-:W-:Y:S01]  /*2160*/  FADD.FTZ R22, R22, R13 ;  /* 0x0000000d16167221 */ /* 0x004fe20000010000 */
[----:B------:R-:W-:-:S02]  /*2170*/  ISETP.NE.AND P0, PT, R9, RZ, PT ;  /* 0x000000ff0900720c */ /* 0x000fc40003f05270 */
[----:B------:R-:W2:Y:S02]  /*2180*/  LDS R23, [R44+0x58] ;  /* 0x000058002c177984 */ /* 0x000ea40000000800 */
[----:B------:R-:W-:Y:S02]  /*2190*/  FSEL R31, R24, R11, !P0 ;  /* 0x0000000b181f7208 */ /* 0x000fe40004000000 */
[----:B------:R-:W2:Y:S01]  /*21a0*/  LDS R29, [R44+0x5c] ;  /* 0x00005c002c1d7984 */ /* 0x000ea20000000800 */
[----:B------:R-:W-:Y:S02]  /*21b0*/  FSEL R33, R22, R13, !P0 ;  /* 0x0000000d16217208 */ /* 0x000fe40004000000 */
[----:B------:R-:W-:Y:S01]  /*21c0*/  P2R R59, PR, RZ, 0x1 ;  /* 0x00000001ff3b7803 */ /* 0x000fe20000000000 */
[----:B------:R-:W-:Y:S01]  /*21d0*/  FADD.FTZ R31, R31, R10 ;  /* 0x0000000a1f1f7221 */ /* 0x000fe20000010000 */
[----:B------:R-:W-:Y:S01]  /*21e0*/  ISETP.NE.AND P0, PT, R8, RZ, PT ;  /* 0x000000ff0800720c */ /* 0x000fe20003f05270 */
[----:B------:R-:W-:Y:S01]  /*21f0*/  FADD.FTZ R33, R33, R12 ;  /* 0x0000000c21217221 */ /* 0x000fe20000010000 */
[----:B------:R-:W-:Y:S02]  /*2200*/  LDS R20, [R44+0x68] ;  /* 0x000068002c147984 */ /* 0x000fe40000000800 */
[----:B------:R-:W-:-:S02]  /*2210*/  FSEL R26, R31, R10, !P0 ;  /* 0x0000000a1f1a7208 */ /* 0x000fc40004000000 */
[----:B------:R-:W2:Y:S01]  /*2220*/  LDS R22, [R44+0x6c] ;  /* 0x00006c002c167984 */ /* 0x000ea20000000800 */
[----:B------:R-:W-:Y:S02]  /*2230*/  FSEL R32, R33, R12, !P0 ;  /* 0x0000000c21207208 */ /* 0x000fe40004000000 */
[----:B------:R-:W-:Y:S01]  /*2240*/  P2R R60, PR, RZ, 0x1 ;  /* 0x00000001ff3c7803 */ /* 0x000fe20000000000 */
[----:B------:R-:W2:Y:S01]  /*2250*/  LDS R24, [R44+0x64] ;  /* 0x000064002c187984 */ /* 0x000ea20000000800 */
[----:B------:R-:W-:Y:S01]  /*2260*/  FADD.FTZ R26, R26, R17 ;  /* 0x000000111a1a7221 */ /* 0x000fe20000010000 */
[----:B0-----:R-:W-:Y:S01]  /*2270*/  FADD.FTZ R32, R32, R19 ;  /* 0x0000001320207221 */ /* 0x001fe20000010000 */
[----:B------:R-:W-:Y:S01]  /*2280*/  ISETP.NE.AND P0, PT, R15, RZ, PT ;  /* 0x000000ff0f00720c */ /* 0x000fe20003f05270 */
[----:B------:R-:W0:Y:S03]  /*2290*/  LDS R30, [R44+0x10] ;  /* 0x000010002c1e7984 */ /* 0x000e260000000800 */
[----:B------:R-:W-:Y:S01]  /*22a0*/  FSEL R37, R26, R17, !P0 ;  /* 0x000000111a257208 */ /* 0x000fe20004000000 */
[----:B------:R-:W0:Y:S01]  /*22b0*/  LDS R31, [R44+0x74] ;  /* 0x000074002c1f7984 */ /* 0x000e220000000800 */
[----:B------:R-:W-:-:S02]  /*22c0*/  FSEL R39, R32, R19, !P0 ;  /* 0x0000001320277208 */ /* 0x000fc40004000000 */
[----:B------:R-:W-:Y:S01]  /*22d0*/  P2R R61, PR, RZ, 0x1 ;  /* 0x00000001ff3d7803 */ /* 0x000fe20000000000 */
[----:B------:R-:W0:Y:S01]  /*22e0*/  LDS R33, [R44+0x78] ;  /* 0x000078002c217984 */ /* 0x000e220000000800 */
[----:B---3--:R-:W-:Y:S01]  /*22f0*/  FADD.FTZ R37, R37, R14 ;  /* 0x0000000e25257221 */ /* 0x008fe20000010000 */
[----:B----4-:R-:W-:Y:S01]  /*2300*/  FADD.FTZ R39, R39, R18 ;  /* 0x0000001227277221 */ /* 0x010fe20000010000 */
[----:B-1----:R-:W-:Y:S01]  /*2310*/  ISETP.NE.AND P0, PT, R16, RZ, PT ;  /* 0x000000ff1000720c */ /* 0x002fe20003f05270 */
[----:B------:R-:W1:Y:S03]  /*2320*/  LDS R35, [R44+0x70] ;  /* 0x000070002c237984 */ /* 0x000e660000000800 */
[----:B------:R-:W-:Y:S01]  /*2330*/  FSEL R26, R37, R14, !P0 ;  /* 0x0000000e251a7208 */ /* 0x000fe20004000000 */
[----:B------:R-:W3:Y:S01]  /*2340*/  S2R R32, SR_TID.X ;  /* 0x0000000000207919 */ /* 0x000ee20000002100 */
[----:B------:R-:W-:-:S02]  /*2350*/  FSEL R38, R39, R18, !P0 ;  /* 0x0000001227267208 */ /* 0x000fc40004000000 */
[----:B------:R-:W-:Y:S01]  /*2360*/  MOV R39, 0x400 ;  /* 0x0000040000277802 */ /* 0x000fe20000000f00 */
[----:B------:R-:W4:Y:S01]  /*2370*/  LDS R34, [R44+0x80] ;  /* 0x000080002c227984 */ /* 0x000f220000000800 */
[----:B------:R-:W-:Y:S01]  /*2380*/  P2R R62, PR, RZ, 0x1 ;  /* 0x00000001ff3e7803 */ /* 0x000fe20000000000 */
[----:B-----5:R-:W-:Y:S01]  /*2390*/  FADD.FTZ R38, R38, R25 ;  /* 0x0000001926267221 */ /* 0x020fe20000010000 */
[----:B--2---:R-:W-:Y:S01]  /*23a0*/  ISETP.NE.AND P0, PT, R23, RZ, PT ;  /* 0x000000ff1700720c */ /* 0x004fe20003f05270 */
[----:B------:R-:W2:Y:S01]  /*23b0*/  LDS R36, [R44+0x84] ;  /* 0x000084002c247984 */ /* 0x000ea20000000800 */
[----:B------:R-:W-:Y:S01]  /*23c0*/  LEA R49, R40, R39, 0x18 ;  /* 0x0000002728317211 */ /* 0x000fe200078ec0ff */
[----:B------:R-:W-:Y:S01]  /*23d0*/  FADD.FTZ R26, R26, R29 ;  /* 0x0000001d1a1a7221 */ /* 0x000fe20000010000 */
[----:B------:R-:W-:Y:S01]  /*23e0*/  FSEL R45, R38, R25, !P0 ;  /* 0x00000019262d7208 */ /* 0x000fe20004000000 */
[----:B------:R-:W5:Y:S01]  /*23f0*/  LDS R37, [R44+0x7c] ;  /* 0x00007c002c257984 */ /* 0x000f620000000800 */
[----:B------:R-:W-:-:S02]  /*2400*/  P2R R63, PR, RZ, 0x1 ;  /* 0x00000001ff3f7803 */ /* 0x000fc40000000000 */
[----:B------:R-:W-:Y:S01]  /*2410*/  FSEL R43, R26, R29, !P0 ;  /* 0x0000001d1a2b7208 */ /* 0x000fe20004000000 */
[----:B------:R-:W5:Y:S01]  /*2420*/  LDS R39, [R44+0x8c] ;  /* 0x00008c002c277984 */ /* 0x000f620000000800 */
[----:B------:R-:W-:-:S03]  /*2430*/  FADD.FTZ R47, R45, R22 ;  /* 0x000000162d2f7221 */ /* 0x000fc60000010000 */
[----:B------:R-:W5:Y:S01]  /*2440*/  LDS R41, [R44+0x90] ;  /* 0x000090002c297984 */ /* 0x000f620000000800 */
[----:B------:R-:W-:Y:S01]  /*2450*/  FADD.FTZ R43, R43, R20 ;  /* 0x000000142b2b7221 */ /* 0x000fe20000010000 */
[----:B------:R-:W-:Y:S02]  /*2460*/  ISETP.NE.AND P0, PT, R24, RZ, PT ;  /* 0x000000ff1800720c */ /* 0x000fe40003f05270 */
[----:B------:R-:W5:Y:S01]  /*2470*/  LDS R38, [R44+0x88] ;  /* 0x000088002c267984 */ /* 0x000f620000000800 */
[----:B0-----:R-:W-:Y:S02]  /*2480*/  IADD3 R45, R9, R2, R30 ;  /* 0x00000002092d7210 */ /* 0x001fe40007ffe01e */
[----:B------:R-:W-:Y:S01]  /*2490*/  FSEL R46, R43, R20, !P0 ;  /* 0x000000142b2e7208 */ /* 0x000fe20004000000 */
[----:B------:R-:W0:Y:S01]  /*24a0*/  LDS R40, [R44+0x98] ;  /* 0x000098002c287984 */ /* 0x000e220000000800 */
[----:B------:R-:W-:Y:S02]  /*24b0*/  FSEL R48, R47, R22, !P0 ;  /* 0x000000162f307208 */ /* 0x000fe40004000000 */
[----:B------:R-:W-:Y:S01]  /*24c0*/  P2R R64, PR, RZ, 0x1 ;  /* 0x00000001ff407803 */ /* 0x000fe20000000000 */
[----:B------:R-:W0:Y:S01]  /*24d0*/  LDS R26, [R44+0x9c] ;  /* 0x00009c002c1a7984 */ /* 0x000e220000000800 */
[----:B---3--:R-:W-:Y:S01]  /*24e0*/  IMAD R54, R32, 0xb4, R49 ;  /* 0x000000b420367824 */ /* 0x008fe200078e0231 */
[----:B------:R-:W-:Y:S01]  /*24f0*/  IADD3 R49, R15, R45, R8 ;  /* 0x0000002d0f317210 */ /* 0x000fe20007ffe008 */
[----:B------:R-:W-:Y:S01]  /*2500*/  FADD.FTZ R46, R46, R31 ;  /* 0x0000001f2e2e7221 */ /* 0x000fe20000010000 */
[----:B------:R-:W3:Y:S01]  /*2510*/  LDS R42, [R44+0x94] ;  /* 0x000094002c2a7984 */ /* 0x000ee20000000800 */
[----:B------:R-:W-:Y:S01]  /*2520*/  FADD.FTZ R48, R48, R33 ;  /* 0x0000002130307221 */ /* 0x000fe20000010000 */
[----:B-1----:R-:W-:-:S02]  /*2530*/  ISETP.NE.AND P0, PT, R35, RZ, PT ;  /* 0x000000ff2300720c */ /* 0x002fc40003f05270 */
[----:B------:R-:W1:Y:S01]  /*2540*/  LDS R45, [R54+0xa4] ;  /* 0x0000a400362d7984 */ /* 0x000e620000000800 */
[----:B------:R-:W-:Y:S02]  /*2550*/  IADD3 R49, R23, R49, R16 ;  /* 0x0000003117317210 */ /* 0x000fe40007ffe010 */
[----:B------:R-:W-:Y:S01]  /*2560*/  FSEL R51, R46, R31, !P0 ;  /* 0x0000001f2e337208 */ /* 0x000fe20004000000 */
[----:B------:R-:W1:Y:S01]  /*2570*/  LDS R47, [R54+0xa8] ;  /* 0x0000a800362f7984 */ /* 0x000e620000000800 */
[----:B------:R-:W-:Y:S02]  /*2580*/  FSEL R53, R48, R33, !P0 ;  /* 0x0000002130357208 */ /* 0x000fe40004000000 */
[----:B------:R-:W-:Y:S01]  /*2590*/  IADD3 R49, R35, R49, R24 ;  /* 0x0000003123317210 */ /* 0x000fe20007ffe018 */
[----:B------:R-:W1:Y:S01]  /*25a0*/  LDS R43, [R44+0xa0] ;  /* 0x0000a0002c2b7984 */ /* 0x000e620000000800 */
[----:B----4-:R-:W-:Y:S01]  /*25b0*/  FADD.FTZ R51, R51, R34 ;  /* 0x0000002233337221 */ /* 0x010fe20000010000 */
[----:B--2---:R-:W-:-:S02]  /*25c0*/  FADD.FTZ R53, R53, R36 ;  /* 0x0000002435357221 */ /* 0x004fc40000010000 */
[----:B------:R-:W2:Y:S01]  /*25d0*/  LDS R44, [R54+0xb0] ;  /* 0x0000b000362c7984 */ /* 0x000ea20000000800 */
[----:B-----5:R-:W-:-:S03]  /*25e0*/  ISETP.NE.AND P1, PT, R37, RZ, PT ;  /* 0x000000ff2500720c */ /* 0x020fc60003f25270 */
[----:B------:R-:W4:Y:S01]  /*25f0*/  LDS R48, [R54+0xb4] ;  /* 0x0000b40036307984 */ /* 0x000f220000000800 */
[----:B------:R-:W-:Y:S02]  /*2600*/  FSEL R50, R51, R34, !P1 ;  /* 0x0000002233327208 */ /* 0x000fe40004800000 */
[----:B------:R-:W-:Y:S01]  /*2610*/  FSEL R52, R53, R36, !P1 ;  /* 0x0000002435347208 */ /* 0x000fe20004800000 */
[----:B------:R-:W5:Y:S02]  /*2620*/  LDS R46, [R54+0xac] ;  /* 0x0000ac00362e7984 */ /* 0x000f640000000800 */
[----:B------:R-:W-:Y:S02]  /*2630*/  FADD.FTZ R50, R50, R39 ;  /* 0x0000002732327221 */ /* 0x000fe40000010000 */
[----:B------:R-:W-:Y:S01]  /*2640*/  FADD.FTZ R52, R52, R41 ;  /* 0x0000002934347221 */ /* 0x000fe20000010000 */
[C---:B------:R-:W-:Y:S01]  /*2650*/  ISETP.NE.AND P2, PT, R38.reuse, RZ, PT ;  /* 0x000000ff2600720c */ /* 0x040fe20003f45270 */
[----:B------:R-:W2:Y:S01]  /*2660*/  S2R R57, SR_LANEID ;  /* 0x0000000000397919 */ /* 0x000ea20000000000 */
[----:B------:R-:W-:-:S02]  /*2670*/  IADD3 R49, R38, R49, R37 ;  /* 0x0000003126317210 */ /* 0x000fc40007ffe025 */
[----:B------:R-:W-:Y:S02]  /*2680*/  FSEL R51, R50, R39, !P2 ;  /* 0x0000002732337208 */ /* 0x000fe40005000000 */
[----:B------:R-:W-:-:S03]  /*2690*/  FSEL R53, R52, R41, !P2 ;  /* 0x0000002934357208 */ /* 0x000fc60005000000 */
[----:B0-----:R-:W-:Y:S02]  /*26a0*/  FADD.FTZ R51, R51, R40 ;  /* 0x0000002833337221 */ /* 0x001fe40000010000 */
[----:B------:R-:W-:Y:S01]  /*26b0*/  FADD.FTZ R53, R53, R26 ;  /* 0x0000001a35357221 */ /* 0x000fe20000010000 */
[----:B---3--:R-:W-:-:S04]  /*26c0*/  ISETP.NE.AND P3, PT, R42, RZ, PT ;  /* 0x000000ff2a00720c */ /* 0x008fc80003f65270 */
[----:B------:R-:W-:Y:S02]  /*26d0*/  FSEL R50, R51, R40, !P3 ;  /* 0x0000002833327208 */ /* 0x000fe40005800000 */
[----:B------:R-:W-:-:S03]  /*26e0*/  FSEL R52, R53, R26, !P3 ;  /* 0x0000001a35347208 */ /* 0x000fc60005800000 */
[----:B-1----:R-:W-:Y:S02]  /*26f0*/  FADD.FTZ R50, R50, R45 ;  /* 0x0000002d32327221 */ /* 0x002fe40000010000 */
[----:B------:R-:W-:Y:S01]  /*2700*/  FADD.FTZ R52, R52, R47 ;  /* 0x0000002f34347221 */ /* 0x000fe20000010000 */
[C---:B------:R-:W-:Y:S02]  /*2710*/  ISETP.NE.AND P4, PT, R43.reuse, RZ, PT ;  /* 0x000000ff2b00720c */ /* 0x040fe40003f85270 */
[----:B------:R-:W-:Y:S02]  /*2720*/  IADD3 R49, R43, R49, R42 ;  /* 0x000000312b317210 */ /* 0x000fe40007ffe02a */
[----:B------:R-:W-:Y:S02]  /*2730*/  FSEL R51, R50, R45, !P4 ;  /* 0x0000002d32337208 */ /* 0x000fe40006000000 */
[----:B------:R-:W-:-:S03]  /*2740*/  FSEL R53, R52, R47, !P4 ;  /* 0x0000002f34357208 */ /* 0x000fc60006000000 */
[----:B--2---:R-:W-:Y:S02]  /*2750*/  FADD.FTZ R51, R51, R44 ;  /* 0x0000002c33337221 */ /* 0x004fe40000010000 */
[----:B----4-:R-:W-:Y:S01]  /*2760*/  FADD.FTZ R55, R53, R48 ;  /* 0x0000003035377221 */ /* 0x010fe20000010000 */
[----:B-----5:R-:W-:Y:S02]  /*2770*/  ISETP.NE.AND P5, PT, R46, RZ, PT ;  /* 0x000000ff2e00720c */ /* 0x020fe40003fa5270 */
[----:B------:R-:W-:Y:S02]  /*2780*/  IADD3 R49, R49, R46, RZ ;  /* 0x0000002e31317210 */ /* 0x000fe40007ffe0ff */
[----:B------:R-:W-:Y:S02]  /*2790*/  FSEL R53, R51, R44, !P5 ;  /* 0x0000002c33357208 */ /* 0x000fe40006800000 */
[----:B------:R-:W-:Y:S01]  /*27a0*/  FSEL R50, R55, R48, !P5 ;  /* 0x0000003037327208 */ /* 0x000fe20006800000 */
[----:B------:R-:W-:Y:S06]  /*27b0*/  BRA.DIV UR6, `(.L_x_1140) ;  /* 0x0000000e06dc7947 */ /* 0x000fec000b800000 */
[----:B------:R-:W0:Y:S01]  /*27c0*/  SHFL.UP PT, R68, R53, 0x1, RZ ;  /* 0x0420000035447989 */ /* 0x000e2200000e00ff */
[----:B------:R-:W-:Y:S02]  /*27d0*/  P2R R52, PR, RZ, 0x2 ;  /* 0x00000002ff347803 */ /* 0x000fe40000000000 */
[----:B------:R-:W-:Y:S01]  /*27e0*/  ISETP.GE.AND P1, PT, R57, 0x1, PT ;  /* 0x000000013900780c */ /* 0x000fe20003f26270 */
[----:B------:R-:W1:Y:S01]  /*27f0*/  SHFL.UP PT, R67, R50, 0x1, RZ ;  /* 0x0420000032437989 */ /* 0x000e6200000e00ff */
[----:B------:R-:W-:Y:S02]  /*2800*/  ISETP.NE.AND P6, PT, R49, RZ, PT ;  /* 0x000000ff3100720c */ /* 0x000fe40003fc5270 */
[----:B------:R-:W-:Y:S01]  /*2810*/  P2R R51, PR, RZ, 0x1 ;  /* 0x00000001ff337803 */ /* 0x000fe20000000000 */
[----:B------:R-:W2:Y:S01]  /*2820*/  SHFL.UP PT, R56, R49, 0x1, RZ ;  /* 0x0420000031387989 */ /* 0x000ea200000e00ff */
[----:B------:R-:W-:Y:S01]  /*2830*/  ISETP.GE.AND P0, PT, R57, 0x2, PT ;  /* 0x000000023900780c */ /* 0x000fe20003f06270 */
[----:B0-----:R-:W-:Y:S01]  /*2840*/  FADD.FTZ R68, R53, R68 ;  /* 0x0000004435447221 */ /* 0x001fe20000010000 */
[----:B-1----:R-:W-:-:S05]  /*2850*/  FADD.FTZ R67, R50, R67 ;  /* 0x0000004332437221 */ /* 0x002fca0000010000 */
[----:B------:R-:W-:Y:S02]  /*2860*/  @P1 FSEL R53, R68, R53, !P6 ;  /* 0x0000003544351208 */ /* 0x000fe40007000000 */
[----:B--2---:R-:W-:Y:S02]  /*2870*/  @P1 IADD3 R49, R49, R56, RZ ;  /* 0x0000003831311210 */ /* 0x004fe40007ffe0ff */
[----:B------:R-:W-:Y:S01]  /*2880*/  @P1 FSEL R50, R67, R50, !P6 ;  /* 0x0000003243321208 */ /* 0x000fe20007000000 */
[----:B------:R-:W0:Y:S01]  /*2890*/  SHFL.UP PT, R68, R53, 0x2, RZ ;  /* 0x0440000035447989 */ /* 0x000e2200000e00ff */
[----:B------:R-:W-:Y:S02]  /*28a0*/  ISETP.NE.AND P6, PT, R49, RZ, PT ;  /* 0x000000ff3100720c */ /* 0x000fe40003fc5270 */
[----:B------:R-:W-:Y:S01]  /*28b0*/  ISETP.GE.AND P1, PT, R57, 0x8, PT ;  /* 0x000000083900780c */ /* 0x000fe20003f26270 */
        /* <DEDUP_REMOVED lines=24> */
[----:B------:R-:W-:Y:S02]  /*2a40*/  @P1 FSEL R53, R68, R53, !P6 ;  /* 0x0000003544351208 */ /* 0x000fe40007000000 */
[----:B------:R-:W-:Y:S02]  /*2a50*/  @P1 FSEL R50, R67, R50, !P6 ;  /* 0x0000003243321208 */ /* 0x000fe40007000000 */
[----:B------:R-:W-:Y:S02]  /*2a60*/  ISETP.GE.AND P6, PT, R57, 0x8, PT ;  /* 0x000000083900780c */ /* 0x000fe40003fc6270 */
[----:B------:R-:W-:Y:S01]  /*2a70*/  ISETP.NE.AND P1, PT, R52, RZ, PT ;  /* 0x000000ff3400720c */ /* 0x000fe20003f25270 */
[----:B------:R-:W0:Y:S10]  /*2a80*/  SHFL.UP PT, R57, R50, 0x10, RZ ;  /* 0x0600000032397989 */ /* 0x000e3400000e00ff */
[----:B--2---:R-:W-:-:S04]  /*2a90*/  @P6 IADD3 R49, R49, R56, RZ ;  /* 0x0000003831316210 */ /* 0x004fc80007ffe0ff */
[----:B------:R-:W-:Y:S01]  /*2aa0*/  ISETP.NE.AND P6, PT, R49, RZ, PT ;  /* 0x000000ff3100720c */ /* 0x000fe20003fc5270 */
[----:B------:R-:W1:Y:S01]  /*2ab0*/  SHFL.UP PT, R56, R49, 0x10, RZ ;  /* 0x0600000031387989 */ /* 0x000e6200000e00ff */
[----:B0-----:R-:W-:-:S05]  /*2ac0*/  FADD.FTZ R57, R50, R57 ;  /* 0x0000003932397221 */ /* 0x001fca0000010000 */
[----:B------:R-:W-:-:S05]  /*2ad0*/  @P0 FSEL R50, R57, R50, !P6 ;  /* 0x0000003239320208 */ /* 0x000fca0007000000 */
[----:B------:R-:W-:Y:S01]  /*2ae0*/  SHFL.UP PT, R65, R50, 0x1, RZ ;  /* 0x0420000032417989 */ /* 0x000fe200000e00ff */
[----:B-1----:R-:W-:-:S03]  /*2af0*/  @P0 IMAD.IADD R49, R49, 0x1, R56 ;  /* 0x0000000131310824 */ /* 0x002fc600078e0238 */
[----:B------:R-:W0:Y:S02]  /*2b00*/  SHFL.UP PT, R56, R53, 0x10, RZ ;  /* 0x0600000035387989 */ /* 0x000e2400000e00ff */
[----:B0-----:R-:W-:-:S05]  /*2b10*/  FADD.FTZ R56, R53, R56 ;  /* 0x0000003835387221 */ /* 0x001fca0000010000 */
[----:B------:R-:W-:Y:S02]  /*2b20*/  @P0 FSEL R53, R56, R53, !P6 ;  /* 0x0000003538350208 */ /* 0x000fe40007000000 */
[----:B------:R0:W1:Y:S01]  /*2b30*/  SHFL.UP PT, R56, R49, 0x1, RZ ;  /* 0x0420000031387989 */ /* 0x00006200000e00ff */
[----:B------:R-:W-:-:S03]  /*2b40*/  ISETP.NE.AND P0, PT, R51, RZ, PT ;  /* 0x000000ff3300720c */ /* 0x000fc60003f05270 */
[----:B------:R0:W2:Y:S10]  /*2b50*/  SHFL.UP PT, R57, R53, 0x1, RZ ;  /* 0x0420000035397989 */ /* 0x0000b400000e00ff */
.L_x_1161:
[----:B------:R-:W-:Y:S02]  /*2b60*/  P2R R50, PR, RZ, 0x1 ;  /* 0x00000001ff327803 */ /* 0x000fe40000000000 */
[----:B------:R-:W-:Y:S02]  /*2b70*/  ISETP.NE.AND P0, PT, R32, RZ, PT ;  /* 0x000000ff2000720c */ /* 0x000fe40003f05270 */
[----:B------:R-:W-:Y:S01]  /*2b80*/  P2R R51, PR, RZ, 0x2 ;  /* 0x00000002ff337803 */ /* 0x000fe20000000000 */
[----:B------:R-:W3:Y:S01]  /*2b90*/  S2R R32, SR_CgaCtaId ;  /* 0x0000000000207919 */ /* 0x000ee20000008800 */
[----:B------:R-:W-:Y:S02]  /*2ba0*/  ISETP.NE.AND P1, PT, R58, RZ, PT ;  /* 0x000000ff3a00720c */ /* 0x000fe40003f25270 */
[----:B------:R-:W-:Y:S02]  /*2bb0*/  PLOP3.LUT P6, PT, PT, PT, PT, 0x80, 0x0 ;  /* 0x000000000000781c */ /* 0x000fe40003fcf070 */
[----:B0-----:R-:W-:-:S02]  /*2bc0*/  P2R R49, PR, RZ, 0x2 ;  /* 0x00000002ff317803 */ /* 0x001fc40000000000 */
[----:B------:R-:W-:Y:S02]  /*2bd0*/  P2R R52, PR, RZ, 0x4 ;  /* 0x00000004ff347803 */ /* 0x000fe40000000000 */
[----:B------:R-:W-:Y:S02]  /*2be0*/  ISETP.NE.AND P2, PT, R59, RZ, PT ;  /* 0x000000ff3b00720c */ /* 0x000fe40003f45270 */
[----:B------:R-:W-:Y:S02]  /*2bf0*/  @P0 ISETP.NE.AND P1, PT, R30, RZ, PT ;  /* 0x000000ff1e00020c */ /* 0x000fe40003f25270 */
[----:B------:R-:W-:Y:S02]  /*2c00*/  P2R R53, PR, RZ, 0x8 ;  /* 0x00000008ff357803 */ /* 0x000fe40000000000 */
[----:B------:R-:W-:Y:S02]  /*2c10*/  @P0 PLOP3.LUT P6, PT, P1, PT, PT, 0x80, 0x0 ;  /* 0x000000000000081c */ /* 0x000fe40000fcf070 */
[----:B------:R-:W-:-:S02]  /*2c20*/  ISETP.NE.AND P1, PT, R49, RZ, PT ;  /* 0x000000ff3100720c */ /* 0x000fc40003f25270 */
[----:B------:R-:W-:Y:S02]  /*2c30*/  ISETP.NE.AND P3, PT, R60, RZ, PT ;  /* 0x000000ff3c00720c */ /* 0x000fe40003f65270 */
[----:B-1----:R-:W-:Y:S02]  /*2c40*/  @P0 IADD3 R30, R56, R30, RZ ;  /* 0x0000001e381e0210 */ /* 0x002fe40007ffe0ff */
[----:B------:R-:W-:Y:S02]  /*2c50*/  ISETP.NE.AND P0, PT, R50, RZ, PT ;  /* 0x000000ff3200720c */ /* 0x000fe40003f05270 */
[----:B------:R-:W0:Y:S01]  /*2c60*/  S2R R50, SR_TID.X ;  /* 0x0000000000327919 */ /* 0x000e220000002100 */
[----:B------:R-:W-:Y:S02]  /*2c70*/  P2R R54, PR, RZ, 0x10 ;  /* 0x00000010ff367803 */ /* 0x000fe40000000000 */
[----:B--2---:R-:W-:Y:S01]  /*2c80*/  @!P6 FADD.FTZ R5, R57, R5 ;  /* 0x000000053905e221 */ /* 0x004fe20000010000 */
[----:B------:R-:W-:Y:S01]  /*2c90*/  @!P6 FADD.FTZ R7, R65, R7 ;  /* 0x000000074107e221 */ /* 0x000fe20000010000 */
[----:B------:R-:W-:-:S02]  /*2ca0*/  ISETP.NE.AND P4, PT, R61, RZ, PT ;  /* 0x000000ff3d00720c */ /* 0x000fc40003f85270 */
[----:B------:R-:W-:Y:S01]  /*2cb0*/  @!P1 FADD.FTZ R4, R4, R5 ;  /* 0x0000000504049221 */ /* 0x000fe20000010000 */
[----:B------:R-:W-:Y:S01]  /*2cc0*/  @!P1 FADD.FTZ R6, R6, R7 ;  /* 0x0000000706069221 */ /* 0x000fe20000010000 */
[----:B------:R-:W-:Y:S02]  /*2cd0*/  P2R R55, PR, RZ, 0x20 ;  /* 0x00000020ff377803 */ /* 0x000fe40000000000 */
[----:B------:R-:W-:Y:S01]  /*2ce0*/  IADD3 R2, R2, R30, RZ ;  /* 0x0000001e02027210 */ /* 0x000fe20007ffe0ff */
[----:B------:R-:W-:Y:S01]  /*2cf0*/  @!P2 FADD.FTZ R11, R11, R4 ;  /* 0x000000040b0ba221 */ /* 0x000fe20000010000 */
[----:B------:R-:W-:Y:S01]  /*2d00*/  ISETP.NE.AND P5, PT, R62, RZ, PT ;  /* 0x000000ff3e00720c */ /* 0x000fe20003fa5270 */
[----:B------:R-:W-:Y:S01]  /*2d10*/  @!P2 FADD.FTZ R13, R13, R6 ;  /* 0x000000060d0da221 */ /* 0x000fe20000010000 */
[----:B------:R-:W-:Y:S01]  /*2d20*/  ISETP.NE.AND P6, PT, R63, RZ, PT ;  /* 0x000000ff3f00720c */ /* 0x000fe20003fc5270 */
[----:B------:R-:W-:Y:S02]  /*2d30*/  IMAD.IADD R9, R9, 0x1, R2 ;  /* 0x0000000109097824 */ /* 0x000fe400078e0202 */
[----:B------:R-:W-:Y:S01]  /*2d40*/  @!P3 FADD.FTZ R10, R10, R11 ;  /* 0x0000000b0a0ab221 */ /* 0x000fe20000010000 */
[----:B------:R-:W-:Y:S01]  /*2d50*/  @!P3 FADD.FTZ R12, R12, R13 ;  /* 0x0000000d0c0cb221 */ /* 0x000fe20000010000 */
[----:B------:R-:W-:-:S02]  /*2d60*/  MOV R49, 0x400 ;  /* 0x0000040000317802 */ /* 0x000fc40000000f00 */
[----:B------:R-:W-:Y:S01]  /*2d70*/  @!P4 FADD.FTZ R17, R17, R10 ;  /* 0x0000000a1111c221 */ /* 0x000fe20000010000 */
[----:B------:R-:W-:Y:S01]  /*2d80*/  @!P4 FADD.FTZ R19, R19, R12 ;  /* 0x0000000c1313c221 */ /* 0x000fe20000010000 */
[----:B------:R-:W-:Y:S02]  /*2d90*/  IADD3 R8, R8, R9, RZ ;  /* 0x0000000908087210 */ /* 0x000fe40007ffe0ff */
[----:B---3--:R-:W-:Y:S01]  /*2da0*/  LEA R49, R32, R49, 0x18 ;  /* 0x0000003120317211 */ /* 0x008fe200078ec0ff */
[----:B------:R-:W-:Y:S01]  /*2db0*/  @!P5 FADD.FTZ R14, R14, R17 ;  /* 0x000000110e0ed221 */ /* 0x000fe20000010000 */
[----:B------:R-:W-:Y:S01]  /*2dc0*/  @!P5 FADD.FTZ R18, R18, R19 ;  /* 0x000000131212d221 */ /* 0x000fe20000010000 */
[----:B------:R-:W-:Y:S02]  /*2dd0*/  IADD3 R15, R15, R8, RZ ;  /* 0x000000080f0f7210 */ /* 0x000fe40007ffe0ff */
[----:B------:R-:W-:Y:S01]  /*2de0*/  @!P6 FADD.FTZ R29, R29, R14 ;  /* 0x0000000e1d1de221 */ /* 0x000fe20000010000 */
[----:B------:R-:W-:Y:S01]  /*2df0*/  @!P6 FADD.FTZ R25, R25, R18 ;  /* 0x000000121919e221 */ /* 0x000fe20000010000 */
[----:B------:R-:W-:Y:S01]  /*2e00*/  ISETP.NE.AND P6, PT, R64, RZ, PT ;  /* 0x000000ff4000720c */ /* 0x000fe20003fc5270 */
[----:B------:R-:W-:Y:S01]  /*2e10*/  IMAD.IADD R16, R16, 0x1, R15 ;  /* 0x0000000110107824 */ /* 0x000fe200078e020f */
[----:B------:R-:W-:Y:S01]  /*2e20*/  ISETP.NE.AND P1, PT, R51, RZ, PT ;  /* 0x000000ff3300720c */ /* 0x000fe20003f25270 */
[----:B0-----:R-:W-:Y:S01]  /*2e30*/  IMAD R49, R50, 0xb4, R49 ;  /* 0x000000b432317824 */ /* 0x001fe200078e0231 */
[----:B------:R-:W-:-:S02]  /*2e40*/  ISETP.NE.AND P2, PT, R52, RZ, PT ;  /* 0x000000ff3400720c */ /* 0x000fc40003f45270 */
[----:B------:R-:W-:Y:S02]  /*2e50*/  IADD3 R23, R23, R16, RZ ;  /* 0x0000001017177210 */ /* 0x000fe40007ffe0ff */
[----:B------:R0:W-:Y:S01]  /*2e60*/  STS [R49+0x1c], R2 ;  /* 0x00001c0231007388 */ /* 0x0001e20000000800 */
[----:B------:R-:W-:Y:S02]  /*2e70*/  ISETP.NE.AND P3, PT, R53, RZ, PT ;  /* 0x000000ff3500720c */ /* 0x000fe40003f65270 */
[----:B------:R-:W-:Y:S01]  /*2e80*/  IADD3 R24, R24, R23, RZ ;  /* 0x0000001718187210 */ /* 0x000fe20007ffe0ff */
[----:B------:R1:W-:Y:S01]  /*2e90*/  STS [R49+0x14], R5 ;  /* 0x0000140531007388 */ /* 0x0003e20000000800 */
[----:B------:R-:W-:Y:S01]  /*2ea0*/  @!P6 FADD.FTZ R20, R20, R29 ;  /* 0x0000001d1414e221 */ /* 0x000fe20000010000 */
[----:B------:R-:W-:Y:S01]  /*2eb0*/  @!P6 FADD.FTZ R22, R22, R25 ;  /* 0x000000191616e221 */ /* 0x000fe20000010000 */
[----:B------:R-:W-:Y:S01]  /*2ec0*/  ISETP.NE.AND P4, PT, R54, RZ, PT ;  /* 0x000000ff3600720c */ /* 0x000fe20003f85270 */
[----:B------:R2:W-:Y:S01]  /*2ed0*/  STS [R49+0x10], R30 ;  /* 0x0000101e31007388 */ /* 0x0005e20000000800 */
[----:B------:R-:W-:Y:S01]  /*2ee0*/  @!P0 FADD.FTZ R31, R31, R20 ;  /* 0x000000141f1f8221 */ /* 0x000fe20000010000 */
[----:B0-----:R-:W-:-:S02]  /*2ef0*/  IMAD.IADD R2, R35, 0x1, R24 ;  /* 0x0000000123027824 */ /* 0x001fc400078e0218 */
[----:B------:R-:W-:Y:S01]  /*2f00*/  @!P0 FADD.FTZ R33, R33, R22 ;  /* 0x0000001621218221 */ /* 0x000fe20000010000 */
[----:B------:R-:W-:Y:S01]  /*2f10*/  ISETP.NE.AND P5, PT, R55, RZ, PT ;  /* 0x000000ff3700720c */ /* 0x000fe20003fa5270 */
[----:B------:R-:W-:Y:S01]  /*2f20*/  @!P1 FADD.FTZ R34, R34, R31 ;  /* 0x0000001f22229221 */ /* 0x000fe20000010000 */
[----:B------:R2:W-:Y:S01]  /*2f30*/  STS [R49+0x18], R7 ;  /* 0x0000180731007388 */ /* 0x0005e20000000800 */
[----:B------:R-:W-:Y:S01]  /*2f40*/  IADD3 R37, R37, R2, RZ ;  /* 0x0000000225257210 */ /* 0x000fe20007ffe0ff */
[----:B------:R-:W-:Y:S01]  /*2f50*/  @!P1 FADD.FTZ R36, R36, R33 ;  /* 0x0000002124249221 */ /* 0x000fe20000010000 */
[----:B------:R-:W-:Y:S01]  /*2f60*/  @!P2 FADD.FTZ R39, R39, R34 ;  /* 0x000000222727a221 */ /* 0x000fe20000010000 */
[----:B------:R2:W-:Y:S01]  /*2f70*/  STS [R49+0x28], R9 ;  /* 0x0000280931007388 */ /* 0x0005e20000000800 */
[----:B-1----:R-:W-:Y:S01]  /*2f80*/  IADD3 R5, R38, R37, RZ ;  /* 0x0000002526057210 */ /* 0x002fe20007ffe0ff */
[----:B------:R-:W-:Y:S01]  /*2f90*/  @!P2 FADD.FTZ R41, R41, R36 ;  /* 0x000000242929a221 */ /* 0x000fe20000010000 */
[----:B------:R-:W-:Y:S01]  /*2fa0*/  @!P3 FADD.FTZ R40, R40, R39 ;  /* 0x000000272828b221 */ /* 0x000fe20000010000 */
[----:B------:R2:W-:Y:S02]  /*2fb0*/  STS [R49+0x20], R4 ;  /* 0x0000200431007388 */ /* 0x0005e40000000800 */
[----:B------:R-:W-:-:S02]  /*2fc0*/  IMAD.IADD R42, R42, 0x1, R5 ;  /* 0x000000012a2a7824 */ /* 0x000fc400078e0205 */
[----:B------:R-:W-:Y:S01]  /*2fd0*/  @!P3 FADD.FTZ R26, R26, R41 ;  /* 0x000000291a1ab221 */ /* 0x000fe20000010000 */
[----:B------:R-:W-:Y:S01]  /*2fe0*/  @!P4 FADD.FTZ R45, R45, R40 ;  /* 0x000000282d2dc221 */ /* 0x000fe20000010000 */
[----:B------:R2:W-:Y:S01]  /*2ff0*/  STS [R49+0x24], R6 ;  /* 0x0000240631007388 */ /* 0x0005e20000000800 */
[----:B------:R-:W-:Y:S01]  /*3000*/  IADD3 R43, R43, R42, RZ ;  /* 0x0000002a2b2b7210 */ /* 0x000fe20007ffe0ff */
[----:B------:R-:W-:Y:S01]  /*3010*/  @!P4 FADD.FTZ R47, R47, R26 ;  /* 0x0000001a2f2fc221 */ /* 0x000fe20000010000 */
[----:B------:R-:W-:Y:S01]  /*3020*/  @!P5 FADD.FTZ R44, R44, R45 ;  /* 0x0000002d2c2cd221 */ /* 0x000fe20000010000 */
[----:B------:R2:W-:Y:S01]  /*3030*/  STS [R49+0x34], R8 ;  /* 0x0000340831007388 */ /* 0x0005e20000000800 */
[----:B------:R-:W-:Y:S01]  /*3040*/  IADD3 R46, R46, R43, RZ ;  /* 0x0000002b2e2e7210 */ /* 0x000fe20007ffe0ff */
[----:B------:R-:W-:Y:S02]  /*3050*/  @!P5 FADD.FTZ R48, R48, R47 ;  /* 0x0000002f3030d221 */ /* 0x000fe40000010000 */
        /* <DEDUP_REMOVED lines=34> */
.L_x_1139:
[----:B------:R-:W-:Y:S05]  /*3280*/  BSYNC B0 ;  /* 0x0000000000007941 */ /* 0x000fea0003800000 */
.L_x_1138:
[----:B--2---:R-:W2:Y:S01]  /*3290*/  S2R R11, SR_TID.X ;  /* 0x00000000000b7919 */ /* 0x004ea20000002100 */
[----:B------:R-:W0:Y:S01]  /*32a0*/  LDC R6, c[0x0][0x2b4] ;  /* 0x0000ad00ff067b82 */ /* 0x000e220000000800 */
[----:B------:R-:W-:Y:S01]  /*32b0*/  MOV R10, 0x400 ;  /* 0x00000400000a7802 */ /* 0x000fe20000000f00 */
[----:B------:R-:W-:Y:S05]  /*32c0*/  WARPSYNC.ALL ;  /* 0x0000000000007948 */ /* 0x000fea0003800000 */
[----:B------:R-:W3:Y:S01]  /*32d0*/  S2R R9, SR_CgaCtaId ;  /* 0x0000000000097919 */ /* 0x000ee20000008800 */
[----:B------:R-:W4:Y:S01]  /*32e0*/  S2R R7, SR_TID.X ;  /* 0x0000000000077919 */ /* 0x000f220000002100 */
[----:B0-----:R-:W-:Y:S01]  /*32f0*/  IMAD R2, R21, R6, RZ ;  /* 0x0000000615027224 */ /* 0x001fe200078e02ff */
[----:B--2---:R-:W-:-:S05]  /*3300*/  SHF.R.U32.HI R4, RZ, 0x1, R11 ;  /* 0x00000001ff047819 */ /* 0x004fca000001160b */
[----:B------:R-:W-:-:S05]  /*3310*/  IMAD.WIDE.U32 R4, R4, -0x6db6db6d, RZ ;  /* 0x9249249304047825 */ /* 0x000fca00078e00ff */
        /* <DEDUP_REMOVED lines=28> */
[----:B0-----:R-:W-:Y:S01]  /*34e0*/  IADD3 R2, R10, 0x16a0, RZ ;  /* 0x000016a00a027810 */ /* 0x001fe20007ffe0ff */
[----:B------:R-:W0:Y:S03]  /*34f0*/  S2R R5, SR_CTAID.Z ;  /* 0x0000000000057919 */ /* 0x000e260000002700 */
[----:B------:R-:W-:-:S04]  /*3500*/  LEA R2, R9, R2, 0x18 ;  /* 0x0000000209027211 */ /* 0x000fc800078ec0ff */
[----:B------:R-:W-:Y:S02]  /*3510*/  LEA R2, R7, R2, 0x3 ;  /* 0x0000000207027211 */ /* 0x000fe400078e18ff */
[----:B------:R-:W2:Y:S03]  /*3520*/  LDC.64 R6, c[0x0][0x268] ;  /* 0x00009a00ff067b82 */ /* 0x000ea60000000a00 */
[----:B------:R-:W3:Y:S01]  /*3530*/  LDS.64 R10, [R2] ;  /* 0x00000000020a7984 */ /* 0x000ee20000000a00 */
[----:B0-----:R-:W-:-:S05]  /*3540*/  IMAD.SHL.U32 R5, R5, 0x2, RZ ;  /* 0x0000000205057824 */ /* 0x001fca00078e00ff */
[C---:B------:R-:W-:Y:S01]  /*3550*/  IADD3 R9, R5.reuse, 0x1, RZ ;  /* 0x0000000105097810 */ /* 0x040fe20007ffe0ff */
[----:B------:R-:W-:-:S04]  /*3560*/  IMAD R5, R5, UR8, R8 ;  /* 0x0000000805057c24 */ /* 0x000fc8000f8e0208 */
[----:B------:R-:W-:Y:S02]  /*3570*/  IMAD R9, R9, UR8, R8 ;  /* 0x0000000809097c24 */ /* 0x000fe4000f8e0208 */
[----:B--2---:R-:W-:-:S04]  /*3580*/  IMAD.WIDE R4, R5, 0x4, R6 ;  /* 0x0000000405047825 */ /* 0x004fc800078e0206 */
[----:B------:R-:W-:Y:S01]  /*3590*/  IMAD.WIDE R6, R9, 0x4, R6 ;  /* 0x0000000409067825 */ /* 0x000fe200078e0206 */
[----:B---3--:R2:W-:Y:S04]  /*35a0*/  REDG.E.ADD.F32.FTZ.RN.STRONG.GPU desc[UR4][R4.64], R10 ;  /* 0x0000000a040079a6 */ /* 0x0085e8000c10f384 */
[----:B------:R2:W-:Y:S02]  /*35b0*/  REDG.E.ADD.F32.FTZ.RN.STRONG.GPU desc[UR4][R6.64], R11 ;  /* 0x0000000b060079a6 */ /* 0x0005e4000c10f384 */
.L_x_1142:
[----:B------:R-:W-:Y:S05]  /*35c0*/  BSYNC B0 ;  /* 0x0000000000007941 */ /* 0x000fea0003800000 */
.L_x_1141:
[----:B------:R-:W-:Y:S05]  /*35d0*/  @P1 EXIT ;  /* 0x000000000000194d */ /* 0x000fea0003800000 */
[----:B0-----:R-:W0:Y:S01]  /*35e0*/  LDC R2, c[0x0][0x270] ;  /* 0x00009c00ff027b82 */ /* 0x001e220000000800 */
[----:B------:R-:W-:-:S07]  /*35f0*/  ULDC.64 UR6, c[0x0][0x268] ;  /* 0x00009a0000067ab9 */ /* 0x000fce0000000a00 */
[----:B------:R-:W3:Y:S01]  /*3600*/  LDC R9, c[0x0][RZ] ;  /* 0x00000000ff097b82 */ /* 0x000ee20000000800 */
[----:B0-----:R-:W-:-:S05]  /*3610*/  IMAD R2, R2, UR8, RZ ;  /* 0x0000000802027c24 */ /* 0x001fca000f8e02ff */
[----:B--2---:R-:W-:-:S04]  /*3620*/  SHF.L.U32 R5, R2, 0x1, RZ ;  /* 0x0000000102057819 */ /* 0x004fc800000006ff */
        /* <DEDUP_REMOVED lines=16> */
.L_x_1140:
[----:B------:R-:W-:Y:S01]  /*3730*/  HFMA2.MMA R51, -RZ, RZ, 0, 5.9604644775390625e-08 ;  /* 0x00000001ff337435 */ /* 0x000fe200000001ff */
[----:B------:R-:W-:Y:S01]  /*3740*/  IMAD.MOV.U32 R52, RZ, RZ, R49 ;  /* 0x000000ffff347224 */ /* 0x000fe200078e0031 */
[----:B------:R-:W-:Y:S01]  /*3750*/  MOV R54, RZ ;  /* 0x000000ff00367202 */ /* 0x000fe20000000f00 */
[----:B------:R-:W-:Y:S01]  /*3760*/  IMAD.MOV.U32 R55, RZ, RZ, -0x1 ;  /* 0xffffffffff377424 */ /* 0x000fe200078e00ff */
[----:B------:R-:W-:Y:S02]  /*3770*/  P2R R65, PR, RZ, 0x2 ;  /* 0x00000002ff417803 */ /* 0x000fe40000000000 */
[----:B------:R-:W-:-:S13]  /*3780*/  ISETP.GE.AND P1, PT, R57, 0x1, PT ;  /* 0x000000013900780c */ /* 0x000fda0003f26270 */
[----:B------:R-:W-:Y:S05]  /*3790*/  WARPSYNC.COLLECTIVE R55, `(.L_x_1143) ;  /* 0x0000000037087348 */ /* 0x000fea0003c00000 */
[----:B------:R0:W1:Y:S02]  /*37a0*/  SHFL.UP P6, R67, R52, R51, R54 ;  /* 0x0400003334437389 */ /* 0x00006400000c0036 */
[----:B01----:R-:W-:Y:S01]  /*37b0*/  ENDCOLLECTIVE ;  /* 0x000000000000791b */ /* 0x003fe20003800000 */
.L_x_1143:
[----:B------:R-:W-:Y:S02]  /*37c0*/  P2R R66, PR, RZ, 0x1 ;  /* 0x00000001ff427803 */ /* 0x000fe40000000000 */
[----:B------:R-:W-:Y:S02]  /*37d0*/  ISETP.NE.AND P0, PT, R49, RZ, PT ;  /* 0x000000ff3100720c */ /* 0x000fe40003f05270 */
[----:B------:R-:W-:Y:S02]  /*37e0*/  MOV R52, R53 ;  /* 0x0000003500347202 */ /* 0x000fe40000000f00 */
[----:B------:R-:W-:-:S09]  /*37f0*/  MOV R56, R67 ;  /* 0x0000004300387202 */ /* 0x000fd20000000f00 */
[----:B------:R-:W-:Y:S05]  /*3800*/  WARPSYNC.COLLECTIVE R55, `(.L_x_1144) ;  /* 0x0000000037087348 */ /* 0x000fea0003c00000 */
[----:B------:R0:W1:Y:S02]  /*3810*/  SHFL.UP P6, R67, R52, R51, R54 ;  /* 0x0400003334437389 */ /* 0x00006400000c0036 */
[----:B01----:R-:W-:Y:S01]  /*3820*/  ENDCOLLECTIVE ;  /* 0x000000000000791b */ /* 0x003fe20003800000 */
.L_x_1144:
[----:B------:R-:W-:Y:S02]  /*3830*/  @P1 IADD3 R49, R49, R56, RZ ;  /* 0x0000003831311210 */ /* 0x000fe40007ffe0ff */
[----:B------:R-:W-:Y:S01]  /*3840*/  MOV R52, R50 ;  /* 0x0000003200347202 */ /* 0x000fe20000000f00 */
[----:B------:R-:W-:-:S07]  /*3850*/  IMAD.MOV.U32 R68, RZ, RZ, R67 ;  /* 0x000000ffff447224 */ /* 0x000fce00078e0043 */
[----:B------:R-:W-:Y:S05]  /*3860*/  WARPSYNC.COLLECTIVE R55, `(.L_x_1145) ;  /* 0x0000000037087348 */ /* 0x000fea0003c00000 */
[----:B------:R0:W1:Y:S02]  /*3870*/  SHFL.UP P6, R67, R52, R51, R54 ;  /* 0x0400003334437389 */ /* 0x00006400000c0036 */
[----:B01----:R-:W-:Y:S01]  /*3880*/  ENDCOLLECTIVE ;  /* 0x000000000000791b */ /* 0x003fe20003800000 */
.L_x_1145:
[----:B------:R-:W-:-:S05]  /*3890*/  FADD.FTZ R68, R53, R68 ;  /* 0x0000004435447221 */ /* 0x000fca0000010000 */
[----:B------:R-:W-:Y:S01]  /*38a0*/  @P1 FSEL R53, R68, R53, !P0 ;  /* 0x0000003544351208 */ /* 0x000fe20004000000 */
[----:B------:R-:W-:Y:S01]  /*38b0*/  HFMA2.MMA R51, -RZ, RZ, 0, 1.1920928955078125e-07 ;  /* 0x00000002ff337435 */ /* 0x000fe200000001ff */
[----:B------:R-:W-:Y:S02]  /*38c0*/  IMAD.MOV.U32 R52, RZ, RZ, R49 ;  /* 0x000000ffff347224 */ /* 0x000fe400078e0031 */
[----:B------:R-:W-:-:S05]  /*38d0*/  FADD.FTZ R67, R50, R67 ;  /* 0x0000004332437221 */ /* 0x000fca0000010000 */
[----:B------:R-:W-:-:S07]  /*38e0*/  @P1 FSEL R50, R67, R50, !P0 ;  /* 0x0000003243321208 */ /* 0x000fce0004000000 */
[----:B------:R-:W-:Y:S05]  /*38f0*/  WARPSYNC.COLLECTIVE R55, `(.L_x_1146) ;  /* 0x0000000037087348 */ /* 0x000fea0003c00000 */
[----:B------:R0:W1:Y:S02]  /*3900*/  SHFL.UP P6, R67, R52, R51, R54 ;  /* 0x0400003334437389 */ /* 0x00006400000c0036 */
[----:B01----:R-:W-:Y:S01]  /*3910*/  ENDCOLLECTIVE ;  /* 0x000000000000791b */ /* 0x003fe20003800000 */
.L_x_1146:
[----:B------:R-:W-:Y:S02]  /*3920*/  ISETP.GE.AND P0, PT, R57, 0x2, PT ;  /* 0x000000023900780c */ /* 0x000fe40003f06270 */
[----:B------:R-:W-:Y:S01]  /*3930*/  ISETP.NE.AND P1, PT, R49, RZ, PT ;  /* 0x000000ff3100720c */ /* 0x000fe20003f25270 */
[----:B------:R-:W-:Y:S01]  /*3940*/  IMAD.MOV.U32 R52, RZ, RZ, R53 ;  /* 0x000000ffff347224 */ /* 0x000fe200078e0035 */
[----:B------:R-:W-:-:S11]  /*3950*/  MOV R56, R67 ;  /* 0x0000004300387202 */ /* 0x000fd60000000f00 */
[----:B------:R-:W-:Y:S05]  /*3960*/  WARPSYNC.COLLECTIVE R55, `(.L_x_1147) ;  /* 0x0000000037087348 */ /* 0x000fea0003c00000 */
[----:B------:R0:W1:Y:S02]  /*3970*/  SHFL.UP P6, R67, R52, R51, R54 ;  /* 0x0400003334437389 */ /* 0x00006400000c0036 */
[----:B01----:R-:W-:Y:S01]  /*3980*/  ENDCOLLECTIVE ;  /* 0x000000000000791b */ /* 0x003fe20003800000 */
.L_x_1147:
[----:B------:R-:W-:Y:S01]  /*3990*/  @P0 IMAD.IADD R49, R49, 0x1, R56 ;  /* 0x0000000131310824 */ /* 0x000fe200078e0238 */
[----:B------:R-:W-:Y:S02]  /*39a0*/  MOV R52, R50 ;  /* 0x0000003200347202 */ /* 0x000fe40000000f00 */
[----:B------:R-:W-:-:S07]  /*39b0*/  MOV R68, R67 ;  /* 0x0000004300447202 */ /* 0x000fce0000000f00 */
[----:B------:R-:W-:Y:S05]  /*39c0*/  WARPSYNC.COLLECTIVE R55, `(.L_x_1148) ;  /* 0x0000000037087348 */ /* 0x000fea0003c00000 */
[----:B------:R0:W1:Y:S02]  /*39d0*/  SHFL.UP P6, R67, R52, R51, R54 ;  /* 0x0400003334437389 */ /* 0x00006400000c0036 */
[----:B01----:R-:W-:Y:S01]  /*39e0*/  ENDCOLLECTIVE ;  /* 0x000000000000791b */ /* 0x003fe20003800000 */
.L_x_1148:
[----:B------:R-:W-:-:S05]  /*39f0*/  FADD.FTZ R68, R53, R68 ;  /* 0x0000004435447221 */ /* 0x000fca0000010000 */
[----:B------:R-:W-:Y:S01]  /*3a00*/  @P0 FSEL R53, R68, R53, !P1 ;  /* 0x0000003544350208 */ /* 0x000fe20004800000 */
[----:B------:R-:W-:Y:S01]  /*3a10*/  HFMA2.MMA R51, -RZ, RZ, 0, 2.384185791015625e-07 ;  /* 0x00000004ff337435 */ /* 0x000fe200000001ff */
[----:B------:R-:W-:Y:S01]  /*3a20*/  MOV R52, R49 ;  /* 0x0000003100347202 */ /* 0x000fe20000000f00 */
[----:B------:R-:W-:-:S05]  /*3a30*/  FADD.FTZ R67, R50, R67 ;  /* 0x0000004332437221 */ /* 0x000fca0000010000 */
[----:B------:R-:W-:-:S07]  /*3a40*/  @P0 FSEL R50, R67, R50, !P1 ;  /* 0x0000003243320208 */ /* 0x000fce0004800000 */
[----:B------:R-:W-:Y:S05]  /*3a50*/  WARPSYNC.COLLECTIVE R55, `(.L_x_1149) ;  /* 0x0000000037087348 */ /* 0x000fea0003c00000 */
[----:B------:R0:W1:Y:S02]  /*3a60*/  SHFL.UP P6, R67, R52, R51, R54 ;  /* 0x0400003334437389 */ /* 0x00006400000c0036 */
[----:B01----:R-:W-:Y:S01]  /*3a70*/  ENDCOLLECTIVE ;  /* 0x000000000000791b */ /* 0x003fe20003800000 */
.L_x_1149:
[----:B------:R-:W-:Y:S02]  /*3a80*/  ISETP.GE.AND P0, PT, R57, 0x4, PT ;  /* 0x000000043900780c */ /* 0x000fe40003f06270 */
[----:B------:R-:W-:Y:S02]  /*3a90*/  ISETP.NE.AND P1, PT, R49, RZ, PT ;  /* 0x000000ff3100720c */ /* 0x000fe40003f25270 */
[----:B------:R-:W-:Y:S01]  /*3aa0*/  MOV R52, R53 ;  /* 0x0000003500347202 */ /* 0x000fe20000000f00 */
[----:B------:R-:W-:-:S10]  /*3ab0*/  IMAD.MOV.U32 R56, RZ, RZ, R67 ;  /* 0x000000ffff387224 */ /* 0x000fd400078e0043 */
[----:B------:R-:W-:Y:S05]  /*3ac0*/  WARPSYNC.COLLECTIVE R55, `(.L_x_1150) ;  /* 0x0000000037087348 */ /* 0x000fea0003c00000 */
[----:B------:R0:W1:Y:S02]  /*3ad0*/  SHFL.UP P6, R67, R52, R51, R54 ;  /* 0x0400003334437389 */ /* 0x00006400000c0036 */
[----:B01----:R-:W-:Y:S01]  /*3ae0*/  ENDCOLLECTIVE ;  /* 0x000000000000791b */ /* 0x003fe20003800000 */
.L_x_1150:
[----:B------:R-:W-:Y:S01]  /*3af0*/  @P0 IADD3 R49, R49, R56, RZ ;  /* 0x0000003831310210 */ /* 0x000fe20007ffe0ff */
[----:B------:R-:W-:Y:S01]  /*3b00*/  IMAD.MOV.U32 R52, RZ, RZ, R50 ;  /* 0x000000ffff347224 */ /* 0x000fe200078e0032 */
[----:B------:R-:W-:-:S07]  /*3b10*/  MOV R68, R67 ;  /* 0x0000004300447202 */ /* 0x000fce0000000f00 */
[----:B------:R-:W-:Y:S05]  /*3b20*/  WARPSYNC.COLLECTIVE R55, `(.L_x_1151) ;  /* 0x0000000037087348 */ /* 0x000fea0003c00000 */
[----:B------:R0:W1:Y:S02]  /*3b30*/  SHFL.UP P6, R67, R52, R51, R54 ;  /* 0x0400003334437389 */ /* 0x00006400000c0036 */
[----:B01----:R-:W-:Y:S01]  /*3b40*/  ENDCOLLECTIVE ;  /* 0x000000000000791b */ /* 0x003fe20003800000 */
.L_x_1151:
        /* <DEDUP_REMOVED lines=9> */
.L_x_1152:
[----:B------:R-:W-:Y:S02]  /*3be0*/  ISETP.GE.AND P0, PT, R57, 0x8, PT ;  /* 0x000000083900780c */ /* 0x000fe40003f06270 */
[----:B------:R-:W-:Y:S02]  /*3bf0*/  ISETP.NE.AND P1, PT, R49, RZ, PT ;  /* 0x000000ff3100720c */ /* 0x000fe40003f25270 */
[----:B------:R-:W-:Y:S02]  /*3c00*/  MOV R52, R53 ;  /* 0x0000003500347202 */ /* 0x000fe40000000f00 */
[----:B------:R-:W-:-:S09]  /*3c10*/  MOV R56, R67 ;  /* 0x0000004300387202 */ /* 0x000fd20000000f00 */
[----:B------:R-:W-:Y:S05]  /*3c20*/  WARPSYNC.COLLECTIVE R55, `(.L_x_1153) ;  /* 0x0000000037087348 */ /* 0x000fea0003c00000 */
[----:B------:R0:W1:Y:S02]  /*3c30*/  SHFL.UP P6, R67, R52, R51, R54 ;  /* 0x0400003334437389 */ /* 0x00006400000c0036 */
[----:B01----:R-:W-:Y:S01]  /*3c40*/  ENDCOLLECTIVE ;  /* 0x000000000000791b */ /* 0x003fe20003800000 */
.L_x_1153:
[----:B------:R-:W-:Y:S02]  /*3c50*/  @P0 IADD3 R49, R49, R56, RZ ;  /* 0x0000003831310210 */ /* 0x000fe40007ffe0ff */
[----:B------:R-:W-:Y:S01]  /*3c60*/  MOV R52, R50 ;  /* 0x0000003200347202 */ /* 0x000fe20000000f00 */
[----:B------:R-:W-:-:S07]  /*3c70*/  IMAD.MOV.U32 R68, RZ, RZ, R67 ;  /* 0x000000ffff447224 */ /* 0x000fce00078e0043 */
[----:B------:R-:W-:Y:S05]  /*3c80*/  WARPSYNC.COLLECTIVE R55, `(.L_x_1154) ;  /* 0x0000000037087348 */ /* 0x000fea0003c00000 */
[----:B------:R0:W1:Y:S02]  /*3c90*/  SHFL.UP P6, R67, R52, R51, R54 ;  /* 0x0400003334437389 */ /* 0x00006400000c0036 */
[----:B01----:R-:W-:Y:S01]  /*3ca0*/  ENDCOLLECTIVE ;  /* 0x000000000000791b */ /* 0x003fe20003800000 */
.L_x_1154:
[----:B------:R-:W-:-:S05]  /*3cb0*/  FADD.FTZ R68, R53, R68 ;  /* 0x0000004435447221 */ /* 0x000fca0000010000 */
[----:B------:R-:W-:Y:S01]  /*3cc0*/  @P0 FSEL R53, R68, R53, !P1 ;  /* 0x0000003544350208 */ /* 0x000fe20004800000 */
[----:B------:R-:W-:Y:S01]  /*3cd0*/  HFMA2.MMA R51, -RZ, RZ, 0, 9.5367431640625e-07 ;  /* 0x00000010ff337435 */ /* 0x000fe200000001ff */
[----:B------:R-:W-:Y:S02]  /*3ce0*/  IMAD.MOV.U32 R52, RZ, RZ, R49 ;  /* 0x000000ffff347224 */ /* 0x000fe400078e0031 */
[----:B------:R-:W-:-:S05]  /*3cf0*/  FADD.FTZ R67, R50, R67 ;  /* 0x0000004332437221 */ /* 0x000fca0000010000 */
[----:B------:R-:W-:-:S07]  /*3d00*/  @P0 FSEL R50, R67, R50, !P1 ;  /* 0x0000003243320208 */ /* 0x000fce0004800000 */
[----:B------:R-:W-:Y:S05]  /*3d10*/  WARPSYNC.COLLECTIVE R55, `(.L_x_1155) ;  /* 0x0000000037087348 */ /* 0x000fea0003c00000 */
[----:B------:R0:W1:Y:S02]  /*3d20*/  SHFL.UP P6, R67, R52, R51, R54 ;  /* 0x0400003334437389 */ /* 0x00006400000c0036 */
[----:B01----:R-:W-:Y:S01]  /*3d30*/  ENDCOLLECTIVE ;  /* 0x000000000000791b */ /* 0x003fe20003800000 */
.L_x_1155:
[----:B------:R-:W-:Y:S02]  /*3d40*/  ISETP.NE.AND P0, PT, R49, RZ, PT ;  /* 0x000000ff3100720c */ /* 0x000fe40003f05270 */
[----:B------:R-:W-:Y:S02]  /*3d50*/  ISETP.NE.AND P1, PT, R65, RZ, PT ;  /* 0x000000ff4100720c */ /* 0x000fe40003f25270 */
[----:B------:R-:W-:Y:S02]  /*3d60*/  MOV R52, R53 ;  /* 0x0000003500347202 */ /* 0x000fe40000000f00 */
[----:B------:R-:W-:Y:S02]  /*3d70*/  ISETP.GE.AND P6, PT, R57, 0x10, PT ;  /* 0x000000103900780c */ /* 0x000fe40003fc6270 */
[----:B------:R-:W-:-:S11]  /*3d80*/  MOV R56, R67 ;  /* 0x0000004300387202 */ /* 0x000fd60000000f00 */
[----:B------:R-:W-:-:S07]  /*3d90*/  @P6 IMAD.IADD R49, R49, 0x1, R56 ;  /* 0x0000000131316824 */ /* 0x000fce00078e0238 */
[----:B------:R-:W-:Y:S05]  /*3da0*/  WARPSYNC.COLLECTIVE R55, `(.L_x_1156) ;  /* 0x0000000037087348 */ /* 0x000fea0003c00000 */
[----:B------:R0:W1:Y:S02]  /*3db0*/  SHFL.UP P6, R67, R52, R51, R54 ;  /* 0x0400003334437389 */ /* 0x00006400000c0036 */
[----:B01----:R-:W-:Y:S01]  /*3dc0*/  ENDCOLLECTIVE ;  /* 0x000000000000791b */ /* 0x003fe20003800000 */
.L_x_1156:
[----:B------:R-:W-:Y:S01]  /*3dd0*/  IMAD.MOV.U32 R52, RZ, RZ, R50 ;  /* 0x000000ffff347224 */ /* 0x000fe200078e0032 */
[----:B------:R-:W-:-:S07]  /*3de0*/  MOV R56, R67 ;  /* 0x0000004300387202 */ /* 0x000fce0000000f00 */
[----:B------:R-:W-:Y:S05]  /*3df0*/  WARPSYNC.COLLECTIVE R55, `(.L_x_1157) ;  /* 0x0000000037087348 */ /* 0x000fea0003c00000 */
[----:B------:R0:W1:Y:S02]  /*3e00*/  SHFL.UP P6, R67, R52, R51, R54 ;  /* 0x0400003334437389 */ /* 0x00006400000c0036 */
[----:B01----:R-:W-:Y:S01]  /*3e10*/  ENDCOLLECTIVE ;  /* 0x000000000000791b */ /* 0x003fe20003800000 */
.L_x_1157:
[----:B------:R-:W-:Y:S01]  /*3e20*/  FADD.FTZ R56, R53, R56 ;  /* 0x0000003835387221 */ /* 0x000fe20000010000 */
[----:B------:R-:W-:Y:S01]  /*3e30*/  MOV R52, R49 ;  /* 0x0000003100347202 */ /* 0x000fe20000000f00 */
[----:B------:R-:W-:Y:S01]  /*3e40*/  IMAD.MOV.U32 R51, RZ, RZ, 0x1 ;  /* 0x00000001ff337424 */ /* 0x000fe200078e00ff */
[----:B------:R-:W-:Y:S02]  /*3e50*/  ISETP.GE.AND P6, PT, R57, 0x10, PT ;  /* 0x000000103900780c */ /* 0x000fe40003fc6270 */
[----:B------:R-:W-:-:S05]  /*3e60*/  MOV R57, R67 ;  /* 0x0000004300397202 */ /* 0x000fca0000000f00 */
[----:B------:R-:W-:-:S06]  /*3e70*/  FADD.FTZ R57, R50, R57 ;  /* 0x0000003932397221 */ /* 0x000fcc0000010000 */
[----:B------:R-:W-:Y:S02]  /*3e80*/  @P6 FSEL R50, R57, R50, !P0 ;  /* 0x0000003239326208 */ /* 0x000fe40004000000 */
[----:B------:R-:W-:-:S07]  /*3e90*/  @P6 FSEL R53, R56, R53, !P0 ;  /* 0x0000003538356208 */ /* 0x000fce0004000000 */
[----:B------:R-:W-:Y:S05]  /*3ea0*/  WARPSYNC.COLLECTIVE R55, `(.L_x_1158) ;  /* 0x0000000037087348 */ /* 0x000fea0003c00000 */
[----:B------:R0:W1:Y:S02]  /*3eb0*/  SHFL.UP P6, R67, R52, R51, R54 ;  /* 0x0400003334437389 */ /* 0x00006400000c0036 */
[----:B01----:R-:W-:Y:S01]  /*3ec0*/  ENDCOLLECTIVE ;  /* 0x000000000000791b */ /* 0x003fe20003800000 */
.L_x_1158:
[----:B------:R-:W-:Y:S02]  /*3ed0*/  ISETP.NE.AND P0, PT, R66, RZ, PT ;  /* 0x000000ff4200720c */ /* 0x000fe40003f05270 */
[----:B------:R-:W-:Y:S02]  /*3ee0*/  MOV R52, R53 ;  /* 0x0000003500347202 */ /* 0x000fe40000000f00 */
[----:B------:R-:W-:-:S09]  /*3ef0*/  MOV R56, R67 ;  /* 0x0000004300387202 */ /* 0x000fd20000000f00 */
[----:B------:R-:W-:Y:S05]  /*3f00*/  WARPSYNC.COLLECTIVE R55, `(.L_x_1159) ;  /* 0x0000000037087348 */ /* 0x000fea0003c00000 */
[----:B------:R0:W1:Y:S02]  /*3f10*/  SHFL.UP P6, R67, R52, R51, R54 ;  /* 0x0400003334437389 */ /* 0x00006400000c0036 */
[----:B01----:R-:W-:Y:S01]  /*3f20*/  ENDCOLLECTIVE ;  /* 0x000000000000791b */ /* 0x003fe20003800000 */
.L_x_1159:
[----:B------:R-:W-:Y:S01]  /*3f30*/  MOV R52, R50 ;  /* 0x0000003200347202 */ /* 0x000fe20000000f00 */
[----:B------:R-:W-:-:S07]  /*3f40*/  IMAD.MOV.U32 R57, RZ, RZ, R67 ;  /* 0x000000ffff397224 */ /* 0x000fce00078e0043 */
[----:B------:R-:W-:Y:S05]  /*3f50*/  WARPSYNC.COLLECTIVE R55, `(.L_x_1160) ;  /* 0x0000000037087348 */ /* 0x000fea0003c00000 */
[----:B------:R0:W1:Y:S02]  /*3f60*/  SHFL.UP P6, R67, R52, R51, R54 ;  /* 0x0400003334437389 */ /* 0x00006400000c0036 */
[----:B01----:R-:W-:Y:S01]  /*3f70*/  ENDCOLLECTIVE ;  /* 0x000000000000791b */ /* 0x003fe20003800000 */
.L_x_1160:
[----:B------:R-:W-:Y:S01]  /*3f80*/  MOV R65, R67 ;  /* 0x0000004300417202 */ /* 0x000fe20000000f00 */
[----:B------:R-:W-:Y:S06]  /*3f90*/  BRA `(.L_x_1161) ;  /* 0xffffffe800f07947 */ /* 0x000fec000383ffff */
.L_x_1162:
        /* <DEDUP_REMOVED lines=14> */
.L_x_4475:


//--------------------- .text._Z30group_norm_nhwc_bwd_sum_kernelI11Fp32IOFp32WLi256EEv26Group_norm_nhwc_bwd_params --------------------------
	.section	.text._Z30group_norm_nhwc_bwd_sum_kernelI11Fp32IOFp32WLi256EEv26Group_norm_nhwc_bwd_params,"ax",@progbits
	.align	128
        .global         _Z30group_norm_nhwc_bwd_sum_kernelI11Fp32IOFp32WLi256EEv26Group_norm_nhwc_bwd_params
        .type           _Z30group_norm_nhwc_bwd_sum_kernelI11Fp32IOFp32WLi256EEv26Group_norm_nhwc_bwd_params,@function
        .size           _Z30group_norm_nhwc_bwd_sum_kernelI11Fp32IOFp32WLi256EEv26Group_norm_nhwc_bwd_params,(.L_x_4476 - _Z30group_norm_nhwc_bwd_sum_kernelI11Fp32IOFp32WLi256EEv26Group_norm_nhwc_bwd_params)
        .other          _Z30group_norm_nhwc_bwd_sum_kernelI11Fp32IOFp32WLi256EEv26Group_norm_nhwc_bwd_params,@"STO_CUDA_ENTRY STV_DEFAULT"
_Z30group_norm_nhwc_bwd_sum_kernelI11Fp32IOFp32WLi256EEv26Group_norm_nhwc_bwd_params:
.text._Z30group_norm_nhwc_bwd_sum_kernelI11Fp32IOFp32WLi256EEv26Group_norm_nhwc_bwd_params:
        /* <DEDUP_REMOVED lines=18> */
[----:B---3--:R-:W-:Y:S01]  /*0120*/  IMAD.MOV.U32 R2, RZ, RZ, RZ ;  /* 0x000000ffff027224 */ /* 0x008fe200078e00ff */
[----:B----4-:R-:W-:-:S05]  /*0130*/  IADD3 R8, RZ, -R3, RZ ;  /* 0x80000003ff087210 */ /* 0x010fca0007ffe0ff */
[----:B------:R-:W-:-:S04]  /*0140*/  IMAD R9, R8, R7, RZ ;  /* 0x0000000708097224 */ /* 0x000fc800078e02ff */
        /* <DEDUP_REMOVED lines=12> */
[----:B------:R-:W-:Y:S01]  /*0210*/  @P0 VIADD R3, R3, 0x1 ;  /* 0x0000000103030836 */ /* 0x000fe20000000000 */
[----:B------:R-:W-:-:S05]  /*0220*/  ISETP.NE.AND P0, PT, R5, RZ, PT ;  /* 0x000000ff0500720c */ /* 0x000fca0003f05270 */
        /* <DEDUP_REMOVED lines=34> */
.L_x_1164:
[----:B------:R-:W-:Y:S05]  /*0450*/  BSYNC B0 ;  /* 0x0000000000007941 */ /* 0x000fea0003800000 */
.L_x_1163:
[----:B------:R-:W1:Y:S01]  /*0460*/  S2UR UR7, SR_CTAID.Y ;  /* 0x00000000000779c3 */ /* 0x000e620000002600 */
[C---:B------:R-:W-:Y:S02]  /*0470*/  IMAD R4, R5.reuse, R7, R6 ;  /* 0x0000000705047224 */ /* 0x040fe400078e0206 */
[----:B0----5:R-:W-:Y:S01]  /*0480*/  FFMA.FTZ R8, -R10, R10, R11 ;  /* 0x0000000a0a087223 */ /* 0x021fe2000001010b */
[----:B------:R-:W-:Y:S01]  /*0490*/  ISETP.NE.U32.AND P4, PT, R5, RZ, PT ;  /* 0x000000ff0500720c */ /* 0x000fe20003f85070 */
[----:B------:R-:W-:Y:S01]  /*04a0*/  HFMA2.MMA R36, -RZ, RZ, 0, 0 ;  /* 0x00000000ff247435 */ /* 0x000fe200000001ff */
[-C--:B------:R-:W-:Y:S02]  /*04b0*/  ISETP.GE.U32.AND P1, PT, R4, R5.reuse, PT ;  /* 0x000000050400720c */ /* 0x080fe40003f26070 */
[----:B------:R-:W-:Y:S01]  /*04c0*/  FSETP.GTU.FTZ.AND P2, PT, R8, RZ, PT ;  /* 0x000000ff0800720b */ /* 0x000fe20003f5c000 */
[----:B------:R-:W0:Y:S10]  /*04d0*/  LDC.64 R12, c[0x0][0x290] ;  /* 0x0000a400ff0c7b82 */ /* 0x000e340000000a00 */
[----:B------:R-:W-:Y:S01]  /*04e0*/  @P1 IMAD.IADD R4, R4, 0x1, -R5 ;  /* 0x0000000104041824 */ /* 0x000fe200078e0a05 */
[----:B------:R-:W-:Y:S01]  /*04f0*/  @P1 IADD3 R3, R3, 0x1, RZ ;  /* 0x0000000103031810 */ /* 0x000fe20007ffe0ff */
[----:B------:R-:W2:Y:S03]  /*0500*/  @P2 LDC R9, c[0x0][0x250] ;  /* 0x00009400ff092b82 */ /* 0x000ea60000000800 */
[----:B------:R-:W-:Y:S01]  /*0510*/  ISETP.GE.U32.AND P3, PT, R4, R5, PT ;  /* 0x000000050400720c */ /* 0x000fe20003f66070 */
[----:B-1----:R-:W-:-:S05]  /*0520*/  IMAD R11, R20, UR7, RZ ;  /* 0x00000007140b7c24 */ /* 0x002fca000f8e02ff */
[----:B------:R-:W-:Y:S02]  /*0530*/  SHF.R.S32.HI R22, RZ, 0x1f, R11 ;  /* 0x0000001fff167819 */ /* 0x000fe4000001140b */
[----:B------:R-:W-:-:S04]  /*0540*/  IADD3 R7, P5, R11, R20, RZ ;  /* 0x000000140b077210 */ /* 0x000fc80007fbe0ff */
[----:B------:R-:W-:Y:S02]  /*0550*/  LEA.HI.X.SX32 R4, R20, R22, 0x1, P5 ;  /* 0x0000001614047211 */ /* 0x000fe400028f0eff */
[-C--:B0-----:R-:W-:Y:S02]  /*0560*/  ISETP.LT.U32.AND P1, PT, R7, R12.reuse, PT ;  /* 0x0000000c0700720c */ /* 0x081fe40003f21070 */
[----:B------:R-:W-:Y:S02]  /*0570*/  @P3 IADD3 R3, R3, 0x1, RZ ;  /* 0x0000000103033810 */ /* 0x000fe40007ffe0ff */
[----:B------:R-:W-:Y:S02]  /*0580*/  ISETP.LT.AND.EX P1, PT, R4, R13, PT, P1 ;  /* 0x0000000d0400720c */ /* 0x000fe40003f21310 */
[----:B------:R-:W-:Y:S01]  /*0590*/  SEL R2, R2, R3, !P4 ;  /* 0x0000000302027207 */ /* 0x000fe20006000000 */
[----:B------:R-:W-:Y:S01]  /*05a0*/  IMAD.MOV.U32 R3, RZ, RZ, 0x3f800000 ;  /* 0x3f800000ff037424 */ /* 0x000fe200078e00ff */
[----:B------:R-:W-:Y:S01]  /*05b0*/  SEL R4, R7, R12, P1 ;  /* 0x0000000c07047207 */ /* 0x000fe20000800000 */
[----:B--2---:R-:W-:Y:S01]  /*05c0*/  @P2 FADD.FTZ R9, R8, R9 ;  /* 0x0000000908092221 */ /* 0x004fe20000010000 */
[----:B------:R-:W-:-:S02]  /*05d0*/  IADD3 R7, -R2, RZ, RZ ;  /* 0x000000ff02077210 */ /* 0x000fc40007ffe1ff */
[----:B------:R-:W-:Y:S02]  /*05e0*/  CS2R R12, SRZ ;  /* 0x00000000000c7805 */ /* 0x000fe4000001ff00 */
[----:B------:R-:W-:Y:S01]  /*05f0*/  ISETP.GE.AND P1, PT, R11, R4, PT ;  /* 0x000000040b00720c */ /* 0x000fe20003f26270 */
[----:B------:R0:W1:Y:S01]  /*0600*/  @P2 MUFU.RSQ R3, R9 ;  /* 0x0000000900032308 */ /* 0x0000620000001400 */
[----:B------:R-:W-:Y:S02]  /*0610*/  IMAD.MOV.U32 R8, RZ, RZ, RZ ;  /* 0x000000ffff087224 */ /* 0x000fe400078e00ff */
[----:B------:R-:W-:Y:S01]  /*0620*/  IMAD R5, R5, R7, R6 ;  /* 0x0000000705057224 */ /* 0x000fe200078e0206 */
[----:B------:R-:W-:-:S08]  /*0630*/  CS2R R6, SRZ ;  /* 0x0000000000067805 */ /* 0x000fd0000001ff00 */
[----:B0-----:R-:W-:Y:S05]  /*0640*/  @P1 BRA `(.L_x_1165) ;  /* 0x0000001800001947 */ /* 0x001fea0003800000 */
[----:B------:R-:W0:Y:S01]  /*0650*/  LDC.64 R8, c[0x0][0x298] ;  /* 0x0000a600ff087b82 */ /* 0x000e220000000a00 */
[----:B------:R-:W-:Y:S01]  /*0660*/  USHF.R.S32.HI UR7, URZ, 0x1f, UR6 ;  /* 0x0000001f3f077899 */ /* 0x000fe20008011406 */
[----:B------:R-:W-:Y:S02]  /*0670*/  MOV R25, R11 ;  /* 0x0000000b00197202 */ /* 0x000fe40000000f00 */
[----:B------:R-:W-:Y:S02]  /*0680*/  LOP3.LUT R30, RZ, R4, RZ, 0x33, !PT ;  /* 0x00000004ff1e7212 */ /* 0x000fe400078e33ff */
[----:B------:R-:W-:Y:S01]  /*0690*/  IADD3 R7, -R25, -0x2, RZ ;  /* 0xfffffffe19077810 */ /* 0x000fe20007ffe1ff */
[C---:B0-----:R-:W-:Y:S01]  /*06a0*/  IMAD R6, R8.reuse, UR7, RZ ;  /* 0x0000000708067c24 */ /* 0x041fe2000f8e02ff */
[----:B------:R-:W-:Y:S01]  /*06b0*/  ULDC.U8 UR7, c[0x0][0x2a4] ;  /* 0x0000a90000077ab9 */ /* 0x000fe20000000000 */
[----:B------:R-:W-:Y:S01]  /*06c0*/  IMAD.WIDE.U32 R20, R8, UR6, R18 ;  /* 0x0000000608147c25 */ /* 0x000fe2000f8e0012 */
[----:B------:R-:W-:-:S03]  /*06d0*/  ISETP.NE.AND P1, PT, RZ, UR7, PT ;  /* 0x00000007ff007c0c */ /* 0x000fc6000bf25270 */
[----:B------:R-:W-:Y:S01]  /*06e0*/  IMAD R23, R9, UR6, R6 ;  /* 0x0000000609177c24 */ /* 0x000fe2000f8e0206 */
[----:B------:R-:W-:Y:S01]  /*06f0*/  MOV R9, R22 ;  /* 0x0000001600097202 */ /* 0x000fe20000000f00 */
[----:B------:R-:W-:-:S03]  /*0700*/  IMAD.IADD R6, R4, 0x1, -R25 ;  /* 0x0000000104067824 */ /* 0x000fc600078e0a19 */
[----:B------:R-:W-:-:S05]  /*0710*/  IADD3 R23, R21, R23, RZ ;  /* 0x0000001715177210 */ /* 0x000fca0007ffe0ff */
[----:B------:R-:W-:Y:S05]  /*0720*/  @!P1 BRA `(.L_x_1166) ;  /* 0x0000000800ac9947 */ /* 0x000fea0003800000 */
[----:B------:R-:W-:Y:S02]  /*0730*/  LOP3.LUT R6, R6, 0x1, RZ, 0xc0, !PT ;  /* 0x0000000106067812 */ /* 0x000fe400078ec0ff */
[----:B------:R-:W-:Y:S02]  /*0740*/  CS2R R12, SRZ ;  /* 0x00000000000c7805 */ /* 0x000fe4000001ff00 */
[----:B------:R-:W-:Y:S01]  /*0750*/  ISETP.NE.AND P2, PT, R7, R30, PT ;  /* 0x0000001e0700720c */ /* 0x000fe20003f45270 */
[----:B------:R-:W-:Y:S01]  /*0760*/  IMAD.MOV.U32 R36, RZ, RZ, RZ ;  /* 0x000000ffff247224 */ /* 0x000fe200078e00ff */
[----:B------:R-:W-:Y:S02]  /*0770*/  ISETP.NE.U32.AND P1, PT, R6, 0x1, PT ;  /* 0x000000010600780c */ /* 0x000fe40003f25070 */
[----:B------:R-:W-:Y:S02]  /*0780*/  CS2R R6, SRZ ;  /* 0x0000000000067805 */ /* 0x000fe4000001ff00 */
[----:B------:R-:W-:-:S09]  /*0790*/  MOV R8, RZ ;  /* 0x000000ff00087202 */ /* 0x000fd20000000f00 */
[----:B------:R-:W-:Y:S05]  /*07a0*/  @P1 BRA `(.L_x_1167) ;  /* 0x0000000000c81947 */ /* 0x000fea0003800000 */
[----:B------:R-:W0:Y:S01]  /*07b0*/  @!P0 LDC.64 R12, c[0x0][0x230] ;  /* 0x00008c00ff0c8b82 */ /* 0x000e220000000a00 */
[----:B------:R-:W-:Y:S01]  /*07c0*/  @!P0 IMAD R6, R9, UR8, RZ ;  /* 0x0000000809068c24 */ /* 0x000fe2000f8e02ff */
[----:B------:R-:W-:Y:S02]  /*07d0*/  @!P0 MOV R22, R20 ;  /* 0x0000001400168202 */ /* 0x000fe40000000f00 */
[----:B------:R-:W-:Y:S01]  /*07e0*/  CS2R R26, SRZ ;  /* 0x00000000001a7805 */ /* 0x000fe2000001ff00 */
[C---:B------:R-:W-:Y:S02]  /*07f0*/  @!P0 IMAD R9, R11.reuse, UR9, R6 ;  /* 0x000000090b098c24 */ /* 0x040fe4000f8e0206 */
[----:B------:R-:W-:Y:S01]  /*0800*/  @!P0 IMAD.WIDE.U32 R6, R11, UR8, R22 ;  /* 0x000000080b068c25 */ /* 0x000fe2000f8e0016 */
[----:B------:R-:W2:Y:S03]  /*0810*/  @!P0 LDC.64 R28, c[0x0][0x228] ;  /* 0x00008a00ff1c8b82 */ /* 0x000ea60000000a00 */
[----:B------:R-:W-:Y:S01]  /*0820*/  @!P0 IMAD.SHL.U32 R19, R6, 0x4, RZ ;  /* 0x0000000406138824 */ /* 0x000fe200078e00ff */
[----:B------:R-:W-:-:S04]  /*0830*/  @!P0 IADD3 R7, R7, R9, RZ ;  /* 0x0000000907078210 */ /* 0x000fc80007ffe0ff */
[----:B------:R-:W-:Y:S02]  /*0840*/  @!P0 SHF.L.U64.HI R6, R6, 0x2, R7 ;  /* 0x0000000206068819 */ /* 0x000fe40000010207 */
        /* <DEDUP_REMOVED lines=30> */
[----:B------:R-:W-:-:S03]  /*0a30*/  FMUL.FTZ R9, R9, R26 ;  /* 0x0000001a09097220 */ /* 0x000fc60000410000 */
[----:B------:R-:W-:Y:S01]  /*0a40*/  FFMA.FTZ R13, R7, R6, RZ ;  /* 0x00000006070d7223 */ /* 0x000fe200000100ff */
[----:B------:R-:W-:Y:S01]  /*0a50*/  FADD.FTZ R6, RZ, R6 ;  /* 0x00000006ff067221 */ /* 0x000fe20000010000 */
[----:B------:R-:W-:Y:S01]  /*0a60*/  FMUL.FTZ R11, R9, R17 ;  /* 0x00000011090b7220 */ /* 0x000fe20000410000 */
[----:B------:R-:W-:Y:S01]  /*0a70*/  FFMA.FTZ R7, R7, R19, RZ ;  /* 0x0000001307077223 */ /* 0x000fe200000100ff */
[----:B------:R-:W-:Y:S02]  /*0a80*/  FADD.FTZ R12, RZ, R9 ;  /* 0x00000009ff0c7221 */ /* 0x000fe40000010000 */
[C---:B------:R-:W-:Y:S01]  /*0a90*/  FFMA.FTZ R8, R36.reuse, R11, R13 ;  /* 0x0000000b24087223 */ /* 0x040fe2000001000d */
[----:B------:R-:W-:Y:S01]  /*0aa0*/  FADD.FTZ R6, R11, R6 ;  /* 0x000000060b067221 */ /* 0x000fe20000010000 */
[----:B------:R-:W-:Y:S01]  /*0ab0*/  FADD.FTZ R13, RZ, R19 ;  /* 0x00000013ff0d7221 */ /* 0x000fe20000010000 */
[----:B------:R-:W-:-:S07]  /*0ac0*/  FFMA.FTZ R36, R36, R9, RZ ;  /* 0x0000000924247223 */ /* 0x000fce00000100ff */
.L_x_1167:
[----:B------:R-:W-:Y:S05]  /*0ad0*/  @!P2 BRA `(.L_x_1165) ;  /* 0x0000001000dca947 */ /* 0x000fea0003800000 */
[----:B------:R-:W-:-:S04]  /*0ae0*/  IADD3 R9, R25, 0x1, RZ ;  /* 0x0000000119097810 */ /* 0x000fc80007ffe0ff */
[----:B------:R-:W-:-:S07]  /*0af0*/  SHF.R.S32.HI R11, RZ, 0x1f, R9 ;  /* 0x0000001fff0b7819 */ /* 0x000fce0000011409 */
.L_x_1168:
        /* <DEDUP_REMOVED lines=12> */
[----:B--2---:R-:W-:-:S03]  /*0bc0*/  @!P0 IADD3 R32, P1, R35, R18, RZ ;  /* 0x0000001223208210 */ /* 0x004fc60007f3e0ff */
[----:B------:R-:W2:Y:S01]  /*0bd0*/  @!P0 LDC.64 R26, c[0x0][0x230] ;  /* 0x00008c00ff1a8b82 */ /* 0x000ea20000000a00 */
[----:B------:R-:W-:Y:S02]  /*0be0*/  @!P0 SHF.L.U64.HI R34, R24, 0x2, R25 ;  /* 0x0000000218228819 */ /* 0x000fe40000010219 */
[----:B------:R-:W-:-:S03]  /*0bf0*/  CS2R R24, SRZ ;  /* 0x0000000000187805 */ /* 0x000fc6000001ff00 */
[----:B------:R-:W-:Y:S02]  /*0c00*/  @!P0 IMAD.X R33, R34, 0x1, R19, P1 ;  /* 0x0000000122218824 */ /* 0x000fe400008e0613 */
[----:B------:R-:W3:Y:S03]  /*0c10*/  @!P0 LDC.64 R18, c[0x0][0x288] ;  /* 0x0000a200ff128b82 */ /* 0x000ee60000000a00 */
[----:B------:R4:W5:Y:S01]  /*0c20*/  @!P0 LDG.E.64 R24, desc[UR4][R32.64] ;  /* 0x0000000420188981 */ /* 0x000962000c1e1b00 */
[----:B------:R-:W-:Y:S02]  /*0c30*/  @!P0 MOV R31, R23 ;  /* 0x00000017001f8202 */ /* 0x000fe40000000f00 */
[----:B0-----:R-:W-:-:S04]  /*0c40*/  @!P0 IADD3 R28, P1, R35, R28, RZ ;  /* 0x0000001c231c8210 */ /* 0x001fc80007f3e0ff */
[----:B------:R-:W-:Y:S01]  /*0c50*/  @!P0 IADD3.X R29, R34, R29, RZ, P1, !PT ;  /* 0x0000001d221d8210 */ /* 0x000fe20000ffe4ff */
[----:B----4-:R-:W0:Y:S01]  /*0c60*/  @!P0 LDC.64 R32, c[0x0][0x228] ;  /* 0x00008a00ff208b82 */ /* 0x010e220000000a00 */
[----:B---3--:R-:W-:-:S04]  /*0c70*/  @!P0 IMAD R30, R11, R18, RZ ;  /* 0x000000120b1e8224 */ /* 0x008fc800078e02ff */
[----:B------:R-:W-:Y:S01]  /*0c80*/  @!P0 IMAD R19, R9, R19, R30 ;  /* 0x0000001309138224 */ /* 0x000fe200078e021e */
[----:B------:R-:W-:-:S05]  /*0c90*/  @!P0 MOV R30, R20 ;  /* 0x00000014001e8202 */ /* 0x000fca0000000f00 */
[----:B------:R-:W-:-:S04]  /*0ca0*/  @!P0 IMAD.WIDE.U32 R30, R9, R18, R30 ;  /* 0x00000012091e8225 */ /* 0x000fc800078e001e */
[----:B------:R-:W-:Y:S01]  /*0cb0*/  @!P0 IMAD.IADD R19, R31, 0x1, R19 ;  /* 0x000000011f138824 */ /* 0x000fe200078e0213 */
[----:B------:R-:W-:-:S04]  /*0cc0*/  @!P0 SHF.L.U32 R35, R30, 0x2, RZ ;  /* 0x000000021e238819 */ /* 0x000fc800000006ff */
[----:B------:R-:W-:Y:S02]  /*0cd0*/  @!P0 SHF.L.U64.HI R34, R30, 0x2, R19 ;  /* 0x000000021e228819 */ /* 0x000fe40000010213 */
[----:B--2---:R-:W-:Y:S02]  /*0ce0*/  @!P0 IADD3 R26, P1, R35, R26, RZ ;  /* 0x0000001a231a8210 */ /* 0x004fe40007f3e0ff */
[----:B------:R-:W-:Y:S02]  /*0cf0*/  CS2R R30, SRZ ;  /* 0x00000000001e7805 */ /* 0x000fe4000001ff00 */
[----:B------:R-:W-:Y:S01]  /*0d00*/  CS2R R18, SRZ ;  /* 0x0000000000127805 */ /* 0x000fe2000001ff00 */
[----:B------:R-:W-:-:S05]  /*0d10*/  @!P0 IMAD.X R27, R34, 0x1, R27, P1 ;  /* 0x00000001221b8824 */ /* 0x000fca00008e061b */
[----:B------:R1:W2:Y:S04]  /*0d20*/  @!P0 LDG.E.64 R18, desc[UR4][R28.64] ;  /* 0x000000041c128981 */ /* 0x0002a8000c1e1b00 */
[----:B------:R3:W4:Y:S01]  /*0d30*/  @!P0 LDG.E.64 R30, desc[UR4][R26.64] ;  /* 0x000000041a1e8981 */ /* 0x000722000c1e1b00 */
[----:B0-----:R-:W-:-:S04]  /*0d40*/  @!P0 IADD3 R32, P1, R35, R32, RZ ;  /* 0x0000002023208210 */ /* 0x001fc80007f3e0ff */
[----:B------:R-:W-:Y:S02]  /*0d50*/  @!P0 IADD3.X R33, R34, R33, RZ, P1, !PT ;  /* 0x0000002122218210 */ /* 0x000fe40000ffe4ff */
[----:B------:R-:W-:-:S06]  /*0d60*/  CS2R R34, SRZ ;  /* 0x0000000000227805 */ /* 0x000fcc000001ff00 */
[----:B------:R0:W2:Y:S01]  /*0d70*/  @!P0 LDG.E.64 R34, desc[UR4][R32.64] ;  /* 0x0000000420228981 */ /* 0x0000a2000c1e1b00 */
[----:B-----5:R-:W-:-:S04]  /*0d80*/  FADD.FTZ R24, -R10, R24 ;  /* 0x000000180a187221 */ /* 0x020fc80000010100 */
[----:B-1----:R-:W-:Y:S01]  /*0d90*/  FMUL.FTZ R29, R24, R3 ;  /* 0x00000003181d7220 */ /* 0x002fe20000410000 */
[----:B------:R-:W-:-:S03]  /*0da0*/  FADD.FTZ R24, -R10, R25 ;  /* 0x000000190a187221 */ /* 0x000fc60000010100 */
[----:B------:R-:W-:Y:S01]  /*0db0*/  FFMA.FTZ R28, R29, R16, R14 ;  /* 0x000000101d1c7223 */ /* 0x000fe2000001000e */
[----:B------:R-:W-:-:S03]  /*0dc0*/  FMUL.FTZ R24, R24, R3 ;  /* 0x0000000318187220 */ /* 0x000fc60000410000 */
[----:B------:R-:W-:Y:S01]  /*0dd0*/  FMUL.FTZ R25, R28, -1.4426950216293334961 ;  /* 0xbfb8aa3b1c197820 */ /* 0x000fe20000410000 */
[----:B---3--:R-:W-:-:S04]  /*0de0*/  FFMA.FTZ R27, R24, R17, R15 ;  /* 0x00000011181b7223 */ /* 0x008fc8000001000f */
[----:B------:R-:W-:Y:S01]  /*0df0*/  FMUL.FTZ R37, R27, -1.4426950216293334961 ;  /* 0xbfb8aa3b1b257820 */ /* 0x000fe20000410000 */
[----:B------:R-:W1:Y:S08]  /*0e00*/  MUFU.EX2 R25, R25 ;  /* 0x0000001900197308 */ /* 0x000e700000000800 */
[----:B------:R-:W3:Y:S01]  /*0e10*/  MUFU.EX2 R37, R37 ;  /* 0x0000002500257308 */ /* 0x000ee20000000800 */
[----:B-1----:R-:W-:-:S07]  /*0e20*/  FADD.FTZ R26, R25, 1 ;  /* 0x3f800000191a7421 */ /* 0x002fce0000010000 */
[----:B0-----:R0:W1:Y:S01]  /*0e30*/  MUFU.RCP R33, R26 ;  /* 0x0000001a00217308 */ /* 0x0010620000001000 */
[----:B---3--:R-:W-:-:S07]  /*0e40*/  FADD.FTZ R32, R37, 1 ;  /* 0x3f80000025207421 */ /* 0x008fce0000010000 */
[----:B------:R-:W3:Y:S01]  /*0e50*/  MUFU.RCP R32, R32 ;  /* 0x0000002000207308 */ /* 0x000ee20000001000 */
[C---:B----4-:R-:W-:Y:S01]  /*0e60*/  FADD.FTZ R30, -R10.reuse, R30 ;  /* 0x0000001e0a1e7221 */ /* 0x050fe20000010100 */
[----:B0-----:R-:W-:Y:S01]  /*0e70*/  FADD.FTZ R26, -R10, R31 ;  /* 0x0000001f0a1a7221 */ /* 0x001fe20000010100 */
[C---:B-1----:R-:W-:Y:S01]  /*0e80*/  FADD.FTZ R39, -R33.reuse, 1 ;  /* 0x3f80000021277421 */ /* 0x042fe20000010100 */
[----:B--2---:R-:W-:Y:S01]  /*0e90*/  FMUL.FTZ R33, R33, R18 ;  /* 0x0000001221217220 */ /* 0x004fe20000410000 */
[-C--:B------:R-:W-:Y:S01]  /*0ea0*/  FMUL.FTZ R25, R30, R3.reuse ;  /* 0x000000031e197220 */ /* 0x080fe20000410000 */
[----:B------:R-:W-:Y:S01]  /*0eb0*/  FMUL.FTZ R26, R26, R3 ;  /* 0x000000031a1a7220 */ /* 0x000fe20000410000 */
[----:B------:R-:W-:-:S04]  /*0ec0*/  FFMA.FTZ R28, R28, R39, 1 ;  /* 0x3f8000001c1c7423 */ /* 0x000fc80000010027 */
[----:B------:R-:W-:Y:S01]  /*0ed0*/  FMUL.FTZ R30, R33, R28 ;  /* 0x0000001c211e7220 */ /* 0x000fe20000410000 */
[C---:B---3--:R-:W-:Y:S01]  /*0ee0*/  FADD.FTZ R18, -R32.reuse, 1 ;  /* 0x3f80000020127421 */ /* 0x048fe20000010100 */
[----:B------:R-:W-:Y:S01]  /*0ef0*/  FMUL.FTZ R38, R32, R19 ;  /* 0x0000001320267220 */ /* 0x000fe20000410000 */
[----:B------:R-:W-:Y:S01]  /*0f00*/  FFMA.FTZ R19, R26, R17, R15 ;  /* 0x000000111a137223 */ /* 0x000fe2000001000f */
[C---:B------:R-:W-:Y:S01]  /*0f10*/  FMUL.FTZ R33, R30.reuse, R16 ;  /* 0x000000101e217220 */ /* 0x040fe20000410000 */
[----:B------:R-:W-:Y:S01]  /*0f20*/  FFMA.FTZ R27, R27, R18, 1 ;  /* 0x3f8000001b1b7423 */ /* 0x000fe20000010012 */
[----:B------:R-:W-:Y:S01]  /*0f30*/  FFMA.FTZ R18, R25, R16, R14 ;  /* 0x0000001019127223 */ /* 0x000fe2000001000e */
[----:B------:R-:W-:Y:S01]  /*0f40*/  FMUL.FTZ R37, R19, -1.4426950216293334961 ;  /* 0xbfb8aa3b13257820 */ /* 0x000fe20000410000 */
[----:B------:R-:W-:Y:S01]  /*0f50*/  FADD.FTZ R13, R30, R13 ;  /* 0x0000000d1e0d7221 */ /* 0x000fe20000010000 */
[C---:B------:R-:W-:Y:S01]  /*0f60*/  FFMA.FTZ R30, R29.reuse, R30, R7 ;  /* 0x0000001e1d1e7223 */ /* 0x040fe20000010007 */
[----:B------:R-:W-:Y:S01]  /*0f70*/  FMUL.FTZ R32, R18, -1.4426950216293334961 ;  /* 0xbfb8aa3b12207820 */ /* 0x000fe20000410000 */
[----:B------:R-:W-:Y:S01]  /*0f80*/  FFMA.FTZ R7, R29, R33, R8 ;  /* 0x000000211d077223 */ /* 0x000fe20000010008 */
[----:B------:R-:W-:Y:S01]  /*0f90*/  FADD.FTZ R6, R33, R6 ;  /* 0x0000000621067221 */ /* 0x000fe20000010000 */
[----:B------:R-:W0:Y:S01]  /*0fa0*/  MUFU.EX2 R37, R37 ;  /* 0x0000002500257308 */ /* 0x000e220000000800 */
[C---:B------:R-:W-:Y:S01]  /*0fb0*/  IADD3 R33, R9.reuse, 0x1, RZ ;  /* 0x0000000109217810 */ /* 0x040fe20007ffe0ff */
[----:B------:R-:W-:Y:S01]  /*0fc0*/  FMUL.FTZ R27, R38, R27 ;  /* 0x0000001b261b7220 */ /* 0x000fe20000410000 */
[----:B------:R-:W-:-:S02]  /*0fd0*/  IADD3 R9, P2, R9, 0x2, RZ ;  /* 0x0000000209097810 */ /* 0x000fc40007f5e0ff */
[----:B------:R-:W-:Y:S01]  /*0fe0*/  ISETP.GE.AND P1, PT, R33, R4, PT ;  /* 0x000000042100720c */ /* 0x000fe20003f26270 */
[----:B------:R-:W-:Y:S02]  /*0ff0*/  FADD.FTZ R12, R27, R12 ;  /* 0x0000000c1b0c7221 */ /* 0x000fe40000010000 */
[----:B------:R-:W1:Y:S01]  /*1000*/  MUFU.EX2 R32, R32 ;  /* 0x0000002000207308 */ /* 0x000e620000000800 */
[----:B------:R-:W-:Y:S02]  /*1010*/  IMAD.X R11, RZ, RZ, R11, P2 ;  /* 0x000000ffff0b7224 */ /* 0x000fe400010e060b */
[----:B0-----:R-:W-:-:S06]  /*1020*/  FADD.FTZ R28, R37, 1 ;  /* 0x3f800000251c7421 */ /* 0x001fcc0000010000 */
[----:B------:R-:W0:Y:S01]  /*1030*/  MUFU.RCP R28, R28 ;  /* 0x0000001c001c7308 */ /* 0x000e220000001000 */
[----:B-1----:R-:W-:-:S07]  /*1040*/  FADD.FTZ R31, R32, 1 ;  /* 0x3f800000201f7421 */ /* 0x002fce0000010000 */
[----:B------:R-:W1:Y:S01]  /*1050*/  MUFU.RCP R31, R31 ;  /* 0x0000001f001f7308 */ /* 0x000e620000001000 */
[C---:B0-----:R-:W-:Y:S01]  /*1060*/  FADD.FTZ R8, -R28.reuse, 1 ;  /* 0x3f8000001c087421 */ /* 0x041fe20000010100 */
[----:B------:R-:W-:-:S03]  /*1070*/  FMUL.FTZ R35, R28, R35 ;  /* 0x000000231c237220 */ /* 0x000fc60000410000 */
[----:B------:R-:W-:Y:S01]  /*1080*/  FFMA.FTZ R8, R19, R8, 1 ;  /* 0x3f80000013087423 */ /* 0x000fe20000010008 */
[C---:B-1----:R-:W-:Y:S01]  /*1090*/  FADD.FTZ R29, -R31.reuse, 1 ;  /* 0x3f8000001f1d7421 */ /* 0x042fe20000010100 */
[----:B------:R-:W-:Y:S02]  /*10a0*/  FMUL.FTZ R34, R31, R34 ;  /* 0x000000221f227220 */ /* 0x000fe40000410000 */
[----:B------:R-:W-:Y:S01]  /*10b0*/  FMUL.FTZ R8, R35, R8 ;  /* 0x0000000823087220 */ /* 0x000fe20000410000 */
[----:B------:R-:W-:Y:S01]  /*10c0*/  FFMA.FTZ R33, R18, R29, 1 ;  /* 0x3f80000012217423 */ /* 0x000fe2000001001d */
[----:B------:R-:W-:Y:S01]  /*10d0*/  FFMA.FTZ R29, R24, R27, R36 ;  /* 0x0000001b181d7223 */ /* 0x000fe20000010024 */
[----:B------:R-:W-:Y:S01]  /*10e0*/  FMUL.FTZ R27, R27, R17 ;  /* 0x000000111b1b7220 */ /* 0x000fe20000410000 */
[----:B------:R-:W-:Y:S01]  /*10f0*/  FADD.FTZ R12, R12, R8 ;  /* 0x000000080c0c7221 */ /* 0x000fe20000010000 */
[----:B------:R-:W-:Y:S01]  /*1100*/  FMUL.FTZ R33, R34, R33 ;  /* 0x0000002122217220 */ /* 0x000fe20000410000 */
[----:B------:R-:W-:Y:S01]  /*1110*/  FFMA.FTZ R36, R26, R8, R29 ;  /* 0x000000081a247223 */ /* 0x000fe2000001001d */
[----:B------:R-:W-:Y:S01]  /*1120*/  FFMA.FTZ R19, R24, R27, R7 ;  /* 0x0000001b18137223 */ /* 0x000fe20000010007 */
[----:B------:R-:W-:Y:S01]  /*1130*/  FADD.FTZ R27, R27, R6 ;  /* 0x000000061b1b7221 */ /* 0x000fe20000010000 */
[----:B------:R-:W-:Y:S01]  /*1140*/  FMUL.FTZ R6, R33, R16 ;  /* 0x0000001021067220 */ /* 0x000fe20000410000 */
[----:B------:R-:W-:Y:S01]  /*1150*/  FADD.FTZ R13, R13, R33 ;  /* 0x000000210d0d7221 */ /* 0x000fe20000010000 */
[----:B------:R-:W-:-:S02]  /*1160*/  FFMA.FTZ R7, R25, R33, R30 ;  /* 0x0000002119077223 */ /* 0x000fc4000001001e */
[----:B------:R-:W-:Y:S01]  /*1170*/  FFMA.FTZ R18, R25, R6, R19 ;  /* 0x0000000619127223 */ /* 0x000fe20000010013 */
[----:B------:R-:W-:Y:S01]  /*1180*/  FMUL.FTZ R19, R8, R17 ;  /* 0x0000001108137220 */ /* 0x000fe20000410000 */
[----:B------:R-:W-:-:S03]  /*1190*/  FADD.FTZ R6, R27, R6 ;  /* 0x000000061b067221 */ /* 0x000fc60000010000 */
[----:B------:R-:W-:Y:S01]  /*11a0*/  FFMA.FTZ R8, R26, R19, R18 ;  /* 0x000000131a087223 */ /* 0x000fe20000010012 */
[----:B------:R-:W-:Y:S01]  /*11b0*/  FADD.FTZ R6, R19, R6 ;  /* 0x0000000613067221 */ /* 0x000fe20000010000 */
[----:B------:R-:W-:Y:S06]  /*11c0*/  @!P1 BRA `(.L_x_1168) ;  /* 0xfffffff8004c9947 */ /* 0x000fec000383ffff */
[----:B------:R-:W-:Y:S05]  /*11d0*/  BRA `(.L_x_1165) ;  /* 0x0000000c001c7947 */ /* 0x000fea0003800000 */
.L_x_1166:
[----:B------:R-:W-:Y:S01]  /*11e0*/  LOP3.LUT P1, R31, R6, 0x3, RZ, 0xc0, !PT ;  /* 0x00000003061f7812 */ /* 0x000fe2000782c0ff */
[----:B------:R-:W-:Y:S01]  /*11f0*/  HFMA2.MMA R8, -RZ, RZ, 0, 0 ;  /* 0x00000000ff087435 */ /* 0x000fe200000001ff */
[----:B------:R-:W-:Y:S02]  /*1200*/  IADD3 R30, -R30, R7, RZ ;  /* 0x000000071e1e7210 */ /* 0x000fe40007ffe1ff */
[----:B------:R-:W-:Y:S02]  /*1210*/  CS2R R6, SRZ ;  /* 0x0000000000067805 */ /* 0x000fe4000001ff00 */
[----:B------:R-:W-:Y:S01]  /*1220*/  CS2R R12, SRZ ;  /* 0x00000000000c7805 */ /* 0x000fe2000001ff00 */
[----:B------:R-:W-:-:S06]  /*1230*/  IMAD.MOV.U32 R36, RZ, RZ, RZ ;  /* 0x000000ffff247224 */ /* 0x000fcc00078e00ff */
[----:B------:R-:W-:Y:S05]  /*1240*/  @!P1 BRA `(.L_x_1169) ;  /* 0x0000000000ac9947 */ /* 0x000fea0003800000 */
[----:B------:R-:W-:Y:S02]  /*1250*/  CS2R R6, SRZ ;  /* 0x0000000000067805 */ /* 0x000fe4000001ff00 */
[----:B------:R-:W-:Y:S02]  /*1260*/  MOV R8, RZ ;  /* 0x000000ff00087202 */ /* 0x000fe40000000f00 */
[----:B------:R-:W-:Y:S02]  /*1270*/  CS2R R12, SRZ ;  /* 0x00000000000c7805 */ /* 0x000fe4000001ff00 */
[----:B------:R-:W-:-:S07]  /*1280*/  MOV R36, RZ ;  /* 0x000000ff00247202 */ /* 0x000fce0000000f00 */
.L_x_1170:
        /* <DEDUP_REMOVED lines=18> */
[----:B------:R0:W3:Y:S01]  /*13b0*/  @!P0 LDG.E.64 R28, desc[UR4][R24.64] ;  /* 0x00000004181c8981 */ /* 0x0000e2000c1e1b00 */
[----:B------:R-:W-:-:S05]  /*13c0*/  VIADD R31, R31, 0xffffffff ;  /* 0xffffffff1f1f7836 */ /* 0x000fca0000000000 */
[----:B------:R-:W-:Y:S02]  /*13d0*/  ISETP.NE.AND P1, PT, R31, RZ, PT ;  /* 0x000000ff1f00720c */ /* 0x000fe40003f25270 */
[----:B0-----:R-:W-:-:S04]  /*13e0*/  IADD3 R25, P2, R11, 0x1, RZ ;  /* 0x000000010b197810 */ /* 0x001fc80007f5e0ff */
[----:B------:R-:W-:Y:S01]  /*13f0*/  IADD3.X R9, RZ, R9, RZ, P2, !PT ;  /* 0x00000009ff097210 */ /* 0x000fe200017fe4ff */
[----:B--2---:R-:W-:-:S04]  /*1400*/  FADD.FTZ R26, -R10, R26 ;  /* 0x0000001a0a1a7221 */ /* 0x004fc80000010100 */
[----:B-1----:R-:W-:Y:S01]  /*1410*/  FMUL.FTZ R26, R26, R3 ;  /* 0x000000031a1a7220 */ /* 0x002fe20000410000 */
[C---:B---3--:R-:W-:Y:S01]  /*1420*/  FMUL.FTZ R33, R28.reuse, R16 ;  /* 0x000000101c217220 */ /* 0x048fe20000410000 */
[----:B------:R-:W-:Y:S01]  /*1430*/  FADD.FTZ R13, R28, R13 ;  /* 0x0000000d1c0d7221 */ /* 0x000fe20000010000 */
[----:B------:R-:W-:Y:S01]  /*1440*/  FMUL.FTZ R15, R29, R17 ;  /* 0x000000111d0f7220 */ /* 0x000fe20000410000 */
[----:B------:R-:W-:Y:S01]  /*1450*/  FFMA.FTZ R7, R26, R28, R7 ;  /* 0x0000001c1a077223 */ /* 0x000fe20000010007 */
[----:B------:R-:W-:Y:S01]  /*1460*/  FADD.FTZ R28, -R10, R27 ;  /* 0x0000001b0a1c7221 */ /* 0x000fe20000010100 */
[----:B------:R-:W-:Y:S01]  /*1470*/  FFMA.FTZ R8, R26, R33, R8 ;  /* 0x000000211a087223 */ /* 0x000fe20000010008 */
[----:B------:R-:W-:Y:S01]  /*1480*/  FADD.FTZ R6, R33, R6 ;  /* 0x0000000621067221 */ /* 0x000fe20000010000 */
[----:B------:R-:W-:Y:S01]  /*1490*/  FADD.FTZ R12, R29, R12 ;  /* 0x0000000c1d0c7221 */ /* 0x000fe20000010000 */
[----:B------:R-:W-:Y:S02]  /*14a0*/  FMUL.FTZ R11, R28, R3 ;  /* 0x000000031c0b7220 */ /* 0x000fe40000410000 */
[----:B------:R-:W-:-:S02]  /*14b0*/  FADD.FTZ R6, R15, R6 ;  /* 0x000000060f067221 */ /* 0x000fc40000010000 */
[C---:B------:R-:W-:Y:S01]  /*14c0*/  FFMA.FTZ R36, R11.reuse, R29, R36 ;  /* 0x0000001d0b247223 */ /* 0x040fe20000010024 */
[----:B------:R-:W-:Y:S01]  /*14d0*/  FFMA.FTZ R8, R11, R15, R8 ;  /* 0x0000000f0b087223 */ /* 0x000fe20000010008 */
[----:B------:R-:W-:Y:S01]  /*14e0*/  MOV R11, R25 ;  /* 0x00000019000b7202 */ /* 0x000fe20000000f00 */
[----:B------:R-:W-:Y:S06]  /*14f0*/  @P1 BRA `(.L_x_1170) ;  /* 0xfffffffc00641947 */ /* 0x000fec000383ffff */
.L_x_1169:
[----:B------:R-:W-:-:S13]  /*1500*/  ISETP.GE.U32.AND P0, PT, R30, 0x3, PT ;  /* 0x000000031e00780c */ /* 0x000fda0003f06070 */
[----:B------:R-:W-:Y:S05]  /*1510*/  @!P0 BRA `(.L_x_1165) ;  /* 0x00000008004c8947 */ /* 0x000fea0003800000 */
[----:B------:R-:W-:Y:S01]  /*1520*/  ULDC.64 UR6, c[0x0][0x288] ;  /* 0x0000a20000067ab9 */ /* 0x000fe20000000a00 */
[--C-:B------:R-:W-:Y:S01]  /*1530*/  SHF.R.S32.HI R9, RZ, 0x1f, R25.reuse ;  /* 0x0000001fff097819 */ /* 0x100fe20000011419 */
[----:B------:R-:W-:Y:S01]  /*1540*/  IMAD.MOV.U32 R11, RZ, RZ, R25 ;  /* 0x000000ffff0b7224 */ /* 0x000fe200078e0019 */
[----:B------:R-:W-:-:S04]  /*1550*/  ISETP.GE.U32.AND P0, PT, R18, UR6, PT ;  /* 0x0000000612007c0c */ /* 0x000fc8000bf06070 */
[----:B------:R-:W-:-:S13]  /*1560*/  ISETP.GE.AND.EX P0, PT, R19, UR7, PT, P0 ;  /* 0x0000000713007c0c */ /* 0x000fda000bf06300 */
.L_x_1171:
[----:B------:R-:W0:Y:S01]  /*1570*/  @!P0 LDC.64 R18, c[0x0][0x288] ;  /* 0x0000a200ff128b82 */ /* 0x000e220000000a00 */
[----:B------:R-:W-:Y:S02]  /*1580*/  @!P0 MOV R14, R20 ;  /* 0x00000014000e8202 */ /* 0x000fe40000000f00 */
[----:B------:R-:W-:Y:S02]  /*1590*/  CS2R R28, SRZ ;  /* 0x00000000001c7805 */ /* 0x000fe4000001ff00 */
[----:B------:R-:W-:Y:S02]  /*15a0*/  @!P0 MOV R15, R23 ;  /* 0x00000017000f8202 */ /* 0x000fe40000000f00 */
[----:B------:R-:W-:Y:S01]  /*15b0*/  CS2R R30, SRZ ;  /* 0x00000000001e7805 */ /* 0x000fe2000001ff00 */
[----:B------:R-:W2:Y:S08]  /*15c0*/  @!P0 LDC.64 R32, c[0x0][0x230] ;  /* 0x00008c00ff208b82 */ /* 0x000eb00000000a00 */
[----:B------:R-:W3:Y:S01]  /*15d0*/  @!P0 LDC.64 R26, c[0x0][0x228] ;  /* 0x00008a00ff1a8b82 */ /* 0x000ee20000000a00 */
[----:B0-----:R-:W-:-:S02]  /*15e0*/  @!P0 IMAD R24, R9, R18, RZ ;  /* 0x0000001209188224 */ /* 0x001fc400078e02ff */
[----:B------:R-:W-:-:S04]  /*15f0*/  @!P0 IMAD.WIDE.U32 R14, R11, R18, R14 ;  /* 0x000000120b0e8225 */ /* 0x000fc800078e000e */
[----:B------:R-:W-:Y:S02]  /*1600*/  @!P0 IMAD R25, R11, R19, R24 ;  /* 0x000000130b198224 */ /* 0x000fe400078e0218 */
[----:B------:R-:W-:-:S03]  /*1610*/  @!P0 IMAD.SHL.U32 R19, R14, 0x4, RZ ;  /* 0x000000040e138824 */ /* 0x000fc600078e00ff */
[----:B------:R-:W-:Y:S02]  /*1620*/  @!P0 IADD3 R15, R15, R25, RZ ;  /* 0x000000190f0f8210 */ /* 0x000fe40007ffe0ff */
[C---:B--2---:R-:W-:Y:S01]  /*1630*/  @!P0 IADD3 R32, P1, R19.reuse, R32, RZ ;  /* 0x0000002013208210 */ /* 0x044fe20007f3e0ff */
[----:B------:R-:W0:Y:S01]  /*1640*/  @!P0 LDC.64 R24, c[0x0][0x288] ;  /* 0x0000a200ff188b82 */ /* 0x000e220000000a00 */
[----:B------:R-:W-:Y:S02]  /*1650*/  @!P0 SHF.L.U64.HI R14, R14, 0x2, R15 ;  /* 0x000000020e0e8819 */ /* 0x000fe4000001020f */
[----:B---3--:R-:W-:Y:S02]  /*1660*/  @!P0 IADD3 R26, P2, R19, R26, RZ ;  /* 0x0000001a131a8210 */ /* 0x008fe40007f5e0ff */
[----:B------:R-:W-:-:S03]  /*1670*/  @!P0 IADD3.X R33, R14, R33, RZ, P1, !PT ;  /* 0x000000210e218210 */ /* 0x000fc60000ffe4ff */
[----:B------:R-:W-:Y:S01]  /*1680*/  @!P0 IMAD.X R27, R14, 0x1, R27, P2 ;  /* 0x000000010e1b8824 */ /* 0x000fe200010e061b */
[----:B------:R-:W2:Y:S01]  /*1690*/  @!P0 LDC.64 R18, c[0x0][0x228] ;  /* 0x00008a00ff128b82 */ /* 0x000ea20000000a00 */
[----:B------:R-:W3:Y:S04]  /*16a0*/  @!P0 LDG.E.64 R28, desc[UR4][R32.64] ;  /* 0x00000004201c8981 */ /* 0x000ee8000c1e1b00 */
[----:B------:R4:W5:Y:S01]  /*16b0*/  @!P0 LDG.E.64 R30, desc[UR4][R26.64] ;  /* 0x000000041a1e8981 */ /* 0x000962000c1e1b00 */
[----:B------:R-:W-:Y:S02]  /*16c0*/  @!P0 IADD3 R35, P1, R11, 0x1, RZ ;  /* 0x000000010b238810 */ /* 0x000fe40007f3e0ff */
[----:B------:R-:W1:Y:S02]  /*16d0*/  @!P0 LDC.64 R14, c[0x0][0x230] ;  /* 0x00008c00ff0e8b82 */ /* 0x000e640000000a00 */
[----:B------:R-:W-:-:S05]  /*16e0*/  @!P0 IADD3.X R37, RZ, R9, RZ, P1, !PT ;  /* 0x00000009ff258210 */ /* 0x000fca0000ffe4ff */
[----:B0-----:R-:W-:Y:S01]  /*16f0*/  @!P0 IMAD R34, R37, R24, RZ ;  /* 0x0000001825228224 */ /* 0x001fe200078e02ff */
[----:B----4-:R-:W-:Y:S01]  /*1700*/  @!P0 MOV R26, R20 ;  /* 0x00000014001a8202 */ /* 0x010fe20000000f00 */
[----:B------:R-:W-:Y:S02]  /*1710*/  @!P0 IMAD.MOV.U32 R27, RZ, RZ, R23 ;  /* 0x000000ffff1b8224 */ /* 0x000fe400078e0017 */
[C---:B------:R-:W-:Y:S02]  /*1720*/  @!P0 IMAD R37, R35.reuse, R25, R34 ;  /* 0x0000001923258224 */ /* 0x040fe400078e0222 */
[----:B------:R-:W-:Y:S01]  /*1730*/  @!P0 IMAD.WIDE.U32 R24, R35, R24, R26 ;  /* 0x0000001823188225 */ /* 0x000fe200078e001a */
[----:B------:R-:W-:-:S04]  /*1740*/  CS2R R26, SRZ ;  /* 0x00000000001a7805 */ /* 0x000fc8000001ff00 */
[----:B------:R-:W-:Y:S02]  /*1750*/  @!P0 IADD3 R25, R25, R37, RZ ;  /* 0x0000002519198210 */ /* 0x000fe40007ffe0ff */
[C---:B------:R-:W-:Y:S02]  /*1760*/  @!P0 SHF.L.U32 R33, R24.reuse, 0x2, RZ ;  /* 0x0000000218218819 */ /* 0x040fe400000006ff */
[----:B------:R-:W-:Y:S02]  /*1770*/  @!P0 SHF.L.U64.HI R24, R24, 0x2, R25 ;  /* 0x0000000218188819 */ /* 0x000fe40000010219 */
[C---:B-1----:R-:W-:Y:S02]  /*1780*/  @!P0 IADD3 R34, P1, R33.reuse, R14, RZ ;  /* 0x0000000e21228210 */ /* 0x042fe40007f3e0ff */
[----:B--2---:R-:W-:-:S03]  /*1790*/  @!P0 IADD3 R32, P2, R33, R18, RZ ;  /* 0x0000001221208210 */ /* 0x004fc60007f5e0ff */
[C---:B------:R-:W-:Y:S01]  /*17a0*/  @!P0 IMAD.X R35, R24.reuse, 0x1, R15, P1 ;  /* 0x0000000118238824 */ /* 0x040fe200008e060f */
[----:B------:R-:W-:Y:S01]  /*17b0*/  @!P0 IADD3.X R33, R24, R19, RZ, P2, !PT ;  /* 0x0000001318218210 */ /* 0x000fe200017fe4ff */
[----:B------:R-:W0:Y:S01]  /*17c0*/  @!P0 LDC.64 R14, c[0x0][0x288] ;  /* 0x0000a200ff0e8b82 */ /* 0x000e220000000a00 */
[----:B------:R-:W-:Y:S02]  /*17d0*/  @!P0 IADD3 R37, P1, R11, 0x2, RZ ;  /* 0x000000020b258810 */ /* 0x000fe40007f3e0ff */
[----:B------:R-:W-:Y:S01]  /*17e0*/  CS2R R24, SRZ ;  /* 0x0000000000187805 */ /* 0x000fe2000001ff00 */
[----:B------:R-:W2:Y:S01]  /*17f0*/  @!P0 LDG.E.64 R26, desc[UR4][R34.64] ;  /* 0x00000004221a8981 */ /* 0x000ea2000c1e1b00 */
[----:B------:R-:W-:-:S04]  /*1800*/  @!P0 IADD3.X R39, RZ, R9, RZ, P1, !PT ;  /* 0x00000009ff278210 */ /* 0x000fc80000ffe4ff */
[----:B------:R1:W4:Y:S01]  /*1810*/  @!P0 LDG.E.64 R24, desc[UR4][R32.64] ;  /* 0x0000000420188981 */ /* 0x000322000c1e1b00 */
[----:B------:R-:W0:Y:S01]  /*1820*/  @!P0 LDC.64 R18, c[0x0][0x230] ;  /* 0x00008c00ff128b82 */ /* 0x000e220000000a00 */
[----:B-1----:R-:W-:Y:S01]  /*1830*/  @!P0 MOV R33, R23 ;  /* 0x0000001700218202 */ /* 0x002fe20000000f00 */
[----:B------:R-:W-:Y:S02]  /*1840*/  @!P0 IMAD.MOV.U32 R32, RZ, RZ, R20 ;  /* 0x000000ffff208224 */ /* 0x000fe400078e0014 */
[----:B0-----:R-:W-:-:S04]  /*1850*/  @!P0 IMAD R38, R39, R14, RZ ;  /* 0x0000000e27268224 */ /* 0x001fc800078e02ff */
[C---:B------:R-:W-:Y:S02]  /*1860*/  @!P0 IMAD R39, R37.reuse, R15, R38 ;  /* 0x0000000f25278224 */ /* 0x040fe400078e0226 */
[----:B------:R-:W-:-:S04]  /*1870*/  @!P0 IMAD.WIDE.U32 R14, R37, R14, R32 ;  /* 0x0000000e250e8225 */ /* 0x000fc800078e0020 */
[----:B------:R-:W-:Y:S01]  /*1880*/  @!P0 IMAD.SHL.U32 R35, R14, 0x4, RZ ;  /* 0x000000040e238824 */ /* 0x000fe200078e00ff */
[----:B------:R-:W-:-:S04]  /*1890*/  @!P0 IADD3 R15, R15, R39, RZ ;  /* 0x000000270f0f8210 */ /* 0x000fc80007ffe0ff */
[----:B------:R-:W-:Y:S02]  /*18a0*/  @!P0 SHF.L.U64.HI R34, R14, 0x2, R15 ;  /* 0x000000020e228819 */ /* 0x000fe4000001020f */
[----:B------:R-:W0:Y:S01]  /*18b0*/  @!P0 LDC.64 R14, c[0x0][0x228] ;  /* 0x00008a00ff0e8b82 */ /* 0x000e220000000a00 */
[----:B------:R-:W-:-:S04]  /*18c0*/  @!P0 IADD3 R38, P1, R35, R18, RZ ;  /* 0x0000001223268210 */ /* 0x000fc80007f3e0ff */
[----:B------:R-:W-:Y:S02]  /*18d0*/  @!P0 IADD3.X R39, R34, R19, RZ, P1, !PT ;  /* 0x0000001322278210 */ /* 0x000fe40000ffe4ff */
[----:B------:R-:W-:Y:S02]  /*18e0*/  CS2R R18, SRZ ;  /* 0x0000000000127805 */ /* 0x000fe4000001ff00 */
[----:B------:R-:W-:-:S04]  /*18f0*/  CS2R R32, SRZ ;  /* 0x0000000000207805 */ /* 0x000fc8000001ff00 */
[----:B------:R-:W4:Y:S01]  /*1900*/  @!P0 LDG.E.64 R18, desc[UR4][R38.64] ;  /* 0x0000000426128981 */ /* 0x000f22000c1e1b00 */
[----:B0-----:R-:W-:-:S04]  /*1910*/  @!P0 IADD3 R14, P1, R35, R14, RZ ;  /* 0x0000000e230e8210 */ /* 0x001fc80007f3e0ff */
[----:B------:R-:W-:Y:S02]  /*1920*/  @!P0 IADD3.X R15, R34, R15, RZ, P1, !PT ;  /* 0x0000000f220f8210 */ /* 0x000fe40000ffe4ff */
[----:B------:R-:W0:Y:S03]  /*1930*/  @!P0 LDC.64 R34, c[0x0][0x288] ;  /* 0x0000a200ff228b82 */ /* 0x000e260000000a00 */
[----:B------:R1:W4:Y:S01]  /*1940*/  @!P0 LDG.E.64 R32, desc[UR4][R14.64] ;  /* 0x000000040e208981 */ /* 0x000322000c1e1b00 */
[----:B---3--:R-:W-:-:S04]  /*1950*/  FADD.FTZ R28, -R10, R28 ;  /* 0x0000001c0a1c7221 */ /* 0x008fc80000010100 */
[----:B------:R-:W-:Y:S01]  /*1960*/  FMUL.FTZ R28, R28, R3 ;  /* 0x000000031c1c7220 */ /* 0x000fe20000410000 */
[C---:B-----5:R-:W-:Y:S01]  /*1970*/  FMUL.FTZ R37, R30.reuse, R16 ;  /* 0x000000101e257220 */ /* 0x060fe20000410000 */
[----:B------:R-:W-:Y:S01]  /*1980*/  FADD.FTZ R12, R31, R12 ;  /* 0x0000000c1f0c7221 */ /* 0x000fe20000010000 */
[----:B------:R-:W-:Y:S01]  /*1990*/  FADD.FTZ R13, R30, R13 ;  /* 0x0000000d1e0d7221 */ /* 0x000fe20000010000 */
[C---:B------:R-:W-:Y:S01]  /*19a0*/  FFMA.FTZ R7, R28.reuse, R30, R7 ;  /* 0x0000001e1c077223 */ /* 0x040fe20000010007 */
[----:B------:R-:W-:Y:S01]  /*19b0*/  FFMA.FTZ R28, R28, R37, R8 ;  /* 0x000000251c1c7223 */ /* 0x000fe20000010008 */
[----:B------:R-:W-:Y:S01]  /*19c0*/  FADD.FTZ R8, -R10, R29 ;  /* 0x0000001d0a087221 */ /* 0x000fe20000010100 */
[----:B------:R-:W-:Y:S01]  /*19d0*/  @!P0 IADD3 R29, P1, R11, 0x3, RZ ;  /* 0x000000030b1d8810 */ /* 0x000fe20007f3e0ff */
[----:B------:R-:W-:Y:S01]  /*19e0*/  FADD.FTZ R6, R37, R6 ;  /* 0x0000000625067221 */ /* 0x000fe20000010000 */
[----:B------:R-:W-:Y:S01]  /*19f0*/  FMUL.FTZ R37, R31, R17 ;  /* 0x000000111f257220 */ /* 0x000fe20000410000 */
[----:B-1----:R-:W-:-:S02]  /*1a00*/  FMUL.FTZ R15, R8, R3 ;  /* 0x00000003080f7220 */ /* 0x002fc40000410000 */
[----:B------:R-:W-:Y:S02]  /*1a10*/  @!P0 IMAD.X R39, RZ, RZ, R9, P1 ;  /* 0x000000ffff278224 */ /* 0x000fe400008e0609 */
[C---:B------:R-:W-:Y:S01]  /*1a20*/  FFMA.FTZ R36, R15.reuse, R31, R36 ;  /* 0x0000001f0f247223 */ /* 0x040fe20000010024 */
[----:B------:R-:W-:Y:S01]  /*1a30*/  FFMA.FTZ R8, R15, R37, R28 ;  /* 0x000000250f087223 */ /* 0x000fe2000001001c */
[----:B0-----:R-:W-:Y:S01]  /*1a40*/  @!P0 IMAD R14, R39, R34, RZ ;  /* 0x00000022270e8224 */ /* 0x001fe200078e02ff */
[----:B------:R-:W-:-:S03]  /*1a50*/  @!P0 MOV R15, R23 ;  /* 0x00000017000f8202 */ /* 0x000fc60000000f00 */
[----:B------:R-:W-:Y:S01]  /*1a60*/  @!P0 IMAD R31, R29, R35, R14 ;  /* 0x000000231d1f8224 */ /* 0x000fe200078e020e */
[----:B------:R-:W-:-:S05]  /*1a70*/  @!P0 MOV R14, R20 ;  /* 0x00000014000e8202 */ /* 0x000fca0000000f00 */
[----:B------:R-:W-:Y:S02]  /*1a80*/  @!P0 IMAD.WIDE.U32 R14, R29, R34, R14 ;  /* 0x000000221d0e8225 */ /* 0x000fe400078e000e */
[----:B------:R-:W0:Y:S02]  /*1a90*/  @!P0 LDC.64 R34, c[0x0][0x230] ;  /* 0x00008c00ff228b82 */ /* 0x000e240000000a00 */
[----:B------:R-:W-:Y:S01]  /*1aa0*/  @!P0 IMAD.IADD R29, R15, 0x1, R31 ;  /* 0x000000010f1d8824 */ /* 0x000fe200078e021f */
[C---:B------:R-:W-:Y:S02]  /*1ab0*/  @!P0 SHF.L.U32 R15, R14.reuse, 0x2, RZ ;  /* 0x000000020e0f8819 */ /* 0x040fe400000006ff */
[----:B------:R-:W-:Y:S02]  /*1ac0*/  CS2R R30, SRZ ;  /* 0x00000000001e7805 */ /* 0x000fe4000001ff00 */
[----:B------:R-:W-:Y:S02]  /*1ad0*/  @!P0 SHF.L.U64.HI R14, R14, 0x2, R29 ;  /* 0x000000020e0e8819 */ /* 0x000fe4000001021d */
[----:B------:R-:W1:Y:S01]  /*1ae0*/  @!P0 LDC.64 R28, c[0x0][0x228] ;  /* 0x00008a00ff1c8b82 */ /* 0x000e620000000a00 */
[----:B0-----:R-:W-:-:S04]  /*1af0*/  @!P0 IADD3 R34, P1, R15, R34, RZ ;  /* 0x000000220f228210 */ /* 0x001fc80007f3e0ff */
[----:B------:R-:W-:Y:S02]  /*1b00*/  @!P0 IADD3.X R35, R14, R35, RZ, P1, !PT ;  /* 0x000000230e238210 */ /* 0x000fe40000ffe4ff */
[----:B-1----:R-:W-:-:S03]  /*1b10*/  @!P0 IADD3 R28, P1, R15, R28, RZ ;  /* 0x0000001c0f1c8210 */ /* 0x002fc60007f3e0ff */
[----:B------:R-:W3:Y:S02]  /*1b20*/  @!P0 LDG.E.64 R30, desc[UR4][R34.64] ;  /* 0x00000004221e8981 */ /* 0x000ee4000c1e1b00 */
[----:B------:R-:W-:Y:S01]  /*1b30*/  @!P0 IMAD.X R29, R14, 0x1, R29, P1 ;  /* 0x000000010e1d8824 */ /* 0x000fe200008e061d */
[----:B------:R-:W-:-:S06]  /*1b40*/  CS2R R14, SRZ ;  /* 0x00000000000e7805 */ /* 0x000fcc000001ff00 */
[----:B------:R0:W5:Y:S01]  /*1b50*/  @!P0 LDG.E.64 R14, desc[UR4][R28.64] ;  /* 0x000000041c0e8981 */ /* 0x000162000c1e1b00 */
[C---:B--2---:R-:W-:Y:S01]  /*1b60*/  FADD.FTZ R26, -R10.reuse, R26 ;  /* 0x0000001a0a1a7221 */ /* 0x044fe20000010100 */
[----:B------:R-:W-:Y:S01]  /*1b70*/  FADD.FTZ R37, R37, R6 ;  /* 0x0000000625257221 */ /* 0x000fe20000010000 */
[----:B----4-:R-:W-:Y:S01]  /*1b80*/  FADD.FTZ R13, R13, R24 ;  /* 0x000000180d0d7221 */ /* 0x010fe20000010000 */
[----:B------:R-:W-:Y:S01]  /*1b90*/  FADD.FTZ R6, -R10, R27 ;  /* 0x0000001b0a067221 */ /* 0x000fe20000010100 */
[-C--:B------:R-:W-:Y:S01]  /*1ba0*/  FMUL.FTZ R39, R26, R3.reuse ;  /* 0x000000031a277220 */ /* 0x080fe20000410000 */
[----:B------:R-:W-:Y:S01]  /*1bb0*/  FADD.FTZ R12, R12, R25 ;  /* 0x000000190c0c7221 */ /* 0x000fe20000010000 */
[----:B------:R-:W-:Y:S01]  /*1bc0*/  IADD3 R11, P2, R11, 0x4, RZ ;  /* 0x000000040b0b7810 */ /* 0x000fe20007f5e0ff */
[----:B------:R-:W-:Y:S01]  /*1bd0*/  FMUL.FTZ R27, R6, R3 ;  /* 0x00000003061b7220 */ /* 0x000fe20000410000 */
[----:B------:R-:W-:Y:S01]  /*1be0*/  FFMA.FTZ R7, R39, R24, R7 ;  /* 0x0000001827077223 */ /* 0x000fe20000010007 */
[----:B------:R-:W-:Y:S01]  /*1bf0*/  FMUL.FTZ R24, R24, R16 ;  /* 0x0000001018187220 */ /* 0x000fe20000410000 */
[----:B0-----:R-:W-:Y:S01]  /*1c00*/  FMUL.FTZ R29, R25, R17 ;  /* 0x00000011191d7220 */ /* 0x001fe20000410000 */
[----:B------:R-:W-:Y:S01]  /*1c10*/  FFMA.FTZ R35, R27, R25, R36 ;  /* 0x000000191b237223 */ /* 0x000fe20000010024 */
[----:B------:R-:W-:Y:S01]  /*1c20*/  ISETP.GE.AND P1, PT, R11, R4, PT ;  /* 0x000000040b00720c */ /* 0x000fe20003f26270 */
[C---:B------:R-:W-:Y:S01]  /*1c30*/  FADD.FTZ R18, -R10.reuse, R18 ;  /* 0x000000120a127221 */ /* 0x040fe20000010100 */
[----:B------:R-:W-:Y:S01]  /*1c40*/  FADD.FTZ R26, R37, R24 ;  /* 0x00000018251a7221 */ /* 0x000fe20000010000 */
[----:B------:R-:W-:Y:S01]  /*1c50*/  FFMA.FTZ R8, R39, R24, R8 ;  /* 0x0000001827087223 */ /* 0x000fe20000010008 */
[----:B------:R-:W-:Y:S01]  /*1c60*/  FADD.FTZ R6, -R10, R19 ;  /* 0x000000130a067221 */ /* 0x000fe20000010100 */
[----:B------:R-:W-:Y:S01]  /*1c70*/  FMUL.FTZ R18, R18, R3 ;  /* 0x0000000312127220 */ /* 0x000fe20000410000 */
[----:B------:R-:W-:Y:S01]  /*1c80*/  FADD.FTZ R26, R29, R26 ;  /* 0x0000001a1d1a7221 */ /* 0x000fe20000010000 */
[----:B------:R-:W-:Y:S01]  /*1c90*/  FFMA.FTZ R8, R27, R29, R8 ;  /* 0x0000001d1b087223 */ /* 0x000fe20000010008 */
[----:B------:R-:W-:Y:S01]  /*1ca0*/  FMUL.FTZ R6, R6, R3 ;  /* 0x0000000306067220 */ /* 0x000fe20000410000 */
[----:B------:R-:W-:Y:S01]  /*1cb0*/  IADD3.X R9, RZ, R9, RZ, P2, !PT ;  /* 0x00000009ff097210 */ /* 0x000fe200017fe4ff */
[----:B------:R-:W-:Y:S01]  /*1cc0*/  FMUL.FTZ R25, R32, R16 ;  /* 0x0000001020197220 */ /* 0x000fe20000410000 */
[----:B------:R-:W-:Y:S01]  /*1cd0*/  FADD.FTZ R13, R13, R32 ;  /* 0x000000200d0d7221 */ /* 0x000fe20000010000 */
[----:B------:R-:W-:Y:S01]  /*1ce0*/  FFMA.FTZ R32, R18, R32, R7 ;  /* 0x0000002012207223 */ /* 0x000fe20000010007 */
[----:B------:R-:W-:Y:S01]  /*1cf0*/  FFMA.FTZ R35, R6, R33, R35 ;  /* 0x0000002106237223 */ /* 0x000fe20000010023 */
[----:B------:R-:W-:Y:S01]  /*1d00*/  FADD.FTZ R7, R26, R25 ;  /* 0x000000191a077221 */ /* 0x000fe20000010000 */
[----:B------:R-:W-:Y:S01]  /*1d10*/  FFMA.FTZ R25, R18, R25, R8 ;  /* 0x0000001912197223 */ /* 0x000fe20000010008 */
[----:B------:R-:W-:Y:S01]  /*1d20*/  FMUL.FTZ R8, R33, R17 ;  /* 0x0000001121087220 */ /* 0x000fe20000410000 */
[----:B------:R-:W-:-:S03]  /*1d30*/  FADD.FTZ R12, R12, R33 ;  /* 0x000000210c0c7221 */ /* 0x000fc60000010000 */
[----:B------:R-:W-:Y:S01]  /*1d40*/  FADD.FTZ R27, R8, R7 ;  /* 0x00000007081b7221 */ /* 0x000fe20000010000 */
[----:B------:R-:W-:Y:S01]  /*1d50*/  FFMA.FTZ R24, R6, R8, R25 ;  /* 0x0000000806187223 */ /* 0x000fe20000010019 */
[C---:B---3--:R-:W-:Y:S01]  /*1d60*/  FADD.FTZ R30, -R10.reuse, R30 ;  /* 0x0000001e0a1e7221 */ /* 0x048fe20000010100 */
[----:B------:R-:W-:-:S03]  /*1d70*/  FADD.FTZ R6, -R10, R31 ;  /* 0x0000001f0a067221 */ /* 0x000fc60000010100 */
[-C--:B------:R-:W-:Y:S01]  /*1d80*/  FMUL.FTZ R19, R30, R3.reuse ;  /* 0x000000031e137220 */ /* 0x080fe20000410000 */
[----:B------:R-:W-:Y:S01]  /*1d90*/  FMUL.FTZ R8, R6, R3 ;  /* 0x0000000306087220 */ /* 0x000fe20000410000 */
[----:B-----5:R-:W-:Y:S02]  /*1da0*/  FADD.FTZ R13, R13, R14 ;  /* 0x0000000e0d0d7221 */ /* 0x020fe40000010000 */
[----:B------:R-:W-:Y:S01]  /*1db0*/  FFMA.FTZ R7, R19, R14, R32 ;  /* 0x0000000e13077223 */ /* 0x000fe20000010020 */
[----:B------:R-:W-:Y:S01]  /*1dc0*/  FMUL.FTZ R14, R14, R16 ;  /* 0x000000100e0e7220 */ /* 0x000fe20000410000 */
[----:B------:R-:W-:Y:S01]  /*1dd0*/  FMUL.FTZ R18, R15, R17 ;  /* 0x000000110f127220 */ /* 0x000fe20000410000 */
[----:B------:R-:W-:Y:S01]  /*1de0*/  FFMA.FTZ R36, R8, R15, R35 ;  /* 0x0000000f08247223 */ /* 0x000fe20000010023 */
[----:B------:R-:W-:Y:S01]  /*1df0*/  FADD.FTZ R12, R12, R15 ;  /* 0x0000000f0c0c7221 */ /* 0x000fe20000010000 */
[----:B------:R-:W-:Y:S01]  /*1e00*/  FADD.FTZ R25, R27, R14 ;  /* 0x0000000e1b197221 */ /* 0x000fe20000010000 */
[----:B------:R-:W-:-:S03]  /*1e10*/  FFMA.FTZ R19, R19, R14, R24 ;  /* 0x0000000e13137223 */ /* 0x000fc60000010018 */
[----:B------:R-:W-:Y:S01]  /*1e20*/  FADD.FTZ R6, R18, R25 ;  /* 0x0000001912067221 */ /* 0x000fe20000010000 */
[----:B------:R-:W-:Y:S01]  /*1e30*/  FFMA.FTZ R8, R8, R18, R19 ;  /* 0x0000001208087223 */ /* 0x000fe20000010013 */
[----:B------:R-:W-:Y:S06]  /*1e40*/  @!P1 BRA `(.L_x_1171) ;  /* 0xfffffff400c89947 */ /* 0x000fec000383ffff */
.L_x_1165:
[----:B------:R-:W0:Y:S01]  /*1e50*/  S2R R9, SR_CgaCtaId ;  /* 0x0000000000097919 */ /* 0x000e220000008800 */
[----:B------:R-:W-:Y:S02]  /*1e60*/  MOV R4, 0x400 ;  /* 0x0000040000047802 */ /* 0x000fe40000000f00 */
[----:B-1----:R-:W-:Y:S02]  /*1e70*/  LEA.HI R3, R0, R0, RZ, 0x1d ;  /* 0x0000000000037211 */ /* 0x002fe400078fe8ff */
[----:B------:R-:W-:Y:S02]  /*1e80*/  ISETP.NE.AND P0, PT, R5, RZ, PT ;  /* 0x000000ff0500720c */ /* 0x000fe40003f05270 */
[----:B0-----:R-:W-:-:S05]  /*1e90*/  LEA R4, R9, R4, 0x18 ;  /* 0x0000000409047211 */ /* 0x001fca00078ec0ff */
[----:B------:R-:W-:Y:S01]  /*1ea0*/  IMAD R5, R3, 0xc, R4 ;  /* 0x0000000c03057824 */ /* 0x000fe200078e0204 */
[----:B------:R-:W-:Y:S02]  /*1eb0*/  SEL R3, RZ, 0x1, P0 ;  /* 0x00000001ff037807 */ /* 0x000fe40000000000 */
[----:B------:R-:W-:Y:S02]  /*1ec0*/  ISETP.GT.U32.AND P0, PT, R0, 0x1f, PT ;  /* 0x0000001f0000780c */ /* 0x000fe40003f04070 */
[----:B------:R0:W-:Y:S04]  /*1ed0*/  STS [R5+0x14], R8 ;  /* 0x0000140805007388 */ /* 0x0001e80000000800 */
[----:B------:R0:W-:Y:S04]  /*1ee0*/  STS [R5+0x10], R3 ;  /* 0x0000100305007388 */ /* 0x0001e80000000800 */
[----:B------:R0:W-:Y:S01]  /*1ef0*/  STS [R5+0x18], R6 ;  /* 0x0000180605007388 */ /* 0x0001e20000000800 */
[----:B------:R-:W-:Y:S06]  /*1f00*/  BAR.SYNC.DEFER_BLOCKING 0x0 ;  /* 0x0000000000007b1d */ /* 0x000fec0000010000 */
[----:B------:R-:W-:Y:S05]  /*1f10*/  @P0 BRA `(.L_x_1172) ;  /* 0x0000000800fc0947 */ /* 0x000fea0003800000 */
[----:B------:R-:W-:Y:S01]  /*1f20*/  IMAD R28, R0, 0x6c, R4 ;  /* 0x0000006c001c7824 */ /* 0x000fe200078e0204 */
[----:B------:R-:W1:Y:S01]  /*1f30*/  S2R R22, SR_CgaCtaId ;  /* 0x0000000000167919 */ /* 0x000e620000008800 */
[----:B------:R-:W-:Y:S01]  /*1f40*/  MOV R25, 0x400 ;  /* 0x0000040000197802 */ /* 0x000fe20000000f00 */
[----:B------:R-:W-:Y:S02]  /*1f50*/  UMOV UR6, 0xffffffff ;  /* 0xffffffff00067882 */ /* 0x000fe40000000000 */
[----:B0-----:R-:W-:Y:S04]  /*1f60*/  LDS R3, [R28+0x20] ;  /* 0x000020001c037984 */ /* 0x001fe80000000800 */
[----:B------:R-:W0:Y:S04]  /*1f70*/  LDS R4, [R28+0x14] ;  /* 0x000014001c047984 */ /* 0x000e280000000800 */
[----:B------:R-:W-:Y:S04]  /*1f80*/  LDS R5, [R28+0x24] ;  /* 0x000024001c057984 */ /* 0x000fe80000000800 */
[----:B------:R-:W2:Y:S04]  /*1f90*/  LDS R6, [R28+0x18] ;  /* 0x000018001c067984 */ /* 0x000ea80000000800 */
[----:B------:R-:W3:Y:S04]  /*1fa0*/  LDS R0, [R28+0x1c] ;  /* 0x00001c001c007984 */ /* 0x000ee80000000800 */
[----:B------:R-:W4:Y:S04]  /*1fb0*/  LDS R8, [R28+0x2c] ;  /* 0x00002c001c087984 */ /* 0x000f280000000800 */
[----:B------:R-:W5:Y:S04]  /*1fc0*/  LDS R10, [R28+0x30] ;  /* 0x000030001c0a7984 */ /* 0x000f680000000800 */
[----:B------:R-:W5:Y:S01]  /*1fd0*/  LDS R9, [R28+0x28] ;  /* 0x000028001c097984 */ /* 0x000f620000000800 */
[----:B-1----:R-:W-:-:S03]  /*1fe0*/  LEA R31, R22, R25, 0x18 ;  /* 0x00000019161f7211 */ /* 0x002fc600078ec0ff */
[----:B------:R-:W1:Y:S04]  /*1ff0*/  LDS R15, [R28+0x38] ;  /* 0x000038001c0f7984 */ /* 0x000e680000000800 */
[----:B------:R-:W-:Y:S04]  /*2000*/  LDS R17, [R28+0x3c] ;  /* 0x00003c001c117984 */ /* 0x000fe80000000800 */
[----:B------:R-:W1:Y:S01]  /*2010*/  LDS R11, [R28+0x34] ;  /* 0x000034001c0b7984 */ /* 0x000e620000000800 */
[----:B------:R-:W1:Y:S01]  /*2020*/  S2R R14, SR_TID.X ;  /* 0x00000000000e7919 */ /* 0x000e620000002100 */
[----:B0-----:R-:W-:-:S02]  /*2030*/  FADD.FTZ R24, R3, R4 ;  /* 0x0000000403187221 */ /* 0x001fc40000010000 */
[----:B------:R-:W0:Y:S04]  /*2040*/  LDS R18, [R28+0x44] ;  /* 0x000044001c127984 */ /* 0x000e280000000800 */
[----:B------:R-:W0:Y:S01]  /*2050*/  LDS R20, [R28+0x48] ;  /* 0x000048001c147984 */ /* 0x000e220000000800 */
[----:B--2---:R-:W-:-:S03]  /*2060*/  FADD.FTZ R26, R5, R6 ;  /* 0x00000006051a7221 */ /* 0x004fc60000010000 */
[----:B------:R-:W2:Y:S01]  /*2070*/  LDS R16, [R28+0x40] ;  /* 0x000040001c107984 */ /* 0x000ea20000000800 */
[----:B---3--:R-:W-:-:S03]  /*2080*/  ISETP.NE.AND P0, PT, R0, RZ, PT ;  /* 0x000000ff0000720c */ /* 0x008fc60003f05270 */
[----:B------:R-:W-:Y:S01]  /*2090*/  LDS R21, [R28+0x50] ;  /* 0x000050001c157984 */ /* 0x000fe20000000800 */
[----:B------:R-:W-:Y:S02]  /*20a0*/  FSEL R25, R24, R3, !P0 ;  /* 0x0000000318197208 */ /* 0x000fe40004000000 */
[----:B------:R-:W-:Y:S01]  /*20b0*/  FSEL R27, R26, R5, !P0 ;  /* 0x000000051a1b7208 */ /* 0x000fe20004000000 */
[----:B------:R-:W3:Y:S01]  /*20c0*/  LDS R23, [R28+0x54] ;  /* 0x000054001c177984 */ /* 0x000ee20000000800 */
[----:B------:R-:W-:Y:S01]  /*20d0*/  P2R R39, PR, RZ, 0x1 ;  /* 0x00000001ff277803 */ /* 0x000fe20000000000 */
[----:B----4-:R-:W-:Y:S02]  /*20e0*/  FADD.FTZ R29, R25, R8 ;  /* 0x00000008191d7221 */ /* 0x010fe40000010000 */
[----:B------:R-:W4:Y:S01]  /*20f0*/  LDS R19, [R28+0x4c] ;  /* 0x00004c001c137984 */ /* 0x000f220000000800 */
[----:B-----5:R-:W-:Y:S01]  /*2100*/  FADD.FTZ R27, R27, R10 ;  /* 0x0000000a1b1b7221 */ /* 0x020fe20000010000 */
[----:B------:R-:W-:-:S02]  /*2110*/  ISETP.NE.AND P6, PT, R9, RZ, PT ;  /* 0x000000ff0900720c */ /* 0x000fc40003fc5270 */
[----:B------:R-:W-:Y:S02]  /*2120*/  LDS R26, [R28+0x5c] ;  /* 0x00005c001c1a7984 */ /* 0x000fe40000000800 */
[----:B------:R-:W-:Y:S02]  /*2130*/  FSEL R30, R29, R8, !P6 ;  /* 0x000000081d1e7208 */ /* 0x000fe40007000000 */
[----:B------:R-:W5:Y:S01]  /*2140*/  LDS R24, [R28+0x60] ;  /* 0x000060001c187984 */ /* 0x000f620000000800 */
[----:B------:R-:W-:Y:S01]  /*2150*/  FSEL R32, R27, R10, !P6 ;  /* 0x0000000a1b207208 */ /* 0x000fe20007000000 */
[----:B-1----:R-:W-:Y:S02]  /*2160*/  IMAD R34, R14, 0x6c, R31 ;  /* 0x0000006c0e227824 */ /* 0x002fe400078e021f */
[----:B------:R-:W-:Y:S01]  /*2170*/  FADD.FTZ R30, R30, R15 ;  /* 0x0000000f1e1e7221 */ /* 0x000fe20000010000 */
[----:B------:R-:W1:Y:S01]  /*2180*/  LDS R22, [R28+0x58] ;  /* 0x000058001c167984 */ /* 0x000e620000000800 */
[----:B------:R-:W-:Y:S01]  /*2190*/  ISETP.NE.AND P5, PT, R11, RZ, PT ;  /* 0x000000ff0b00720c */ /* 0x000fe20003fa5270 */
[----:B------:R-:W-:-:S02]  /*21a0*/  FADD.FTZ R32, R32, R17 ;  /* 0x0000001120207221 */ /* 0x000fc40000010000 */
[----:B------:R-:W1:Y:S01]  /*21b0*/  LDS R25, [R28+0x10] ;  /* 0x000010001c197984 */ /* 0x000e620000000800 */
[----:B------:R-:W-:Y:S02]  /*21c0*/  FSEL R33, R30, R15, !P5 ;  /* 0x0000000f1e217208 */ /* 0x000fe40006800000 */
[----:B------:R-:W-:Y:S01]  /*21d0*/  FSEL R35, R32, R17, !P5 ;  /* 0x0000001120237208 */ /* 0x000fe20006800000 */
[----:B------:R-:W1:Y:S02]  /*21e0*/  LDS R29, [R34+0x68] ;  /* 0x00006800221d7984 */ /* 0x000e640000000800 */
[----:B0-----:R-:W-:Y:S02]  /*21f0*/  FADD.FTZ R33, R33, R18 ;  /* 0x0000001221217221 */ /* 0x001fe40000010000 */
[----:B------:R-:W0:Y:S01]  /*2200*/  LDS R31, [R34+0x6c] ;  /* 0x00006c00221f7984 */ /* 0x000e220000000800 */
[----:B------:R-:W-:-:S03]  /*2210*/  FADD.FTZ R35, R35, R20 ;  /* 0x0000001423237221 */ /* 0x000fc60000010000 */
[----:B------:R3:W0:Y:S01]  /*2220*/  LDS R27, [R28+0x64] ;  /* 0x000064001c1b7984 */ /* 0x0006220000000800 */
[----:B--2---:R-:W-:Y:S01]  /*2230*/  ISETP.NE.AND P4, PT, R16, RZ, PT ;  /* 0x000000ff1000720c */ /* 0x004fe20003f85270 */
[----:B------:R-:W2:Y:S03]  /*2240*/  S2R R40, SR_LANEID ;  /* 0x0000000000287919 */ /* 0x000ea60000000000 */
[----:B------:R-:W-:Y:S02]  /*2250*/  FSEL R30, R35, R20, !P4 ;  /* 0x00000014231e7208 */ /* 0x000fe40006000000 */
[----:B---3--:R-:W-:-:S03]  /*2260*/  FSEL R28, R33, R18, !P4 ;  /* 0x00000012211c7208 */ /* 0x008fc60006000000 */
[----:B------:R-:W-:Y:S01]  /*2270*/  FADD.FTZ R30, R30, R23 ;  /* 0x000000171e1e7221 */ /* 0x000fe20000010000 */
[----:B----4-:R-:W-:Y:S01]  /*2280*/  ISETP.NE.AND P3, PT, R19, RZ, PT ;  /* 0x000000ff1300720c */ /* 0x010fe20003f65270 */
[----:B------:R-:W-:-:S03]  /*2290*/  FADD.FTZ R28, R28, R21 ;  /* 0x000000151c1c7221 */ /* 0x000fc60000010000 */
[----:B------:R-:W-:Y:S02]  /*22a0*/  FSEL R35, R30, R23, !P3 ;  /* 0x000000171e237208 */ /* 0x000fe40005800000 */
[----:B------:R-:W-:-:S03]  /*22b0*/  FSEL R33, R28, R21, !P3 ;  /* 0x000000151c217208 */ /* 0x000fc60005800000 */
[----:B-----5:R-:W-:Y:S02]  /*22c0*/  FADD.FTZ R35, R35, R24 ;  /* 0x0000001823237221 */ /* 0x020fe40000010000 */
[----:B------:R-:W-:Y:S01]  /*22d0*/  FADD.FTZ R33, R33, R26 ;  /* 0x0000001a21217221 */ /* 0x000fe20000010000 */
[----:B-1----:R-:W-:Y:S02]  /*22e0*/  ISETP.NE.AND P2, PT, R22, RZ, PT ;  /* 0x000000ff1600720c */ /* 0x002fe40003f45270 */
[----:B------:R-:W-:Y:S02]  /*22f0*/  IADD3 R28, R9, R0, R25 ;  /* 0x00000000091c7210 */ /* 0x000fe40007ffe019 */
[----:B------:R-:W-:Y:S02]  /*2300*/  FSEL R30, R33, R26, !P2 ;  /* 0x0000001a211e7208 */ /* 0x000fe40005000000 */
[----:B------:R-:W-:Y:S02]  /*2310*/  FSEL R32, R35, R24, !P2 ;  /* 0x0000001823207208 */ /* 0x000fe40005000000 */
[----:B------:R-:W-:Y:S01]  /*2320*/  IADD3 R28, R16, R28, R11 ;  /* 0x0000001c101c7210 */ /* 0x000fe20007ffe00b */
[----:B------:R-:W-:-:S02]  /*2330*/  FADD.FTZ R34, R30, R29 ;  /* 0x0000001d1e227221 */ /* 0x000fc40000010000 */
[----:B0-----:R-:W-:Y:S01]  /*2340*/  FADD.FTZ R32, R32, R31 ;  /* 0x0000001f20207221 */ /* 0x001fe20000010000 */
[----:B------:R-:W-:Y:S02]  /*2350*/  IADD3 R28, R22, R28, R19 ;  /* 0x0000001c161c7210 */ /* 0x000fe40007ffe013 */
[----:B------:R-:W-:Y:S02]  /*2360*/  ISETP.NE.AND P1, PT, R27, RZ, PT ;  /* 0x000000ff1b00720c */ /* 0x000fe40003f25270 */
[----:B------:R-:W-:Y:S02]  /*2370*/  IADD3 R30, R28, R27, RZ ;  /* 0x0000001b1c1e7210 */ /* 0x000fe40007ffe0ff */
[----:B------:R-:W-:Y:S02]  /*2380*/  FSEL R28, R34, R29, !P1 ;  /* 0x0000001d221c7208 */ /* 0x000fe40004800000 */
[----:B------:R-:W-:Y:S01]  /*2390*/  FSEL R32, R32, R31, !P1 ;  /* 0x0000001f20207208 */ /* 0x000fe20004800000 */
[----:B--2---:R-:W-:Y:S06]  /*23a0*/  BRA.DIV UR6, `(.L_x_1173) ;  /* 0x0000000a06f87947 */ /* 0x004fec000b800000 */
[----:B------:R-:W0:Y:S01]  /*23b0*/  SHFL.UP PT, R43, R28, 0x1, RZ ;  /* 0x042000001c2b7989 */ /* 0x000e2200000e00ff */
[----:B------:R-:W-:Y:S02]  /*23c0*/  P2R R33, PR, RZ, 0x2 ;  /* 0x00000002ff217803 */ /* 0x000fe40000000000 */
[----:B------:R-:W-:Y:S01]  /*23d0*/  ISETP.GE.AND P1, PT, R40, 0x1, PT ;  /* 0x000000012800780c */ /* 0x000fe20003f26270 */
[----:B------:R-:W1:Y:S01]  /*23e0*/  SHFL.UP PT, R37, R30, 0x1, RZ ;  /* 0x042000001e257989 */ /* 0x000e6200000e00ff */
[----:B------:R-:W-:Y:S01]  /*23f0*/  ISETP.NE.AND P0, PT, R30, RZ, PT ;  /* 0x000000ff1e00720c */ /* 0x000fe20003f05270 */
[----:B0-----:R-:W-:-:S10]  /*2400*/  FADD.FTZ R43, R28, R43 ;  /* 0x0000002b1c2b7221 */ /* 0x001fd40000010000 */
[----:B-1----:R-:W-:Y:S01]  /*2410*/  @P1 IMAD.IADD R30, R30, 0x1, R37 ;  /* 0x000000011e1e1824 */ /* 0x002fe200078e0225 */
[----:B------:R-:W-:Y:S02]  /*2420*/  @P1 FSEL R28, R43, R28, !P0 ;  /* 0x0000001c2b1c1208 */ /* 0x000fe40004000000 */
[----:B------:R-:W0:Y:S04]  /*2430*/  SHFL.UP PT, R43, R32, 0x1, RZ ;  /* 0x04200000202b7989 */ /* 0x000e2800000e00ff */
[----:B------:R-:W1:Y:S01]  /*2440*/  SHFL.UP PT, R37, R30, 0x2, RZ ;  /* 0x044000001e257989 */ /* 0x000e6200000e00ff */
[----:B0-----:R-:W-:-:S05]  /*2450*/  FADD.FTZ R43, R32, R43 ;  /* 0x0000002b202b7221 */ /* 0x001fca0000010000 */
[----:B------:R-:W-:Y:S02]  /*2460*/  @P1 FSEL R32, R43, R32, !P0 ;  /* 0x000000202b201208 */ /* 0x000fe40004000000 */
[----:B------:R-:W0:Y:S01]  /*2470*/  SHFL.UP PT, R43, R28, 0x2, RZ ;  /* 0x044000001c2b7989 */ /* 0x000e2200000e00ff */
[----:B------:R-:W-:Y:S02]  /*2480*/  ISETP.GE.AND P1, PT, R40, 0x2, PT ;  /* 0x000000022800780c */ /* 0x000fe40003f26270 */
[----:B------:R-:W-:-:S11]  /*2490*/  ISETP.NE.AND P0, PT, R30, RZ, PT ;  /* 0x000000ff1e00720c */ /* 0x000fd60003f05270 */
[----:B-1----:R-:W-:-:S05]  /*24a0*/  @P1 IADD3 R30, R30, R37, RZ ;  /* 0x000000251e1e1210 */ /* 0x002fca0007ffe0ff */
[----:B------:R-:W-:Y:S01]  /*24b0*/  SHFL.UP PT, R37, R30, 0x4, RZ ;  /* 0x048000001e257989 */ /* 0x000fe200000e00ff */
[----:B0-----:R-:W-:-:S05]  /*24c0*/  FADD.FTZ R43, R28, R43 ;  /* 0x0000002b1c2b7221 */ /* 0x001fca0000010000 */
[----:B------:R-:W-:Y:S02]  /*24d0*/  @P1 FSEL R28, R43, R28, !P0 ;  /* 0x0000001c2b1c1208 */ /* 0x000fe40004000000 */
[----:B------:R-:W0:Y:S02]  /*24e0*/  SHFL.UP PT, R43, R32, 0x2, RZ ;  /* 0x04400000202b7989 */ /* 0x000e2400000e00ff */
[----:B0-----:R-:W-:-:S05]  /*24f0*/  FADD.FTZ R43, R32, R43 ;  /* 0x0000002b202b7221 */ /* 0x001fca0000010000 */
[----:B------:R-:W-:Y:S02]  /*2500*/  @P1 FSEL R32, R43, R32, !P0 ;  /* 0x000000202b201208 */ /* 0x000fe40004000000 */
[----:B------:R-:W0:Y:S01]  /*2510*/  SHFL.UP PT, R43, R28, 0x4, RZ ;  /* 0x048000001c2b7989 */ /* 0x000e2200000e00ff */
[----:B------:R-:W-:Y:S02]  /*2520*/  ISETP.GE.AND P1, PT, R40, 0x4, PT ;  /* 0x000000042800780c */ /* 0x000fe40003f26270 */
[----:B------:R-:W-:-:S11]  /*2530*/  ISETP.NE.AND P0, PT, R30, RZ, PT ;  /* 0x000000ff1e00720c */ /* 0x000fd60003f05270 */
[----:B------:R-:W-:-:S05]  /*2540*/  @P1 IADD3 R30, R30, R37, RZ ;  /* 0x000000251e1e1210 */ /* 0x000fca0007ffe0ff */
        /* <DEDUP_REMOVED lines=9> */
[----:B------:R-:W-:Y:S02]  /*25e0*/  @P1 IMAD.IADD R30, R30, 0x1, R37 ;  /* 0x000000011e1e1824 */ /* 0x000fe400078e0225 */
[----:B0-----:R-:W-:-:S05]  /*25f0*/  FADD.FTZ R43, R28, R43 ;  /* 0x0000002b1c2b7221 */ /* 0x001fca0000010000 */
[----:B------:R-:W-:Y:S02]  /*2600*/  @P1 FSEL R28, R43, R28, !P0 ;  /* 0x0000001c2b1c1208 */ /* 0x000fe40004000000 */
[----:B------:R-:W0:Y:S04]  /*2610*/  SHFL.UP PT, R43, R32, 0x8, RZ ;  /* 0x05000000202b7989 */ /* 0x000e2800000e00ff */
[----:B------:R-:W1:Y:S01]  /*2620*/  SHFL.UP PT, R37, R28, 0x10, RZ ;  /* 0x060000001c257989 */ /* 0x000e6200000e00ff */
[----:B0-----:R-:W-:Y:S01]  /*2630*/  FADD.FTZ R43, R32, R43 ;  /* 0x0000002b202b7221 */ /* 0x001fe20000010000 */
[----:B-1----:R-:W-:-:S04]  /*2640*/  FADD.FTZ R37, R28, R37 ;  /* 0x000000251c257221 */ /* 0x002fc80000010000 */
[----:B------:R-:W-:Y:S02]  /*2650*/  @P1 FSEL R32, R43, R32, !P0 ;  /* 0x000000202b201208 */ /* 0x000fe40004000000 */
[----:B------:R-:W-:Y:S02]  /*2660*/  ISETP.GE.AND P1, PT, R40, 0x10, PT ;  /* 0x000000102800780c */ /* 0x000fe40003f26270 */
[----:B------:R-:W-:Y:S01]  /*2670*/  ISETP.NE.AND P0, PT, R30, RZ, PT ;  /* 0x000000ff1e00720c */ /* 0x000fe20003f05270 */
[----:B------:R-:W0:Y:S10]  /*2680*/  SHFL.UP PT, R41, R32, 0x10, RZ ;  /* 0x0600000020297989 */ /* 0x000e3400000e00ff */
[----:B------:R-:W-:-:S02]  /*2690*/  @P1 FSEL R28, R37, R28, !P0 ;  /* 0x0000001c251c1208 */ /* 0x000fc40004000000 */
[----:B------:R-:W1:Y:S01]  /*26a0*/  SHFL.UP PT, R37, R30, 0x10, RZ ;  /* 0x060000001e257989 */ /* 0x000e6200000e00ff */
[----:B0-----:R-:W-:-:S05]  /*26b0*/  FADD.FTZ R41, R32, R41 ;  /* 0x0000002920297221 */ /* 0x001fca0000010000 */
[----:B------:R-:W-:Y:S02]  /*26c0*/  @P1 FSEL R32, R41, R32, !P0 ;  /* 0x0000002029201208 */ /* 0x000fe40004000000 */
[----:B------:R-:W-:Y:S02]  /*26d0*/  ISETP.GE.AND P0, PT, R40, 0x10, PT ;  /* 0x000000102800780c */ /* 0x000fe40003f06270 */
[----:B------:R0:W2:Y:S01]  /*26e0*/  SHFL.UP PT, R40, R28, 0x1, RZ ;  /* 0x042000001c287989 */ /* 0x0000a200000e00ff */
[----:B------:R-:W-:-:S03]  /*26f0*/  ISETP.NE.AND P1, PT, R33, RZ, PT ;  /* 0x000000ff2100720c */ /* 0x000fc60003f25270 */
[----:B------:R0:W3:Y:S07]  /*2700*/  SHFL.UP PT, R41, R32, 0x1, RZ ;  /* 0x0420000020297989 */ /* 0x0000ee00000e00ff */
[----:B-1----:R-:W-:-:S05]  /*2710*/  @P0 IADD3 R30, R30, R37, RZ ;  /* 0x000000251e1e0210 */ /* 0x002fca0007ffe0ff */
[----:B------:R0:W1:Y:S02]  /*2720*/  SHFL.UP PT, R37, R30, 0x1, RZ ;  /* 0x042000001e257989 */ /* 0x00006400000e00ff */
.L_x_1194:
[----:B0-----:R-:W-:Y:S01]  /*2730*/  P2R R30, PR, RZ, 0x2 ;  /* 0x00000002ff1e7803 */ /* 0x001fe20000000000 */
[----:B------:R-:W0:Y:S01]  /*2740*/  S2R R33, SR_CgaCtaId ;  /* 0x0000000000217919 */ /* 0x000e220000008800 */
[----:B------:R-:W-:Y:S02]  /*2750*/  ISETP.NE.AND P1, PT, R14, RZ, PT ;  /* 0x000000ff0e00720c */ /* 0x000fe40003f25270 */
[----:B------:R-:W-:Y:S02]  /*2760*/  P2R R28, PR, RZ, 0x4 ;  /* 0x00000004ff1c7803 */ /* 0x000fe40000000000 */
[----:B------:R-:W-:Y:S02]  /*2770*/  PLOP3.LUT P0, PT, PT, PT, PT, 0x80, 0x0 ;  /* 0x000000000000781c */ /* 0x000fe40003f0f070 */
[----:B------:R-:W-:-:S07]  /*2780*/  MOV R14, 0x400 ;  /* 0x00000400000e7802 */ /* 0x000fce0000000f00 */
[----:B------:R-:W-:Y:S02]  /*2790*/  @P1 ISETP.NE.AND P2, PT, R25, RZ, PT ;  /* 0x000000ff1900120c */ /* 0x000fe40003f45270 */
[----:B-1----:R-:W-:Y:S02]  /*27a0*/  @P1 IADD3 R25, R37, R25, RZ ;  /* 0x0000001925191210 */ /* 0x002fe40007ffe0ff */
[----:B------:R-:W-:Y:S02]  /*27b0*/  @P1 PLOP3.LUT P0, PT, P2, PT, PT, 0x80, 0x0 ;  /* 0x000000000000181c */ /* 0x000fe4000170f070 */
[----:B------:R-:W-:Y:S01]  /*27c0*/  ISETP.NE.AND P2, PT, R28, RZ, PT ;  /* 0x000000ff1c00720c */ /* 0x000fe20003f45270 */
[----:B------:R-:W-:Y:S01]  /*27d0*/  IMAD.IADD R0, R0, 0x1, R25 ;  /* 0x0000000100007824 */ /* 0x000fe200078e0219 */
[----:B------:R-:W1:Y:S01]  /*27e0*/  S2R R28, SR_TID.X ;  /* 0x00000000001c7919 */ /* 0x000e620000002100 */
[----:B------:R-:W-:-:S08]  /*27f0*/  ISETP.NE.AND P1, PT, R30, RZ, PT ;  /* 0x000000ff1e00720c */ /* 0x000fd00003f25270 */
[----:B--2---:R-:W-:Y:S01]  /*2800*/  @!P0 FADD.FTZ R4, R40, R4 ;  /* 0x0000000428048221 */ /* 0x004fe20000010000 */
[----:B---3--:R-:W-:Y:S01]  /*2810*/  @!P0 FADD.FTZ R6, R41, R6 ;  /* 0x0000000629068221 */ /* 0x008fe20000010000 */
[----:B------:R-:W-:Y:S02]  /*2820*/  ISETP.NE.AND P0, PT, R39, RZ, PT ;  /* 0x000000ff2700720c */ /* 0x000fe40003f05270 */
[----:B0-----:R-:W-:Y:S02]  /*2830*/  LEA R33, R33, R14, 0x18 ;  /* 0x0000000e21217211 */ /* 0x001fe400078ec0ff */
[----:B------:R-:W-:-:S04]  /*2840*/  IADD3 R14, R9, R0, RZ ;  /* 0x00000000090e7210 */ /* 0x000fc80007ffe0ff */
[----:B------:R-:W-:-:S05]  /*2850*/  IADD3 R11, R11, R14, RZ ;  /* 0x0000000e0b0b7210 */ /* 0x000fca0007ffe0ff */
[----:B------:R-:W-:Y:S01]  /*2860*/  @!P0 FADD.FTZ R3, R3, R4 ;  /* 0x0000000403038221 */ /* 0x000fe20000010000 */
[----:B------:R-:W-:Y:S01]  /*2870*/  @!P0 FADD.FTZ R5, R5, R6 ;  /* 0x0000000605058221 */ /* 0x000fe20000010000 */
[----:B------:R-:W-:Y:S02]  /*2880*/  IMAD.IADD R16, R16, 0x1, R11 ;  /* 0x0000000110107824 */ /* 0x000fe400078e020b */
[----:B------:R-:W-:Y:S01]  /*2890*/  @!P6 FADD.FTZ R8, R8, R3 ;  /* 0x000000030808e221 */ /* 0x000fe20000010000 */
[----:B------:R-:W-:Y:S02]  /*28a0*/  @!P6 FADD.FTZ R10, R10, R5 ;  /* 0x000000050a0ae221 */ /* 0x000fe40000010000 */
[----:B------:R-:W-:Y:S01]  /*28b0*/  IADD3 R19, R19, R16, RZ ;  /* 0x0000001013137210 */ /* 0x000fe20007ffe0ff */
[----:B------:R-:W-:Y:S01]  /*28c0*/  @!P5 FADD.FTZ R15, R15, R8 ;  /* 0x000000080f0fd221 */ /* 0x000fe20000010000 */
[----:B------:R-:W-:Y:S01]  /*28d0*/  @!P5 FADD.FTZ R17, R17, R10 ;  /* 0x0000000a1111d221 */ /* 0x000fe20000010000 */
[----:B-1----:R-:W-:Y:S01]  /*28e0*/  IMAD R28, R28, 0x6c, R33 ;  /* 0x0000006c1c1c7824 */ /* 0x002fe200078e0221 */
[----:B------:R-:W-:Y:S01]  /*28f0*/  IADD3 R22, R22, R19, RZ ;  /* 0x0000001316167210 */ /* 0x000fe20007ffe0ff */
[----:B------:R-:W-:Y:S01]  /*2900*/  @!P4 FADD.FTZ R18, R18, R15 ;  /* 0x0000000f1212c221 */ /* 0x000fe20000010000 */
[----:B------:R-:W-:-:S02]  /*2910*/  @!P4 FADD.FTZ R20, R20, R17 ;  /* 0x000000111414c221 */ /* 0x000fc40000010000 */
[----:B------:R1:W-:Y:S01]  /*2920*/  STS [R28+0x10], R25 ;  /* 0x000010191c007388 */ /* 0x0003e20000000800 */
[----:B------:R-:W-:Y:S01]  /*2930*/  @!P3 FADD.FTZ R21, R21, R18 ;  /* 0x000000121515b221 */ /* 0x000fe20000010000 */
[----:B------:R-:W-:Y:S01]  /*2940*/  @!P3 FADD.FTZ R23, R23, R20 ;  /* 0x000000141717b221 */ /* 0x000fe20000010000 */
[----:B------:R-:W-:Y:S01]  /*2950*/  IMAD.IADD R27, R27, 0x1, R22 ;  /* 0x000000011b1b7824 */ /* 0x000fe200078e0216 */
[----:B------:R1:W-:Y:S01]  /*2960*/  STS [R28+0x1c], R0 ;  /* 0x00001c001c007388 */ /* 0x0003e20000000800 */
[----:B------:R-:W-:Y:S01]  /*2970*/  @!P2 FADD.FTZ R26, R26, R21 ;  /* 0x000000151a1aa221 */ /* 0x000fe20000010000 */
[----:B------:R-:W-:Y:S02]  /*2980*/  @!P2 FADD.FTZ R24, R24, R23 ;  /* 0x000000171818a221 */ /* 0x000fe40000010000 */
        /* <DEDUP_REMOVED lines=24> */
.L_x_1172:
[----:B-1----:R-:W1:Y:S01]  /*2b10*/  S2R R0, SR_TID.X ;  /* 0x0000000000007919 */ /* 0x002e620000002100 */
[----:B0-----:R-:W0:Y:S01]  /*2b20*/  LDC R3, c[0x0][0x2b4] ;  /* 0x0000ad00ff037b82 */ /* 0x001e220000000800 */
[----:B------:R-:W-:Y:S01]  /*2b30*/  MOV R11, 0x400 ;  /* 0x00000400000b7802 */ /* 0x000fe20000000f00 */
[----:B------:R-:W-:Y:S05]  /*2b40*/  WARPSYNC.ALL ;  /* 0x0000000000007948 */ /* 0x000fea0003800000 */
[----:B------:R-:W2:Y:S01]  /*2b50*/  S2R R15, SR_CgaCtaId ;  /* 0x00000000000f7919 */ /* 0x000ea20000008800 */
[----:B------:R-:W3:Y:S01]  /*2b60*/  S2R R9, SR_TID.X ;  /* 0x0000000000097919 */ /* 0x000ee20000002100 */
[----:B-1----:R-:W-:Y:S01]  /*2b70*/  LEA.HI R4, R0, R0, RZ, 0x1d ;  /* 0x0000000000047211 */ /* 0x002fe200078fe8ff */
[----:B0-----:R-:W-:Y:S01]  /*2b80*/  IMAD R0, R2, R3, RZ ;  /* 0x0000000302007224 */ /* 0x001fe200078e02ff */
[----:B--2---:R-:W-:-:S04]  /*2b90*/  LEA R5, R15, R11, 0x18 ;  /* 0x0000000b0f057211 */ /* 0x004fc800078ec0ff */
[----:B---3--:R-:W-:Y:S01]  /*2ba0*/  LEA R0, R9, -R0, 0x1 ;  /* 0x8000000009007211 */ /* 0x008fe200078e08ff */
        /* <DEDUP_REMOVED lines=10> */
[----:B------:R-:W1:Y:S01]  /*2c50*/  LDC R10, c[0x0][0x2b8] ;  /* 0x0000ae00ff0a7b82 */ /* 0x000e620000000800 */
[----:B------:R-:W-:Y:S01]  /*2c60*/  @!P2 LEA R3, R15, R0, 0x18 ;  /* 0x000000000f03a211 */ /* 0x000fe200078ec0ff */
[----:B------:R-:W-:Y:S03]  /*2c70*/  @!P2 LDS R5, [R16+0x18] ;  /* 0x000018001005a984 */ /* 0x000fe60000000800 */
[----:B------:R-:W-:Y:S01]  /*2c80*/  @!P2 LEA R3, R2, R3, 0x3 ;  /* 0x000000030203a211 */ /* 0x000fe200078e18ff */
[----:B------:R-:W2:Y:S01]  /*2c90*/  @!P2 LDS R4, [R16+0x14] ;  /* 0x000014001004a984 */ /* 0x000ea20000000800 */
[----:B0-----:R-:W-:-:S05]  /*2ca0*/  IMAD R6, R8, UR6, R9 ;  /* 0x0000000608067c24 */ /* 0x001fca000f8e0209 */
[----:B------:R-:W-:Y:S01]  /*2cb0*/  ISETP.GE.AND P0, PT, R6, UR8, PT ;  /* 0x0000000806007c0c */ /* 0x000fe2000bf06270 */
[----:B-1----:R-:W-:-:S03]  /*2cc0*/  IMAD R10, R10, UR6, R9 ;  /* 0x000000060a0a7c24 */ /* 0x002fc6000f8e0209 */
        /* <DEDUP_REMOVED lines=8> */
[----:B0-----:R-:W0:Y:S01]  /*2d50*/  S2R R3, SR_CTAID.Z ;  /* 0x0000000000037919 */ /* 0x001e220000002700 */
[----:B------:R-:W1:Y:S02]  /*2d60*/  LDC.64 R4, c[0x0][0x268] ;  /* 0x00009a00ff047b82 */ /* 0x000e640000000a00 */
[----:B------:R-:W-:-:S05]  /*2d70*/  LEA R0, R15, R0, 0x18 ;  /* 0x000000000f007211 */ /* 0x000fca00078ec0ff */
[----:B------:R-:W-:-:S05]  /*2d80*/  IMAD R0, R9, 0x8, R0 ;  /* 0x0000000809007824 */ /* 0x000fca00078e0200 */
[----:B------:R-:W2:Y:S01]  /*2d90*/  LDS.64 R8, [R0] ;  /* 0x0000000000087984 */ /* 0x000ea20000000a00 */
[----:B0-----:R-:W-:-:S04]  /*2da0*/  SHF.L.U32 R3, R3, 0x1, RZ ;  /* 0x0000000103037819 */ /* 0x001fc800000006ff */
[C---:B------:R-:W-:Y:S01]  /*2db0*/  IADD3 R11, R3.reuse, 0x1, RZ ;  /* 0x00000001030b7810 */ /* 0x040fe20007ffe0ff */
[----:B------:R-:W-:-:S04]  /*2dc0*/  IMAD R3, R3, UR8, R6 ;  /* 0x0000000803037c24 */ /* 0x000fc8000f8e0206 */
[----:B------:R-:W-:Y:S02]  /*2dd0*/  IMAD R11, R11, UR8, R6 ;  /* 0x000000080b0b7c24 */ /* 0x000fe4000f8e0206 */
[----:B-1----:R-:W-:-:S04]  /*2de0*/  IMAD.WIDE R2, R3, 0x4, R4 ;  /* 0x0000000403027825 */ /* 0x002fc800078e0204 */
[----:B------:R-:W-:Y:S01]  /*2df0*/  IMAD.WIDE R4, R11, 0x4, R4 ;  /* 0x000000040b047825 */ /* 0x000fe200078e0204 */
[----:B--2---:R1:W-:Y:S04]  /*2e00*/  REDG.E.ADD.F32.FTZ.RN.STRONG.GPU desc[UR4][R2.64], R8 ;  /* 0x00000008020079a6 */ /* 0x0043e8000c10f384 */
[----:B------:R1:W-:Y:S02]  /*2e10*/  REDG.E.ADD.F32.FTZ.RN.STRONG.GPU desc[UR4][R4.64], R9 ;  /* 0x00000009040079a6 */ /* 0x0003e4000c10f384 */
.L_x_1175:
[----:B------:R-:W-:Y:S05]  /*2e20*/  BSYNC B0 ;  /* 0x0000000000007941 */ /* 0x000fea0003800000 */
.L_x_1174:
[----:B------:R-:W-:Y:S05]  /*2e30*/  @P1 EXIT ;  /* 0x000000000000194d */ /* 0x000fea0003800000 */
[----:B------:R-:W2:Y:S01]  /*2e40*/  LDC R0, c[0x0][0x270] ;  /* 0x00009c00ff007b82 */ /* 0x000ea20000000800 */
[----:B------:R-:W-:-:S07]  /*2e50*/  ULDC.64 UR6, c[0x0][0x268] ;  /* 0x00009a0000067ab9 */ /* 0x000fce0000000a00 */
[----:B-1----:R-:W1:Y:S01]  /*2e60*/  LDC R9, c[0x0][RZ] ;  /* 0x00000000ff097b82 */ /* 0x002e620000000800 */
[----:B--2---:R-:W-:-:S04]  /*2e70*/  IMAD R0, R0, UR8, RZ ;  /* 0x0000000800007c24 */ /* 0x004fc8000f8e02ff */
        /* <DEDUP_REMOVED lines=17> */
.L_x_1173:
[----:B------:R-:W-:Y:S01]  /*2f90*/  HFMA2.MMA R33, -RZ, RZ, 0, 5.9604644775390625e-08 ;  /* 0x00000001ff217435 */ /* 0x000fe200000001ff */
[----:B------:R-:W-:Y:S01]  /*2fa0*/  MOV R34, R30 ;  /* 0x0000001e00227202 */ /* 0x000fe20000000f00 */
[----:B------:R-:W-:Y:S01]  /*2fb0*/  IMAD.MOV.U32 R35, RZ, RZ, RZ ;  /* 0x000000ffff237224 */ /* 0x000fe200078e00ff */
[----:B------:R-:W-:Y:S02]  /*2fc0*/  MOV R38, 0xffffffff ;  /* 0xffffffff00267802 */ /* 0x000fe40000000f00 */
[----:B------:R-:W-:Y:S02]  /*2fd0*/  P2R R41, PR, RZ, 0x4 ;  /* 0x00000004ff297803 */ /* 0x000fe40000000000 */
[----:B------:R-:W-:-:S13]  /*2fe0*/  ISETP.GE.AND P2, PT, R40, 0x1, PT ;  /* 0x000000012800780c */ /* 0x000fda0003f46270 */
[----:B------:R-:W-:Y:S05]  /*2ff0*/  WARPSYNC.COLLECTIVE R38, `(.L_x_1176) ;  /* 0x0000000026087348 */ /* 0x000fea0003c00000 */
[----:B------:R0:W1:Y:S02]  /*3000*/  SHFL.UP P0, R43, R34, R33, R35 ;  /* 0x04000021222b7389 */ /* 0x0000640000000023 */
[----:B01----:R-:W-:Y:S01]  /*3010*/  ENDCOLLECTIVE ;  /* 0x000000000000791b */ /* 0x003fe20003800000 */
.L_x_1176:
[----:B------:R-:W-:Y:S02]  /*3020*/  P2R R42, PR, RZ, 0x2 ;  /* 0x00000002ff2a7803 */ /* 0x000fe40000000000 */
[----:B------:R-:W-:Y:S01]  /*3030*/  ISETP.NE.AND P1, PT, R30, RZ, PT ;  /* 0x000000ff1e00720c */ /* 0x000fe20003f25270 */
[----:B------:R-:W-:Y:S01]  /*3040*/  IMAD.MOV.U32 R34, RZ, RZ, R28 ;  /* 0x000000ffff227224 */ /* 0x000fe200078e001c */
[----:B------:R-:W-:-:S11]  /*3050*/  MOV R37, R43 ;  /* 0x0000002b00257202 */ /* 0x000fd60000000f00 */
[----:B------:R-:W-:Y:S05]  /*3060*/  WARPSYNC.COLLECTIVE R38, `(.L_x_1177) ;  /* 0x0000000026087348 */ /* 0x000fea0003c00000 */
[----:B------:R0:W1:Y:S02]  /*3070*/  SHFL.UP P0, R43, R34, R33, R35 ;  /* 0x04000021222b7389 */ /* 0x0000640000000023 */
[----:B01----:R-:W-:Y:S01]  /*3080*/  ENDCOLLECTIVE ;  /* 0x000000000000791b */ /* 0x003fe20003800000 */
.L_x_1177:
[----:B------:R-:W-:Y:S02]  /*3090*/  @P2 IADD3 R30, R30, R37, RZ ;  /* 0x000000251e1e2210 */ /* 0x000fe40007ffe0ff */
[----:B------:R-:W-:Y:S01]  /*30a0*/  MOV R34, R32 ;  /* 0x0000002000227202 */ /* 0x000fe20000000f00 */
[----:B------:R-:W-:-:S05]  /*30b0*/  FADD.FTZ R43, R28, R43 ;  /* 0x0000002b1c2b7221 */ /* 0x000fca0000010000 */
[----:B------:R-:W-:-:S07]  /*30c0*/  @P2 FSEL R28, R43, R28, !P1 ;  /* 0x0000001c2b1c2208 */ /* 0x000fce0004800000 */
[----:B------:R-:W-:Y:S05]  /*30d0*/  WARPSYNC.COLLECTIVE R38, `(.L_x_1178) ;  /* 0x0000000026087348 */ /* 0x000fea0003c00000 */
[----:B------:R0:W1:Y:S02]  /*30e0*/  SHFL.UP P0, R43, R34, R33, R35 ;  /* 0x04000021222b7389 */ /* 0x0000640000000023 */
[----:B01----:R-:W-:Y:S01]  /*30f0*/  ENDCOLLECTIVE ;  /* 0x000000000000791b */ /* 0x003fe20003800000 */
.L_x_1178:
[----:B------:R-:W-:Y:S01]  /*3100*/  HFMA2.MMA R33, -RZ, RZ, 0, 1.1920928955078125e-07 ;  /* 0x00000002ff217435 */ /* 0x000fe200000001ff */
[----:B------:R-:W-:Y:S02]  /*3110*/  IMAD.MOV.U32 R34, RZ, RZ, R30 ;  /* 0x000000ffff227224 */ /* 0x000fe400078e001e */
[----:B------:R-:W-:-:S05]  /*3120*/  FADD.FTZ R43, R32, R43 ;  /* 0x0000002b202b7221 */ /* 0x000fca0000010000 */
[----:B------:R-:W-:-:S07]  /*3130*/  @P2 FSEL R32, R43, R32, !P1 ;  /* 0x000000202b202208 */ /* 0x000fce0004800000 */
[----:B------:R-:W-:Y:S05]  /*3140*/  WARPSYNC.COLLECTIVE R38, `(.L_x_1179) ;  /* 0x0000000026087348 */ /* 0x000fea0003c00000 */
[----:B------:R0:W1:Y:S02]  /*3150*/  SHFL.UP P0, R43, R34, R33, R35 ;  /* 0x04000021222b7389 */ /* 0x0000640000000023 */
[----:B01----:R-:W-:Y:S01]  /*3160*/  ENDCOLLECTIVE ;  /* 0x000000000000791b */ /* 0x003fe20003800000 */
.L_x_1179:
[----:B------:R-:W-:Y:S02]  /*3170*/  ISETP.GE.AND P1, PT, R40, 0x2, PT ;  /* 0x000000022800780c */ /* 0x000fe40003f26270 */
[----:B------:R-:W-:Y:S01]  /*3180*/  ISETP.NE.AND P2, PT, R30, RZ, PT ;  /* 0x000000ff1e00720c */ /* 0x000fe20003f45270 */
[----:B------:R-:W-:Y:S01]  /*3190*/  IMAD.MOV.U32 R34, RZ, RZ, R28 ;  /* 0x000000ffff227224 */ /* 0x000fe200078e001c */
[----:B------:R-:W-:-:S11]  /*31a0*/  MOV R37, R43 ;  /* 0x0000002b00257202 */ /* 0x000fd60000000f00 */
[----:B------:R-:W-:Y:S05]  /*31b0*/  WARPSYNC.COLLECTIVE R38, `(.L_x_1180) ;  /* 0x0000000026087348 */ /* 0x000fea0003c00000 */
[----:B------:R0:W1:Y:S02]  /*31c0*/  SHFL.UP P0, R43, R34, R33, R35 ;  /* 0x04000021222b7389 */ /* 0x0000640000000023 */
[----:B01----:R-:W-:Y:S01]  /*31d0*/  ENDCOLLECTIVE ;  /* 0x000000000000791b */ /* 0x003fe20003800000 */
.L_x_1180:
[----:B------:R-:W-:Y:S02]  /*31e0*/  @P1 IADD3 R30, R30, R37, RZ ;  /* 0x000000251e1e1210 */ /* 0x000fe40007ffe0ff */
[----:B------:R-:W-:Y:S01]  /*31f0*/  MOV R34, R32 ;  /* 0x0000002000227202 */ /* 0x000fe20000000f00 */
[----:B------:R-:W-:-:S05]  /*3200*/  FADD.FTZ R43, R28, R43 ;  /* 0x0000002b1c2b7221 */ /* 0x000fca0000010000 */
[----:B------:R-:W-:-:S07]  /*3210*/  @P1 FSEL R28, R43, R28, !P2 ;  /* 0x0000001c2b1c1208 */ /* 0x000fce0005000000 */
[----:B------:R-:W-:Y:S05]  /*3220*/  WARPSYNC.COLLECTIVE R38, `(.L_x_1181) ;  /* 0x0000000026087348 */ /* 0x000fea0003c00000 */
[----:B------:R0:W1:Y:S02]  /*3230*/  SHFL.UP P0, R43, R34, R33, R35 ;  /* 0x04000021222b7389 */ /* 0x0000640000000023 */
[----:B01----:R-:W-:Y:S01]  /*3240*/  ENDCOLLECTIVE ;  /* 0x000000000000791b */ /* 0x003fe20003800000 */
.L_x_1181:
[----:B------:R-:W-:Y:S01]  /*3250*/  HFMA2.MMA R33, -RZ, RZ, 0, 2.384185791015625e-07 ;  /* 0x00000004ff217435 */ /* 0x000fe200000001ff */
[----:B------:R-:W-:Y:S02]  /*3260*/  IMAD.MOV.U32 R34, RZ, RZ, R30 ;  /* 0x000000ffff227224 */ /* 0x000fe400078e001e */
[----:B------:R-:W-:-:S05]  /*3270*/  FADD.FTZ R43, R32, R43 ;  /* 0x0000002b202b7221 */ /* 0x000fca0000010000 */
[----:B------:R-:W-:-:S07]  /*3280*/  @P1 FSEL R32, R43, R32, !P2 ;  /* 0x000000202b201208 */ /* 0x000fce0005000000 */
[----:B------:R-:W-:Y:S05]  /*3290*/  WARPSYNC.COLLECTIVE R38, `(.L_x_1182) ;  /* 0x0000000026087348 */ /* 0x000fea0003c00000 */
[----:B------:R0:W1:Y:S02]  /*32a0*/  SHFL.UP P0, R43, R34, R33, R35 ;  /* 0x04000021222b7389 */ /* 0x0000640000000023 */
[----:B01----:R-:W-:Y:S01]  /*32b0*/  ENDCOLLECTIVE ;  /* 0x000000000000791b */ /* 0x003fe20003800000 */
.L_x_1182:
[----:B------:R-:W-:Y:S02]  /*32c0*/  ISETP.GE.AND P1, PT, R40, 0x4, PT ;  /* 0x000000042800780c */ /* 0x000fe40003f26270 */
[----:B------:R-:W-:Y:S01]  /*32d0*/  ISETP.NE.AND P2, PT, R30, RZ, PT ;  /* 0x000000ff1e00720c */ /* 0x000fe20003f45270 */
[----:B------:R-:W-:Y:S01]  /*32e0*/  IMAD.MOV.U32 R34, RZ, RZ, R28 ;  /* 0x000000ffff227224 */ /* 0x000fe200078e001c */
[----:B------:R-:W-:-:S11]  /*32f0*/  MOV R37, R43 ;  /* 0x0000002b00257202 */ /* 0x000fd60000000f00 */
[----:B------:R-:W-:Y:S05]  /*3300*/  WARPSYNC.COLLECTIVE R38, `(.L_x_1183) ;  /* 0x0000000026087348 */ /* 0x000fea0003c00000 */
[----:B------:R0:W1:Y:S02]  /*3310*/  SHFL.UP P0, R43, R34, R33, R35 ;  /* 0x04000021222b7389 */ /* 0x0000640000000023 */
[----:B01----:R-:W-:Y:S01]  /*3320*/  ENDCOLLECTIVE ;  /* 0x000000000000791b */ /* 0x003fe20003800000 */
.L_x_1183:
[----:B------:R-:W-:Y:S02]  /*3330*/  @P1 IADD3 R30, R30, R37, RZ ;  /* 0x000000251e1e1210 */ /* 0x000fe40007ffe0ff */
[----:B------:R-:W-:Y:S01]  /*3340*/  MOV R34, R32 ;  /* 0x0000002000227202 */ /* 0x000fe20000000f00 */
[----:B------:R-:W-:-:S05]  /*3350*/  FADD.FTZ R43, R28, R43 ;  /* 0x0000002b1c2b7221 */ /* 0x000fca0000010000 */
[----:B------:R-:W-:-:S07]  /*3360*/  @P1 FSEL R28, R43, R28, !P2 ;  /* 0x0000001c2b1c1208 */ /* 0x000fce0005000000 */
[----:B------:R-:W-:Y:S05]  /*3370*/  WARPSYNC.COLLECTIVE R38, `(.L_x_1184) ;  /* 0x0000000026087348 */ /* 0x000fea0003c00000 */
[----:B------:R0:W1:Y:S02]  /*3380*/  SHFL.UP P0, R43, R34, R33, R35 ;  /* 0x04000021222b7389 */ /* 0x0000640000000023 */
[----:B01----:R-:W-:Y:S01]  /*3390*/  ENDCOLLECTIVE ;  /* 0x000000000000791b */ /* 0x003fe20003800000 */
.L_x_1184:
[----:B------:R-:W-:Y:S01]  /*33a0*/  HFMA2.MMA R33, -RZ, RZ, 0, 4.76837158203125e-07 ;  /* 0x00000008ff217435 */ /* 0x000fe200000001ff */
[----:B------:R-:W-:Y:S02]  /*33b0*/  IMAD.MOV.U32 R34, RZ, RZ, R30 ;  /* 0x000000ffff227224 */ /* 0x000fe400078e001e */
[----:B------:R-:W-:-:S05]  /*33c0*/  FADD.FTZ R43, R32, R43 ;  /* 0x0000002b202b7221 */ /* 0x000fca0000010000 */
[----:B------:R-:W-:-:S07]  /*33d0*/  @P1 FSEL R32, R43, R32, !P2 ;  /* 0x000000202b201208 */ /* 0x000fce0005000000 */
[----:B------:R-:W-:Y:S05]  /*33e0*/  WARPSYNC.COLLECTIVE R38, `(.L_x_1185) ;  /* 0x0000000026087348 */ /* 0x000fea0003c00000 */
[----:B------:R0:W1:Y:S02]  /*33f0*/  SHFL.UP P0, R43, R34, R33, R35 ;  /* 0x04000021222b7389 */ /* 0x0000640000000023 */
[----:B01----:R-:W-:Y:S01]  /*3400*/  ENDCOLLECTIVE ;  /* 0x000000000000791b */ /* 0x003fe20003800000 */
.L_x_1185:
[----:B------:R-:W-:Y:S02]  /*3410*/  ISETP.GE.AND P1, PT, R40, 0x8, PT ;  /* 0x000000082800780c */ /* 0x000fe40003f26270 */
[----:B------:R-:W-:Y:S01]  /*3420*/  ISETP.NE.AND P2, PT, R30, RZ, PT ;  /* 0x000000ff1e00720c */ /* 0x000fe20003f45270 */
[----:B------:R-:W-:Y:S01]  /*3430*/  IMAD.MOV.U32 R34, RZ, RZ, R28 ;  /* 0x000000ffff227224 */ /* 0x000fe200078e001c */
[----:B------:R-:W-:-:S11]  /*3440*/  MOV R37, R43 ;  /* 0x0000002b00257202 */ /* 0x000fd60000000f00 */
[----:B------:R-:W-:Y:S05]  /*3450*/  WARPSYNC.COLLECTIVE R38, `(.L_x_1186) ;  /* 0x0000000026087348 */ /* 0x000fea0003c00000 */
[----:B------:R0:W1:Y:S02]  /*3460*/  SHFL.UP P0, R43, R34, R33, R35 ;  /* 0x04000021222b7389 */ /* 0x0000640000000023 */
[----:B01----:R-:W-:Y:S01]  /*3470*/  ENDCOLLECTIVE ;  /* 0x000000000000791b */ /* 0x003fe20003800000 */
.L_x_1186:
[----:B------:R-:W-:Y:S02]  /*3480*/  @P1 IADD3 R30, R30, R37, RZ ;  /* 0x000000251e1e1210 */ /* 0x000fe40007ffe0ff */
[----:B------:R-:W-:Y:S01]  /*3490*/  MOV R34, R32 ;  /* 0x0000002000227202 */ /* 0x000fe20000000f00 */
[----:B------:R-:W-:-:S05]  /*34a0*/  FADD.FTZ R43, R28, R43 ;  /* 0x0000002b1c2b7221 */ /* 0x000fca0000010000 */
[----:B------:R-:W-:-:S07]  /*34b0*/  @P1 FSEL R28, R43, R28, !P2 ;  /* 0x0000001c2b1c1208 */ /* 0x000fce0005000000 */
[----:B------:R-:W-:Y:S05]  /*34c0*/  WARPSYNC.COLLECTIVE R38, `(.L_x_1187) ;  /* 0x0000000026087348 */ /* 0x000fea0003c00000 */
[----:B------:R0:W1:Y:S02]  /*34d0*/  SHFL.UP P0, R43, R34, R33, R35 ;  /* 0x04000021222b7389 */ /* 0x0000640000000023 */
[----:B01----:R-:W-:Y:S01]  /*34e0*/  ENDCOLLECTIVE ;  /* 0x000000000000791b */ /* 0x003fe20003800000 */
.L_x_1187:
[----:B------:R-:W-:Y:S01]  /*34f0*/  HFMA2.MMA R33, -RZ, RZ, 0, 9.5367431640625e-07 ;  /* 0x00000010ff217435 */ /* 0x000fe200000001ff */
[----:B------:R-:W-:Y:S02]  /*3500*/  IMAD.MOV.U32 R34, RZ, RZ, R30 ;  /* 0x000000ffff227224 */ /* 0x000fe400078e001e */
[----:B------:R-:W-:-:S05]  /*3510*/  FADD.FTZ R43, R32, R43 ;  /* 0x0000002b202b7221 */ /* 0x000fca0000010000 */
[----:B------:R-:W-:-:S07]  /*3520*/  @P1 FSEL R32, R43, R32, !P2 ;  /* 0x000000202b201208 */ /* 0x000fce0005000000 */
[----:B------:R-:W-:Y:S05]  /*3530*/  WARPSYNC.COLLECTIVE R38, `(.L_x_1188) ;  /* 0x0000000026087348 */ /* 0x000fea0003c00000 */
[----:B------:R0:W1:Y:S02]  /*3540*/  SHFL.UP P0, R43, R34, R33, R35 ;  /* 0x04000021222b7389 */ /* 0x0000640000000023 */
[----:B01----:R-:W-:Y:S01]  /*3550*/  ENDCOLLECTIVE ;  /* 0x000000000000791b */ /* 0x003fe20003800000 */
.L_x_1188:
        /* <DEDUP_REMOVED lines=9> */
.L_x_1189:
[----:B------:R-:W-:Y:S01]  /*35f0*/  IMAD.MOV.U32 R34, RZ, RZ, R32 ;  /* 0x000000ffff227224 */ /* 0x000fe200078e0020 */
[----:B------:R-:W-:-:S07]  /*3600*/  MOV R37, R43 ;  /* 0x0000002b00257202 */ /* 0x000fce0000000f00 */
[----:B------:R-:W-:Y:S05]  /*3610*/  WARPSYNC.COLLECTIVE R38, `(.L_x_1190) ;  /* 0x0000000026087348 */ /* 0x000fea0003c00000 */
[----:B------:R0:W1:Y:S02]  /*3620*/  SHFL.UP P0, R43, R34, R33, R35 ;  /* 0x04000021222b7389 */ /* 0x0000640000000023 */
[----:B01----:R-:W-:Y:S01]  /*3630*/  ENDCOLLECTIVE ;  /* 0x000000000000791b */ /* 0x003fe20003800000 */
.L_x_1190:
        /* <DEDUP_REMOVED lines=11> */
.L_x_1191:
[----:B------:R-:W-:Y:S02]  /*36f0*/  ISETP.NE.AND P1, PT, R42, RZ, PT ;  /* 0x000000ff2a00720c */ /* 0x000fe40003f25270 */
[----:B------:R-:W-:Y:S02]  /*3700*/  MOV R34, R28 ;  /* 0x0000001c00227202 */ /* 0x000fe40000000f00 */
[----:B------:R-:W-:-:S09]  /*3710*/  MOV R37, R43 ;  /* 0x0000002b00257202 */ /* 0x000fd20000000f00 */
[----:B------:R-:W-:Y:S05]  /*3720*/  WARPSYNC.COLLECTIVE R38, `(.L_x_1192) ;  /* 0x0000000026087348 */ /* 0x000fea0003c00000 */
[----:B------:R0:W1:Y:S02]  /*3730*/  SHFL.UP P0, R43, R34, R33, R35 ;  /* 0x04000021222b7389 */ /* 0x0000640000000023 */
[----:B01----:R-:W-:Y:S01]  /*3740*/  ENDCOLLECTIVE ;  /* 0x000000000000791b */ /* 0x003fe20003800000 */
.L_x_1192:
[----:B------:R-:W-:Y:S01]  /*3750*/  MOV R34, R32 ;  /* 0x0000002000227202 */ /* 0x000fe20000000f00 */
[----:B------:R-:W-:-:S07]  /*3760*/  IMAD.MOV.U32 R40, RZ, RZ, R43 ;  /* 0x000000ffff287224 */ /* 0x000fce00078e002b */
[----:B------:R-:W-:Y:S05]  /*3770*/  WARPSYNC.COLLECTIVE R38, `(.L_x_1193) ;  /* 0x0000000026087348 */ /* 0x000fea0003c00000 */
[----:B------:R0:W1:Y:S02]  /*3780*/  SHFL.UP P0, R43, R34, R33, R35 ;  /* 0x04000021222b7389 */ /* 0x0000640000000023 */
[----:B01----:R-:W-:Y:S01]  /*3790*/  ENDCOLLECTIVE ;  /* 0x000000000000791b */ /* 0x003fe20003800000 */
.L_x_1193:
[----:B------:R-:W-:Y:S01]  /*37a0*/  MOV R41, R43 ;  /* 0x0000002b00297202 */ /* 0x000fe20000000f00 */
[----:B------:R-:W-:Y:S06]  /*37b0*/  BRA `(.L_x_1194) ;  /* 0xffffffec00dc7947 */ /* 0x000fec000383ffff */
.L_x_1195:
        /* <DEDUP_REMOVED lines=12> */
.L_x_4476:


//--------------------- .text._Z30group_norm_nhwc_bwd_sum_kernelI11Fp32IOFp32WLi120EEv26Group_norm_nhwc_bwd_params --------------------------
	.section	.text._Z30group_norm_nhwc_bwd_sum_kernelI11Fp32IOFp32WLi120EEv26Group_norm_nhwc_bwd_params,"ax",@progbits
	.align	128
        .global         _Z30group_norm_nhwc_bwd_sum_kernelI11Fp32IOFp32WLi120EEv26Group_norm_nhwc_bwd_params
        .type           _Z30group_norm_nhwc_bwd_sum_kernelI11Fp32IOFp32WLi120EEv26Group_norm_nhwc_bwd_params,@function
        .size           _Z30group_norm_nhwc_bwd_sum_kernelI11Fp32IOFp32WLi120EEv26Group_norm_nhwc_bwd_params,(.L_x_4477 - _Z30group_norm_nhwc_bwd_sum_kernelI11Fp32IOFp32WLi120EEv26Group_norm_nhwc_bwd_params)
        .other          _Z30group_norm_nhwc_bwd_sum_kernelI11Fp32IOFp32WLi120EEv26Group_norm_nhwc_bwd_params,@"STO_CUDA_ENTRY STV_DEFAULT"
_Z30group_norm_nhwc_bwd_sum_kernelI11Fp32IOFp32WLi120EEv26Group_norm_nhwc_bwd_params:
.text._Z30group_norm_nhwc_bwd_sum_kernelI11Fp32IOFp32WLi120EEv26Group_norm_nhwc_bwd_params:
        /* <DEDUP_REMOVED lines=69> */
.L_x_1197:
[----:B------:R-:W-:Y:S05]  /*0450*/  BSYNC B0 ;  /* 0x0000000000007941 */ /* 0x000fea0003800000 */
.L_x_1196:
        /* <DEDUP_REMOVED lines=104> */
.L_x_1200:
[----:B------:R-:W-:Y:S05]  /*0ae0*/  @!P2 BRA `(.L_x_1198) ;  /* 0x0000001000e4a947 */ /* 0x000fea0003800000 */
[----:B------:R-:W-:-:S04]  /*0af0*/  IADD3 R9, R14, 0x1, RZ ;  /* 0x000000010e097810 */ /* 0x000fc80007ffe0ff */
[----:B------:R-:W-:-:S07]  /*0b00*/  SHF.R.S32.HI R6, RZ, 0x1f, R9 ;  /* 0x0000001fff067819 */ /* 0x000fce0000011409 */
.L_x_1201:
        /* <DEDUP_REMOVED lines=110> */
.L_x_1199:
        /* <DEDUP_REMOVED lines=13> */
.L_x_1203:
        /* <DEDUP_REMOVED lines=39> */
.L_x_1202:
[----:B------:R-:W-:-:S13]  /*1530*/  ISETP.GE.U32.AND P0, PT, R23, 0x3, PT ;  /* 0x000000031700780c */ /* 0x000fda0003f06070 */
[----:B------:R-:W-:Y:S05]  /*1540*/  @!P0 BRA `(.L_x_1198) ;  /* 0x00000008004c8947 */ /* 0x000fea0003800000 */
[----:B------:R-:W-:Y:S01]  /*1550*/  ULDC.64 UR8, c[0x0][0x288] ;  /* 0x0000a20000087ab9 */ /* 0x000fe20000000a00 */
[----:B------:R-:W-:Y:S02]  /*1560*/  SHF.R.S32.HI R6, RZ, 0x1f, R14 ;  /* 0x0000001fff067819 */ /* 0x000fe4000001140e */
[----:B------:R-:W-:Y:S02]  /*1570*/  ISETP.GE.U32.AND P0, PT, R20, UR8, PT ;  /* 0x0000000814007c0c */ /* 0x000fe4000bf06070 */
[----:B------:R-:W-:Y:S02]  /*1580*/  MOV R9, R14 ;  /* 0x0000000e00097202 */ /* 0x000fe40000000f00 */
[----:B------:R-:W-:-:S13]  /*1590*/  ISETP.GE.AND.EX P0, PT, R21, UR9, PT, P0 ;  /* 0x0000000915007c0c */ /* 0x000fda000bf06300 */
.L_x_1204:
        /* <DEDUP_REMOVED lines=24> */
[----:B----4-:R-:W-:-:S02]  /*1720*/  @!P0 IMAD R24, R25, R18, RZ ;  /* 0x0000001219188224 */ /* 0x010fc400078e02ff */
[----:B------:R-:W-:Y:S02]  /*1730*/  @!P0 IMAD.MOV.U32 R25, RZ, RZ, R33 ;  /* 0x000000ffff198224 */ /* 0x000fe400078e0021 */
[----:B------:R-:W-:Y:S01]  /*1740*/  @!P0 IMAD R31, R27, R19, R24 ;  /* 0x000000131b1f8224 */ /* 0x000fe200078e0218 */
[----:B------:R-:W-:-:S05]  /*1750*/  @!P0 MOV R24, R34 ;  /* 0x0000002200188202 */ /* 0x000fca0000000f00 */
[----:B------:R-:W-:Y:S01]  /*1760*/  @!P0 IMAD.WIDE.U32 R24, R27, R18, R24 ;  /* 0x000000121b188225 */ /* 0x000fe200078e0018 */
[----:B------:R-:W-:-:S04]  /*1770*/  CS2R R18, SRZ ;  /* 0x0000000000127805 */ /* 0x000fc8000001ff00 */
[----:B------:R-:W-:Y:S02]  /*1780*/  @!P0 IADD3 R27, R25, R31, RZ ;  /* 0x0000001f191b8210 */ /* 0x000fe40007ffe0ff */
[C---:B------:R-:W-:Y:S02]  /*1790*/  @!P0 SHF.L.U32 R25, R24.reuse, 0x2, RZ ;  /* 0x0000000218198819 */ /* 0x040fe400000006ff */
[----:B------:R-:W-:Y:S02]  /*17a0*/  @!P0 SHF.L.U64.HI R36, R24, 0x2, R27 ;  /* 0x0000000218248819 */ /* 0x000fe4000001021b */
[C---:B---3--:R-:W-:Y:S02]  /*17b0*/  @!P0 IADD3 R26, P1, R25.reuse, R22, RZ ;  /* 0x00000016191a8210 */ /* 0x048fe40007f3e0ff */
[----:B0-----:R-:W-:Y:S02]  /*17c0*/  @!P0 IADD3 R24, P2, R25, R20, RZ ;  /* 0x0000001419188210 */ /* 0x001fe40007f5e0ff */
[----:B------:R-:W-:-:S02]  /*17d0*/  @!P0 IADD3.X R27, R36, R23, RZ, P1, !PT ;  /* 0x00000017241b8210 */ /* 0x000fc40000ffe4ff */
[----:B------:R-:W0:Y:S01]  /*17e0*/  @!P0 LDC.64 R22, c[0x0][0x288] ;  /* 0x0000a200ff168b82 */ /* 0x000e220000000a00 */
[----:B------:R-:W-:Y:S02]  /*17f0*/  @!P0 IADD3.X R25, R36, R21, RZ, P2, !PT ;  /* 0x0000001524198210 */ /* 0x000fe400017fe4ff */
[----:B------:R-:W-:Y:S02]  /*1800*/  CS2R R20, SRZ ;  /* 0x0000000000147805 */ /* 0x000fe4000001ff00 */
[----:B------:R-:W-:Y:S01]  /*1810*/  @!P0 IADD3 R31, P1, R9, 0x2, RZ ;  /* 0x00000002091f8810 */ /* 0x000fe20007f3e0ff */
[----:B------:R3:W4:Y:S04]  /*1820*/  @!P0 LDG.E.64 R18, desc[UR6][R26.64] ;  /* 0x000000061a128981 */ /* 0x000728000c1e1b00 */
[----:B------:R1:W4:Y:S01]  /*1830*/  @!P0 LDG.E.64 R20, desc[UR6][R24.64] ;  /* 0x0000000618148981 */ /* 0x000322000c1e1b00 */
[----:B------:R-:W-:Y:S01]  /*1840*/  @!P0 IMAD.X R37, RZ, RZ, R6, P1 ;  /* 0x000000ffff258224 */ /* 0x000fe200008e0606 */
[----:B---3--:R-:W-:-:S02]  /*1850*/  @!P0 MOV R26, R34 ;  /* 0x00000022001a8202 */ /* 0x008fc40000000f00 */
[----:B------:R-:W-:Y:S01]  /*1860*/  @!P0 MOV R27, R33 ;  /* 0x00000021001b8202 */ /* 0x000fe20000000f00 */
        /* <DEDUP_REMOVED lines=31> */
[----:B------:R-:W-:Y:S01]  /*1a60*/  @!P0 MOV R14, R34 ;  /* 0x00000022000e8202 */ /* 0x000fe20000000f00 */
[----:B------:R-:W-:Y:S01]  /*1a70*/  FADD.FTZ R8, R17, R28 ;  /* 0x0000001c11087221 */ /* 0x000fe20000010000 */
[----:B0-----:R-:W-:-:S04]  /*1a80*/  @!P0 IMAD R15, R15, R26, RZ ;  /* 0x0000001a0f0f8224 */ /* 0x001fc800078e02ff */
[----:B------:R-:W-:Y:S01]  /*1a90*/  @!P0 IMAD R27, R16, R27, R15 ;  /* 0x0000001b101b8224 */ /* 0x000fe200078e020f */
[----:B------:R-:W-:-:S03]  /*1aa0*/  @!P0 MOV R15, R33 ;  /* 0x00000021000f8202 */ /* 0x000fc60000000f00 */
[----:B------:R-:W-:-:S03]  /*1ab0*/  @!P0 IMAD.WIDE.U32 R16, R16, R26, R14 ;  /* 0x0000001a10108225 */ /* 0x000fc600078e000e */
[----:B------:R-:W0:Y:S01]  /*1ac0*/  @!P0 LDC.64 R14, c[0x0][0x230] ;  /* 0x00008c00ff0e8b82 */ /* 0x000e220000000a00 */
[----:B------:R-:W-:Y:S01]  /*1ad0*/  @!P0 IMAD.IADD R17, R17, 0x1, R27 ;  /* 0x0000000111118824 */ /* 0x000fe200078e021b */
[----:B------:R-:W-:-:S04]  /*1ae0*/  @!P0 SHF.L.U32 R27, R16, 0x2, RZ ;  /* 0x00000002101b8819 */ /* 0x000fc800000006ff */
        /* <DEDUP_REMOVED lines=27> */
[----:B------:R-:W-:-:S02]  /*1ca0*/  IADD3.X R6, RZ, R6, RZ, P2, !PT ;  /* 0x00000006ff067210 */ /* 0x000fc400017fe4ff */
        /* <DEDUP_REMOVED lines=29> */
.L_x_1198:
        /* <DEDUP_REMOVED lines=18> */
[----:B------:R-:W-:Y:S04]  /*1fa0*/  LDS R16, [R8+0x240] ;  /* 0x0002400008107984 */ /* 0x000fe80000000800 */
[----:B------:R-:W5:Y:S04]  /*1fb0*/  LDS R17, [R8+0x234] ;  /* 0x0002340008117984 */ /* 0x000f680000000800 */
[----:B------:R-:W-:Y:S04]  /*1fc0*/  LDS R18, [R8+0x244] ;  /* 0x0002440008127984 */ /* 0x000fe80000000800 */
[----:B------:R-:W1:Y:S04]  /*1fd0*/  LDS R19, [R8+0x238] ;  /* 0x0002380008137984 */ /* 0x000e680000000800 */
[----:B------:R-:W1:Y:S01]  /*1fe0*/  LDS R21, [R8+0x230] ;  /* 0x0002300008157984 */ /* 0x000e620000000800 */
[----:B0-----:R-:W-:-:S03]  /*1ff0*/  IMAD.WIDE.U32 R6, R25, -0x77777777, RZ ;  /* 0x8888888919067825 */ /* 0x001fc600078e00ff */
[----:B------:R-:W0:Y:S02]  /*2000*/  LDS R23, [R8+0x24c] ;  /* 0x00024c0008177984 */ /* 0x000e240000000800 */
[----:B------:R-:W-:Y:S02]  /*2010*/  SHF.R.U32.HI R6, RZ, 0x4, R7 ;  /* 0x00000004ff067819 */ /* 0x000fe40000011607 */
[----:B------:R-:W0:Y:S03]  /*2020*/  LDS R22, [R8+0x250] ;  /* 0x0002500008167984 */ /* 0x000e260000000800 */
[----:B------:R-:W-:Y:S01]  /*2030*/  IMAD R6, R6, -0x1e, R25 ;  /* 0xffffffe206067824 */ /* 0x000fe200078e0219 */
[----:B------:R-:W0:Y:S01]  /*2040*/  LDS R14, [R8+0x258] ;  /* 0x00025800080e7984 */ /* 0x000e220000000800 */
[----:B--2---:R-:W-:-:S03]  /*2050*/  ISETP.NE.AND P0, PT, R12, RZ, PT ;  /* 0x000000ff0c00720c */ /* 0x004fc60003f05270 */
[----:B------:R-:W2:Y:S01]  /*2060*/  LDS R15, [R8+0x25c] ;  /* 0x00025c00080f7984 */ /* 0x000ea20000000800 */
[----:B---3--:R-:W-:Y:S02]  /*2070*/  ISETP.NE.AND P1, PT, R20, RZ, PT ;  /* 0x000000ff1400720c */ /* 0x008fe40003f25270 */
[----:B----4-:R-:W-:-:S07]  /*2080*/  ISETP.NE.AND P2, PT, R24, RZ, PT ;  /* 0x000000ff1800720c */ /* 0x010fce0003f45270 */
[----:B-----5:R-:W-:Y:S01]  /*2090*/  @!P0 FADD.FTZ R16, R16, R17 ;  /* 0x0000001110108221 */ /* 0x020fe20000010000 */
[----:B-1----:R-:W-:Y:S01]  /*20a0*/  @!P0 FADD.FTZ R18, R18, R19 ;  /* 0x0000001312128221 */ /* 0x002fe20000010000 */
[----:B------:R-:W-:Y:S01]  /*20b0*/  IADD3 R21, R20, R12, R21 ;  /* 0x0000000c14157210 */ /* 0x000fe20007ffe015 */
[----:B------:R-:W-:Y:S01]  /*20c0*/  IMAD R12, R6, 0xc, R11 ;  /* 0x0000000c060c7824 */ /* 0x000fe200078e020b */
[----:B------:R-:W-:Y:S01]  /*20d0*/  MOV R11, 0x3fffffff ;  /* 0x3fffffff000b7802 */ /* 0x000fe20000000f00 */
[----:B0-----:R-:W-:Y:S02]  /*20e0*/  @!P1 FADD.FTZ R23, R16, R23 ;  /* 0x0000001710179221 */ /* 0x001fe40000010000 */
[----:B------:R-:W-:Y:S01]  /*20f0*/  IMAD.IADD R7, R21, 0x1, R24 ;  /* 0x0000000115077824 */ /* 0x000fe200078e0218 */
[----:B------:R-:W-:Y:S01]  /*2100*/  R2UR UR4, R11 ;  /* 0x000000000b0472ca */ /* 0x000fe200000e0000 */
[----:B------:R-:W-:-:S03]  /*2110*/  @!P1 FADD.FTZ R22, R18, R22 ;  /* 0x0000001612169221 */ /* 0x000fc60000010000 */
[----:B------:R0:W-:Y:S01]  /*2120*/  STS [R12+0xc0], R7 ;  /* 0x0000c0070c007388 */ /* 0x0001e20000000800 */
[----:B------:R-:W-:Y:S01]  /*2130*/  @!P2 FADD.FTZ R14, R23, R14 ;  /* 0x0000000e170ea221 */ /* 0x000fe20000010000 */
[----:B--2---:R-:W-:-:S04]  /*2140*/  @!P2 FADD.FTZ R15, R22, R15 ;  /* 0x0000000f160fa221 */ /* 0x004fc80000010000 */
[----:B------:R0:W-:Y:S04]  /*2150*/  STS [R12+0xc4], R14 ;  /* 0x0000c40e0c007388 */ /* 0x0001e80000000800 */
[----:B------:R0:W-:Y:S01]  /*2160*/  STS [R12+0xc8], R15 ;  /* 0x0000c80f0c007388 */ /* 0x0001e20000000800 */
[----:B------:R-:W-:Y:S05]  /*2170*/  BRA.DIV UR4, `(.L_x_1206) ;  /* 0x0000000e043c7947 */ /* 0x000fea000b800000 */
[----:B------:R-:W-:Y:S01]  /*2180*/  NOP ;  /* 0x0000000000007918 */ /* 0x000fe20000000000 */
.L_x_1222:
[----:B------:R-:W-:Y:S01]  /*2190*/  ISETP.NE.AND P0, PT, R6, RZ, PT ;  /* 0x000000ff0600720c */ /* 0x000fe20003f05270 */
[----:B------:R-:W-:-:S12]  /*21a0*/  BSSY B0, `(.L_x_1207) ;  /* 0x000000b000007945 */ /* 0x000fd80003800000 */
[----:B------:R-:W-:Y:S05]  /*21b0*/  @!P0 BRA `(.L_x_1208) ;  /* 0x0000000000248947 */ /* 0x000fea0003800000 */
[----:B------:R-:W1:Y:S01]  /*21c0*/  LDS R16, [R12+0xbc] ;  /* 0x0000bc000c107984 */ /* 0x000e620000000800 */
[----:B------:R-:W-:-:S03]  /*21d0*/  ISETP.NE.AND P0, PT, R7, RZ, PT ;  /* 0x000000ff0700720c */ /* 0x000fc60003f05270 */
[----:B------:R-:W2:Y:S04]  /*21e0*/  LDS R17, [R12+0xb8] ;  /* 0x0000b8000c117984 */ /* 0x000ea80000000800 */
[----:B------:R-:W3:Y:S01]  /*21f0*/  LDS R18, [R12+0xb4] ;  /* 0x0000b4000c127984 */ /* 0x000ee20000000800 */
[----:B-1----:R-:W-:Y:S01]  /*2200*/  FADD.FTZ R16, R15, R16 ;  /* 0x000000100f107221 */ /* 0x002fe20000010000 */
[----:B--2---:R-:W-:-:S04]  /*2210*/  FADD.FTZ R17, R14, R17 ;  /* 0x000000110e117221 */ /* 0x004fc80000010000 */
[----:B0-----:R-:W-:Y:S02]  /*2220*/  FSEL R15, R16, R15, !P0 ;  /* 0x0000000f100f7208 */ /* 0x001fe40004000000 */
[----:B---3--:R-:W-:Y:S02]  /*2230*/  IADD3 R7, R7, R18, RZ ;  /* 0x0000001207077210 */ /* 0x008fe40007ffe0ff */
[----:B------:R-:W-:-:S07]  /*2240*/  FSEL R14, R17, R14, !P0 ;  /* 0x0000000e110e7208 */ /* 0x000fce0004000000 */
.L_x_1208:
[----:B------:R-:W-:Y:S05]  /*2250*/  BSYNC B0 ;  /* 0x0000000000007941 */ /* 0x000fea0003800000 */
.L_x_1207:
[----:B------:R-:W-:-:S13]  /*2260*/  R2UR UR4, R11 ;  /* 0x000000000b0472ca */ /* 0x000fda00000e0000 */
[----:B------:R-:W-:Y:S05]  /*2270*/  BRA.DIV UR4, `(.L_x_1209) ;  /* 0x0000000e040c7947 */ /* 0x000fea000b800000 */
[----:B------:R-:W-:Y:S01]  /*2280*/  NOP ;  /* 0x0000000000007918 */ /* 0x000fe20000000000 */
[----:B------:R1:W-:Y:S04]  /*2290*/  STS [R12+0xc0], R7 ;  /* 0x0000c0070c007388 */ /* 0x0003e80000000800 */
[----:B------:R1:W-:Y:S04]  /*22a0*/  STS [R12+0xc4], R14 ;  /* 0x0000c40e0c007388 */ /* 0x0003e80000000800 */
[----:B------:R1:W-:Y:S01]  /*22b0*/  STS [R12+0xc8], R15 ;  /* 0x0000c80f0c007388 */ /* 0x0003e20000000800 */
[----:B------:R-:W-:Y:S01]  /*22c0*/  NOP ;  /* 0x0000000000007918 */ /* 0x000fe20000000000 */
.L_x_1226:
        /* <DEDUP_REMOVED lines=12> */
.L_x_1211:
[----:B------:R-:W-:Y:S05]  /*2390*/  BSYNC B0 ;  /* 0x0000000000007941 */ /* 0x000fea0003800000 */
.L_x_1210:
[----:B------:R-:W-:-:S13]  /*23a0*/  R2UR UR4, R11 ;  /* 0x000000000b0472ca */ /* 0x000fda00000e0000 */
[----:B------:R-:W-:Y:S05]  /*23b0*/  BRA.DIV UR4, `(.L_x_1212) ;  /* 0x0000000a04ec7947 */ /* 0x000fea000b800000 */
[----:B------:R-:W-:Y:S01]  /*23c0*/  NOP ;  /* 0x0000000000007918 */ /* 0x000fe20000000000 */
[----:B------:R2:W-:Y:S04]  /*23d0*/  STS [R12+0xc0], R7 ;  /* 0x0000c0070c007388 */ /* 0x0005e80000000800 */
[----:B------:R2:W-:Y:S04]  /*23e0*/  STS [R12+0xc4], R14 ;  /* 0x0000c40e0c007388 */ /* 0x0005e80000000800 */
[----:B------:R2:W-:Y:S01]  /*23f0*/  STS [R12+0xc8], R15 ;  /* 0x0000c80f0c007388 */ /* 0x0005e20000000800 */
[----:B------:R-:W-:Y:S01]  /*2400*/  NOP ;  /* 0x0000000000007918 */ /* 0x000fe20000000000 */
.L_x_1230:
        /* <DEDUP_REMOVED lines=12> */
.L_x_1214:
[----:B------:R-:W-:Y:S05]  /*24d0*/  BSYNC B0 ;  /* 0x0000000000007941 */ /* 0x000fea0003800000 */
.L_x_1213:
[----:B------:R-:W-:-:S13]  /*24e0*/  R2UR UR4, R11 ;  /* 0x000000000b0472ca */ /* 0x000fda00000e0000 */
[----:B------:R-:W-:Y:S05]  /*24f0*/  BRA.DIV UR4, `(.L_x_1215) ;  /* 0x0000000a04cc7947 */ /* 0x000fea000b800000 */
[----:B------:R-:W-:Y:S01]  /*2500*/  NOP ;  /* 0x0000000000007918 */ /* 0x000fe20000000000 */
[----:B------:R3:W-:Y:S04]  /*2510*/  STS [R12+0xc0], R7 ;  /* 0x0000c0070c007388 */ /* 0x0007e80000000800 */
[----:B------:R3:W-:Y:S04]  /*2520*/  STS [R12+0xc4], R14 ;  /* 0x0000c40e0c007388 */ /* 0x0007e80000000800 */
[----:B------:R3:W-:Y:S01]  /*2530*/  STS [R12+0xc8], R15 ;  /* 0x0000c80f0c007388 */ /* 0x0007e20000000800 */
[----:B------:R-:W-:Y:S01]  /*2540*/  NOP ;  /* 0x0000000000007918 */ /* 0x000fe20000000000 */
.L_x_1234:
        /* <DEDUP_REMOVED lines=12> */
.L_x_1217:
[----:B------:R-:W-:Y:S05]  /*2610*/  BSYNC B0 ;  /* 0x0000000000007941 */ /* 0x000fea0003800000 */
.L_x_1216:
        /* <DEDUP_REMOVED lines=19> */
[----:B------:R-:W-:Y:S02]  /*2750*/  @P0 IMAD.MOV.U32 R15, RZ, RZ, R19 ;  /* 0x000000ffff0f0224 */ /* 0x000fe400078e0013 */
[----:B------:R0:W-:Y:S02]  /*2760*/  STS [R12+0xc0], R7 ;  /* 0x0000c0070c007388 */ /* 0x0001e40000000800 */
[----:B------:R-:W-:-:S05]  /*2770*/  @P0 MOV R14, R18 ;  /* 0x00000012000e0202 */ /* 0x000fca0000000f00 */
[----:B------:R0:W-:Y:S04]  /*2780*/  STS [R12+0xc4], R14 ;  /* 0x0000c40e0c007388 */ /* 0x0001e80000000800 */
[----:B------:R0:W-:Y:S01]  /*2790*/  STS [R12+0xc8], R15 ;  /* 0x0000c80f0c007388 */ /* 0x0001e20000000800 */
[----:B------:R-:W-:Y:S01]  /*27a0*/  NOP ;  /* 0x0000000000007918 */ /* 0x000fe20000000000 */
.L_x_1240:
[----:B------:R-:W1:Y:S01]  /*27b0*/  LDS R23, [R8+0x230] ;  /* 0x0002300008177984 */ /* 0x000e620000000800 */
[----:B------:R-:W-:Y:S02]  /*27c0*/  ISETP.NE.AND P1, PT, R0, RZ, PT ;  /* 0x000000ff0000720c */ /* 0x000fe40003f25270 */
[----:B------:R-:W-:Y:S01]  /*27d0*/  PLOP3.LUT P0, PT, PT, PT, PT, 0x80, 0x0 ;  /* 0x000000000000781c */ /* 0x000fe20003f0f070 */
[----:B0-----:R-:W0:Y:S04]  /*27e0*/  LDS R14, [R8+0x23c] ;  /* 0x00023c00080e7984 */ /* 0x001e280000000800 */
[----:B------:R-:W2:Y:S04]  /*27f0*/  LDS R16, [R8+0x248] ;  /* 0x0002480008107984 */ /* 0x000ea80000000800 */
[----:B------:R-:W3:Y:S04]  /*2800*/  LDS R6, [R12+0xb4] ;  /* 0x0000b4000c067984 */ /* 0x000ee80000000800 */
[----:B------:R-:W-:Y:S04]  /*2810*/  LDS R7, [R12+0xb8] ;  /* 0x0000b8000c077984 */ /* 0x000fe80000000800 */
[----:B------:R-:W4:Y:S04]  /*2820*/  LDS R24, [R8+0x234] ;  /* 0x0002340008187984 */ /* 0x000f280000000800 */
[----:B------:R-:W-:Y:S04]  /*2830*/  LDS R26, [R8+0x238] ;  /* 0x00023800081a7984 */ /* 0x000fe80000000800 */
[----:B------:R-:W5:Y:S04]  /*2840*/  LDS R11, [R12+0xbc] ;  /* 0x0000bc000c0b7984 */ /* 0x000f680000000800 */
[----:B------:R-:W5:Y:S04]  /*2850*/  LDS R20, [R8+0x254] ;  /* 0x0002540008147984 */ /* 0x000f680000000800 */
[----:B------:R-:W5:Y:S04]  /*2860*/  LDS R15, [R8+0x240] ;  /* 0x00024000080f7984 */ /* 0x000f680000000800 */
[----:B------:R-:W5:Y:S01]  /*2870*/  LDS R17, [R8+0x244] ;  /* 0x0002440008117984 */ /* 0x000f620000000800 */
[----:B-1----:R-:W-:-:S03]  /*2880*/  @P1 ISETP.NE.AND P2, PT, R23, RZ, PT ;  /* 0x000000ff1700120c */ /* 0x002fc60003f45270 */
[----:B------:R-:W1:Y:S01]  /*2890*/  LDS R18, [R8+0x24c] ;  /* 0x00024c0008127984 */ /* 0x000e620000000800 */
[----:B------:R-:W-:Y:S02]  /*28a0*/  @P1 PLOP3.LUT P0, PT, P2, PT, PT, 0x80, 0x0 ;  /* 0x000000000000181c */ /* 0x000fe4000170f070 */
[----:B0-----:R-:W-:Y:S01]  /*28b0*/  ISETP.NE.AND P2, PT, R14, RZ, PT ;  /* 0x000000ff0e00720c */ /* 0x001fe20003f45270 */
[----:B------:R-:W0:Y:S01]  /*28c0*/  LDS R19, [R8+0x250] ;  /* 0x0002500008137984 */ /* 0x000e220000000800 */
[----:B--2---:R-:W-:-:S03]  /*28d0*/  ISETP.NE.AND P3, PT, R16, RZ, PT ;  /* 0x000000ff1000720c */ /* 0x004fc60003f65270 */
[----:B------:R-:W2:Y:S01]  /*28e0*/  LDS R21, [R8+0x258] ;  /* 0x0002580008157984 */ /* 0x000ea20000000800 */
[----:B---3--:R-:W-:-:S03]  /*28f0*/  @P1 IADD3 R23, R6, R23, RZ ;  /* 0x0000001706171210 */ /* 0x008fc60007ffe0ff */
[----:B------:R-:W3:Y:S02]  /*2900*/  LDS R22, [R8+0x25c] ;  /* 0x00025c0008167984 */ /* 0x000ee40000000800 */
[----:B----4-:R-:W-:Y:S01]  /*2910*/  @!P0 FADD.FTZ R24, R7, R24 ;  /* 0x0000001807188221 */ /* 0x010fe20000010000 */
[----:B------:R-:W-:Y:S01]  /*2920*/  IADD3 R7, R14, R23, RZ ;  /* 0x000000170e077210 */ /* 0x000fe20007ffe0ff */
[----:B------:R4:W-:Y:S04]  /*2930*/  STS [R8+0x230], R23 ;  /* 0x0002301708007388 */ /* 0x0009e80000000800 */
[----:B------:R4:W-:Y:S01]  /*2940*/  STS [R8+0x23c], R7 ;  /* 0x00023c0708007388 */ /* 0x0009e20000000800 */
[----:B-----5:R-:W-:Y:S01]  /*2950*/  @!P0 FADD.FTZ R26, R11, R26 ;  /* 0x0000001a0b1a8221 */ /* 0x020fe20000010000 */
[----:B------:R-:W-:-:S02]  /*2960*/  IADD3 R11, R16, R7, RZ ;  /* 0x00000007100b7210 */ /* 0x000fc40007ffe0ff */
[----:B------:R4:W-:Y:S01]  /*2970*/  STS [R8+0x234], R24 ;  /* 0x0002341808007388 */ /* 0x0009e20000000800 */
[C---:B------:R-:W-:Y:S02]  /*2980*/  ISETP.NE.AND P0, PT, R20.reuse, RZ, PT ;  /* 0x000000ff1400720c */ /* 0x040fe40003f05270 */
[----:B------:R-:W-:Y:S01]  /*2990*/  IMAD.IADD R25, R20, 0x1, R11 ;  /* 0x0000000114197824 */ /* 0x000fe200078e020b */
[----:B------:R4:W-:Y:S01]  /*29a0*/  STS [R8+0x248], R11 ;  /* 0x0002480b08007388 */ /* 0x0009e20000000800 */
[----:B------:R-:W-:-:S03]  /*29b0*/  @!P2 FADD.FTZ R15, R15, R24 ;  /* 0x000000180f0fa221 */ /* 0x000fc60000010000 */
[----:B------:R4:W-:Y:S01]  /*29c0*/  STS [R8+0x254], R25 ;  /* 0x0002541908007388 */ /* 0x0009e20000000800 */
[----:B------:R-:W-:-:S03]  /*29d0*/  @!P2 FADD.FTZ R17, R17, R26 ;  /* 0x0000001a1111a221 */ /* 0x000fc60000010000 */
[----:B------:R4:W-:Y:S01]  /*29e0*/  STS [R8+0x240], R15 ;  /* 0x0002400f08007388 */ /* 0x0009e20000000800 */
[----:B-1----:R-:W-:-:S03]  /*29f0*/  @!P3 FADD.FTZ R18, R18, R15 ;  /* 0x0000000f1212b221 */ /* 0x002fc60000010000 */
[----:B------:R4:W-:Y:S01]  /*2a00*/  STS [R8+0x238], R26 ;  /* 0x0002381a08007388 */ /* 0x0009e20000000800 */
[----:B0-----:R-:W-:-:S03]  /*2a10*/  @!P3 FADD.FTZ R19, R19, R17 ;  /* 0x000000111313b221 */ /* 0x001fc60000010000 */
[----:B------:R4:W-:Y:S01]  /*2a20*/  STS [R8+0x24c], R18 ;  /* 0x00024c1208007388 */ /* 0x0009e20000000800 */
[----:B--2---:R-:W-:-:S03]  /*2a30*/  @!P0 FADD.FTZ R21, R21, R18 ;  /* 0x0000001215158221 */ /* 0x004fc60000010000 */
[----:B------:R4:W-:Y:S01]  /*2a40*/  STS [R8+0x244], R17 ;  /* 0x0002441108007388 */ /* 0x0009e20000000800 */
[----:B---3--:R-:W-:-:S03]  /*2a50*/  @!P0 FADD.FTZ R22, R22, R19 ;  /* 0x0000001316168221 */ /* 0x008fc60000010000 */
[----:B------:R4:W-:Y:S04]  /*2a60*/  STS [R8+0x258], R21 ;  /* 0x0002581508007388 */ /* 0x0009e80000000800 */
[----:B------:R4:W-:Y:S04]  /*2a70*/  STS [R8+0x250], R19 ;  /* 0x0002501308007388 */ /* 0x0009e80000000800 */
[----:B------:R4:W-:Y:S02]  /*2a80*/  STS [R8+0x25c], R22 ;  /* 0x00025c1608007388 */ /* 0x0009e40000000800 */
.L_x_1205:
[----:B------:R-:W-:Y:S05]  /*2a90*/  WARPSYNC.ALL ;  /* 0x0000000000007948 */ /* 0x000fea0003800000 */
[----:B------:R-:W-:Y:S06]  /*2aa0*/  BAR.SYNC.DEFER_BLOCKING 0x0 ;  /* 0x0000000000007b1d */ /* 0x000fec0000010000 */
[----:B------:R-:W-:-:S02]  /*2ab0*/  ULDC UR4, c[0x0][0x2b4] ;  /* 0x0000ad0000047ab9 */ /* 0x000fc40000000800 */
[----:B----4-:R-:W2:Y:S01]  /*2ac0*/  LDC R15, c[0x0][0x2b0] ;  /* 0x0000ac00ff0f7b82 */ /* 0x010ea20000000800 */
[----:B------:R-:W-:Y:S01]  /*2ad0*/  UIADD3 UR4, UR4, -0x2, URZ ;  /* 0xfffffffe04047890 */ /* 0x000fe2000fffe03f */
[----:B------:R-:W-:Y:S01]  /*2ae0*/  BSSY B0, `(.L_x_1219) ;  /* 0x0000022000007945 */ /* 0x000fe20003800000 */
[----:B------:R-:W-:Y:S01]  /*2af0*/  ULDC UR8, c[0x0][0x2a0] ;  /* 0x0000a80000087ab9 */ /* 0x000fe20000000800 */
[----:B------:R-:W-:-:S03]  /*2b00*/  ULDC.64 UR10, c[0x0][0x288] ;  /* 0x0000a200000a7ab9 */ /* 0x000fc60000000a00 */
[----:B------:R-:W-:Y:S01]  /*2b10*/  ISETP.NE.AND P2, PT, R4, UR4, PT ;  /* 0x0000000404007c0c */ /* 0x000fe2000bf45270 */
[----:B------:R-:W3:-:S12]  /*2b20*/  LDC R11, c[0x0][0x2b8] ;  /* 0x0000ae00ff0b7b82 */ /* 0x000ed80000000800 */
[----:B0-----:R-:W-:Y:S01]  /*2b30*/  @!P2 LDS R7, [R9+0x238] ;  /* 0x000238000907a984 */ /* 0x001fe20000000800 */
[----:B------:R-:W-:-:S03]  /*2b40*/  @!P2 IADD3 R8, R10, 0x950, RZ ;  /* 0x000009500a08a810 */ /* 0x000fc60007ffe0ff */
[----:B------:R-:W0:Y:S01]  /*2b50*/  @!P2 LDS R6, [R9+0x234] ;  /* 0x000234000906a984 */ /* 0x000e220000000800 */
[----:B--2---:R-:W-:-:S05]  /*2b60*/  IMAD R12, R15, UR5, R0 ;  /* 0x000000050f0c7c24 */ /* 0x004fca000f8e0200 */
[----:B------:R-:W-:Y:S01]  /*2b70*/  ISETP.GE.AND P0, PT, R12, UR8, PT ;  /* 0x000000080c007c0c */ /* 0x000fe2000bf06270 */
[----:B---3--:R-:W-:Y:S01]  /*2b80*/  IMAD R14, R11, UR5, R0 ;  /* 0x000000050b0e7c24 */ /* 0x008fe2000f8e0200 */
[----:B------:R-:W-:Y:S02]  /*2b90*/  @!P2 LEA R11, R3, R8, 0x18 ;  /* 0x00000008030ba211 */ /* 0x000fe400078ec0ff */
[----:B------:R-:W-:Y:S02]  /*2ba0*/  ISETP.LT.U32.AND P0, PT, R0, R15, !P0 ;  /* 0x0000000f0000720c */ /* 0x000fe40004701070 */
[----:B------:R-:W-:Y:S02]  /*2bb0*/  @!P2 LEA R11, R2, R11, 0x3 ;  /* 0x0000000b020ba211 */ /* 0x000fe400078e18ff */
[----:B------:R-:W-:Y:S02]  /*2bc0*/  ISETP.GE.U32.AND P1, PT, R14, UR10, PT ;  /* 0x0000000a0e007c0c */ /* 0x000fe4000bf26070 */
[----:B------:R-:W-:-:S04]  /*2bd0*/  SHF.R.S32.HI R4, RZ, 0x1f, R14 ;  /* 0x0000001fff047819 */ /* 0x000fc8000001140e */
[----:B------:R-:W-:Y:S01]  /*2be0*/  ISETP.GE.AND.EX P1, PT, R4, UR11, PT, P1 ;  /* 0x0000000b04007c0c */ /* 0x000fe2000bf26310 */
[----:B0-----:R0:W-:Y:S01]  /*2bf0*/  @!P2 STS.64 [R11], R6 ;  /* 0x000000060b00a388 */ /* 0x0011e20000000a00 */
[----:B------:R-:W-:Y:S06]  /*2c00*/  BAR.SYNC.DEFER_BLOCKING 0x0 ;  /* 0x0000000000007b1d */ /* 0x000fec0000010000 */
[----:B------:R-:W-:Y:S05]  /*2c10*/  @!P0 BRA `(.L_x_1220) ;  /* 0x0000000000388947 */ /* 0x000fea0003800000 */
[----:B------:R-:W-:Y:S01]  /*2c20*/  IADD3 R10, R10, 0x950, RZ ;  /* 0x000009500a0a7810 */ /* 0x000fe20007ffe0ff */
[----:B------:R-:W2:Y:S01]  /*2c30*/  S2R R2, SR_CTAID.Z ;  /* 0x0000000000027919 */ /* 0x000ea20000002700 */
[----:B0-----:R-:W0:Y:S02]  /*2c40*/  LDC.64 R6, c[0x0][0x268] ;  /* 0x00009a00ff067b82 */ /* 0x001e240000000a00 */
[----:B------:R-:W-:-:S04]  /*2c50*/  LEA R3, R3, R10, 0x18 ;  /* 0x0000000a03037211 */ /* 0x000fc800078ec0ff */
[----:B------:R-:W-:-:S05]  /*2c60*/  LEA R0, R0, R3, 0x3 ;  /* 0x0000000300007211 */ /* 0x000fca00078e18ff */
[----:B------:R-:W3:Y:S01]  /*2c70*/  LDS.64 R8, [R0] ;  /* 0x0000000000087984 */ /* 0x000ee20000000a00 */
[----:B--2---:R-:W-:-:S05]  /*2c80*/  SHF.L.U32 R3, R2, 0x1, RZ ;  /* 0x0000000102037819 */ /* 0x004fca00000006ff */
[C---:B------:R-:W-:Y:S02]  /*2c90*/  VIADD R11, R3.reuse, 0x1 ;  /* 0x00000001030b7836 */ /* 0x040fe40000000000 */
[--C-:B------:R-:W-:Y:S02]  /*2ca0*/  IMAD R3, R3, UR8, R12.reuse ;  /* 0x0000000803037c24 */ /* 0x100fe4000f8e020c */
[----:B------:R-:W-:Y:S02]  /*2cb0*/  IMAD R11, R11, UR8, R12 ;  /* 0x000000080b0b7c24 */ /* 0x000fe4000f8e020c */
[----:B0-----:R-:W-:-:S04]  /*2cc0*/  IMAD.WIDE R2, R3, 0x4, R6 ;  /* 0x0000000403027825 */ /* 0x001fc800078e0206 */
[----:B------:R-:W-:Y:S01]  /*2cd0*/  IMAD.WIDE R6, R11, 0x4, R6 ;  /* 0x000000040b067825 */ /* 0x000fe200078e0206 */
[----:B---3--:R2:W-:Y:S04]  /*2ce0*/  REDG.E.ADD.F32.FTZ.RN.STRONG.GPU desc[UR6][R2.64], R8 ;  /* 0x00000008020079a6 */ /* 0x0085e8000c10f386 */
[----:B------:R2:W-:Y:S02]  /*2cf0*/  REDG.E.ADD.F32.FTZ.RN.STRONG.GPU desc[UR6][R6.64], R9 ;  /* 0x00000009060079a6 */ /* 0x0005e4000c10f386 */
.L_x_1220:
[----:B------:R-:W-:Y:S05]  /*2d00*/  BSYNC B0 ;  /* 0x0000000000007941 */ /* 0x000fea0003800000 */
.L_x_1219:
[----:B------:R-:W-:Y:S05]  /*2d10*/  @P1 EXIT ;  /* 0x000000000000194d */ /* 0x000fea0003800000 */
[----:B------:R-:W3:Y:S01]  /*2d20*/  LDC R0, c[0x0][0x270] ;  /* 0x00009c00ff007b82 */ /* 0x000ee20000000800 */
[----:B------:R-:W-:-:S07]  /*2d30*/  ULDC.64 UR4, c[0x0][0x268] ;  /* 0x00009a0000047ab9 */ /* 0x000fce0000000a00 */
[----:B--2---:R-:W2:Y:S01]  /*2d40*/  LDC R9, c[0x0][RZ] ;  /* 0x00000000ff097b82 */ /* 0x004ea20000000800 */
[----:B---3--:R-:W-:-:S05]  /*2d50*/  IMAD R0, R0, UR8, RZ ;  /* 0x0000000800007c24 */ /* 0x008fca000f8e02ff */
[----:B------:R-:W-:-:S04]  /*2d60*/  SHF.L.U32 R3, R0, 0x1, RZ ;  /* 0x0000000100037819 */ /* 0x000fc800000006ff */
[----:B------:R-:W-:-:S04]  /*2d70*/  IADD3 R14, P0, R14, R3, RZ ;  /* 0x000000030e0e7210 */ /* 0x000fc80007f1e0ff */
[----:B------:R-:W-:Y:S02]  /*2d80*/  LEA.HI.X.SX32 R3, R3, R4, 0x1, P0 ;  /* 0x0000000403037211 */ /* 0x000fe400000f0eff */
[----:B0-----:R-:W-:Y:S01]  /*2d90*/  LEA R6, P0, R14, UR4, 0x2 ;  /* 0x000000040e067c11 */ /* 0x001fe2000f8010ff */
        /* <DEDUP_REMOVED lines=13> */
.L_x_1206:
[----:B0-----:R-:W-:Y:S05]  /*2e70*/  WARPSYNC.COLLECTIVE R11, `(.L_x_1221) ;  /* 0x000000000b087348 */ /* 0x001fea0003c00000 */
[----:B------:R-:W-:Y:S01]  /*2e80*/  NOP ;  /* 0x0000000000007918 */ /* 0x000fe20000000000 */
[----:B0-----:R-:W-:Y:S01]  /*2e90*/  ENDCOLLECTIVE ;  /* 0x000000000000791b */ /* 0x001fe20003800000 */
.L_x_1221:
[----:B------:R-:W-:Y:S05]  /*2ea0*/  BRA `(.L_x_1222) ;  /* 0xfffffff000b87947 */ /* 0x000fea000383ffff */
.L_x_1209:
[----:B------:R-:W-:Y:S01]  /*2eb0*/  BSSY B0, `(.L_x_1223) ;  /* 0x0000004000007945 */ /* 0x000fe20003800000 */
[----:B0-----:R-:W-:Y:S05]  /*2ec0*/  WARPSYNC.COLLECTIVE R11, `(.L_x_1224) ;  /* 0x000000000b087348 */ /* 0x001fea0003c00000 */
[----:B------:R-:W-:Y:S01]  /*2ed0*/  NOP ;  /* 0x0000000000007918 */ /* 0x000fe20000000000 */
[----:B0-----:R-:W-:Y:S01]  /*2ee0*/  ENDCOLLECTIVE ;  /* 0x000000000000791b */ /* 0x001fe20003800000 */
.L_x_1224:
[----:B------:R-:W-:Y:S05]  /*2ef0*/  BSYNC B0 ;  /* 0x0000000000007941 */ /* 0x000fea0003800000 */
.L_x_1223:
[----:B------:R0:W-:Y:S04]  /*2f00*/  STS [R12+0xc0], R7 ;  /* 0x0000c0070c007388 */ /* 0x0001e80000000800 */
[----:B------:R0:W-:Y:S04]  /*2f10*/  STS [R12+0xc4], R14 ;  /* 0x0000c40e0c007388 */ /* 0x0001e80000000800 */
[----:B------:R0:W-:Y:S02]  /*2f20*/  STS [R12+0xc8], R15 ;  /* 0x0000c80f0c007388 */ /* 0x0001e40000000800 */
[----:B0-----:R-:W-:Y:S05]  /*2f30*/  WARPSYNC.COLLECTIVE R11, `(.L_x_1225) ;  /* 0x000000000b087348 */ /* 0x001fea0003c00000 */
[----:B------:R-:W-:Y:S01]  /*2f40*/  NOP ;  /* 0x0000000000007918 */ /* 0x000fe20000000000 */
[----:B0-----:R-:W-:Y:S01]  /*2f50*/  ENDCOLLECTIVE ;  /* 0x000000000000791b */ /* 0x001fe20003800000 */
.L_x_1225:
[----:B------:R-:W-:Y:S05]  /*2f60*/  BRA `(.L_x_1226) ;  /* 0xfffffff000d87947 */ /* 0x000fea000383ffff */
.L_x_1212:
[----:B------:R-:W-:Y:S01]  /*2f70*/  BSSY B0, `(.L_x_1227) ;  /* 0x0000004000007945 */ /* 0x000fe20003800000 */
[----:B01----:R-:W-:Y:S05]  /*2f80*/  WARPSYNC.COLLECTIVE R11, `(.L_x_1228) ;  /* 0x000000000b087348 */ /* 0x003fea0003c00000 */
[----:B------:R-:W-:Y:S01]  /*2f90*/  NOP ;  /* 0x0000000000007918 */ /* 0x000fe20000000000 */
[----:B01----:R-:W-:Y:S01]  /*2fa0*/  ENDCOLLECTIVE ;  /* 0x000000000000791b */ /* 0x003fe20003800000 */
.L_x_1228:
[----:B------:R-:W-:Y:S05]  /*2fb0*/  BSYNC B0 ;  /* 0x0000000000007941 */ /* 0x000fea0003800000 */
.L_x_1227:
[----:B------:R0:W-:Y:S04]  /*2fc0*/  STS [R12+0xc0], R7 ;  /* 0x0000c0070c007388 */ /* 0x0001e80000000800 */
[----:B------:R0:W-:Y:S04]  /*2fd0*/  STS [R12+0xc4], R14 ;  /* 0x0000c40e0c007388 */ /* 0x0001e80000000800 */
[----:B------:R0:W-:Y:S02]  /*2fe0*/  STS [R12+0xc8], R15 ;  /* 0x0000c80f0c007388 */ /* 0x0001e40000000800 */
[----:B0-----:R-:W-:Y:S05]  /*2ff0*/  WARPSYNC.COLLECTIVE R11, `(.L_x_1229) ;  /* 0x000000000b087348 */ /* 0x001fea0003c00000 */
[----:B------:R-:W-:Y:S01]  /*3000*/  NOP ;  /* 0x0000000000007918 */ /* 0x000fe20000000000 */
[----:B0-----:R-:W-:Y:S01]  /*3010*/  ENDCOLLECTIVE ;  /* 0x000000000000791b */ /* 0x001fe20003800000 */
.L_x_1229:
[----:B------:R-:W-:Y:S05]  /*3020*/  BRA `(.L_x_1230) ;  /* 0xfffffff000f87947 */ /* 0x000fea000383ffff */
.L_x_1215:
[----:B------:R-:W-:Y:S01]  /*3030*/  BSSY B0, `(.L_x_1231) ;  /* 0x0000004000007945 */ /* 0x000fe20003800000 */
[----:B012---:R-:W-:Y:S05]  /*3040*/  WARPSYNC.COLLECTIVE R11, `(.L_x_1232) ;  /* 0x000000000b087348 */ /* 0x007fea0003c00000 */
[----:B------:R-:W-:Y:S01]  /*3050*/  NOP ;  /* 0x0000000000007918 */ /* 0x000fe20000000000 */
[----:B012---:R-:W-:Y:S01]  /*3060*/  ENDCOLLECTIVE ;  /* 0x000000000000791b */ /* 0x007fe20003800000 */
.L_x_1232:
[----:B------:R-:W-:Y:S05]  /*3070*/  BSYNC B0 ;  /* 0x0000000000007941 */ /* 0x000fea0003800000 */
.L_x_1231:
[----:B------:R0:W-:Y:S04]  /*3080*/  STS [R12+0xc0], R7 ;  /* 0x0000c0070c007388 */ /* 0x0001e80000000800 */
[----:B------:R0:W-:Y:S04]  /*3090*/  STS [R12+0xc4], R14 ;  /* 0x0000c40e0c007388 */ /* 0x0001e80000000800 */
[----:B------:R0:W-:Y:S02]  /*30a0*/  STS [R12+0xc8], R15 ;  /* 0x0000c80f0c007388 */ /* 0x0001e40000000800 */
[----:B0-----:R-:W-:Y:S05]  /*30b0*/  WARPSYNC.COLLECTIVE R11, `(.L_x_1233) ;  /* 0x000000000b087348 */ /* 0x001fea0003c00000 */
[----:B------:R-:W-:Y:S01]  /*30c0*/  NOP ;  /* 0x0000000000007918 */ /* 0x000fe20000000000 */
[----:B0-----:R-:W-:Y:S01]  /*30d0*/  ENDCOLLECTIVE ;  /* 0x000000000000791b */ /* 0x001fe20003800000 */
.L_x_1233:
[----:B------:R-:W-:Y:S05]  /*30e0*/  BRA `(.L_x_1234) ;  /* 0xfffffff400187947 */ /* 0x000fea000383ffff */
.L_x_1218:
[----:B------:R-:W-:Y:S01]  /*30f0*/  BSSY B0, `(.L_x_1235) ;  /* 0x0000005000007945 */ /* 0x000fe20003800000 */
[----:B------:R-:W-:-:S13]  /*3100*/  ISETP.GE.U32.AND P0, PT, R6, 0x10, PT ;  /* 0x000000100600780c */ /* 0x000fda0003f06070 */
[----:B0123--:R-:W-:Y:S05]  /*3110*/  WARPSYNC.COLLECTIVE R11, `(.L_x_1236) ;  /* 0x000000000b087348 */ /* 0x00ffea0003c00000 */
[----:B------:R-:W-:Y:S01]  /*3120*/  NOP ;  /* 0x0000000000007918 */ /* 0x000fe20000000000 */
[----:B0123--:R-:W-:Y:S01]  /*3130*/  ENDCOLLECTIVE ;  /* 0x000000000000791b */ /* 0x00ffe20003800000 */
.L_x_1236:
[----:B------:R-:W-:Y:S05]  /*3140*/  BSYNC B0 ;  /* 0x0000000000007941 */ /* 0x000fea0003800000 */
.L_x_1235:
[----:B------:R0:W-:Y:S01]  /*3150*/  STS [R12+0xc0], R7 ;  /* 0x0000c0070c007388 */ /* 0x0001e20000000800 */
[----:B------:R-:W-:-:S03]  /*3160*/  ISETP.NE.OR P1, PT, R7, RZ, !P0 ;  /* 0x000000ff0700720c */ /* 0x000fc60004725670 */
[----:B------:R0:W-:Y:S04]  /*3170*/  STS [R12+0xc4], R14 ;  /* 0x0000c40e0c007388 */ /* 0x0001e80000000800 */
[----:B------:R0:W-:Y:S06]  /*3180*/  STS [R12+0xc8], R15 ;  /* 0x0000c80f0c007388 */ /* 0x0001ec0000000800 */
[----:B0-----:R-:W-:Y:S05]  /*3190*/  WARPSYNC.COLLECTIVE R11, `(.L_x_1237) ;  /* 0x000000000b087348 */ /* 0x001fea0003c00000 */
[----:B------:R-:W-:Y:S01]  /*31a0*/  NOP ;  /* 0x0000000000007918 */ /* 0x000fe20000000000 */
[----:B0-----:R-:W-:Y:S01]  /*31b0*/  ENDCOLLECTIVE ;  /* 0x000000000000791b */ /* 0x001fe20003800000 */
.L_x_1237:
        /* <DEDUP_REMOVED lines=9> */
.L_x_1238:
        /* <DEDUP_REMOVED lines=9> */
.L_x_1239:
[----:B------:R-:W-:Y:S05]  /*32e0*/  BRA `(.L_x_1240) ;  /* 0xfffffff400307947 */ /* 0x000fea000383ffff */
.L_x_1241:
        /* <DEDUP_REMOVED lines=9> */
.L_x_4477:


//--------------------- .text._Z30group_norm_nhwc_bwd_sum_kernelI11Fp32IOFp32WLi140EEv26Group_norm_nhwc_bwd_params --------------------------
	.section	.text._Z30group_norm_nhwc_bwd_sum_kernelI11Fp32IOFp32WLi140EEv26Group_norm_nhwc_bwd_params,"ax",@progbits
	.align	128
        .global         _Z30group_norm_nhwc_bwd_sum_kernelI11Fp32IOFp32WLi140EEv26Group_norm_nhwc_bwd_params
        .type           _Z30group_norm_nhwc_bwd_sum_kernelI11Fp32IOFp32WLi140EEv26Group_norm_nhwc_bwd_params,@function
        .size           _Z30group_norm_nhwc_bwd_sum_kernelI11Fp32IOFp32WLi140EEv26Group_norm_nhwc_bwd_params,(.L_x_4478 - _Z30group_norm_nhwc_bwd_sum_kernelI11Fp32IOFp32WLi140EEv26Group_norm_nhwc_bwd_params)
        .other          _Z30group_norm_nhwc_bwd_sum_kernelI11Fp32IOFp32WLi140EEv26Group_norm_nhwc_bwd_params,@"STO_CUDA_ENTRY STV_DEFAULT"
_Z30group_norm_nhwc_bwd_sum_kernelI11Fp32IOFp32WLi140EEv26Group_norm_nhwc_bwd_params:
.text._Z30group_norm_nhwc_bwd_sum_kernelI11Fp32IOFp32WLi140EEv26Group_norm_nhwc_bwd_params:
        /* <DEDUP_REMOVED lines=69> */
.L_x_1243:
[----:B------:R-:W-:Y:S05]  /*0450*/  BSYNC B0 ;  /* 0x0000000000007941 */ /* 0x000fea0003800000 */
.L_x_1242:
        /* <DEDUP_REMOVED lines=104> */
.L_x_1246:
[----:B------:R-:W-:Y:S05]  /*0ae0*/  @!P2 BRA `(.L_x_1244) ;  /* 0x0000001000e4a947 */ /* 0x000fea0003800000 */
[----:B------:R-:W-:-:S04]  /*0af0*/  IADD3 R9, R14, 0x1, RZ ;  /* 0x000000010e097810 */ /* 0x000fc80007ffe0ff */
[----:B------:R-:W-:-:S07]  /*0b00*/  SHF.R.S32.HI R6, RZ, 0x1f, R9 ;  /* 0x0000001fff067819 */ /* 0x000fce0000011409 */
.L_x_1247:
        /* <DEDUP_REMOVED lines=110> */
.L_x_1245:
        /* <DEDUP_REMOVED lines=13> */
.L_x_1249:
        /* <DEDUP_REMOVED lines=39> */
.L_x_1248:
[----:B------:R-:W-:-:S13]  /*1530*/  ISETP.GE.U32.AND P0, PT, R23, 0x3, PT ;  /* 0x000000031700780c */ /* 0x000fda0003f06070 */
[----:B------:R-:W-:Y:S05]  /*1540*/  @!P0 BRA `(.L_x_1244) ;  /* 0x00000008004c8947 */ /* 0x000fea0003800000 */
[----:B------:R-:W-:Y:S01]  /*1550*/  ULDC.64 UR8, c[0x0][0x288] ;  /* 0x0000a20000087ab9 */ /* 0x000fe20000000a00 */
[----:B------:R-:W-:Y:S02]  /*1560*/  SHF.R.S32.HI R6, RZ, 0x1f, R14 ;  /* 0x0000001fff067819 */ /* 0x000fe4000001140e */
[----:B------:R-:W-:Y:S02]  /*1570*/  ISETP.GE.U32.AND P0, PT, R20, UR8, PT ;  /* 0x0000000814007c0c */ /* 0x000fe4000bf06070 */
[----:B------:R-:W-:Y:S02]  /*1580*/  MOV R9, R14 ;  /* 0x0000000e00097202 */ /* 0x000fe40000000f00 */
[----:B------:R-:W-:-:S13]  /*1590*/  ISETP.GE.AND.EX P0, PT, R21, UR9, PT, P0 ;  /* 0x0000000915007c0c */ /* 0x000fda000bf06300 */
.L_x_1250:
        /* <DEDUP_REMOVED lines=57> */
[----:B0-----:R-:W-:-:S05]  /*1930*/  @!P0 IADD3 R26, P1, R26, R24, RZ ;  /* 0x000000181a1a8210 */ /* 0x001fca0007f3e0ff */
[----:B------:R-:W-:Y:S01]  /*1940*/  @!P0 IMAD.X R27, R27, 0x1, R25, P1 ;  /* 0x000000011b1b8824 */ /* 0x000fe200008e0619 */
        /* <DEDUP_REMOVED lines=27> */
[----:B0-----:R-:W-:-:S05]  /*1b00*/  @!P0 IADD3 R16, P1, R27, R14, RZ ;  /* 0x0000000e1b108210 */ /* 0x001fca0007f3e0ff */
[----:B------:R-:W-:Y:S01]  /*1b10*/  @!P0 IMAD.X R17, R26, 0x1, R15, P1 ;  /* 0x000000011a118824 */ /* 0x000fe200008e060f */
        /* <DEDUP_REMOVED lines=17> */
[----:B---3--:R-:W-:Y:S01]  /*1c30*/  FADD.FTZ R17, -R12, R22 ;  /* 0x000000160c117221 */ /* 0x008fe20000010100 */
[----:B------:R-:W-:Y:S01]  /*1c40*/  FFMA.FTZ R16, R18, R21, R31 ;  /* 0x0000001512107223 */ /* 0x000fe2000001001f */
[----:B------:R-:W-:Y:S01]  /*1c50*/  FADD.FTZ R23, -R12, R23 ;  /* 0x000000170c177221 */ /* 0x000fe20000010100 */
[----:B------:R-:W-:Y:S01]  /*1c60*/  FADD.FTZ R7, R7, R20 ;  /* 0x0000001407077221 */ /* 0x000fe20000010000 */
[----:B------:R-:W-:Y:S01]  /*1c70*/  FFMA.FTZ R27, R27, R20, R36 ;  /* 0x000000141b1b7223 */ /* 0x000fe20000010024 */
[----:B------:R-:W-:Y:S01]  /*1c80*/  FMUL.FTZ R20, R21, R11 ;  /* 0x0000000b15147220 */ /* 0x000fe20000410000 */
[----:B------:R-:W-:Y:S01]  /*1c90*/  ISETP.GE.AND P1, PT, R9, R3, PT ;  /* 0x000000030900720c */ /* 0x000fe20003f26270 */
[----:B------:R-:W-:Y:S01]  /*1ca0*/  FMUL.FTZ R23, R23, R30 ;  /* 0x0000001e17177220 */ /* 0x000fe20000410000 */
[----:B------:R-:W-:Y:S01]  /*1cb0*/  IADD3.X R6, RZ, R6, RZ, P2, !PT ;  /* 0x00000006ff067210 */ /* 0x000fe200017fe4ff */
[----:B------:R-:W-:Y:S01]  /*1cc0*/  FFMA.FTZ R22, R18, R20, R27 ;  /* 0x0000001412167223 */ /* 0x000fe2000001001b */
[----:B------:R-:W-:Y:S01]  /*1cd0*/  FADD.FTZ R26, R20, R7 ;  /* 0x00000007141a7221 */ /* 0x000fe20000010000 */
[----:B------:R-:W-:Y:S01]  /*1ce0*/  FMUL.FTZ R18, R17, R30 ;  /* 0x0000001e11127220 */ /* 0x000fe20000410000 */
[----:B------:R-:W-:-:S03]  /*1cf0*/  FMUL.FTZ R7, R24, R10 ;  /* 0x0000000a18077220 */ /* 0x000fc60000410000 */
        /* <DEDUP_REMOVED lines=24> */
.L_x_1244:
[----:B------:R-:W0:Y:S01]  /*1e80*/  S2R R3, SR_CgaCtaId ;  /* 0x0000000000037919 */ /* 0x000e220000008800 */
[----:B------:R-:W-:Y:S02]  /*1e90*/  ISETP.NE.AND P0, PT, R4, RZ, PT ;  /* 0x000000ff0400720c */ /* 0x000fe40003f05270 */
[----:B------:R-:W-:Y:S02]  /*1ea0*/  MOV R10, 0x400 ;  /* 0x00000400000a7802 */ /* 0x000fe40000000f00 */
[----:B------:R-:W-:Y:S02]  /*1eb0*/  SEL R6, RZ, 0x1, P0 ;  /* 0x00000001ff067807 */ /* 0x000fe40000000000 */
[----:B------:R-:W-:Y:S02]  /*1ec0*/  ISETP.GT.U32.AND P0, PT, R0, 0x1b, PT ;  /* 0x0000001b0000780c */ /* 0x000fe40003f04070 */
        /* <DEDUP_REMOVED lines=16> */
[----:B------:R-:W1:Y:S01]  /*1fd0*/  LDS R17, [R8+0x218] ;  /* 0x0002180008117984 */ /* 0x000e620000000800 */
[----:B0-----:R-:W-:-:S03]  /*1fe0*/  SHF.R.U32.HI R6, RZ, 0x2, R27 ;  /* 0x00000002ff067819 */ /* 0x001fc6000001161b */
        /* <DEDUP_REMOVED lines=10> */
[----:B------:R-:W5:Y:S01]  /*2090*/  LDS R11, [R8+0x248] ;  /* 0x00024800080b7984 */ /* 0x000f620000000800 */
[----:B-1----:R-:W-:Y:S01]  /*20a0*/  @!P0 FADD.FTZ R14, R14, R7 ;  /* 0x000000070e0e8221 */ /* 0x002fe20000010000 */
[----:B------:R-:W-:-:S04]  /*20b0*/  IMAD.WIDE.U32 R6, R6, 0x24924925, RZ ;  /* 0x2492492506067825 */ /* 0x000fc800078e00ff */
[----:B------:R-:W-:Y:S02]  /*20c0*/  IMAD R6, R7, -0x1c, R27 ;  /* 0xffffffe407067824 */ /* 0x000fe400078e021b */
[----:B------:R-:W-:Y:S01]  /*20d0*/  @!P0 FADD.FTZ R16, R16, R17 ;  /* 0x0000001110108221 */ /* 0x000fe20000010000 */
[----:B0-----:R-:W-:-:S03]  /*20e0*/  @!P1 FADD.FTZ R21, R14, R21 ;  /* 0x000000150e159221 */ /* 0x001fc60000010000 */
[----:B------:R-:W-:Y:S01]  /*20f0*/  @!P1 FADD.FTZ R23, R16, R23 ;  /* 0x0000001710179221 */ /* 0x000fe20000010000 */
[----:B------:R-:W-:Y:S01]  /*2100*/  IADD3 R19, R18, R12, R19 ;  /* 0x0000000c12137210 */ /* 0x000fe20007ffe013 */
[----:B------:R-:W-:Y:S01]  /*2110*/  IMAD R12, R6, 0xc, R9 ;  /* 0x0000000c060c7824 */ /* 0x000fe200078e0209 */
[----:B------:R-:W-:Y:S01]  /*2120*/  MOV R9, 0xfffffff ;  /* 0x0fffffff00097802 */ /* 0x000fe20000000f00 */
[----:B--2---:R-:W-:Y:S01]  /*2130*/  @!P2 FADD.FTZ R22, R21, R22 ;  /* 0x000000161516a221 */ /* 0x004fe20000010000 */
[----:B------:R-:W-:Y:S02]  /*2140*/  IADD3 R7, R25, R19, R20 ;  /* 0x0000001319077210 */ /* 0x000fe40007ffe014 */
[----:B------:R-:W-:Y:S01]  /*2150*/  R2UR UR4, R9 ;  /* 0x00000000090472ca */ /* 0x000fe200000e0000 */
[----:B---3--:R-:W-:Y:S02]  /*2160*/  @!P2 FADD.FTZ R24, R23, R24 ;  /* 0x000000181718a221 */ /* 0x008fe40000010000 */
[----:B------:R0:W-:Y:S01]  /*2170*/  STS [R12+0xc0], R7 ;  /* 0x0000c0070c007388 */ /* 0x0001e20000000800 */
[----:B----4-:R-:W-:Y:S01]  /*2180*/  @!P3 FADD.FTZ R15, R22, R15 ;  /* 0x0000000f160fb221 */ /* 0x010fe20000010000 */
[----:B-----5:R-:W-:-:S04]  /*2190*/  @!P3 FADD.FTZ R11, R24, R11 ;  /* 0x0000000b180bb221 */ /* 0x020fc80000010000 */
[----:B------:R0:W-:Y:S04]  /*21a0*/  STS [R12+0xc4], R15 ;  /* 0x0000c40f0c007388 */ /* 0x0001e80000000800 */
[----:B------:R0:W-:Y:S01]  /*21b0*/  STS [R12+0xc8], R11 ;  /* 0x0000c80b0c007388 */ /* 0x0001e20000000800 */
[----:B------:R-:W-:Y:S05]  /*21c0*/  BRA.DIV UR4, `(.L_x_1252) ;  /* 0x0000000e046c7947 */ /* 0x000fea000b800000 */
[----:B------:R-:W-:Y:S01]  /*21d0*/  NOP ;  /* 0x0000000000007918 */ /* 0x000fe20000000000 */
.L_x_1268:
        /* <DEDUP_REMOVED lines=12> */
.L_x_1254:
[----:B------:R-:W-:Y:S05]  /*22a0*/  BSYNC B0 ;  /* 0x0000000000007941 */ /* 0x000fea0003800000 */
.L_x_1253:
[----:B------:R-:W-:-:S13]  /*22b0*/  R2UR UR4, R9 ;  /* 0x00000000090472ca */ /* 0x000fda00000e0000 */
[----:B------:R-:W-:Y:S05]  /*22c0*/  BRA.DIV UR4, `(.L_x_1255) ;  /* 0x0000000e043c7947 */ /* 0x000fea000b800000 */
[----:B------:R-:W-:Y:S01]  /*22d0*/  NOP ;  /* 0x0000000000007918 */ /* 0x000fe20000000000 */
[----:B------:R1:W-:Y:S04]  /*22e0*/  STS [R12+0xc0], R7 ;  /* 0x0000c0070c007388 */ /* 0x0003e80000000800 */
[----:B------:R1:W-:Y:S04]  /*22f0*/  STS [R12+0xc4], R15 ;  /* 0x0000c40f0c007388 */ /* 0x0003e80000000800 */
[----:B------:R1:W-:Y:S01]  /*2300*/  STS [R12+0xc8], R11 ;  /* 0x0000c80b0c007388 */ /* 0x0003e20000000800 */
[----:B------:R-:W-:Y:S01]  /*2310*/  NOP ;  /* 0x0000000000007918 */ /* 0x000fe20000000000 */
.L_x_1272:
        /* <DEDUP_REMOVED lines=12> */
.L_x_1257:
[----:B------:R-:W-:Y:S05]  /*23e0*/  BSYNC B0 ;  /* 0x0000000000007941 */ /* 0x000fea0003800000 */
.L_x_1256:
[----:B------:R-:W-:-:S13]  /*23f0*/  R2UR UR4, R9 ;  /* 0x00000000090472ca */ /* 0x000fda00000e0000 */
[----:B------:R-:W-:Y:S05]  /*2400*/  BRA.DIV UR4, `(.L_x_1258) ;  /* 0x0000000e041c7947 */ /* 0x000fea000b800000 */
[----:B------:R-:W-:Y:S01]  /*2410*/  NOP ;  /* 0x0000000000007918 */ /* 0x000fe20000000000 */
[----:B------:R2:W-:Y:S04]  /*2420*/  STS [R12+0xc0], R7 ;  /* 0x0000c0070c007388 */ /* 0x0005e80000000800 */
[----:B------:R2:W-:Y:S04]  /*2430*/  STS [R12+0xc4], R15 ;  /* 0x0000c40f0c007388 */ /* 0x0005e80000000800 */
[----:B------:R2:W-:Y:S01]  /*2440*/  STS [R12+0xc8], R11 ;  /* 0x0000c80b0c007388 */ /* 0x0005e20000000800 */
[----:B------:R-:W-:Y:S01]  /*2450*/  NOP ;  /* 0x0000000000007918 */ /* 0x000fe20000000000 */
.L_x_1276:
        /* <DEDUP_REMOVED lines=9> */
[----:B012---:R-:W-:Y:S01]  /*24f0*/  FSEL R11, R14, R11, !P0 ;  /* 0x0000000b0e0b7208 */ /* 0x007fe20004000000 */
[----:B-----5:R-:W-:Y:S01]  /*2500*/  IMAD.IADD R7, R7, 0x1, R18 ;  /* 0x0000000107077824 */ /* 0x020fe200078e0212 */
[----:B------:R-:W-:-:S07]  /*2510*/  FSEL R15, R16, R15, !P0 ;  /* 0x0000000f100f7208 */ /* 0x000fce0004000000 */
.L_x_1260:
[----:B------:R-:W-:Y:S05]  /*2520*/  BSYNC B0 ;  /* 0x0000000000007941 */ /* 0x000fea0003800000 */
.L_x_1259:
[----:B------:R-:W-:-:S13]  /*2530*/  R2UR UR4, R9 ;  /* 0x00000000090472ca */ /* 0x000fda00000e0000 */
[----:B------:R-:W-:Y:S05]  /*2540*/  BRA.DIV UR4, `(.L_x_1261) ;  /* 0x0000000a04fc7947 */ /* 0x000fea000b800000 */
[----:B------:R-:W-:Y:S01]  /*2550*/  NOP ;  /* 0x0000000000007918 */ /* 0x000fe20000000000 */
[----:B------:R3:W-:Y:S04]  /*2560*/  STS [R12+0xc0], R7 ;  /* 0x0000c0070c007388 */ /* 0x0007e80000000800 */
[----:B------:R3:W-:Y:S04]  /*2570*/  STS [R12+0xc4], R15 ;  /* 0x0000c40f0c007388 */ /* 0x0007e80000000800 */
[----:B------:R3:W-:Y:S01]  /*2580*/  STS [R12+0xc8], R11 ;  /* 0x0000c80b0c007388 */ /* 0x0007e20000000800 */
[----:B------:R-:W-:Y:S01]  /*2590*/  NOP ;  /* 0x0000000000007918 */ /* 0x000fe20000000000 */
.L_x_1280:
        /* <DEDUP_REMOVED lines=12> */
.L_x_1263:
[----:B------:R-:W-:Y:S05]  /*2660*/  BSYNC B0 ;  /* 0x0000000000007941 */ /* 0x000fea0003800000 */
.L_x_1262:
        /* <DEDUP_REMOVED lines=25> */
.L_x_1286:
[----:B------:R-:W1:Y:S01]  /*2800*/  LDS R25, [R8+0x210] ;  /* 0x0002100008197984 */ /* 0x000e620000000800 */
[----:B------:R-:W-:Y:S02]  /*2810*/  ISETP.NE.AND P1, PT, R0, RZ, PT ;  /* 0x000000ff0000720c */ /* 0x000fe40003f25270 */
[----:B------:R-:W-:Y:S01]  /*2820*/  PLOP3.LUT P0, PT, PT, PT, PT, 0x80, 0x0 ;  /* 0x000000000000781c */ /* 0x000fe20003f0f070 */
[----:B0-----:R-:W0:Y:S04]  /*2830*/  LDS R11, [R8+0x21c] ;  /* 0x00021c00080b7984 */ /* 0x001e280000000800 */
[----:B------:R-:W2:Y:S04]  /*2840*/  LDS R6, [R12+0xb4] ;  /* 0x0000b4000c067984 */ /* 0x000ea80000000800 */
[----:B------:R-:W-:Y:S04]  /*2850*/  LDS R7, [R12+0xb8] ;  /* 0x0000b8000c077984 */ /* 0x000fe80000000800 */
[----:B------:R-:W3:Y:S04]  /*2860*/  LDS R24, [R8+0x214] ;  /* 0x0002140008187984 */ /* 0x000ee80000000800 */
[----:B------:R-:W-:Y:S04]  /*2870*/  LDS R26, [R8+0x218] ;  /* 0x00021800081a7984 */ /* 0x000fe80000000800 */
[----:B------:R-:W4:Y:S04]  /*2880*/  LDS R9, [R12+0xbc] ;  /* 0x0000bc000c097984 */ /* 0x000f280000000800 */
        /* <DEDUP_REMOVED lines=9> */
[----:B--2---:R-:W-:-:S03]  /*2920*/  @P1 IADD3 R25, R6, R25, RZ ;  /* 0x0000001906191210 */ /* 0x004fc60007ffe0ff */
[----:B------:R-:W2:Y:S01]  /*2930*/  LDS R18, [R8+0x230] ;  /* 0x0002300008127984 */ /* 0x000ea20000000800 */
[----:B------:R-:W-:-:S03]  /*2940*/  IADD3 R11, R11, R25, RZ ;  /* 0x000000190b0b7210 */ /* 0x000fc60007ffe0ff */
[----:B------:R-:W2:Y:S02]  /*2950*/  LDS R21, [R8+0x238] ;  /* 0x0002380008157984 */ /* 0x000ea40000000800 */
[----:B---3--:R-:W-:Y:S02]  /*2960*/  @!P0 FADD.FTZ R24, R7, R24 ;  /* 0x0000001807188221 */ /* 0x008fe40000010000 */
[----:B------:R-:W3:Y:S04]  /*2970*/  LDS R23, [R8+0x23c] ;  /* 0x00023c0008177984 */ /* 0x000ee80000000800 */
[----:B------:R-:W3:Y:S01]  /*2980*/  LDS R12, [R8+0x244] ;  /* 0x00024400080c7984 */ /* 0x000ee20000000800 */
[----:B----4-:R-:W-:-:S03]  /*2990*/  @!P0 FADD.FTZ R26, R9, R26 ;  /* 0x0000001a091a8221 */ /* 0x010fc60000010000 */
[----:B------:R-:W4:Y:S01]  /*29a0*/  LDS R22, [R8+0x248] ;  /* 0x0002480008167984 */ /* 0x000f220000000800 */
[C---:B-----5:R-:W-:Y:S02]  /*29b0*/  ISETP.NE.AND P0, PT, R14.reuse, RZ, PT ;  /* 0x000000ff0e00720c */ /* 0x060fe40003f05270 */
[----:B------:R-:W-:Y:S01]  /*29c0*/  IADD3 R14, R14, R11, RZ ;  /* 0x0000000b0e0e7210 */ /* 0x000fe20007ffe0ff */
[----:B------:R0:W-:Y:S01]  /*29d0*/  STS [R8+0x210], R25 ;  /* 0x0002101908007388 */ /* 0x0001e20000000800 */
[C---:B------:R-:W-:Y:S02]  /*29e0*/  ISETP.NE.AND P3, PT, R19.reuse, RZ, PT ;  /* 0x000000ff1300720c */ /* 0x040fe40003f65270 */
[----:B------:R-:W-:Y:S01]  /*29f0*/  IADD3 R19, R19, R14, RZ ;  /* 0x0000000e13137210 */ /* 0x000fe20007ffe0ff */
[----:B------:R0:W-:Y:S01]  /*2a00*/  STS [R8+0x21c], R11 ;  /* 0x00021c0b08007388 */ /* 0x0001e20000000800 */
[----:B------:R-:W-:Y:S01]  /*2a10*/  ISETP.NE.AND P1, PT, R20, RZ, PT ;  /* 0x000000ff1400720c */ /* 0x000fe20003f25270 */
[----:B------:R-:W-:-:S02]  /*2a20*/  @!P2 FADD.FTZ R15, R15, R24 ;  /* 0x000000180f0fa221 */ /* 0x000fc40000010000 */
[----:B------:R-:W-:Y:S01]  /*2a30*/  IMAD.IADD R7, R20, 0x1, R19 ;  /* 0x0000000114077824 */ /* 0x000fe200078e0213 */
[----:B------:R2:W-:Y:S01]  /*2a40*/  STS [R8+0x214], R24 ;  /* 0x0002141808007388 */ /* 0x0005e20000000800 */
[----:B-1----:R-:W-:-:S03]  /*2a50*/  @!P2 FADD.FTZ R17, R17, R26 ;  /* 0x0000001a1111a221 */ /* 0x002fc60000010000 */
[----:B------:R1:W-:Y:S01]  /*2a60*/  STS [R8+0x218], R26 ;  /* 0x0002181a08007388 */ /* 0x0003e20000000800 */
[----:B0-----:R-:W-:-:S03]  /*2a70*/  @!P0 FADD.FTZ R16, R16, R15 ;  /* 0x0000000f10108221 */ /* 0x001fc60000010000 */
[----:B------:R1:W-:Y:S01]  /*2a80*/  STS [R8+0x228], R14 ;  /* 0x0002280e08007388 */ /* 0x0003e20000000800 */
[----:B--2---:R-:W-:-:S03]  /*2a90*/  @!P0 FADD.FTZ R18, R18, R17 ;  /* 0x0000001112128221 */ /* 0x004fc60000010000 */
[----:B------:R1:W-:Y:S01]  /*2aa0*/  STS [R8+0x234], R19 ;  /* 0x0002341308007388 */ /* 0x0003e20000000800 */
[----:B------:R-:W-:-:S03]  /*2ab0*/  @!P3 FADD.FTZ R21, R21, R16 ;  /* 0x000000101515b221 */ /* 0x000fc60000010000 */
[----:B------:R1:W-:Y:S01]  /*2ac0*/  STS [R8+0x240], R7 ;  /* 0x0002400708007388 */ /* 0x0003e20000000800 */
[----:B---3--:R-:W-:-:S03]  /*2ad0*/  @!P3 FADD.FTZ R23, R23, R18 ;  /* 0x000000121717b221 */ /* 0x008fc60000010000 */
[----:B------:R1:W-:Y:S01]  /*2ae0*/  STS [R8+0x220], R15 ;  /* 0x0002200f08007388 */ /* 0x0003e20000000800 */
[----:B------:R-:W-:-:S03]  /*2af0*/  @!P1 FADD.FTZ R12, R12, R21 ;  /* 0x000000150c0c9221 */ /* 0x000fc60000010000 */
[----:B------:R1:W-:Y:S01]  /*2b00*/  STS [R8+0x224], R17 ;  /* 0x0002241108007388 */ /* 0x0003e20000000800 */
[----:B----4-:R-:W-:-:S03]  /*2b10*/  @!P1 FADD.FTZ R22, R22, R23 ;  /* 0x0000001716169221 */ /* 0x010fc60000010000 */
[----:B------:R1:W-:Y:S04]  /*2b20*/  STS [R8+0x22c], R16 ;  /* 0x00022c1008007388 */ /* 0x0003e80000000800 */
[----:B------:R1:W-:Y:S04]  /*2b30*/  STS [R8+0x230], R18 ;  /* 0x0002301208007388 */ /* 0x0003e80000000800 */
[----:B------:R1:W-:Y:S04]  /*2b40*/  STS [R8+0x238], R21 ;  /* 0x0002381508007388 */ /* 0x0003e80000000800 */
[----:B------:R1:W-:Y:S04]  /*2b50*/  STS [R8+0x23c], R23 ;  /* 0x00023c1708007388 */ /* 0x0003e80000000800 */
[----:B------:R1:W-:Y:S04]  /*2b60*/  STS [R8+0x244], R12 ;  /* 0x0002440c08007388 */ /* 0x0003e80000000800 */
[----:B------:R1:W-:Y:S02]  /*2b70*/  STS [R8+0x248], R22 ;  /* 0x0002481608007388 */ /* 0x0003e40000000800 */
.L_x_1251:
[----:B01----:R-:W-:Y:S01]  /*2b80*/  LEA R7, R3, R10, 0x18 ;  /* 0x0000000a03077211 */ /* 0x003fe200078ec0ff */
        /* <DEDUP_REMOVED lines=14> */
[----:B0-----:R-:W-:-:S05]  /*2c70*/  IMAD R11, R15, UR5, R0 ;  /* 0x000000050f0b7c24 */ /* 0x001fca000f8e0200 */
[----:B------:R-:W-:Y:S01]  /*2c80*/  ISETP.GE.AND P0, PT, R11, UR8, PT ;  /* 0x000000080b007c0c */ /* 0x000fe2000bf06270 */
[----:B-1----:R-:W-:Y:S01]  /*2c90*/  IMAD R12, R9, UR5, R0 ;  /* 0x00000005090c7c24 */ /* 0x002fe2000f8e0200 */
[----:B------:R-:W-:Y:S02]  /*2ca0*/  @!P2 LEA R9, R3, R8, 0x18 ;  /* 0x000000080309a211 */ /* 0x000fe400078ec0ff */
[----:B------:R-:W-:Y:S02]  /*2cb0*/  ISETP.LT.U32.AND P0, PT, R0, R15, !P0 ;  /* 0x0000000f0000720c */ /* 0x000fe40004701070 */
[----:B------:R-:W-:Y:S02]  /*2cc0*/  @!P2 LEA R9, R2, R9, 0x3 ;  /* 0x000000090209a211 */ /* 0x000fe400078e18ff */
[----:B------:R-:W-:Y:S02]  /*2cd0*/  ISETP.GE.U32.AND P1, PT, R12, UR10, PT ;  /* 0x0000000a0c007c0c */ /* 0x000fe4000bf26070 */
[----:B------:R-:W-:-:S04]  /*2ce0*/  SHF.R.S32.HI R4, RZ, 0x1f, R12 ;  /* 0x0000001fff047819 */ /* 0x000fc8000001140c */
[----:B------:R-:W-:Y:S01]  /*2cf0*/  ISETP.GE.AND.EX P1, PT, R4, UR11, PT, P1 ;  /* 0x0000000b04007c0c */ /* 0x000fe2000bf26310 */
[----:B--2---:R0:W-:Y:S01]  /*2d00*/  @!P2 STS.64 [R9], R6 ;  /* 0x000000060900a388 */ /* 0x0041e20000000a00 */
[----:B------:R-:W-:Y:S06]  /*2d10*/  BAR.SYNC.DEFER_BLOCKING 0x0 ;  /* 0x0000000000007b1d */ /* 0x000fec0000010000 */
[----:B------:R-:W-:Y:S05]  /*2d20*/  @!P0 BRA `(.L_x_1266) ;  /* 0x0000000000388947 */ /* 0x000fea0003800000 */
[----:B------:R-:W-:Y:S01]  /*2d30*/  IADD3 R10, R10, 0x8b0, RZ ;  /* 0x000008b00a0a7810 */ /* 0x000fe20007ffe0ff */
[----:B------:R-:W1:Y:S01]  /*2d40*/  S2R R2, SR_CTAID.Z ;  /* 0x0000000000027919 */ /* 0x000e620000002700 */
[----:B0-----:R-:W0:Y:S02]  /*2d50*/  LDC.64 R6, c[0x0][0x268] ;  /* 0x00009a00ff067b82 */ /* 0x001e240000000a00 */
[----:B------:R-:W-:-:S04]  /*2d60*/  LEA R3, R3, R10, 0x18 ;  /* 0x0000000a03037211 */ /* 0x000fc800078ec0ff */
[----:B------:R-:W-:-:S05]  /*2d70*/  LEA R0, R0, R3, 0x3 ;  /* 0x0000000300007211 */ /* 0x000fca00078e18ff */
[----:B------:R-:W2:Y:S01]  /*2d80*/  LDS.64 R8, [R0] ;  /* 0x0000000000087984 */ /* 0x000ea20000000a00 */
[----:B-1----:R-:W-:-:S05]  /*2d90*/  SHF.L.U32 R2, R2, 0x1, RZ ;  /* 0x0000000102027819 */ /* 0x002fca00000006ff */
[C---:B------:R-:W-:Y:S02]  /*2da0*/  VIADD R10, R2.reuse, 0x1 ;  /* 0x00000001020a7836 */ /* 0x040fe40000000000 */
[--C-:B------:R-:W-:Y:S02]  /*2db0*/  IMAD R3, R2, UR8, R11.reuse ;  /* 0x0000000802037c24 */ /* 0x100fe4000f8e020b */
[----:B------:R-:W-:Y:S02]  /*2dc0*/  IMAD R11, R10, UR8, R11 ;  /* 0x000000080a0b7c24 */ /* 0x000fe4000f8e020b */
[----:B0-----:R-:W-:-:S04]  /*2dd0*/  IMAD.WIDE R2, R3, 0x4, R6 ;  /* 0x0000000403027825 */ /* 0x001fc800078e0206 */
[----:B------:R-:W-:Y:S01]  /*2de0*/  IMAD.WIDE R6, R11, 0x4, R6 ;  /* 0x000000040b067825 */ /* 0x000fe200078e0206 */
[----:B--2---:R1:W-:Y:S04]  /*2df0*/  REDG.E.ADD.F32.FTZ.RN.STRONG.GPU desc[UR6][R2.64], R8 ;  /* 0x00000008020079a6 */ /* 0x0043e8000c10f386 */
[----:B------:R1:W-:Y:S02]  /*2e00*/  REDG.E.ADD.F32.FTZ.RN.STRONG.GPU desc[UR6][R6.64], R9 ;  /* 0x00000009060079a6 */ /* 0x0003e4000c10f386 */
.L_x_1266:
[----:B------:R-:W-:Y:S05]  /*2e10*/  BSYNC B0 ;  /* 0x0000000000007941 */ /* 0x000fea0003800000 */
.L_x_1265:
        /* <DEDUP_REMOVED lines=22> */
.L_x_1252:
[----:B0-----:R-:W-:Y:S05]  /*2f80*/  WARPSYNC.COLLECTIVE R9, `(.L_x_1267) ;  /* 0x0000000009087348 */ /* 0x001fea0003c00000 */
[----:B------:R-:W-:Y:S01]  /*2f90*/  NOP ;  /* 0x0000000000007918 */ /* 0x000fe20000000000 */
[----:B0-----:R-:W-:Y:S01]  /*2fa0*/  ENDCOLLECTIVE ;  /* 0x000000000000791b */ /* 0x001fe20003800000 */
.L_x_1267:
[----:B------:R-:W-:Y:S05]  /*2fb0*/  BRA `(.L_x_1268) ;  /* 0xfffffff000887947 */ /* 0x000fea000383ffff */
.L_x_1255:
[----:B------:R-:W-:Y:S01]  /*2fc0*/  BSSY B0, `(.L_x_1269) ;  /* 0x0000004000007945 */ /* 0x000fe20003800000 */
[----:B0-----:R-:W-:Y:S05]  /*2fd0*/  WARPSYNC.COLLECTIVE R9, `(.L_x_1270) ;  /* 0x0000000009087348 */ /* 0x001fea0003c00000 */
[----:B------:R-:W-:Y:S01]  /*2fe0*/  NOP ;  /* 0x0000000000007918 */ /* 0x000fe20000000000 */
[----:B0-----:R-:W-:Y:S01]  /*2ff0*/  ENDCOLLECTIVE ;  /* 0x000000000000791b */ /* 0x001fe20003800000 */
.L_x_1270:
[----:B------:R-:W-:Y:S05]  /*3000*/  BSYNC B0 ;  /* 0x0000000000007941 */ /* 0x000fea0003800000 */
.L_x_1269:
[----:B------:R0:W-:Y:S04]  /*3010*/  STS [R12+0xc0], R7 ;  /* 0x0000c0070c007388 */ /* 0x0001e80000000800 */
[----:B------:R0:W-:Y:S04]  /*3020*/  STS [R12+0xc4], R15 ;  /* 0x0000c40f0c007388 */ /* 0x0001e80000000800 */
[----:B------:R0:W-:Y:S02]  /*3030*/  STS [R12+0xc8], R11 ;  /* 0x0000c80b0c007388 */ /* 0x0001e40000000800 */
[----:B0-----:R-:W-:Y:S05]  /*3040*/  WARPSYNC.COLLECTIVE R9, `(.L_x_1271) ;  /* 0x0000000009087348 */ /* 0x001fea0003c00000 */
[----:B------:R-:W-:Y:S01]  /*3050*/  NOP ;  /* 0x0000000000007918 */ /* 0x000fe20000000000 */
[----:B0-----:R-:W-:Y:S01]  /*3060*/  ENDCOLLECTIVE ;  /* 0x000000000000791b */ /* 0x001fe20003800000 */
.L_x_1271:
[----:B------:R-:W-:Y:S05]  /*3070*/  BRA `(.L_x_1272) ;  /* 0xfffffff000a87947 */ /* 0x000fea000383ffff */
.L_x_1258:
[----:B------:R-:W-:Y:S01]  /*3080*/  BSSY B0, `(.L_x_1273) ;  /* 0x0000004000007945 */ /* 0x000fe20003800000 */
[----:B01----:R-:W-:Y:S05]  /*3090*/  WARPSYNC.COLLECTIVE R9, `(.L_x_1274) ;  /* 0x0000000009087348 */ /* 0x003fea0003c00000 */
[----:B------:R-:W-:Y:S01]  /*30a0*/  NOP ;  /* 0x0000000000007918 */ /* 0x000fe20000000000 */
[----:B01----:R-:W-:Y:S01]  /*30b0*/  ENDCOLLECTIVE ;  /* 0x000000000000791b */ /* 0x003fe20003800000 */
.L_x_1274:
[----:B------:R-:W-:Y:S05]  /*30c0*/  BSYNC B0 ;  /* 0x0000000000007941 */ /* 0x000fea0003800000 */
.L_x_1273:
[----:B------:R0:W-:Y:S04]  /*30d0*/  STS [R12+0xc0], R7 ;  /* 0x0000c0070c007388 */ /* 0x0001e80000000800 */
[----:B------:R0:W-:Y:S04]  /*30e0*/  STS [R12+0xc4], R15 ;  /* 0x0000c40f0c007388 */ /* 0x0001e80000000800 */
[----:B------:R0:W-:Y:S02]  /*30f0*/  STS [R12+0xc8], R11 ;  /* 0x0000c80b0c007388 */ /* 0x0001e40000000800 */
[----:B0-----:R-:W-:Y:S05]  /*3100*/  WARPSYNC.COLLECTIVE R9, `(.L_x_1275) ;  /* 0x0000000009087348 */ /* 0x001fea0003c00000 */
[----:B------:R-:W-:Y:S01]  /*3110*/  NOP ;  /* 0x0000000000007918 */ /* 0x000fe20000000000 */
[----:B0-----:R-:W-:Y:S01]  /*3120*/  ENDCOLLECTIVE ;  /* 0x000000000000791b */ /* 0x001fe20003800000 */
.L_x_1275:
[----:B------:R-:W-:Y:S05]  /*3130*/  BRA `(.L_x_1276) ;  /* 0xfffffff000c87947 */ /* 0x000fea000383ffff */
.L_x_1261:
[----:B------:R-:W-:Y:S01]  /*3140*/  BSSY B0, `(.L_x_1277) ;  /* 0x0000004000007945 */ /* 0x000fe20003800000 */
[----:B012---:R-:W-:Y:S05]  /*3150*/  WARPSYNC.COLLECTIVE R9, `(.L_x_1278) ;  /* 0x0000000009087348 */ /* 0x007fea0003c00000 */
[----:B------:R-:W-:Y:S01]  /*3160*/  NOP ;  /* 0x0000000000007918 */ /* 0x000fe20000000000 */
[----:B012---:R-:W-:Y:S01]  /*3170*/  ENDCOLLECTIVE ;  /* 0x000000000000791b */ /* 0x007fe20003800000 */
.L_x_1278:
[----:B------:R-:W-:Y:S05]  /*3180*/  BSYNC B0 ;  /* 0x0000000000007941 */ /* 0x000fea0003800000 */
.L_x_1277:
[----:B------:R0:W-:Y:S04]  /*3190*/  STS [R12+0xc0], R7 ;  /* 0x0000c0070c007388 */ /* 0x0001e80000000800 */
[----:B------:R0:W-:Y:S04]  /*31a0*/  STS [R12+0xc4], R15 ;  /* 0x0000c40f0c007388 */ /* 0x0001e80000000800 */
[----:B------:R0:W-:Y:S02]  /*31b0*/  STS [R12+0xc8], R11 ;  /* 0x0000c80b0c007388 */ /* 0x0001e40000000800 */
[----:B0-----:R-:W-:Y:S05]  /*31c0*/  WARPSYNC.COLLECTIVE R9, `(.L_x_1279) ;  /* 0x0000000009087348 */ /* 0x001fea0003c00000 */
[----:B------:R-:W-:Y:S01]  /*31d0*/  NOP ;  /* 0x0000000000007918 */ /* 0x000fe20000000000 */
[----:B0-----:R-:W-:Y:S01]  /*31e0*/  ENDCOLLECTIVE ;  /* 0x000000000000791b */ /* 0x001fe20003800000 */
.L_x_1279:
[----:B------:R-:W-:Y:S05]  /*31f0*/  BRA `(.L_x_1280) ;  /* 0xfffffff000e87947 */ /* 0x000fea000383ffff */
.L_x_1264:
[----:B------:R-:W-:Y:S01]  /*3200*/  BSSY B0, `(.L_x_1281) ;  /* 0x0000005000007945 */ /* 0x000fe20003800000 */
[----:B------:R-:W-:-:S13]  /*3210*/  ISETP.GE.U32.AND P0, PT, R6, 0x10, PT ;  /* 0x000000100600780c */ /* 0x000fda0003f06070 */
[----:B0123--:R-:W-:Y:S05]  /*3220*/  WARPSYNC.COLLECTIVE R9, `(.L_x_1282) ;  /* 0x0000000009087348 */ /* 0x00ffea0003c00000 */
[----:B------:R-:W-:Y:S01]  /*3230*/  NOP ;  /* 0x0000000000007918 */ /* 0x000fe20000000000 */
[----:B0123--:R-:W-:Y:S01]  /*3240*/  ENDCOLLECTIVE ;  /* 0x000000000000791b */ /* 0x00ffe20003800000 */
.L_x_1282:
[----:B------:R-:W-:Y:S05]  /*3250*/  BSYNC B0 ;  /* 0x0000000000007941 */ /* 0x000fea0003800000 */
.L_x_1281:
[----:B------:R0:W-:Y:S01]  /*3260*/  STS [R12+0xc0], R7 ;  /* 0x0000c0070c007388 */ /* 0x0001e20000000800 */
[----:B------:R-:W-:-:S03]  /*3270*/  ISETP.NE.OR P1, PT, R7, RZ, !P0 ;  /* 0x000000ff0700720c */ /* 0x000fc60004725670 */
[----:B------:R0:W-:Y:S04]  /*3280*/  STS [R12+0xc4], R15 ;  /* 0x0000c40f0c007388 */ /* 0x0001e80000000800 */
[----:B------:R0:W-:Y:S06]  /*3290*/  STS [R12+0xc8], R11 ;  /* 0x0000c80b0c007388 */ /* 0x0001ec0000000800 */
[----:B0-----:R-:W-:Y:S05]  /*32a0*/  WARPSYNC.COLLECTIVE R9, `(.L_x_1283) ;  /* 0x0000000009087348 */ /* 0x001fea0003c00000 */
[----:B------:R-:W-:Y:S01]  /*32b0*/  NOP ;  /* 0x0000000000007918 */ /* 0x000fe20000000000 */
[----:B0-----:R-:W-:Y:S01]  /*32c0*/  ENDCOLLECTIVE ;  /* 0x000000000000791b */ /* 0x001fe20003800000 */
.L_x_1283:
        /* <DEDUP_REMOVED lines=9> */
.L_x_1284:
        /* <DEDUP_REMOVED lines=9> */
.L_x_1285:
[----:B------:R-:W-:Y:S05]  /*33f0*/  BRA `(.L_x_1286) ;  /* 0xfffffff400007947 */ /* 0x000fea000383ffff */
.L_x_1287:
        /* <DEDUP_REMOVED lines=16> */
.L_x_4478:


//--------------------- .text._Z30group_norm_nhwc_bwd_sum_kernelI11Fp32IOFp32WLi160EEv26Group_norm_nhwc_bwd_params --------------------------
	.section	.text._Z30group_norm_nhwc_bwd_sum_kernelI11Fp32IOFp32WLi160EEv26Group_norm_nhwc_bwd_params,"ax",@progbits
	.align	128
        .global         _Z30group_norm_nhwc_bwd_sum_kernelI11Fp32IOFp32WLi160EEv26Group_norm_nhwc_bwd_params
        .type           _Z30group_norm_nhwc_bwd_sum_kernelI11Fp32IOFp32WLi160EEv26Group_norm_nhwc_bwd_params,@function
        .size           _Z30group_norm_nhwc_bwd_sum_kernelI11Fp32IOFp32WLi160EEv26Group_norm_nhwc_bwd_params,(.L_x_4479 - _Z30group_norm_nhwc_bwd_sum_kernelI11Fp32IOFp32WLi160EEv26Group_norm_nhwc_bwd_params)
        .other          _Z30group_norm_nhwc_bwd_sum_kernelI11Fp32IOFp32WLi160EEv26Group_norm_nhwc_bwd_params,@"STO_CUDA_ENTRY STV_DEFAULT"
_Z30group_norm_nhwc_bwd_sum_kernelI11Fp32IOFp32WLi160EEv26Group_norm_nhwc_bwd_params:
.text._Z30group_norm_nhwc_bwd_sum_kernelI11Fp32IOFp32WLi160EEv26Group_norm_nhwc_bwd_params:
        /* <DEDUP_REMOVED lines=10> */
[----:B------:R-:W1:Y:S01]  /*00a0*/  LDC R19, c[0x0][0x2ac] ;  /* 0x0000ab00ff137b82 */ /* 0x000e620000000800 */
[----:B--2---:R-:W-:Y:S01]  /*00b0*/  IMAD R14, R15, UR4, R0 ;  /* 0x000000040f0e7c24 */ /* 0x004fe2000f8e0200 */
[----:B------:R-:W-:Y:S01]  /*00c0*/  ULDC.64 UR4, c[0x0][0x208] ;  /* 0x0000820000047ab9 */ /* 0x000fe20000000a00 */
[----:B---3--:R-:W2:Y:S02]  /*00d0*/  MUFU.RCP R4, R4 ;  /* 0x0000000400047308 */ /* 0x008ea40000001000 */
[----:B--2---:R-:W-:-:S06]  /*00e0*/  IADD3 R2, R4, 0xffffffe, RZ ;  /* 0x0ffffffe04027810 */ /* 0x004fcc0007ffe0ff */
[----:B------:R2:W3:Y:S02]  /*00f0*/  F2I.FTZ.U32.TRUNC.NTZ R3, R2 ;  /* 0x0000000200037305 */ /* 0x0004e4000021f000 */
[----:B--2---:R-:W-:Y:S01]  /*0100*/  HFMA2.MMA R2, -RZ, RZ, 0, 0 ;  /* 0x00000000ff027435 */ /* 0x004fe200000001ff */
[----:B---3--:R-:W-:-:S04]  /*0110*/  IMAD.MOV R6, RZ, RZ, -R3 ;  /* 0x000000ffff067224 */ /* 0x008fc800078e0a03 */
[----:B------:R-:W-:Y:S01]  /*0120*/  IMAD R9, R6, R7, RZ ;  /* 0x0000000706097224 */ /* 0x000fe200078e02ff */
[----:B------:R-:W-:-:S04]  /*0130*/  IABS R6, R14 ;  /* 0x0000000e00067213 */ /* 0x000fc80000000000 */
        /* <DEDUP_REMOVED lines=12> */
[----:B------:R-:W-:Y:S02]  /*0200*/  @P0 IADD3 R4, R4, 0x1, RZ ;  /* 0x0000000104040810 */ /* 0x000fe40007ffe0ff */
[----:B------:R-:W-:-:S03]  /*0210*/  ISETP.NE.AND P0, PT, R5, RZ, PT ;  /* 0x000000ff0500720c */ /* 0x000fc60003f05270 */
[----:B------:R-:W-:Y:S01]  /*0220*/  IMAD.MOV.U32 R7, RZ, RZ, R4 ;  /* 0x000000ffff077224 */ /* 0x000fe200078e0004 */
[----:B------:R-:W-:-:S04]  /*0230*/  LOP3.LUT R4, RZ, R5, RZ, 0x33, !PT ;  /* 0x00000005ff047212 */ /* 0x000fc800078e33ff */
[----:B------:R-:W-:-:S04]  /*0240*/  @!P2 IADD3 R7, -R7, RZ, RZ ;  /* 0x000000ff0707a210 */ /* 0x000fc80007ffe1ff */
[----:B------:R-:W-:-:S05]  /*0250*/  SEL R7, R4, R7, !P0 ;  /* 0x0000000704077207 */ /* 0x000fca0004000000 */
[----:B0-----:R-:W-:-:S04]  /*0260*/  IMAD R7, R6, UR6, R7 ;  /* 0x0000000606077c24 */ /* 0x001fc8000f8e0207 */
[----:B--2---:R-:W-:-:S06]  /*0270*/  IMAD.WIDE R2, R7, 0x8, R2 ;  /* 0x0000000807027825 */ /* 0x004fcc00078e0202 */
[----:B------:R-:W2:Y:S01]  /*0280*/  LDG.E.64 R2, desc[UR4][R2.64] ;  /* 0x0000000402027981 */ /* 0x000ea2000c1e1b00 */
        /* <DEDUP_REMOVED lines=8> */
[----:B------:R0:W3:Y:S02]  /*0310*/  F2I.FTZ.U32.TRUNC.NTZ R7, R6 ;  /* 0x0000000600077305 */ /* 0x0000e4000021f000 */
[----:B0-----:R-:W-:Y:S01]  /*0320*/  MOV R6, RZ ;  /* 0x000000ff00067202 */ /* 0x001fe20000000f00 */
[----:B---3--:R-:W-:-:S04]  /*0330*/  IMAD.MOV R10, RZ, RZ, -R7 ;  /* 0x000000ffff0a7224 */ /* 0x008fc800078e0a07 */
[----:B------:R-:W-:Y:S01]  /*0340*/  IMAD R9, R10, R5, RZ ;  /* 0x000000050a097224 */ /* 0x000fe200078e02ff */
[----:B------:R-:W-:-:S03]  /*0350*/  CS2R R10, SRZ ;  /* 0x00000000000a7805 */ /* 0x000fc6000001ff00 */
[----:B------:R-:W-:-:S04]  /*0360*/  IMAD.HI.U32 R9, R7, R9, R6 ;  /* 0x0000000907097227 */ /* 0x000fc800078e0006 */
[----:B--2---:R-:W-:Y:S01]  /*0370*/  FFMA.FTZ R22, -R2, R2, R3 ;  /* 0x0000000202167223 */ /* 0x004fe20000010103 */
        /* <DEDUP_REMOVED lines=13> */
.L_x_1289:
[----:B------:R-:W-:Y:S05]  /*0450*/  BSYNC B0 ;  /* 0x0000000000007941 */ /* 0x000fea0003800000 */
.L_x_1288:
[----:B------:R-:W1:Y:S01]  /*0460*/  S2UR UR7, SR_CTAID.Y ;  /* 0x00000000000779c3 */ /* 0x000e620000002600 */
[----:B------:R-:W-:Y:S01]  /*0470*/  FSETP.GTU.FTZ.AND P2, PT, R22, RZ, PT ;  /* 0x000000ff1600720b */ /* 0x000fe20003f5c000 */
[----:B0-----:R-:W-:Y:S01]  /*0480*/  IMAD.HI.U32 R7, R9, R0, RZ ;  /* 0x0000000009077227 */ /* 0x001fe200078e00ff */
[----:B------:R-:W-:Y:S01]  /*0490*/  HFMA2.MMA R30, -RZ, RZ, 0, 0 ;  /* 0x00000000ff1e7435 */ /* 0x000fe200000001ff */
[----:B------:R-:W-:Y:S02]  /*04a0*/  CS2R R28, SRZ ;  /* 0x00000000001c7805 */ /* 0x000fe4000001ff00 */
[----:B------:R-:W-:Y:S01]  /*04b0*/  IMAD.MOV.U32 R8, RZ, RZ, RZ ;  /* 0x000000ffff087224 */ /* 0x000fe200078e00ff */
[----:B------:R-:W-:Y:S01]  /*04c0*/  IADD3 R3, -R7, RZ, RZ ;  /* 0x000000ff07037210 */ /* 0x000fe20007ffe1ff */
[----:B------:R-:W0:Y:S04]  /*04d0*/  LDC.64 R16, c[0x0][0x290] ;  /* 0x0000a400ff107b82 */ /* 0x000e280000000a00 */
[----:B------:R-:W-:-:S04]  /*04e0*/  IMAD R0, R5, R3, R0 ;  /* 0x0000000305007224 */ /* 0x000fc800078e0200 */
[----:B------:R-:W2:Y:S01]  /*04f0*/  @P2 LDC R9, c[0x0][0x250] ;  /* 0x00009400ff092b82 */ /* 0x000ea20000000800 */
[----:B------:R-:W-:Y:S01]  /*0500*/  ISETP.GE.U32.AND P4, PT, R0, R5, PT ;  /* 0x000000050000720c */ /* 0x000fe20003f86070 */
[----:B-1----:R-:W-:-:S05]  /*0510*/  IMAD R20, R19, UR7, RZ ;  /* 0x0000000713147c24 */ /* 0x002fca000f8e02ff */
[----:B------:R-:W-:Y:S02]  /*0520*/  SHF.R.S32.HI R18, RZ, 0x1f, R20 ;  /* 0x0000001fff127819 */ /* 0x000fe40000011414 */
[----:B------:R-:W-:-:S05]  /*0530*/  IADD3 R3, P1, R20, R19, RZ ;  /* 0x0000001314037210 */ /* 0x000fca0007f3e0ff */
[-C--:B------:R-:W-:Y:S02]  /*0540*/  @P4 IADD3 R0, R0, -R5.reuse, RZ ;  /* 0x8000000500004210 */ /* 0x080fe40007ffe0ff */
[----:B------:R-:W-:Y:S02]  /*0550*/  LEA.HI.X.SX32 R6, R19, R18, 0x1, P1 ;  /* 0x0000001213067211 */ /* 0x000fe400008f0eff */
[----:B0-----:R-:W-:Y:S02]  /*0560*/  ISETP.LT.U32.AND P1, PT, R3, R16, PT ;  /* 0x000000100300720c */ /* 0x001fe40003f21070 */
[----:B------:R-:W-:Y:S01]  /*0570*/  ISETP.GE.U32.AND P3, PT, R0, R5, PT ;  /* 0x000000050000720c */ /* 0x000fe20003f66070 */
[----:B------:R-:W-:Y:S01]  /*0580*/  IMAD.MOV.U32 R0, RZ, RZ, 0x3f800000 ;  /* 0x3f800000ff007424 */ /* 0x000fe200078e00ff */
[----:B------:R-:W-:Y:S01]  /*0590*/  ISETP.LT.AND.EX P1, PT, R6, R17, PT, P1 ;  /* 0x000000110600720c */ /* 0x000fe20003f21310 */
[----:B--2---:R-:W-:Y:S01]  /*05a0*/  @P2 FADD.FTZ R9, R22, R9 ;  /* 0x0000000916092221 */ /* 0x004fe20000010000 */
[----:B------:R-:W-:-:S02]  /*05b0*/  @P4 IADD3 R7, R7, 0x1, RZ ;  /* 0x0000000107074810 */ /* 0x000fc40007ffe0ff */
[----:B------:R-:W-:Y:S01]  /*05c0*/  SEL R3, R3, R16, P1 ;  /* 0x0000001003037207 */ /* 0x000fe20000800000 */
[----:B------:R0:W1:Y:S01]  /*05d0*/  @P2 MUFU.RSQ R0, R9 ;  /* 0x0000000900002308 */ /* 0x0000620000001400 */
[----:B------:R-:W-:Y:S02]  /*05e0*/  ISETP.NE.U32.AND P4, PT, R5, RZ, PT ;  /* 0x000000ff0500720c */ /* 0x000fe40003f85070 */
[----:B------:R-:W-:-:S03]  /*05f0*/  ISETP.GE.AND P1, PT, R20, R3, PT ;  /* 0x000000031400720c */ /* 0x000fc60003f26270 */
[----:B------:R-:W-:-:S04]  /*0600*/  @P3 IADD3 R7, R7, 0x1, RZ ;  /* 0x0000000107073810 */ /* 0x000fc80007ffe0ff */
[----:B------:R-:W-:Y:S02]  /*0610*/  SEL R4, R4, R7, !P4 ;  /* 0x0000000704047207 */ /* 0x000fe40006000000 */
[----:B------:R-:W-:-:S04]  /*0620*/  CS2R R6, SRZ ;  /* 0x0000000000067805 */ /* 0x000fc8000001ff00 */
[----:B0-----:R-:W-:Y:S05]  /*0630*/  @P1 BRA `(.L_x_1290) ;  /* 0x0000001800001947 */ /* 0x001fea0003800000 */
[----:B------:R-:W0:Y:S01]  /*0640*/  LDC.64 R8, c[0x0][0x298] ;  /* 0x0000a600ff087b82 */ /* 0x000e220000000a00 */
[----:B------:R-:W-:Y:S01]  /*0650*/  USHF.R.S32.HI UR7, URZ, 0x1f, UR6 ;  /* 0x0000001f3f077899 */ /* 0x000fe20008011406 */
[----:B------:R-:W-:Y:S01]  /*0660*/  IMAD.MOV.U32 R5, RZ, RZ, R20 ;  /* 0x000000ffff057224 */ /* 0x000fe200078e0014 */
[----:B------:R-:W-:-:S04]  /*0670*/  LOP3.LUT R27, RZ, R3, RZ, 0x33, !PT ;  /* 0x00000003ff1b7212 */ /* 0x000fc800078e33ff */
[C---:B0-----:R-:W-:Y:S01]  /*0680*/  IMAD R6, R8.reuse, UR7, RZ ;  /* 0x0000000708067c24 */ /* 0x041fe2000f8e02ff */
[----:B------:R-:W-:Y:S01]  /*0690*/  ULDC.U8 UR7, c[0x0][0x2a4] ;  /* 0x0000a90000077ab9 */ /* 0x000fe20000000000 */
[----:B------:R-:W-:Y:S01]  /*06a0*/  IMAD.WIDE.U32 R16, R8, UR6, R14 ;  /* 0x0000000608107c25 */ /* 0x000fe2000f8e000e */
[----:B------:R-:W-:Y:S02]  /*06b0*/  ISETP.NE.AND P1, PT, RZ, UR7, PT ;  /* 0x00000007ff007c0c */ /* 0x000fe4000bf25270 */
[C---:B------:R-:W-:Y:S01]  /*06c0*/  IADD3 R8, -R20.reuse, -0x2, RZ ;  /* 0xfffffffe14087810 */ /* 0x040fe20007ffe1ff */
[----:B------:R-:W-:Y:S01]  /*06d0*/  IMAD R19, R9, UR6, R6 ;  /* 0x0000000609137c24 */ /* 0x000fe2000f8e0206 */
[----:B------:R-:W-:Y:S02]  /*06e0*/  MOV R9, R18 ;  /* 0x0000001200097202 */ /* 0x000fe40000000f00 */
[----:B------:R-:W-:Y:S02]  /*06f0*/  IADD3 R6, -R20, R3, RZ ;  /* 0x0000000314067210 */ /* 0x000fe40007ffe1ff */
[----:B------:R-:W-:-:S05]  /*0700*/  IADD3 R19, R17, R19, RZ ;  /* 0x0000001311137210 */ /* 0x000fca0007ffe0ff */
[----:B------:R-:W-:Y:S05]  /*0710*/  @!P1 BRA `(.L_x_1291) ;  /* 0x0000000800ac9947 */ /* 0x000fea0003800000 */
[----:B------:R-:W-:Y:S01]  /*0720*/  LOP3.LUT R6, R6, 0x1, RZ, 0xc0, !PT ;  /* 0x0000000106067812 */ /* 0x000fe200078ec0ff */
[----:B------:R-:W-:Y:S01]  /*0730*/  IMAD.MOV.U32 R30, RZ, RZ, RZ ;  /* 0x000000ffff1e7224 */ /* 0x000fe200078e00ff */
[----:B------:R-:W-:Y:S02]  /*0740*/  ISETP.NE.AND P2, PT, R8, R27, PT ;  /* 0x0000001b0800720c */ /* 0x000fe40003f45270 */
[----:B------:R-:W-:Y:S02]  /*0750*/  CS2R R28, SRZ ;  /* 0x00000000001c7805 */ /* 0x000fe4000001ff00 */
[----:B------:R-:W-:Y:S02]  /*0760*/  ISETP.NE.U32.AND P1, PT, R6, 0x1, PT ;  /* 0x000000010600780c */ /* 0x000fe40003f25070 */
[----:B------:R-:W-:Y:S02]  /*0770*/  CS2R R6, SRZ ;  /* 0x0000000000067805 */ /* 0x000fe4000001ff00 */
[----:B------:R-:W-:-:S09]  /*0780*/  MOV R8, RZ ;  /* 0x000000ff00087202 */ /* 0x000fd20000000f00 */
        /* <DEDUP_REMOVED lines=8> */
[C---:B------:R-:W-:Y:S02]  /*0810*/  @!P0 SHF.L.U32 R23, R8.reuse, 0x2, RZ ;  /* 0x0000000208178819 */ /* 0x040fe400000006ff */
[----:B------:R-:W-:Y:S02]  /*0820*/  CS2R R14, SRZ ;  /* 0x00000000000e7805 */ /* 0x000fe4000001ff00 */
[----:B------:R-:W-:-:S02]  /*0830*/  @!P0 SHF.L.U64.HI R8, R8, 0x2, R5 ;  /* 0x0000000208088819 */ /* 0x000fc40000010205 */
        /* <DEDUP_REMOVED lines=12> */
[----:B-----5:R-:W-:Y:S01]  /*0900*/  FFMA.FTZ R5, R29, R10, R12 ;  /* 0x0000000a1d057223 */ /* 0x020fe2000001000c */
        /* <DEDUP_REMOVED lines=12> */
[----:B0-----:R-:W-:-:S03]  /*09d0*/  FADD.FTZ R26, -R22, 1 ;  /* 0x3f800000161a7421 */ /* 0x001fc60000010100 */
[----:B------:R-:W-:Y:S01]  /*09e0*/  FMUL.FTZ R5, R8, R5 ;  /* 0x0000000508057220 */ /* 0x000fe20000410000 */
[----:B------:R-:W-:Y:S01]  /*09f0*/  FMUL.FTZ R9, R22, R9 ;  /* 0x0000000916097220 */ /* 0x000fe20000410000 */
[----:B------:R-:W-:Y:S02]  /*0a00*/  FFMA.FTZ R26, R7, R26, 1 ;  /* 0x3f800000071a7423 */ /* 0x000fe4000001001a */
[----:B------:R-:W-:Y:S02]  /*0a10*/  FMUL.FTZ R8, R5, R10 ;  /* 0x0000000a05087220 */ /* 0x000fe40000410000 */
[----:B------:R-:W-:Y:S02]  /*0a20*/  FMUL.FTZ R9, R9, R26 ;  /* 0x0000001a09097220 */ /* 0x000fe40000410000 */
[C---:B------:R-:W-:Y:S01]  /*0a30*/  FFMA.FTZ R15, R29.reuse, R8, RZ ;  /* 0x000000081d0f7223 */ /* 0x040fe200000100ff */
[----:B------:R-:W-:Y:S01]  /*0a40*/  FADD.FTZ R8, RZ, R8 ;  /* 0x00000008ff087221 */ /* 0x000fe20000010000 */
[----:B------:R-:W-:Y:S01]  /*0a50*/  FFMA.FTZ R29, R29, R5, RZ ;  /* 0x000000051d1d7223 */ /* 0x000fe200000100ff */
[----:B------:R-:W-:-:S04]  /*0a60*/  FMUL.FTZ R7, R9, R11 ;  /* 0x0000000b09077220 */ /* 0x000fc80000410000 */
[C---:B------:R-:W-:Y:S01]  /*0a70*/  FFMA.FTZ R28, R6.reuse, R7, R15 ;  /* 0x00000007061c7223 */ /* 0x040fe2000001000f */
[----:B------:R-:W-:Y:S01]  /*0a80*/  FADD.FTZ R30, R7, R8 ;  /* 0x00000008071e7221 */ /* 0x000fe20000010000 */
[----:B------:R-:W-:Y:S01]  /*0a90*/  FADD.FTZ R7, RZ, R5 ;  /* 0x00000005ff077221 */ /* 0x000fe20000010000 */
[----:B------:R-:W-:Y:S01]  /*0aa0*/  FFMA.FTZ R6, R6, R9, RZ ;  /* 0x0000000906067223 */ /* 0x000fe200000100ff */
[----:B------:R-:W-:-:S07]  /*0ab0*/  FADD.FTZ R8, RZ, R9 ;  /* 0x00000009ff087221 */ /* 0x000fce0000010000 */
.L_x_1292:
[----:B------:R-:W-:Y:S05]  /*0ac0*/  @!P2 BRA `(.L_x_1290) ;  /* 0x0000001000dca947 */ /* 0x000fea0003800000 */
[----:B------:R-:W-:-:S04]  /*0ad0*/  IADD3 R5, R20, 0x1, RZ ;  /* 0x0000000114057810 */ /* 0x000fc80007ffe0ff */
[----:B------:R-:W-:-:S07]  /*0ae0*/  SHF.R.S32.HI R9, RZ, 0x1f, R5 ;  /* 0x0000001fff097819 */ /* 0x000fce0000011405 */
.L_x_1293:
[----:B------:R-:W0:Y:S01]  /*0af0*/  @!P0 LDC.64 R20, c[0x0][0x288] ;  /* 0x0000a200ff148b82 */ /* 0x000e220000000a00 */
[----:B------:R-:W-:-:S04]  /*0b00*/  @!P0 IADD3 R25, P1, R5, -0x1, RZ ;  /* 0xffffffff05198810 */ /* 0x000fc80007f3e0ff */
[----:B------:R-:W-:-:S03]  /*0b10*/  @!P0 IADD3.X R23, R9, -0x1, RZ, P1, !PT ;  /* 0xffffffff09178810 */ /* 0x000fc60000ffe4ff */
[----:B------:R-:W2:Y:S02]  /*0b20*/  @!P0 LDC.64 R14, c[0x0][0x230] ;  /* 0x00008c00ff0e8b82 */ /* 0x000ea40000000a00 */
[----:B0-----:R-:W-:Y:S01]  /*0b30*/  @!P0 IMAD R22, R23, R20, RZ ;  /* 0x0000001417168224 */ /* 0x001fe200078e02ff */
[----:B------:R-:W-:-:S03]  /*0b40*/  @!P0 MOV R23, R19 ;  /* 0x0000001300178202 */ /* 0x000fc60000000f00 */
[----:B------:R-:W-:Y:S02]  /*0b50*/  @!P0 IMAD R21, R25, R21, R22 ;  /* 0x0000001519158224 */ /* 0x000fe400078e0216 */
[----:B------:R-:W-:-:S04]  /*0b60*/  @!P0 IMAD.MOV.U32 R22, RZ, RZ, R16 ;  /* 0x000000ffff168224 */ /* 0x000fc800078e0010 */
[----:B------:R-:W-:-:S04]  /*0b70*/  @!P0 IMAD.WIDE.U32 R22, R25, R20, R22 ;  /* 0x0000001419168225 */ /* 0x000fc800078e0016 */
[----:B------:R-:W-:Y:S01]  /*0b80*/  @!P0 IMAD.SHL.U32 R25, R22, 0x4, RZ ;  /* 0x0000000416198824 */ /* 0x000fe200078e00ff */
[----:B------:R-:W-:-:S04]  /*0b90*/  @!P0 IADD3 R21, R23, R21, RZ ;  /* 0x0000001517158210 */ /* 0x000fc80007ffe0ff */
[----:B------:R-:W-:Y:S02]  /*0ba0*/  @!P0 SHF.L.U64.HI R20, R22, 0x2, R21 ;  /* 0x0000000216148819 */ /* 0x000fe40000010215 */
[----:B------:R-:W-:Y:S02]  /*0bb0*/  CS2R R22, SRZ ;  /* 0x0000000000167805 */ /* 0x000fe4000001ff00 */
[----:B--2---:R-:W-:-:S04]  /*0bc0*/  @!P0 IADD3 R26, P1, R25, R14, RZ ;  /* 0x0000000e191a8210 */ /* 0x004fc80007f3e0ff */
[----:B------:R-:W-:Y:S02]  /*0bd0*/  @!P0 IADD3.X R27, R20, R15, RZ, P1, !PT ;  /* 0x0000000f141b8210 */ /* 0x000fe40000ffe4ff */
[----:B------:R-:W0:Y:S03]  /*0be0*/  @!P0 LDC.64 R14, c[0x0][0x228] ;  /* 0x00008a00ff0e8b82 */ /* 0x000e260000000a00 */
[----:B------:R-:W2:Y:S01]  /*0bf0*/  @!P0 LDG.E.64 R22, desc[UR4][R26.64] ;  /* 0x000000041a168981 */ /* 0x000ea2000c1e1b00 */
[----:B0-----:R-:W-:-:S04]  /*0c00*/  @!P0 IADD3 R24, P1, R25, R14, RZ ;  /* 0x0000000e19188210 */ /* 0x001fc80007f3e0ff */
[----:B------:R-:W-:Y:S02]  /*0c10*/  @!P0 IADD3.X R25, R20, R15, RZ, P1, !PT ;  /* 0x0000000f14198210 */ /* 0x000fe40000ffe4ff */
[----:B------:R-:W-:Y:S01]  /*0c20*/  CS2R R20, SRZ ;  /* 0x0000000000147805 */ /* 0x000fe2000001ff00 */
[----:B------:R-:W0:Y:S05]  /*0c30*/  @!P0 LDC.64 R14, c[0x0][0x288] ;  /* 0x0000a200ff0e8b82 */ /* 0x000e2a0000000a00 */
[----:B------:R3:W4:Y:S02]  /*0c40*/  @!P0 LDG.E.64 R20, desc[UR4][R24.64] ;  /* 0x0000000418148981 */ /* 0x000724000c1e1b00 */
[----:B---3--:R-:W-:Y:S01]  /*0c50*/  @!P0 MOV R25, R19 ;  /* 0x0000001300198202 */ /* 0x008fe20000000f00 */
[----:B------:R-:W-:-:S02]  /*0c60*/  @!P0 IMAD.MOV.U32 R24, RZ, RZ, R16 ;  /* 0x000000ffff188224 */ /* 0x000fc400078e0010 */
[----:B0-----:R-:W-:-:S04]  /*0c70*/  @!P0 IMAD R32, R9, R14, RZ ;  /* 0x0000000e09208224 */ /* 0x001fc800078e02ff */
[C---:B------:R-:W-:Y:S02]  /*0c80*/  @!P0 IMAD R31, R5.reuse, R15, R32 ;  /* 0x0000000f051f8224 */ /* 0x040fe400078e0220 */
[----:B------:R-:W-:Y:S02]  /*0c90*/  @!P0 IMAD.WIDE.U32 R14, R5, R14, R24 ;  /* 0x0000000e050e8225 */ /* 0x000fe400078e0018 */
[----:B------:R-:W0:Y:S02]  /*0ca0*/  @!P0 LDC.64 R24, c[0x0][0x228] ;  /* 0x00008a00ff188b82 */ /* 0x000e240000000a00 */
[----:B------:R-:W-:Y:S01]  /*0cb0*/  @!P0 IMAD.SHL.U32 R27, R14, 0x4, RZ ;  /* 0x000000040e1b8824 */ /* 0x000fe200078e00ff */
[----:B------:R-:W-:-:S04]  /*0cc0*/  @!P0 IADD3 R15, R15, R31, RZ ;  /* 0x0000001f0f0f8210 */ /* 0x000fc80007ffe0ff */
[----:B------:R-:W-:Y:S02]  /*0cd0*/  @!P0 SHF.L.U64.HI R26, R14, 0x2, R15 ;  /* 0x000000020e1a8819 */ /* 0x000fe4000001020f */
[----:B------:R-:W3:Y:S02]  /*0ce0*/  @!P0 LDC.64 R14, c[0x0][0x230] ;  /* 0x00008c00ff0e8b82 */ /* 0x000ee40000000a00 */
[----:B---3--:R-:W-:-:S04]  /*0cf0*/  @!P0 IADD3 R32, P1, R27, R14, RZ ;  /* 0x0000000e1b208210 */ /* 0x008fc80007f3e0ff */
[----:B------:R-:W-:Y:S02]  /*0d00*/  @!P0 IADD3.X R33, R26, R15, RZ, P1, !PT ;  /* 0x0000000f1a218210 */ /* 0x000fe40000ffe4ff */
[----:B------:R-:W-:-:S06]  /*0d10*/  CS2R R14, SRZ ;  /* 0x00000000000e7805 */ /* 0x000fcc000001ff00 */
[----:B------:R3:W4:Y:S01]  /*0d20*/  @!P0 LDG.E.64 R14, desc[UR4][R32.64] ;  /* 0x00000004200e8981 */ /* 0x000722000c1e1b00 */
[----:B0-----:R-:W-:-:S04]  /*0d30*/  @!P0 IADD3 R24, P1, R27, R24, RZ ;  /* 0x000000181b188210 */ /* 0x001fc80007f3e0ff */
[----:B------:R-:W-:Y:S02]  /*0d40*/  @!P0 IADD3.X R25, R26, R25, RZ, P1, !PT ;  /* 0x000000191a198210 */ /* 0x000fe40000ffe4ff */
[----:B------:R-:W-:-:S06]  /*0d50*/  CS2R R26, SRZ ;  /* 0x00000000001a7805 */ /* 0x000fcc000001ff00 */
[----:B------:R0:W4:Y:S01]  /*0d60*/  @!P0 LDG.E.64 R26, desc[UR4][R24.64] ;  /* 0x00000004181a8981 */ /* 0x000122000c1e1b00 */
[C---:B--2---:R-:W-:Y:S01]  /*0d70*/  FADD.FTZ R31, -R2.reuse, R22 ;  /* 0x00000016021f7221 */ /* 0x044fe20000010100 */
[----:B------:R-:W-:-:S03]  /*0d80*/  FADD.FTZ R23, -R2, R23 ;  /* 0x0000001702177221 */ /* 0x000fc60000010100 */
[----:B-1----:R-:W-:-:S04]  /*0d90*/  FMUL.FTZ R31, R31, R0 ;  /* 0x000000001f1f7220 */ /* 0x002fc80000410000 */
[----:B-----5:R-:W-:-:S04]  /*0da0*/  FFMA.FTZ R22, R31, R10, R12 ;  /* 0x0000000a1f167223 */ /* 0x020fc8000001000c */
[----:B------:R-:W-:-:S06]  /*0db0*/  FMUL.FTZ R34, R22, -1.4426950216293334961 ;  /* 0xbfb8aa3b16227820 */ /* 0x000fcc0000410000 */
[----:B------:R-:W3:Y:S02]  /*0dc0*/  MUFU.EX2 R34, R34 ;  /* 0x0000002200227308 */ /* 0x000ee40000000800 */
[----:B---3--:R-:W-:-:S06]  /*0dd0*/  FADD.FTZ R32, R34, 1 ;  /* 0x3f80000022207421 */ /* 0x008fcc0000010000 */
[----:B------:R1:W4:Y:S02]  /*0de0*/  MUFU.RCP R33, R32 ;  /* 0x0000002000217308 */ /* 0x0003240000001000 */
[C---:B-1----:R-:W-:Y:S01]  /*0df0*/  VIADD R32, R5.reuse, 0x1 ;  /* 0x0000000105207836 */ /* 0x042fe20000000000 */
[----:B------:R-:W-:-:S04]  /*0e00*/  IADD3 R5, P2, R5, 0x2, RZ ;  /* 0x0000000205057810 */ /* 0x000fc80007f5e0ff */
[----:B------:R-:W-:Y:S02]  /*0e10*/  ISETP.GE.AND P1, PT, R32, R3, PT ;  /* 0x000000032000720c */ /* 0x000fe40003f26270 */
[----:B------:R-:W-:Y:S01]  /*0e20*/  IADD3.X R9, RZ, R9, RZ, P2, !PT ;  /* 0x00000009ff097210 */ /* 0x000fe200017fe4ff */
[C---:B----4-:R-:W-:Y:S01]  /*0e30*/  FMUL.FTZ R20, R33.reuse, R20 ;  /* 0x0000001421147220 */ /* 0x050fe20000410000 */
[----:B------:R-:W-:-:S04]  /*0e40*/  FADD.FTZ R33, -R33, 1 ;  /* 0x3f80000021217421 */ /* 0x000fc80000010100 */
[----:B------:R-:W-:-:S04]  /*0e50*/  FFMA.FTZ R33, R22, R33, 1 ;  /* 0x3f80000016217423 */ /* 0x000fc80000010021 */
[----:B------:R-:W-:-:S04]  /*0e60*/  FMUL.FTZ R20, R20, R33 ;  /* 0x0000002114147220 */ /* 0x000fc80000410000 */
[C---:B------:R-:W-:Y:S01]  /*0e70*/  FADD.FTZ R7, R20.reuse, R7 ;  /* 0x0000000714077221 */ /* 0x040fe20000010000 */
[----:B------:R-:W-:Y:S01]  /*0e80*/  FFMA.FTZ R29, R31, R20, R29 ;  /* 0x000000141f1d7223 */ /* 0x000fe2000001001d */
[----:B0-----:R-:W-:Y:S01]  /*0e90*/  FMUL.FTZ R25, R20, R10 ;  /* 0x0000000a14197220 */ /* 0x001fe20000410000 */
[----:B------:R-:W-:-:S03]  /*0ea0*/  FMUL.FTZ R20, R23, R0 ;  /* 0x0000000017147220 */ /* 0x000fc60000410000 */
[----:B------:R-:W-:Y:S01]  /*0eb0*/  FFMA.FTZ R28, R31, R25, R28 ;  /* 0x000000191f1c7223 */ /* 0x000fe2000001001c */
[----:B------:R-:W-:Y:S01]  /*0ec0*/  FFMA.FTZ R22, R20, R11, R13 ;  /* 0x0000000b14167223 */ /* 0x000fe2000001000d */
[----:B------:R-:W-:-:S03]  /*0ed0*/  FADD.FTZ R30, R25, R30 ;  /* 0x0000001e191e7221 */ /* 0x000fc60000010000 */
[----:B------:R-:W-:-:S06]  /*0ee0*/  FMUL.FTZ R23, R22, -1.4426950216293334961 ;  /* 0xbfb8aa3b16177820 */ /* 0x000fcc0000410000 */
[----:B------:R-:W0:Y:S02]  /*0ef0*/  MUFU.EX2 R23, R23 ;  /* 0x0000001700177308 */ /* 0x000e240000000800 */
[----:B0-----:R-:W-:Y:S01]  /*0f00*/  FADD.FTZ R24, R23, 1 ;  /* 0x3f80000017187421 */ /* 0x001fe20000010000 */
[C---:B------:R-:W-:Y:S01]  /*0f10*/  FADD.FTZ R31, -R2.reuse, R14 ;  /* 0x0000000e021f7221 */ /* 0x040fe20000010100 */
[----:B------:R-:W-:-:S04]  /*0f20*/  FADD.FTZ R15, -R2, R15 ;  /* 0x0000000f020f7221 */ /* 0x000fc80000010100 */
[----:B------:R-:W0:Y:S01]  /*0f30*/  MUFU.RCP R24, R24 ;  /* 0x0000001800187308 */ /* 0x000e220000001000 */
[----:B------:R-:W-:-:S04]  /*0f40*/  FMUL.FTZ R14, R15, R0 ;  /* 0x000000000f0e7220 */ /* 0x000fc80000410000 */
[----:B------:R-:W-:Y:S01]  /*0f50*/  FFMA.FTZ R15, R14, R11, R13 ;  /* 0x0000000b0e0f7223 */ /* 0x000fe2000001000d */
[C---:B0-----:R-:W-:Y:S01]  /*0f60*/  FADD.FTZ R25, -R24.reuse, 1 ;  /* 0x3f80000018197421 */ /* 0x041fe20000010100 */
[----:B------:R-:W-:-:S03]  /*0f70*/  FMUL.FTZ R21, R24, R21 ;  /* 0x0000001518157220 */ /* 0x000fc60000410000 */
[----:B------:R-:W-:-:S04]  /*0f80*/  FFMA.FTZ R22, R22, R25, 1 ;  /* 0x3f80000016167423 */ /* 0x000fc80000010019 */
[----:B------:R-:W-:-:S04]  /*0f90*/  FMUL.FTZ R21, R21, R22 ;  /* 0x0000001615157220 */ /* 0x000fc80000410000 */
[C---:B------:R-:W-:Y:S01]  /*0fa0*/  FADD.FTZ R8, R21.reuse, R8 ;  /* 0x0000000815087221 */ /* 0x040fe20000010000 */
[----:B------:R-:W-:Y:S01]  /*0fb0*/  FFMA.FTZ R6, R20, R21, R6 ;  /* 0x0000001514067223 */ /* 0x000fe20000010006 */
[----:B------:R-:W-:Y:S01]  /*0fc0*/  FMUL.FTZ R25, R21, R11 ;  /* 0x0000000b15197220 */ /* 0x000fe20000410000 */
[----:B------:R-:W-:-:S03]  /*0fd0*/  FMUL.FTZ R21, R31, R0 ;  /* 0x000000001f157220 */ /* 0x000fc60000410000 */
[----:B------:R-:W-:Y:S01]  /*0fe0*/  FFMA.FTZ R28, R20, R25, R28 ;  /* 0x00000019141c7223 */ /* 0x000fe2000001001c */
[----:B------:R-:W-:Y:S01]  /*0ff0*/  FFMA.FTZ R20, R21, R10, R12 ;  /* 0x0000000a15147223 */ /* 0x000fe2000001000c */
[----:B------:R-:W-:-:S03]  /*1000*/  FADD.FTZ R30, R25, R30 ;  /* 0x0000001e191e7221 */ /* 0x000fc60000010000 */
[----:B------:R-:W-:-:S06]  /*1010*/  FMUL.FTZ R22, R20, -1.4426950216293334961 ;  /* 0xbfb8aa3b14167820 */ /* 0x000fcc0000410000 */
[----:B------:R-:W0:Y:S02]  /*1020*/  MUFU.EX2 R22, R22 ;  /* 0x0000001600167308 */ /* 0x000e240000000800 */
[----:B0-----:R-:W-:-:S06]  /*1030*/  FADD.FTZ R23, R22, 1 ;  /* 0x3f80000016177421 */ /* 0x001fcc0000010000 */
[----:B------:R-:W0:Y:S02]  /*1040*/  MUFU.RCP R23, R23 ;  /* 0x0000001700177308 */ /* 0x000e240000001000 */
[C---:B0-----:R-:W-:Y:S01]  /*1050*/  FADD.FTZ R25, -R23.reuse, 1 ;  /* 0x3f80000017197421 */ /* 0x041fe20000010100 */
[----:B------:R-:W-:-:S03]  /*1060*/  FMUL.FTZ R26, R23, R26 ;  /* 0x0000001a171a7220 */ /* 0x000fc60000410000 */
[----:B------:R-:W-:Y:S01]  /*1070*/  FFMA.FTZ R25, R20, R25, 1 ;  /* 0x3f80000014197423 */ /* 0x000fe20000010019 */
[----:B------:R-:W-:-:S03]  /*1080*/  FMUL.FTZ R20, R15, -1.4426950216293334961 ;  /* 0xbfb8aa3b0f147820 */ /* 0x000fc60000410000 */
[----:B------:R-:W-:-:S03]  /*1090*/  FMUL.FTZ R26, R26, R25 ;  /* 0x000000191a1a7220 */ /* 0x000fc60000410000 */
[----:B------:R-:W0:Y:S01]  /*10a0*/  MUFU.EX2 R20, R20 ;  /* 0x0000001400147308 */ /* 0x000e220000000800 */
[----:B------:R-:W-:Y:S01]  /*10b0*/  FFMA.FTZ R29, R21, R26, R29 ;  /* 0x0000001a151d7223 */ /* 0x000fe2000001001d */
[----:B------:R-:W-:Y:S01]  /*10c0*/  FADD.FTZ R7, R7, R26 ;  /* 0x0000001a07077221 */ /* 0x000fe20000010000 */
[----:B0-----:R-:W-:-:S06]  /*10d0*/  FADD.FTZ R22, R20, 1 ;  /* 0x3f80000014167421 */ /* 0x001fcc0000010000 */
[----:B------:R-:W0:Y:S02]  /*10e0*/  MUFU.RCP R22, R22 ;  /* 0x0000001600167308 */ /* 0x000e240000001000 */
[C---:B0-----:R-:W-:Y:S01]  /*10f0*/  FADD.FTZ R24, -R22.reuse, 1 ;  /* 0x3f80000016187421 */ /* 0x041fe20000010100 */
[----:B------:R-:W-:-:S03]  /*1100*/  FMUL.FTZ R27, R22, R27 ;  /* 0x0000001b161b7220 */ /* 0x000fc60000410000 */
[----:B------:R-:W-:Y:S01]  /*1110*/  FFMA.FTZ R24, R15, R24, 1 ;  /* 0x3f8000000f187423 */ /* 0x000fe20000010018 */
[----:B------:R-:W-:-:S03]  /*1120*/  FMUL.FTZ R15, R26, R10 ;  /* 0x0000000a1a0f7220 */ /* 0x000fc60000410000 */
[----:B------:R-:W-:Y:S01]  /*1130*/  FMUL.FTZ R27, R27, R24 ;  /* 0x000000181b1b7220 */ /* 0x000fe20000410000 */
[----:B------:R-:W-:Y:S01]  /*1140*/  FFMA.FTZ R28, R21, R15, R28 ;  /* 0x0000000f151c7223 */ /* 0x000fe2000001001c */
[----:B------:R-:W-:Y:S02]  /*1150*/  FADD.FTZ R30, R30, R15 ;  /* 0x0000000f1e1e7221 */ /* 0x000fe40000010000 */
[----:B------:R-:W-:Y:S01]  /*1160*/  FMUL.FTZ R21, R27, R11 ;  /* 0x0000000b1b157220 */ /* 0x000fe20000410000 */
[----:B------:R-:W-:Y:S01]  /*1170*/  FADD.FTZ R8, R8, R27 ;  /* 0x0000001b08087221 */ /* 0x000fe20000010000 */
[C---:B------:R-:W-:Y:S02]  /*1180*/  FFMA.FTZ R6, R14.reuse, R27, R6 ;  /* 0x0000001b0e067223 */ /* 0x040fe40000010006 */
[----:B------:R-:W-:Y:S01]  /*1190*/  FFMA.FTZ R28, R14, R21, R28 ;  /* 0x000000150e1c7223 */ /* 0x000fe2000001001c */
[----:B------:R-:W-:Y:S01]  /*11a0*/  FADD.FTZ R30, R21, R30 ;  /* 0x0000001e151e7221 */ /* 0x000fe20000010000 */
[----:B------:R-:W-:Y:S06]  /*11b0*/  @!P1 BRA `(.L_x_1293) ;  /* 0xfffffff8004c9947 */ /* 0x000fec000383ffff */
[----:B------:R-:W-:Y:S05]  /*11c0*/  BRA `(.L_x_1290) ;  /* 0x0000000c001c7947 */ /* 0x000fea0003800000 */
.L_x_1291:
[----:B------:R-:W-:Y:S01]  /*11d0*/  LOP3.LUT P1, R26, R6, 0x3, RZ, 0xc0, !PT ;  /* 0x00000003061a7812 */ /* 0x000fe2000782c0ff */
[----:B------:R-:W-:Y:S01]  /*11e0*/  IMAD.MOV.U32 R30, RZ, RZ, RZ ;  /* 0x000000ffff1e7224 */ /* 0x000fe200078e00ff */
[----:B------:R-:W-:Y:S01]  /*11f0*/  IADD3 R27, -R27, R8, RZ ;  /* 0x000000081b1b7210 */ /* 0x000fe20007ffe1ff */
[----:B------:R-:W-:Y:S01]  /*1200*/  HFMA2.MMA R8, -RZ, RZ, 0, 0 ;  /* 0x00000000ff087435 */ /* 0x000fe200000001ff */
[----:B------:R-:W-:Y:S02]  /*1210*/  CS2R R28, SRZ ;  /* 0x00000000001c7805 */ /* 0x000fe4000001ff00 */
[----:B------:R-:W-:-:S07]  /*1220*/  CS2R R6, SRZ ;  /* 0x0000000000067805 */ /* 0x000fce000001ff00 */
[----:B------:R-:W-:Y:S05]  /*1230*/  @!P1 BRA `(.L_x_1294) ;  /* 0x0000000000ac9947 */ /* 0x000fea0003800000 */
[----:B------:R-:W-:Y:S02]  /*1240*/  MOV R30, RZ ;  /* 0x000000ff001e7202 */ /* 0x000fe40000000f00 */
[----:B------:R-:W-:Y:S02]  /*1250*/  CS2R R28, SRZ ;  /* 0x00000000001c7805 */ /* 0x000fe4000001ff00 */
[----:B------:R-:W-:Y:S01]  /*1260*/  CS2R R6, SRZ ;  /* 0x0000000000067805 */ /* 0x000fe2000001ff00 */
[----:B------:R-:W-:-:S07]  /*1270*/  IMAD.MOV.U32 R8, RZ, RZ, RZ ;  /* 0x000000ffff087224 */ /* 0x000fce00078e00ff */
.L_x_1295:
[----:B-----5:R-:W0:Y:S01]  /*1280*/  @!P0 LDC.64 R12, c[0x0][0x288] ;  /* 0x0000a200ff0c8b82 */ /* 0x020e220000000a00 */
[----:B------:R-:W-:-:S07]  /*1290*/  @!P0 MOV R21, R19 ;  /* 0x0000001300158202 */ /* 0x000fce0000000f00 */
[----:B------:R-:W2:Y:S01]  /*12a0*/  @!P0 LDC.64 R24, c[0x0][0x230] ;  /* 0x00008c00ff188b82 */ /* 0x000ea20000000a00 */
[----:B0-----:R-:W-:-:S04]  /*12b0*/  @!P0 IMAD R20, R9, R12, RZ ;  /* 0x0000000c09148224 */ /* 0x001fc800078e02ff */
[----:B------:R-:W-:Y:S01]  /*12c0*/  @!P0 IMAD R13, R5, R13, R20 ;  /* 0x0000000d050d8224 */ /* 0x000fe200078e0214 */
[----:B------:R-:W-:-:S05]  /*12d0*/  @!P0 MOV R20, R16 ;  /* 0x0000001000148202 */ /* 0x000fca0000000f00 */
[----:B------:R-:W-:-:S04]  /*12e0*/  @!P0 IMAD.WIDE.U32 R20, R5, R12, R20 ;  /* 0x0000000c05148225 */ /* 0x000fc800078e0014 */
[----:B------:R-:W-:Y:S01]  /*12f0*/  @!P0 IMAD.IADD R13, R21, 0x1, R13 ;  /* 0x00000001150d8824 */ /* 0x000fe200078e020d */
[----:B------:R-:W-:-:S04]  /*1300*/  @!P0 SHF.L.U32 R23, R20, 0x2, RZ ;  /* 0x0000000214178819 */ /* 0x000fc800000006ff */
[----:B------:R-:W-:Y:S02]  /*1310*/  @!P0 SHF.L.U64.HI R22, R20, 0x2, R13 ;  /* 0x0000000214168819 */ /* 0x000fe4000001020d */
[----:B------:R-:W-:Y:S01]  /*1320*/  CS2R R12, SRZ ;  /* 0x00000000000c7805 */ /* 0x000fe2000001ff00 */
[----:B------:R-:W0:Y:S01]  /*1330*/  @!P0 LDC.64 R20, c[0x0][0x228] ;  /* 0x00008a00ff148b82 */ /* 0x000e220000000a00 */
[----:B--2---:R-:W-:-:S04]  /*1340*/  @!P0 IADD3 R24, P1, R23, R24, RZ ;  /* 0x0000001817188210 */ /* 0x004fc80007f3e0ff */
[----:B------:R-:W-:-:S05]  /*1350*/  @!P0 IADD3.X R25, R22, R25, RZ, P1, !PT ;  /* 0x0000001916198210 */ /* 0x000fca0000ffe4ff */
[----:B------:R-:W2:Y:S01]  /*1360*/  @!P0 LDG.E.64 R12, desc[UR4][R24.64] ;  /* 0x00000004180c8981 */ /* 0x000ea2000c1e1b00 */
[----:B0-----:R-:W-:-:S05]  /*1370*/  @!P0 IADD3 R20, P1, R23, R20, RZ ;  /* 0x0000001417148210 */ /* 0x001fca0007f3e0ff */
[----:B------:R-:W-:Y:S01]  /*1380*/  @!P0 IMAD.X R21, R22, 0x1, R21, P1 ;  /* 0x0000000116158824 */ /* 0x000fe200008e0615 */
[----:B------:R-:W-:-:S06]  /*1390*/  CS2R R22, SRZ ;  /* 0x0000000000167805 */ /* 0x000fcc000001ff00 */
[----:B------:R0:W3:Y:S01]  /*13a0*/  @!P0 LDG.E.64 R22, desc[UR4][R20.64] ;  /* 0x0000000414168981 */ /* 0x0000e2000c1e1b00 */
[----:B------:R-:W-:-:S04]  /*13b0*/  IADD3 R26, R26, -0x1, RZ ;  /* 0xffffffff1a1a7810 */ /* 0x000fc80007ffe0ff */
[----:B------:R-:W-:Y:S02]  /*13c0*/  ISETP.NE.AND P1, PT, R26, RZ, PT ;  /* 0x000000ff1a00720c */ /* 0x000fe40003f25270 */
[----:B0-----:R-:W-:-:S04]  /*13d0*/  IADD3 R20, P2, R5, 0x1, RZ ;  /* 0x0000000105147810 */ /* 0x001fc80007f5e0ff */
[----:B------:R-:W-:Y:S01]  /*13e0*/  IADD3.X R9, RZ, R9, RZ, P2, !PT ;  /* 0x00000009ff097210 */ /* 0x000fe200017fe4ff */
[C---:B--2---:R-:W-:Y:S01]  /*13f0*/  FADD.FTZ R31, -R2.reuse, R12 ;  /* 0x0000000c021f7221 */ /* 0x044fe20000010100 */
[----:B------:R-:W-:-:S03]  /*1400*/  FADD.FTZ R13, -R2, R13 ;  /* 0x0000000d020d7221 */ /* 0x000fc60000010100 */
[-C--:B-1----:R-:W-:Y:S01]  /*1410*/  FMUL.FTZ R12, R31, R0.reuse ;  /* 0x000000001f0c7220 */ /* 0x082fe20000410000 */
[----:B------:R-:W-:Y:S01]  /*1420*/  FMUL.FTZ R13, R13, R0 ;  /* 0x000000000d0d7220 */ /* 0x000fe20000410000 */
[C---:B---3--:R-:W-:Y:S01]  /*1430*/  FMUL.FTZ R31, R22.reuse, R10 ;  /* 0x0000000a161f7220 */ /* 0x048fe20000410000 */
[----:B------:R-:W-:Y:S01]  /*1440*/  FMUL.FTZ R5, R23, R11 ;  /* 0x0000000b17057220 */ /* 0x000fe20000410000 */
[----:B------:R-:W-:Y:S01]  /*1450*/  FADD.FTZ R7, R22, R7 ;  /* 0x0000000716077221 */ /* 0x000fe20000010000 */
[C---:B------:R-:W-:Y:S01]  /*1460*/  FFMA.FTZ R29, R12.reuse, R22, R29 ;  /* 0x000000160c1d7223 */ /* 0x040fe2000001001d */
[----:B------:R-:W-:Y:S01]  /*1470*/  FFMA.FTZ R28, R12, R31, R28 ;  /* 0x0000001f0c1c7223 */ /* 0x000fe2000001001c */
[----:B------:R-:W-:Y:S01]  /*1480*/  FADD.FTZ R30, R31, R30 ;  /* 0x0000001e1f1e7221 */ /* 0x000fe20000010000 */
[----:B------:R-:W-:Y:S01]  /*1490*/  FADD.FTZ R8, R23, R8 ;  /* 0x0000000817087221 */ /* 0x000fe20000010000 */
[C---:B------:R-:W-:Y:S01]  /*14a0*/  FFMA.FTZ R6, R13.reuse, R23, R6 ;  /* 0x000000170d067223 */ /* 0x040fe20000010006 */
[----:B------:R-:W-:Y:S01]  /*14b0*/  FFMA.FTZ R28, R13, R5, R28 ;  /* 0x000000050d1c7223 */ /* 0x000fe2000001001c */
[----:B------:R-:W-:Y:S01]  /*14c0*/  FADD.FTZ R30, R5, R30 ;  /* 0x0000001e051e7221 */ /* 0x000fe20000010000 */
[----:B------:R-:W-:Y:S01]  /*14d0*/  IMAD.MOV.U32 R5, RZ, RZ, R20 ;  /* 0x000000ffff057224 */ /* 0x000fe200078e0014 */
[----:B------:R-:W-:Y:S06]  /*14e0*/  @P1 BRA `(.L_x_1295) ;  /* 0xfffffffc00641947 */ /* 0x000fec000383ffff */
.L_x_1294:
[----:B------:R-:W-:-:S13]  /*14f0*/  ISETP.GE.U32.AND P0, PT, R27, 0x3, PT ;  /* 0x000000031b00780c */ /* 0x000fda0003f06070 */
[----:B------:R-:W-:Y:S05]  /*1500*/  @!P0 BRA `(.L_x_1290) ;  /* 0x00000008004c8947 */ /* 0x000fea0003800000 */
[----:B------:R-:W-:Y:S01]  /*1510*/  ULDC.64 UR6, c[0x0][0x288] ;  /* 0x0000a20000067ab9 */ /* 0x000fe20000000a00 */
[----:B------:R-:W-:Y:S02]  /*1520*/  SHF.R.S32.HI R5, RZ, 0x1f, R20 ;  /* 0x0000001fff057819 */ /* 0x000fe40000011414 */
[----:B------:R-:W-:Y:S02]  /*1530*/  ISETP.GE.U32.AND P0, PT, R14, UR6, PT ;  /* 0x000000060e007c0c */ /* 0x000fe4000bf06070 */
[----:B-----5:R-:W-:Y:S02]  /*1540*/  MOV R12, R20 ;  /* 0x00000014000c7202 */ /* 0x020fe40000000f00 */
[----:B------:R-:W-:-:S13]  /*1550*/  ISETP.GE.AND.EX P0, PT, R15, UR7, PT, P0 ;  /* 0x000000070f007c0c */ /* 0x000fda000bf06300 */
.L_x_1296:
        /* <DEDUP_REMOVED lines=8> */
[----:B------:R-:W-:-:S04]  /*15e0*/  CS2R R14, SRZ ;  /* 0x00000000000e7805 */ /* 0x000fc8000001ff00 */
[----:B------:R-:W-:Y:S02]  /*15f0*/  @!P0 IADD3 R9, R25, R9, RZ ;  /* 0x0000000919098210 */ /* 0x000fe40007ffe0ff */
[C---:B------:R-:W-:Y:S02]  /*1600*/  @!P0 SHF.L.U32 R25, R24.reuse, 0x2, RZ ;  /* 0x0000000218198819 */ /* 0x040fe400000006ff */
[----:B------:R-:W-:Y:S02]  /*1610*/  @!P0 SHF.L.U64.HI R32, R24, 0x2, R9 ;  /* 0x0000000218208819 */ /* 0x000fe40000010209 */
[----:B--2---:R-:W-:-:S05]  /*1620*/  @!P0 IADD3 R26, P1, R25, R20, RZ ;  /* 0x00000014191a8210 */ /* 0x004fca0007f3e0ff */
[C---:B------:R-:W-:Y:S01]  /*1630*/  @!P0 IMAD.X R27, R32.reuse, 0x1, R21, P1 ;  /* 0x00000001201b8824 */ /* 0x040fe200008e0615 */
[----:B---3--:R-:W-:Y:S02]  /*1640*/  @!P0 IADD3 R24, P1, R25, R22, RZ ;  /* 0x0000001619188210 */ /* 0x008fe40007f3e0ff */
[----:B------:R-:W-:Y:S02]  /*1650*/  CS2R R20, SRZ ;  /* 0x0000000000147805 */ /* 0x000fe4000001ff00 */
[----:B------:R-:W2:Y:S01]  /*1660*/  @!P0 LDG.E.64 R14, desc[UR4][R26.64] ;  /* 0x000000041a0e8981 */ /* 0x000ea2000c1e1b00 */
[----:B------:R-:W-:Y:S02]  /*1670*/  @!P0 IADD3.X R25, R32, R23, RZ, P1, !PT ;  /* 0x0000001720198210 */ /* 0x000fe40000ffe4ff */
[----:B------:R-:W0:Y:S03]  /*1680*/  @!P0 LDC.64 R22, c[0x0][0x288] ;  /* 0x0000a200ff168b82 */ /* 0x000e260000000a00 */
[----:B------:R3:W4:Y:S01]  /*1690*/  @!P0 LDG.E.64 R20, desc[UR4][R24.64] ;  /* 0x0000000418148981 */ /* 0x000722000c1e1b00 */
[----:B------:R-:W-:-:S04]  /*16a0*/  @!P0 IADD3 R31, P1, R12, 0x1, RZ ;  /* 0x000000010c1f8810 */ /* 0x000fc80007f3e0ff */
[----:B------:R-:W-:Y:S02]  /*16b0*/  @!P0 IADD3.X R33, RZ, R5, RZ, P1, !PT ;  /* 0x00000005ff218210 */ /* 0x000fe40000ffe4ff */
[----:B---3--:R-:W-:Y:S01]  /*16c0*/  @!P0 MOV R25, R19 ;  /* 0x0000001300198202 */ /* 0x008fe20000000f00 */
[----:B------:R-:W-:-:S04]  /*16d0*/  @!P0 IMAD.MOV.U32 R24, RZ, RZ, R16 ;  /* 0x000000ffff188224 */ /* 0x000fc800078e0010 */
[----:B0-----:R-:W-:-:S04]  /*16e0*/  @!P0 IMAD.WIDE.U32 R24, R31, R22, R24 ;  /* 0x000000161f188225 */ /* 0x001fc800078e0018 */
[----:B------:R-:W-:Y:S02]  /*16f0*/  @!P0 IMAD.SHL.U32 R27, R24, 0x4, RZ ;  /* 0x00000004181b8824 */ /* 0x000fe400078e00ff */
[----:B--2---:R-:W-:-:S04]  /*1700*/  FADD.FTZ R9, -R2, R14 ;  /* 0x0000000e02097221 */ /* 0x004fc80000010100 */
[----:B-1----:R-:W-:Y:S01]  /*1710*/  FMUL.FTZ R14, R9, R0 ;  /* 0x00000000090e7220 */ /* 0x002fe20000410000 */
[C---:B----4-:R-:W-:Y:S01]  /*1720*/  FADD.FTZ R7, R20.reuse, R7 ;  /* 0x0000000714077221 */ /* 0x050fe20000010000 */
[----:B------:R-:W-:Y:S02]  /*1730*/  FMUL.FTZ R13, R20, R10 ;  /* 0x0000000a140d7220 */ /* 0x000fe40000410000 */
[C---:B------:R-:W-:Y:S01]  /*1740*/  FFMA.FTZ R9, R14.reuse, R20, R29 ;  /* 0x000000140e097223 */ /* 0x040fe2000001001d */
[----:B------:R-:W-:Y:S02]  /*1750*/  @!P0 IMAD R20, R33, R22, RZ ;  /* 0x0000001621148224 */ /* 0x000fe400078e02ff */
[----:B------:R-:W-:Y:S01]  /*1760*/  FFMA.FTZ R14, R14, R13, R28 ;  /* 0x0000000d0e0e7223 */ /* 0x000fe2000001001c */
[----:B------:R-:W0:Y:S01]  /*1770*/  @!P0 LDC.64 R32, c[0x0][0x288] ;  /* 0x0000a200ff208b82 */ /* 0x000e220000000a00 */
[----:B------:R-:W-:-:S05]  /*1780*/  @!P0 IMAD R23, R31, R23, R20 ;  /* 0x000000171f178224 */ /* 0x000fca00078e0214 */
[----:B------:R-:W-:-:S04]  /*1790*/  @!P0 IADD3 R23, R25, R23, RZ ;  /* 0x0000001719178210 */ /* 0x000fc80007ffe0ff */
[----:B------:R-:W-:Y:S02]  /*17a0*/  @!P0 SHF.L.U64.HI R20, R24, 0x2, R23 ;  /* 0x0000000218148819 */ /* 0x000fe40000010217 */
[----:B------:R-:W1:Y:S01]  /*17b0*/  @!P0 LDC.64 R22, c[0x0][0x230] ;  /* 0x00008c00ff168b82 */ /* 0x000e620000000a00 */
[----:B------:R-:W-:-:S07]  /*17c0*/  CS2R R28, SRZ ;  /* 0x00000000001c7805 */ /* 0x000fce000001ff00 */
[----:B------:R-:W2:Y:S01]  /*17d0*/  @!P0 LDC.64 R24, c[0x0][0x228] ;  /* 0x00008a00ff188b82 */ /* 0x000ea20000000a00 */
[----:B-1----:R-:W-:-:S04]  /*17e0*/  @!P0 IADD3 R22, P1, R27, R22, RZ ;  /* 0x000000161b168210 */ /* 0x002fc80007f3e0ff */
[----:B------:R-:W-:Y:S02]  /*17f0*/  @!P0 IADD3.X R23, R20, R23, RZ, P1, !PT ;  /* 0x0000001714178210 */ /* 0x000fe40000ffe4ff */
[----:B--2---:R-:W-:-:S03]  /*1800*/  @!P0 IADD3 R24, P2, R27, R24, RZ ;  /* 0x000000181b188210 */ /* 0x004fc60007f5e0ff */
[----:B------:R-:W2:Y:S01]  /*1810*/  @!P0 LDG.E.64 R28, desc[UR4][R22.64] ;  /* 0x00000004161c8981 */ /* 0x000ea2000c1e1b00 */
[----:B------:R-:W-:Y:S02]  /*1820*/  CS2R R26, SRZ ;  /* 0x00000000001a7805 */ /* 0x000fe4000001ff00 */
[----:B------:R-:W-:-:S05]  /*1830*/  @!P0 IADD3.X R25, R20, R25, RZ, P2, !PT ;  /* 0x0000001914198210 */ /* 0x000fca00017fe4ff */
[----:B------:R1:W3:Y:S01]  /*1840*/  @!P0 LDG.E.64 R26, desc[UR4][R24.64] ;  /* 0x00000004181a8981 */ /* 0x0002e2000c1e1b00 */
[----:B------:R-:W-:Y:S01]  /*1850*/  FADD.FTZ R15, -R2, R15 ;  /* 0x0000000f020f7221 */ /* 0x000fe20000010100 */
[----:B------:R-:W-:Y:S01]  /*1860*/  FADD.FTZ R30, R13, R30 ;  /* 0x0000001e0d1e7221 */ /* 0x000fe20000010000 */
[----:B------:R-:W-:Y:S02]  /*1870*/  FMUL.FTZ R13, R21, R11 ;  /* 0x0000000b150d7220 */ /* 0x000fe40000410000 */
[----:B------:R-:W-:Y:S01]  /*1880*/  FMUL.FTZ R15, R15, R0 ;  /* 0x000000000f0f7220 */ /* 0x000fe20000410000 */
[----:B------:R-:W-:-:S03]  /*1890*/  FADD.FTZ R8, R21, R8 ;  /* 0x0000000815087221 */ /* 0x000fc60000010000 */
[C---:B------:R-:W-:Y:S01]  /*18a0*/  FFMA.FTZ R6, R15.reuse, R21, R6 ;  /* 0x000000150f067223 */ /* 0x040fe20000010006 */
[----:B-1----:R-:W-:Y:S01]  /*18b0*/  FFMA.FTZ R25, R15, R13, R14 ;  /* 0x0000000d0f197223 */ /* 0x002fe2000001000e */
[----:B------:R-:W-:Y:S01]  /*18c0*/  @!P0 IADD3 R21, P1, R12, 0x2, RZ ;  /* 0x000000020c158810 */ /* 0x000fe20007f3e0ff */
[----:B------:R-:W-:Y:S02]  /*18d0*/  FADD.FTZ R13, R13, R30 ;  /* 0x0000001e0d0d7221 */ /* 0x000fe40000010000 */
[----:B------:R-:W1:Y:S01]  /*18e0*/  @!P0 LDC.64 R30, c[0x0][0x230] ;  /* 0x00008c00ff1e8b82 */ /* 0x000e620000000a00 */
[----:B--2---:R-:W-:-:S04]  /*18f0*/  FADD.FTZ R15, -R2, R28 ;  /* 0x0000001c020f7221 */ /* 0x004fc80000010100 */
[----:B------:R-:W-:Y:S01]  /*1900*/  FMUL.FTZ R28, R15, R0 ;  /* 0x000000000f1c7220 */ /* 0x000fe20000410000 */
[----:B------:R-:W-:-:S04]  /*1910*/  @!P0 IMAD.X R15, RZ, RZ, R5, P1 ;  /* 0x000000ffff0f8224 */ /* 0x000fc800008e0605 */
[----:B0-----:R-:W-:Y:S01]  /*1920*/  @!P0 IMAD R14, R15, R32, RZ ;  /* 0x000000200f0e8224 */ /* 0x001fe200078e02ff */
[----:B------:R-:W-:-:S03]  /*1930*/  @!P0 MOV R15, R19 ;  /* 0x00000013000f8202 */ /* 0x000fc60000000f00 */
[----:B------:R-:W-:Y:S01]  /*1940*/  @!P0 IMAD R33, R21, R33, R14 ;  /* 0x0000002115218224 */ /* 0x000fe200078e020e */
[----:B------:R-:W-:-:S05]  /*1950*/  @!P0 MOV R14, R16 ;  /* 0x00000010000e8202 */ /* 0x000fca0000000f00 */
[----:B------:R-:W-:-:S04]  /*1960*/  @!P0 IMAD.WIDE.U32 R14, R21, R32, R14 ;  /* 0x00000020150e8225 */ /* 0x000fc800078e000e */
[----:B------:R-:W-:Y:S01]  /*1970*/  @!P0 IMAD.IADD R15, R15, 0x1, R33 ;  /* 0x000000010f0f8824 */ /* 0x000fe200078e0221 */
[C---:B------:R-:W-:Y:S02]  /*1980*/  @!P0 SHF.L.U32 R23, R14.reuse, 0x2, RZ ;  /* 0x000000020e178819 */ /* 0x040fe400000006ff */
[----:B------:R-:W-:Y:S02]  /*1990*/  CS2R R20, SRZ ;  /* 0x0000000000147805 */ /* 0x000fe4000001ff00 */
[----:B------:R-:W-:Y:S02]  /*19a0*/  @!P0 SHF.L.U64.HI R22, R14, 0x2, R15 ;  /* 0x000000020e168819 */ /* 0x000fe4000001020f */
[----:B-1----:R-:W-:Y:S01]  /*19b0*/  @!P0 IADD3 R30, P1, R23, R30, RZ ;  /* 0x0000001e171e8210 */ /* 0x002fe20007f3e0ff */
[----:B------:R-:W0:Y:S03]  /*19c0*/  @!P0 LDC.64 R14, c[0x0][0x228] ;  /* 0x00008a00ff0e8b82 */ /* 0x000e260000000a00 */
[----:B------:R-:W-:-:S05]  /*19d0*/  @!P0 IADD3.X R31, R22, R31, RZ, P1, !PT ;  /* 0x0000001f161f8210 */ /* 0x000fca0000ffe4ff */
[----:B------:R1:W2:Y:S01]  /*19e0*/  @!P0 LDG.E.64 R20, desc[UR4][R30.64] ;  /* 0x000000041e148981 */ /* 0x0002a2000c1e1b00 */
[----:B---3--:R-:W-:Y:S01]  /*19f0*/  FADD.FTZ R7, R7, R26 ;  /* 0x0000001a07077221 */ /* 0x008fe20000010000 */
[----:B------:R-:W-:Y:S01]  /*1a00*/  FFMA.FTZ R9, R28, R26, R9 ;  /* 0x0000001a1c097223 */ /* 0x000fe20000010009 */
[----:B------:R-:W-:-:S04]  /*1a10*/  FMUL.FTZ R26, R26, R10 ;  /* 0x0000000a1a1a7220 */ /* 0x000fc80000410000 */
[----:B------:R-:W-:Y:S02]  /*1a20*/  FFMA.FTZ R28, R28, R26, R25 ;  /* 0x0000001a1c1c7223 */ /* 0x000fe40000010019 */
[----:B------:R-:W3:Y:S01]  /*1a30*/  @!P0 LDC.64 R24, c[0x0][0x288] ;  /* 0x0000a200ff188b82 */ /* 0x000ee20000000a00 */
[----:B------:R-:W-:Y:S01]  /*1a40*/  FADD.FTZ R29, -R2, R29 ;  /* 0x0000001d021d7221 */ /* 0x000fe20000010100 */
[----:B------:R-:W-:Y:S01]  /*1a50*/  FADD.FTZ R26, R13, R26 ;  /* 0x0000001a0d1a7221 */ /* 0x000fe20000010000 */
[----:B------:R-:W-:Y:S01]  /*1a60*/  FMUL.FTZ R13, R27, R11 ;  /* 0x0000000b1b0d7220 */ /* 0x000fe20000410000 */
[----:B0-----:R-:W-:Y:S01]  /*1a70*/  @!P0 IADD3 R14, P1, R23, R14, RZ ;  /* 0x0000000e170e8210 */ /* 0x001fe20007f3e0ff */
[----:B------:R-:W-:-:S04]  /*1a80*/  FMUL.FTZ R29, R29, R0 ;  /* 0x000000001d1d7220 */ /* 0x000fc80000410000 */
[----:B------:R-:W-:Y:S01]  /*1a90*/  @!P0 IMAD.X R15, R22, 0x1, R15, P1 ;  /* 0x00000001160f8824 */ /* 0x000fe200008e060f */
[----:B------:R-:W-:Y:S01]  /*1aa0*/  CS2R R22, SRZ ;  /* 0x0000000000167805 */ /* 0x000fe2000001ff00 */
[C---:B------:R-:W-:Y:S01]  /*1ab0*/  FFMA.FTZ R6, R29.reuse, R27, R6 ;  /* 0x0000001b1d067223 */ /* 0x040fe20000010006 */
[----:B-1----:R-:W-:Y:S01]  /*1ac0*/  FFMA.FTZ R31, R29, R13, R28 ;  /* 0x0000000d1d1f7223 */ /* 0x002fe2000001001c */
[----:B------:R-:W-:-:S03]  /*1ad0*/  @!P0 IADD3 R29, P1, R12, 0x3, RZ ;  /* 0x000000030c1d8810 */ /* 0x000fc60007f3e0ff */
[----:B------:R0:W4:Y:S02]  /*1ae0*/  @!P0 LDG.E.64 R22, desc[UR4][R14.64] ;  /* 0x000000040e168981 */ /* 0x000124000c1e1b00 */
[----:B0-----:R-:W-:-:S05]  /*1af0*/  @!P0 IADD3.X R15, RZ, R5, RZ, P1, !PT ;  /* 0x00000005ff0f8210 */ /* 0x001fca0000ffe4ff */
[----:B---3--:R-:W-:Y:S02]  /*1b00*/  @!P0 IMAD R14, R15, R24, RZ ;  /* 0x000000180f0e8224 */ /* 0x008fe400078e02ff */
[----:B------:R-:W-:Y:S02]  /*1b10*/  @!P0 IMAD.MOV.U32 R15, RZ, RZ, R19 ;  /* 0x000000ffff0f8224 */ /* 0x000fe400078e0013 */
[----:B------:R-:W-:Y:S01]  /*1b20*/  @!P0 IMAD R25, R29, R25, R14 ;  /* 0x000000191d198224 */ /* 0x000fe200078e020e */
[----:B------:R-:W-:-:S05]  /*1b30*/  @!P0 MOV R14, R16 ;  /* 0x00000010000e8202 */ /* 0x000fca0000000f00 */
[----:B------:R-:W-:Y:S02]  /*1b40*/  @!P0 IMAD.WIDE.U32 R14, R29, R24, R14 ;  /* 0x000000181d0e8225 */ /* 0x000fe400078e000e */
[----:B------:R-:W0:Y:S03]  /*1b50*/  @!P0 LDC.64 R28, c[0x0][0x230] ;  /* 0x00008c00ff1c8b82 */ /* 0x000e260000000a00 */
[----:B------:R-:W-:Y:S02]  /*1b60*/  @!P0 IADD3 R25, R15, R25, RZ ;  /* 0x000000190f198210 */ /* 0x000fe40007ffe0ff */
[C---:B------:R-:W-:Y:S02]  /*1b70*/  @!P0 SHF.L.U32 R15, R14.reuse, 0x2, RZ ;  /* 0x000000020e0f8819 */ /* 0x040fe400000006ff */
[----:B------:R-:W-:Y:S02]  /*1b80*/  @!P0 SHF.L.U64.HI R14, R14, 0x2, R25 ;  /* 0x000000020e0e8819 */ /* 0x000fe40000010219 */
[----:B------:R-:W1:Y:S01]  /*1b90*/  @!P0 LDC.64 R24, c[0x0][0x228] ;  /* 0x00008a00ff188b82 */ /* 0x000e620000000a00 */
[----:B------:R-:W-:Y:S01]  /*1ba0*/  FADD.FTZ R8, R8, R27 ;  /* 0x0000001b08087221 */ /* 0x000fe20000010000 */
[----:B------:R-:W-:Y:S01]  /*1bb0*/  FADD.FTZ R13, R13, R26 ;  /* 0x0000001a0d0d7221 */ /* 0x000fe20000010000 */
[----:B0-----:R-:W-:-:S05]  /*1bc0*/  @!P0 IADD3 R28, P1, R15, R28, RZ ;  /* 0x0000001c0f1c8210 */ /* 0x001fca0007f3e0ff */
[----:B------:R-:W-:Y:S01]  /*1bd0*/  @!P0 IMAD.X R29, R14, 0x1, R29, P1 ;  /* 0x000000010e1d8824 */ /* 0x000fe200008e061d */
[----:B-1----:R-:W-:-:S04]  /*1be0*/  @!P0 IADD3 R24, P1, R15, R24, RZ ;  /* 0x000000180f188210 */ /* 0x002fc80007f3e0ff */
[----:B------:R-:W-:Y:S02]  /*1bf0*/  @!P0 IADD3.X R25, R14, R25, RZ, P1, !PT ;  /* 0x000000190e198210 */ /* 0x000fe40000ffe4ff */
[----:B------:R-:W-:-:S06]  /*1c00*/  CS2R R14, SRZ ;  /* 0x00000000000e7805 */ /* 0x000fcc000001ff00 */
[----:B------:R-:W3:Y:S01]  /*1c10*/  @!P0 LDG.E.64 R14, desc[UR4][R24.64] ;  /* 0x00000004180e8981 */ /* 0x000ee2000c1e1b00 */
[----:B--2---:R-:W-:-:S04]  /*1c20*/  FADD.FTZ R27, -R2, R20 ;  /* 0x00000014021b7221 */ /* 0x004fc80000010100 */
[----:B------:R-:W-:Y:S01]  /*1c30*/  FMUL.FTZ R20, R27, R0 ;  /* 0x000000001b147220 */ /* 0x000fe20000410000 */
[----:B------:R-:W-:-:S06]  /*1c40*/  CS2R R26, SRZ ;  /* 0x00000000001a7805 */ /* 0x000fcc000001ff00 */
[----:B------:R-:W2:Y:S01]  /*1c50*/  @!P0 LDG.E.64 R26, desc[UR4][R28.64] ;  /* 0x000000041c1a8981 */ /* 0x000ea2000c1e1b00 */
[----:B------:R-:W-:Y:S01]  /*1c60*/  FADD.FTZ R21, -R2, R21 ;  /* 0x0000001502157221 */ /* 0x000fe20000010100 */
[----:B------:R-:W-:-:S03]  /*1c70*/  IADD3 R12, P2, R12, 0x4, RZ ;  /* 0x000000040c0c7810 */ /* 0x000fc60007f5e0ff */
[----:B------:R-:W-:Y:S01]  /*1c80*/  FMUL.FTZ R21, R21, R0 ;  /* 0x0000000015157220 */ /* 0x000fe20000410000 */
[----:B------:R-:W-:Y:S01]  /*1c90*/  ISETP.GE.AND P1, PT, R12, R3, PT ;  /* 0x000000030c00720c */ /* 0x000fe20003f26270 */
[----:B----4-:R-:W-:Y:S01]  /*1ca0*/  FADD.FTZ R7, R7, R22 ;  /* 0x0000001607077221 */ /* 0x010fe20000010000 */
[----:B------:R-:W-:Y:S01]  /*1cb0*/  FFMA.FTZ R9, R20, R22, R9 ;  /* 0x0000001614097223 */ /* 0x000fe20000010009 */
[----:B------:R-:W-:Y:S01]  /*1cc0*/  FMUL.FTZ R22, R22, R10 ;  /* 0x0000000a16167220 */ /* 0x000fe20000410000 */
[----:B------:R-:W-:-:S03]  /*1cd0*/  FADD.FTZ R8, R8, R23 ;  /* 0x0000001708087221 */ /* 0x000fc60000010000 */
[----:B------:R-:W-:Y:S01]  /*1ce0*/  FFMA.FTZ R20, R20, R22, R31 ;  /* 0x0000001614147223 */ /* 0x000fe2000001001f */
[----:B------:R-:W-:Y:S01]  /*1cf0*/  FADD.FTZ R22, R13, R22 ;  /* 0x000000160d167221 */ /* 0x000fe20000010000 */
[----:B------:R-:W-:Y:S01]  /*1d00*/  FMUL.FTZ R13, R23, R11 ;  /* 0x0000000b170d7220 */ /* 0x000fe20000410000 */
[----:B------:R-:W-:-:S03]  /*1d10*/  FFMA.FTZ R23, R21, R23, R6 ;  /* 0x0000001715177223 */ /* 0x000fc60000010006 */
[----:B------:R-:W-:Y:S01]  /*1d20*/  FADD.FTZ R22, R13, R22 ;  /* 0x000000160d167221 */ /* 0x000fe20000010000 */
[----:B------:R-:W-:Y:S01]  /*1d30*/  FFMA.FTZ R21, R21, R13, R20 ;  /* 0x0000000d15157223 */ /* 0x000fe20000010014 */
[----:B------:R-:W-:Y:S01]  /*1d40*/  IADD3.X R5, RZ, R5, RZ, P2, !PT ;  /* 0x00000005ff057210 */ /* 0x000fe200017fe4ff */
[----:B---3--:R-:W-:Y:S01]  /*1d50*/  FADD.FTZ R7, R7, R14 ;  /* 0x0000000e07077221 */ /* 0x008fe20000010000 */
[----:B------:R-:W-:Y:S01]  /*1d60*/  FADD.FTZ R8, R8, R15 ;  /* 0x0000000f08087221 */ /* 0x000fe20000010000 */
[----:B--2---:R-:W-:-:S04]  /*1d70*/  FADD.FTZ R29, -R2, R26 ;  /* 0x0000001a021d7221 */ /* 0x004fc80000010100 */
[----:B------:R-:W-:Y:S01]  /*1d80*/  FMUL.FTZ R6, R29, R0 ;  /* 0x000000001d067220 */ /* 0x000fe20000410000 */
[----:B------:R-:W-:-:S03]  /*1d90*/  FADD.FTZ R27, -R2, R27 ;  /* 0x0000001b021b7221 */ /* 0x000fc60000010100 */
[----:B------:R-:W-:Y:S01]  /*1da0*/  FFMA.FTZ R29, R6, R14, R9 ;  /* 0x0000000e061d7223 */ /* 0x000fe20000010009 */
[----:B------:R-:W-:Y:S01]  /*1db0*/  FMUL.FTZ R9, R14, R10 ;  /* 0x0000000a0e097220 */ /* 0x000fe20000410000 */
[----:B------:R-:W-:Y:S01]  /*1dc0*/  FMUL.FTZ R28, R27, R0 ;  /* 0x000000001b1c7220 */ /* 0x000fe20000410000 */
[----:B------:R-:W-:Y:S02]  /*1dd0*/  FMUL.FTZ R14, R15, R11 ;  /* 0x0000000b0f0e7220 */ /* 0x000fe40000410000 */
[----:B------:R-:W-:Y:S01]  /*1de0*/  FADD.FTZ R13, R22, R9 ;  /* 0x00000009160d7221 */ /* 0x000fe20000010000 */
[----:B------:R-:W-:Y:S01]  /*1df0*/  FFMA.FTZ R9, R6, R9, R21 ;  /* 0x0000000906097223 */ /* 0x000fe20000010015 */
[----:B------:R-:W-:Y:S02]  /*1e00*/  FFMA.FTZ R6, R28, R15, R23 ;  /* 0x0000000f1c067223 */ /* 0x000fe40000010017 */
[----:B------:R-:W-:Y:S01]  /*1e10*/  FADD.FTZ R30, R14, R13 ;  /* 0x0000000d0e1e7221 */ /* 0x000fe20000010000 */
[----:B------:R-:W-:Y:S01]  /*1e20*/  FFMA.FTZ R28, R28, R14, R9 ;  /* 0x0000000e1c1c7223 */ /* 0x000fe20000010009 */
[----:B------:R-:W-:Y:S06]  /*1e30*/  @!P1 BRA `(.L_x_1296) ;  /* 0xfffffff400c89947 */ /* 0x000fec000383ffff */
.L_x_1290:
[----:B-1----:R-:W0:Y:S01]  /*1e40*/  S2R R0, SR_TID.X ;  /* 0x0000000000007919 */ /* 0x002e220000002100 */
[----:B-----5:R-:W-:Y:S01]  /*1e50*/  IMAD.MOV R10, RZ, RZ, -R4 ;  /* 0x000000ffff0a7224 */ /* 0x020fe200078e0a04 */
[----:B------:R-:W-:Y:S01]  /*1e60*/  ULDC UR6, c[0x0][0x2b4] ;  /* 0x0000ad0000067ab9 */ /* 0x000fe20000000800 */
[----:B------:R-:W-:Y:S01]  /*1e70*/  MOV R2, 0x400 ;  /* 0x0000040000027802 */ /* 0x000fe20000000f00 */
[----:B------:R-:W1:Y:S01]  /*1e80*/  S2R R3, SR_CgaCtaId ;  /* 0x0000000000037919 */ /* 0x000e620000008800 */
[----:B0-----:R-:W-:Y:S02]  /*1e90*/  SHF.L.U32 R5, R0, 0x1, RZ ;  /* 0x0000000100057819 */ /* 0x001fe400000006ff */
[----:B-1----:R-:W-:-:S03]  /*1ea0*/  LEA R3, R3, R2, 0x18 ;  /* 0x0000000203037211 */ /* 0x002fc600078ec0ff */
[----:B------:R-:W-:-:S05]  /*1eb0*/  IMAD R5, R10, UR6, R5 ;  /* 0x000000060a057c24 */ /* 0x000fca000f8e0205 */
[----:B------:R-:W-:Y:S01]  /*1ec0*/  ISETP.NE.AND P0, PT, R5, RZ, PT ;  /* 0x000000ff0500720c */ /* 0x000fe20003f05270 */
[----:B------:R-:W-:-:S03]  /*1ed0*/  IMAD R5, R0, 0xc, R3 ;  /* 0x0000000c00057824 */ /* 0x000fc600078e0203 */
[----:B------:R-:W-:Y:S02]  /*1ee0*/  SEL R2, RZ, 0x1, P0 ;  /* 0x00000001ff027807 */ /* 0x000fe40000000000 */
[----:B------:R-:W-:Y:S01]  /*1ef0*/  ISETP.GT.U32.AND P0, PT, R0, 0x1f, PT ;  /* 0x0000001f0000780c */ /* 0x000fe20003f04070 */
[----:B------:R0:W-:Y:S04]  /*1f00*/  STS [R5+0x14], R28 ;  /* 0x0000141c05007388 */ /* 0x0001e80000000800 */
[----:B------:R0:W-:Y:S04]  /*1f10*/  STS [R5+0x18], R30 ;  /* 0x0000181e05007388 */ /* 0x0001e80000000800 */
[----:B------:R0:W-:Y:S01]  /*1f20*/  STS [R5+0x10], R2 ;  /* 0x0000100205007388 */ /* 0x0001e20000000800 */
[----:B------:R-:W-:Y:S06]  /*1f30*/  BAR.SYNC.DEFER_BLOCKING 0x0 ;  /* 0x0000000000007b1d */ /* 0x000fec0000010000 */
[----:B------:R-:W-:Y:S05]  /*1f40*/  @P0 BRA `(.L_x_1297) ;  /* 0x0000000800280947 */ /* 0x000fea0003800000 */
[----:B------:R-:W1:Y:S01]  /*1f50*/  S2R R11, SR_CgaCtaId ;  /* 0x00000000000b7919 */ /* 0x000e620000008800 */
[----:B------:R-:W-:Y:S01]  /*1f60*/  IMAD R21, R0, 0x3c, R3 ;  /* 0x0000003c00157824 */ /* 0x000fe200078e0203 */
[----:B------:R-:W-:Y:S01]  /*1f70*/  MOV R18, 0x400 ;  /* 0x0000040000127802 */ /* 0x000fe20000000f00 */
[----:B------:R-:W-:Y:S01]  /*1f80*/  UMOV UR6, 0xffffffff ;  /* 0xffffffff00067882 */ /* 0x000fe20000000000 */
[----:B------:R-:W2:Y:S02]  /*1f90*/  S2R R17, SR_TID.X ;  /* 0x0000000000117919 */ /* 0x000ea40000002100 */
[----:B------:R-:W-:Y:S04]  /*1fa0*/  LDS R3, [R21+0x20] ;  /* 0x0000200015037984 */ /* 0x000fe80000000800 */
[----:B------:R-:W3:Y:S04]  /*1fb0*/  LDS R10, [R21+0x14] ;  /* 0x00001400150a7984 */ /* 0x000ee80000000800 */
[----:B0-----:R-:W-:Y:S04]  /*1fc0*/  LDS R5, [R21+0x24] ;  /* 0x0000240015057984 */ /* 0x001fe80000000800 */
[----:B------:R-:W0:Y:S04]  /*1fd0*/  LDS R12, [R21+0x18] ;  /* 0x00001800150c7984 */ /* 0x000e280000000800 */
[----:B------:R-:W4:Y:S04]  /*1fe0*/  LDS R2, [R21+0x1c] ;  /* 0x00001c0015027984 */ /* 0x000f280000000800 */
[----:B------:R-:W5:Y:S04]  /*1ff0*/  LDS R14, [R21+0x2c] ;  /* 0x00002c00150e7984 */ /* 0x000f680000000800 */
[----:B------:R-:W5:Y:S01]  /*2000*/  LDS R16, [R21+0x30] ;  /* 0x0000300015107984 */ /* 0x000f620000000800 */
[----:B-1----:R-:W-:-:S03]  /*2010*/  LEA R18, R11, R18, 0x18 ;  /* 0x000000120b127211 */ /* 0x002fc600078ec0ff */
[----:B------:R-:W1:Y:S02]  /*2020*/  LDS R9, [R21+0x28] ;  /* 0x0000280015097984 */ /* 0x000e640000000800 */
[----:B--2---:R-:W-:Y:S02]  /*2030*/  IMAD R27, R17, 0x3c, R18 ;  /* 0x0000003c111b7824 */ /* 0x004fe400078e0212 */
[----:B------:R-:W2:Y:S04]  /*2040*/  LDS R11, [R21+0x38] ;  /* 0x00003800150b7984 */ /* 0x000ea80000000800 */
[----:B------:R-:W2:Y:S04]  /*2050*/  LDS R15, [R21+0x3c] ;  /* 0x00003c00150f7984 */ /* 0x000ea80000000800 */
[----:B------:R-:W2:Y:S04]  /*2060*/  LDS R13, [R21+0x34] ;  /* 0x00003400150d7984 */ /* 0x000ea80000000800 */
[----:B------:R-:W2:Y:S01]  /*2070*/  LDS R20, [R27+0x44] ;  /* 0x000044001b147984 */ /* 0x000ea20000000800 */
[----:B---3--:R-:W-:-:S03]  /*2080*/  FADD.FTZ R24, R3, R10 ;  /* 0x0000000a03187221 */ /* 0x008fc60000010000 */
[----:B------:R-:W3:Y:S04]  /*2090*/  LDS R22, [R27+0x48] ;  /* 0x000048001b167984 */ /* 0x000ee80000000800 */
[----:B------:R-:W3:Y:S01]  /*20a0*/  LDS R18, [R21+0x40] ;  /* 0x0000400015127984 */ /* 0x000ee20000000800 */
[----:B0-----:R-:W-:-:S03]  /*20b0*/  FADD.FTZ R26, R5, R12 ;  /* 0x0000000c051a7221 */ /* 0x001fc60000010000 */
[----:B------:R0:W3:Y:S01]  /*20c0*/  LDS R17, [R21+0x10] ;  /* 0x0000100015117984 */ /* 0x0000e20000000800 */
[----:B----4-:R-:W-:Y:S01]  /*20d0*/  ISETP.NE.AND P1, PT, R2, RZ, PT ;  /* 0x000000ff0200720c */ /* 0x010fe20003f25270 */
[----:B------:R-:W4:Y:S03]  /*20e0*/  S2R R19, SR_LANEID ;  /* 0x0000000000137919 */ /* 0x000f260000000000 */
[----:B------:R-:W-:Y:S02]  /*20f0*/  FSEL R23, R24, R3, !P1 ;  /* 0x0000000318177208 */ /* 0x000fe40004800000 */
[----:B------:R-:W-:-:S03]  /*2100*/  FSEL R25, R26, R5, !P1 ;  /* 0x000000051a197208 */ /* 0x000fc60004800000 */
[----:B-----5:R-:W-:Y:S02]  /*2110*/  FADD.FTZ R23, R23, R14 ;  /* 0x0000000e17177221 */ /* 0x020fe40000010000 */
[----:B------:R-:W-:Y:S01]  /*2120*/  FADD.FTZ R25, R25, R16 ;  /* 0x0000001019197221 */ /* 0x000fe20000010000 */
[----:B-1----:R-:W-:-:S04]  /*2130*/  ISETP.NE.AND P2, PT, R9, RZ, PT ;  /* 0x000000ff0900720c */ /* 0x002fc80003f45270 */
[----:B------:R-:W-:Y:S02]  /*2140*/  FSEL R24, R23, R14, !P2 ;  /* 0x0000000e17187208 */ /* 0x000fe40005000000 */
[----:B------:R-:W-:-:S03]  /*2150*/  FSEL R26, R25, R16, !P2 ;  /* 0x00000010191a7208 */ /* 0x000fc60005000000 */
[----:B--2---:R-:W-:Y:S02]  /*2160*/  FADD.FTZ R24, R24, R11 ;  /* 0x0000000b18187221 */ /* 0x004fe40000010000 */
[----:B------:R-:W-:Y:S01]  /*2170*/  FADD.FTZ R26, R26, R15 ;  /* 0x0000000f1a1a7221 */ /* 0x000fe20000010000 */
[----:B------:R-:W-:-:S04]  /*2180*/  ISETP.NE.AND P3, PT, R13, RZ, PT ;  /* 0x000000ff0d00720c */ /* 0x000fc80003f65270 */
[----:B0-----:R-:W-:Y:S02]  /*2190*/  FSEL R21, R24, R11, !P3 ;  /* 0x0000000b18157208 */ /* 0x001fe40005800000 */
[----:B------:R-:W-:-:S03]  /*21a0*/  FSEL R25, R26, R15, !P3 ;  /* 0x0000000f1a197208 */ /* 0x000fc60005800000 */
[----:B------:R-:W-:Y:S02]  /*21b0*/  FADD.FTZ R21, R21, R20 ;  /* 0x0000001415157221 */ /* 0x000fe40000010000 */
[----:B---3--:R-:W-:Y:S01]  /*21c0*/  FADD.FTZ R25, R25, R22 ;  /* 0x0000001619197221 */ /* 0x008fe20000010000 */
[C---:B------:R-:W-:Y:S02]  /*21d0*/  ISETP.NE.AND P4, PT, R18.reuse, RZ, PT ;  /* 0x000000ff1200720c */ /* 0x040fe40003f85270 */
[----:B------:R-:W-:Y:S02]  /*21e0*/  IADD3 R23, R9, R2, R17 ;  /* 0x0000000209177210 */ /* 0x000fe40007ffe011 */
[----:B------:R-:W-:Y:S02]  /*21f0*/  FSEL R21, R21, R20, !P4 ;  /* 0x0000001415157208 */ /* 0x000fe40006000000 */
[----:B------:R-:W-:Y:S02]  /*2200*/  IADD3 R23, R18, R23, R13 ;  /* 0x0000001712177210 */ /* 0x000fe40007ffe00d */
[----:B------:R-:W-:Y:S01]  /*2210*/  FSEL R24, R25, R22, !P4 ;  /* 0x0000001619187208 */ /* 0x000fe20006000000 */
[----:B----4-:R-:W-:Y:S06]  /*2220*/  BRA.DIV UR6, `(.L_x_1298) ;  /* 0x0000000a068c7947 */ /* 0x010fec000b800000 */
[----:B------:R-:W0:Y:S01]  /*2230*/  SHFL.UP PT, R26, R23, 0x1, RZ ;  /* 0x04200000171a7989 */ /* 0x000e2200000e00ff */
[----:B------:R-:W-:Y:S02]  /*2240*/  ISETP.GE.AND P5, PT, R19, 0x1, PT ;  /* 0x000000011300780c */ /* 0x000fe40003fa6270 */
[----:B------:R-:W-:Y:S01]  /*2250*/  ISETP.NE.AND P0, PT, R23, RZ, PT ;  /* 0x000000ff1700720c */ /* 0x000fe20003f05270 */
[----:B------:R-:W1:Y:S01]  /*2260*/  SHFL.UP PT, R28, R21, 0x1, RZ ;  /* 0x04200000151c7989 */ /* 0x000e6200000e00ff */
[----:B------:R-:W-:-:S03]  /*2270*/  ISETP.GE.AND P6, PT, R19, 0x8, PT ;  /* 0x000000081300780c */ /* 0x000fc60003fc6270 */
[----:B------:R-:W2:Y:S06]  /*2280*/  SHFL.UP PT, R25, R24, 0x1, RZ ;  /* 0x0420000018197989 */ /* 0x000eac00000e00ff */
[----:B0-----:R-:W-:Y:S01]  /*2290*/  @P5 IADD3 R23, R23, R26, RZ ;  /* 0x0000001a17175210 */ /* 0x001fe20007ffe0ff */
[----:B-1----:R-:W-:-:S04]  /*22a0*/  FADD.FTZ R28, R21, R28 ;  /* 0x0000001c151c7221 */ /* 0x002fc80000010000 */
[----:B------:R-:W0:Y:S01]  /*22b0*/  SHFL.UP PT, R26, R23, 0x2, RZ ;  /* 0x04400000171a7989 */ /* 0x000e2200000e00ff */
[----:B--2---:R-:W-:Y:S01]  /*22c0*/  FADD.FTZ R25, R24, R25 ;  /* 0x0000001918197221 */ /* 0x004fe20000010000 */
[----:B------:R-:W-:-:S04]  /*22d0*/  @P5 FSEL R21, R28, R21, !P0 ;  /* 0x000000151c155208 */ /* 0x000fc80004000000 */
[----:B------:R-:W-:Y:S01]  /*22e0*/  @P5 FSEL R24, R25, R24, !P0 ;  /* 0x0000001819185208 */ /* 0x000fe20004000000 */
[----:B------:R-:W1:Y:S01]  /*22f0*/  SHFL.UP PT, R28, R21, 0x2, RZ ;  /* 0x04400000151c7989 */ /* 0x000e6200000e00ff */
[----:B------:R-:W-:Y:S02]  /*2300*/  ISETP.GE.AND P5, PT, R19, 0x2, PT ;  /* 0x000000021300780c */ /* 0x000fe40003fa6270 */
[C---:B------:R-:W-:Y:S01]  /*2310*/  ISETP.NE.AND P0, PT, R23.reuse, RZ, PT ;  /* 0x000000ff1700720c */ /* 0x040fe20003f05270 */
[----:B------:R-:W2:Y:S10]  /*2320*/  SHFL.UP PT, R25, R24, 0x2, RZ ;  /* 0x0440000018197989 */ /* 0x000eb400000e00ff */
[----:B0-----:R-:W-:-:S05]  /*2330*/  @P5 IMAD.IADD R23, R23, 0x1, R26 ;  /* 0x0000000117175824 */ /* 0x001fca00078e021a */
[----:B------:R-:W0:Y:S01]  /*2340*/  SHFL.UP PT, R26, R23, 0x4, RZ ;  /* 0x04800000171a7989 */ /* 0x000e2200000e00ff */
[----:B-1----:R-:W-:Y:S01]  /*2350*/  FADD.FTZ R28, R21, R28 ;  /* 0x0000001c151c7221 */ /* 0x002fe20000010000 */
[----:B--2---:R-:W-:-:S04]  /*2360*/  FADD.FTZ R25, R24, R25 ;  /* 0x0000001918197221 */ /* 0x004fc80000010000 */
[----:B------:R-:W-:Y:S02]  /*2370*/  @P5 FSEL R21, R28, R21, !P0 ;  /* 0x000000151c155208 */ /* 0x000fe40004000000 */
[----:B------:R-:W-:-:S03]  /*2380*/  @P5 FSEL R24, R25, R24, !P0 ;  /* 0x0000001819185208 */ /* 0x000fc60004000000 */
[----:B------:R-:W1:Y:S01]  /*2390*/  SHFL.UP PT, R28, R21, 0x4, RZ ;  /* 0x04800000151c7989 */ /* 0x000e6200000e00ff */
[----:B------:R-:W-:Y:S02]  /*23a0*/  ISETP.GE.AND P5, PT, R19, 0x4, PT ;  /* 0x000000041300780c */ /* 0x000fe40003fa6270 */
[C---:B------:R-:W-:Y:S01]  /*23b0*/  ISETP.NE.AND P0, PT, R23.reuse, RZ, PT ;  /* 0x000000ff1700720c */ /* 0x040fe20003f05270 */
[----:B------:R-:W2:Y:S10]  /*23c0*/  SHFL.UP PT, R25, R24, 0x4, RZ ;  /* 0x0480000018197989 */ /* 0x000eb400000e00ff */
[----:B0-----:R-:W-:-:S05]  /*23d0*/  @P5 IADD3 R23, R23, R26, RZ ;  /* 0x0000001a17175210 */ /* 0x001fca0007ffe0ff */
        /* <DEDUP_REMOVED lines=8> */
[----:B------:R-:W2:Y:S01]  /*2460*/  SHFL.UP PT, R19, R24, 0x8, RZ ;  /* 0x0500000018137989 */ /* 0x000ea200000e00ff */
[----:B0-----:R-:W-:-:S05]  /*2470*/  @P6 IADD3 R23, R23, R26, RZ ;  /* 0x0000001a17176210 */ /* 0x001fca0007ffe0ff */
[----:B------:R-:W0:Y:S01]  /*2480*/  SHFL.UP PT, R26, R23, 0x10, RZ ;  /* 0x06000000171a7989 */ /* 0x000e2200000e00ff */
[----:B-1----:R-:W-:Y:S01]  /*2490*/  FADD.FTZ R28, R21, R28 ;  /* 0x0000001c151c7221 */ /* 0x002fe20000010000 */
[----:B--2---:R-:W-:-:S04]  /*24a0*/  FADD.FTZ R19, R24, R19 ;  /* 0x0000001318137221 */ /* 0x004fc80000010000 */
[----:B------:R-:W-:Y:S02]  /*24b0*/  @P6 FSEL R21, R28, R21, !P5 ;  /* 0x000000151c156208 */ /* 0x000fe40006800000 */
[----:B------:R-:W-:Y:S02]  /*24c0*/  @P6 FSEL R24, R19, R24, !P5 ;  /* 0x0000001813186208 */ /* 0x000fe40006800000 */
[C---:B------:R-:W-:Y:S01]  /*24d0*/  ISETP.NE.AND P5, PT, R23.reuse, RZ, PT ;  /* 0x000000ff1700720c */ /* 0x040fe20003fa5270 */
[----:B0-----:R-:W-:Y:S02]  /*24e0*/  @P0 IMAD.IADD R23, R23, 0x1, R26 ;  /* 0x0000000117170824 */ /* 0x001fe400078e021a */
[----:B------:R-:W0:Y:S04]  /*24f0*/  SHFL.UP PT, R19, R24, 0x10, RZ ;  /* 0x0600000018137989 */ /* 0x000e2800000e00ff */
[----:B------:R-:W1:Y:S04]  /*2500*/  SHFL.UP PT, R26, R21, 0x10, RZ ;  /* 0x06000000151a7989 */ /* 0x000e6800000e00ff */
[----:B------:R-:W2:Y:S01]  /*2510*/  SHFL.UP PT, R23, R23, 0x1, RZ ;  /* 0x0420000017177989 */ /* 0x000ea200000e00ff */
[----:B0-----:R-:W-:Y:S01]  /*2520*/  FADD.FTZ R19, R24, R19 ;  /* 0x0000001318137221 */ /* 0x001fe20000010000 */
[----:B-1----:R-:W-:-:S04]  /*2530*/  FADD.FTZ R26, R21, R26 ;  /* 0x0000001a151a7221 */ /* 0x002fc80000010000 */
[----:B------:R-:W-:Y:S02]  /*2540*/  @P0 FSEL R24, R19, R24, !P5 ;  /* 0x0000001813180208 */ /* 0x000fe40006800000 */
[----:B------:R-:W-:-:S03]  /*2550*/  @P0 FSEL R21, R26, R21, !P5 ;  /* 0x000000151a150208 */ /* 0x000fc60006800000 */
[----:B------:R0:W1:Y:S04]  /*2560*/  SHFL.UP PT, R25, R24, 0x1, RZ ;  /* 0x0420000018197989 */ /* 0x00006800000e00ff */
[----:B--2---:R0:W3:Y:S02]  /*2570*/  SHFL.UP PT, R19, R21, 0x1, RZ ;  /* 0x0420000015137989 */ /* 0x0040e400000e00ff */
.L_x_1319:
[----:B------:R-:W-:Y:S01]  /*2580*/  ISETP.NE.AND P5, PT, R0, RZ, PT ;  /* 0x000000ff0000720c */ /* 0x000fe20003fa5270 */
[----:B0-----:R-:W0:Y:S01]  /*2590*/  S2R R21, SR_CgaCtaId ;  /* 0x0000000000157919 */ /* 0x001e220000008800 */
[----:B------:R-:W-:Y:S02]  /*25a0*/  PLOP3.LUT P0, PT, PT, PT, PT, 0x80, 0x0 ;  /* 0x000000000000781c */ /* 0x000fe40003f0f070 */
[----:B------:R-:W-:Y:S01]  /*25b0*/  MOV R0, 0x400 ;  /* 0x0000040000007802 */ /* 0x000fe20000000f00 */
[----:B------:R-:W2:Y:S08]  /*25c0*/  S2R R24, SR_TID.X ;  /* 0x0000000000187919 */ /* 0x000eb00000002100 */
[----:B------:R-:W-:-:S02]  /*25d0*/  @P5 ISETP.NE.AND P6, PT, R17, RZ, PT ;  /* 0x000000ff1100520c */ /* 0x000fc40003fc5270 */
[----:B------:R-:W-:Y:S02]  /*25e0*/  @P5 IADD3 R17, R23, R17, RZ ;  /* 0x0000001117115210 */ /* 0x000fe40007ffe0ff */
[----:B------:R-:W-:Y:S02]  /*25f0*/  @P5 PLOP3.LUT P0, PT, P6, PT, PT, 0x80, 0x0 ;  /* 0x000000000000581c */ /* 0x000fe4000370f070 */
[----:B------:R-:W-:-:S11]  /*2600*/  IADD3 R2, R2, R17, RZ ;  /* 0x0000001102027210 */ /* 0x000fd60007ffe0ff */
[----:B---3--:R-:W-:Y:S01]  /*2610*/  @!P0 FADD.FTZ R10, R19, R10 ;  /* 0x0000000a130a8221 */ /* 0x008fe20000010000 */
[----:B-1----:R-:W-:Y:S01]  /*2620*/  @!P0 FADD.FTZ R12, R25, R12 ;  /* 0x0000000c190c8221 */ /* 0x002fe20000010000 */
[----:B0-----:R-:W-:Y:S02]  /*2630*/  LEA R21, R21, R0, 0x18 ;  /* 0x0000000015157211 */ /* 0x001fe400078ec0ff */
[----:B------:R-:W-:Y:S01]  /*2640*/  @!P1 FADD.FTZ R3, R3, R10 ;  /* 0x0000000a03039221 */ /* 0x000fe20000010000 */
[----:B------:R-:W-:Y:S01]  /*2650*/  @!P1 FADD.FTZ R5, R5, R12 ;  /* 0x0000000c05059221 */ /* 0x000fe20000010000 */
[----:B------:R-:W-:Y:S02]  /*2660*/  IMAD.IADD R0, R9, 0x1, R2 ;  /* 0x0000000109007824 */ /* 0x000fe400078e0202 */
[----:B------:R-:W-:Y:S01]  /*2670*/  @!P2 FADD.FTZ R14, R14, R3 ;  /* 0x000000030e0ea221 */ /* 0x000fe20000010000 */
[----:B------:R-:W-:Y:S01]  /*2680*/  @!P2 FADD.FTZ R16, R16, R5 ;  /* 0x000000051010a221 */ /* 0x000fe20000010000 */
[----:B--2---:R-:W-:Y:S01]  /*2690*/  IMAD R21, R24, 0x3c, R21 ;  /* 0x0000003c18157824 */ /* 0x004fe200078e0215 */
[----:B------:R-:W-:Y:S01]  /*26a0*/  IADD3 R13, R13, R0, RZ ;  /* 0x000000000d0d7210 */ /* 0x000fe20007ffe0ff */
[----:B------:R-:W-:Y:S01]  /*26b0*/  @!P3 FADD.FTZ R11, R11, R14 ;  /* 0x0000000e0b0bb221 */ /* 0x000fe20000010000 */
[----:B------:R-:W-:-:S02]  /*26c0*/  @!P3 FADD.FTZ R15, R15, R16 ;  /* 0x000000100f0fb221 */ /* 0x000fc40000010000 */
[----:B------:R-:W-:Y:S01]  /*26d0*/  IADD3 R18, R18, R13, RZ ;  /* 0x0000000d12127210 */ /* 0x000fe20007ffe0ff */
[----:B------:R-:W-:Y:S01]  /*26e0*/  @!P4 FADD.FTZ R20, R20, R11 ;  /* 0x0000000b1414c221 */ /* 0x000fe20000010000 */
[----:B------:R-:W-:Y:S01]  /*26f0*/  @!P4 FADD.FTZ R22, R22, R15 ;  /* 0x0000000f1616c221 */ /* 0x000fe20000010000 */
        /* <DEDUP_REMOVED lines=15> */
.L_x_1297:
[----:B-1----:R-:W1:Y:S01]  /*27f0*/  S2R R12, SR_CgaCtaId ;  /* 0x00000000000c7919 */ /* 0x002e620000008800 */
[----:B------:R-:W2:Y:S01]  /*2800*/  LDC R3, c[0x0][0x2b4] ;  /* 0x0000ad00ff037b82 */ /* 0x000ea20000000800 */
[----:B------:R-:W-:Y:S01]  /*2810*/  MOV R15, 0x400 ;  /* 0x00000400000f7802 */ /* 0x000fe20000000f00 */
[----:B------:R-:W-:Y:S05]  /*2820*/  WARPSYNC.ALL ;  /* 0x0000000000007948 */ /* 0x000fea0003800000 */
[----:B0-----:R-:W0:Y:S01]  /*2830*/  S2R R2, SR_TID.X ;  /* 0x0000000000027919 */ /* 0x001e220000002100 */
[----:B------:R-:W3:Y:S01]  /*2840*/  S2R R11, SR_TID.X ;  /* 0x00000000000b7919 */ /* 0x000ee20000002100 */
[----:B--2---:R-:W-:Y:S01]  /*2850*/  IMAD R0, R4, R3, RZ ;  /* 0x0000000304007224 */ /* 0x004fe200078e02ff */
[----:B-1----:R-:W-:-:S05]  /*2860*/  LEA R5, R12, R15, 0x18 ;  /* 0x0000000f0c057211 */ /* 0x002fca00078ec0ff */
[----:B0-----:R-:W-:Y:S02]  /*2870*/  IMAD R14, R2, 0xc, R5 ;  /* 0x0000000c020e7824 */ /* 0x001fe400078e0205 */
        /* <DEDUP_REMOVED lines=10> */
[----:B------:R-:W1:Y:S01]  /*2920*/  LDC R0, c[0x0][0x2b8] ;  /* 0x0000ae00ff007b82 */ /* 0x000e620000000800 */
[----:B------:R-:W-:Y:S01]  /*2930*/  @!P2 LEA R5, R12, R5, 0x18 ;  /* 0x000000050c05a211 */ /* 0x000fe200078ec0ff */
[----:B------:R-:W-:Y:S04]  /*2940*/  @!P2 LDS R3, [R14+0x18] ;  /* 0x000018000e03a984 */ /* 0x000fe80000000800 */
[----:B------:R-:W2:Y:S01]  /*2950*/  @!P2 LDS R2, [R14+0x14] ;  /* 0x000014000e02a984 */ /* 0x000ea20000000800 */
[----:B------:R-:W-:Y:S02]  /*2960*/  @!P2 IMAD R5, R4, 0x8, R5 ;  /* 0x000000080405a824 */ /* 0x000fe400078e0205 */
        /* <DEDUP_REMOVED lines=10> */
[----:B0-----:R-:W-:Y:S01]  /*2a10*/  IADD3 R3, R15, 0x7a0, RZ ;  /* 0x000007a00f037810 */ /* 0x001fe20007ffe0ff */
[----:B------:R-:W0:Y:S01]  /*2a20*/  S2R R2, SR_CTAID.Z ;  /* 0x0000000000027919 */ /* 0x000e220000002700 */
[----:B------:R-:W1:Y:S02]  /*2a30*/  LDC.64 R4, c[0x0][0x268] ;  /* 0x00009a00ff047b82 */ /* 0x000e640000000a00 */
[----:B------:R-:W-:-:S04]  /*2a40*/  LEA R10, R12, R3, 0x18 ;  /* 0x000000030c0a7211 */ /* 0x000fc800078ec0ff */
[----:B------:R-:W-:-:S06]  /*2a50*/  LEA R10, R11, R10, 0x3 ;  /* 0x0000000a0b0a7211 */ /* 0x000fcc00078e18ff */
[----:B------:R-:W2:Y:S01]  /*2a60*/  LDS.64 R10, [R10] ;  /* 0x000000000a0a7984 */ /* 0x000ea20000000a00 */
[----:B0-----:R-:W-:-:S04]  /*2a70*/  IMAD.SHL.U32 R2, R2, 0x2, RZ ;  /* 0x0000000202027824 */ /* 0x001fc800078e00ff */
[C---:B------:R-:W-:Y:S01]  /*2a80*/  IMAD R3, R2.reuse, UR8, R9 ;  /* 0x0000000802037c24 */ /* 0x040fe2000f8e0209 */
[----:B------:R-:W-:-:S03]  /*2a90*/  IADD3 R12, R2, 0x1, RZ ;  /* 0x00000001020c7810 */ /* 0x000fc60007ffe0ff */
[----:B-1----:R-:W-:-:S04]  /*2aa0*/  IMAD.WIDE R2, R3, 0x4, R4 ;  /* 0x0000000403027825 */ /* 0x002fc800078e0204 */
[----:B------:R-:W-:-:S04]  /*2ab0*/  IMAD R9, R12, UR8, R9 ;  /* 0x000000080c097c24 */ /* 0x000fc8000f8e0209 */
[----:B------:R-:W-:Y:S01]  /*2ac0*/  IMAD.WIDE R4, R9, 0x4, R4 ;  /* 0x0000000409047825 */ /* 0x000fe200078e0204 */
[----:B--2---:R1:W-:Y:S04]  /*2ad0*/  REDG.E.ADD.F32.FTZ.RN.STRONG.GPU desc[UR4][R2.64], R10 ;  /* 0x0000000a020079a6 */ /* 0x0043e8000c10f384 */
[----:B------:R1:W-:Y:S02]  /*2ae0*/  REDG.E.ADD.F32.FTZ.RN.STRONG.GPU desc[UR4][R4.64], R11 ;  /* 0x0000000b040079a6 */ /* 0x0003e4000c10f384 */
.L_x_1300:
[----:B------:R-:W-:Y:S05]  /*2af0*/  BSYNC B0 ;  /* 0x0000000000007941 */ /* 0x000fea0003800000 */
.L_x_1299:
[----:B------:R-:W-:Y:S05]  /*2b00*/  @P1 EXIT ;  /* 0x000000000000194d */ /* 0x000fea0003800000 */
[----:B01----:R-:W0:Y:S01]  /*2b10*/  LDC R2, c[0x0][0x270] ;  /* 0x00009c00ff027b82 */ /* 0x003e220000000800 */
[----:B------:R-:W-:-:S07]  /*2b20*/  ULDC.64 UR6, c[0x0][0x268] ;  /* 0x00009a0000067ab9 */ /* 0x000fce0000000a00 */
[----:B------:R-:W1:Y:S01]  /*2b30*/  LDC R3, c[0x0][RZ] ;  /* 0x00000000ff037b82 */ /* 0x000e620000000800 */
[----:B0-----:R-:W-:-:S05]  /*2b40*/  IMAD R2, R2, UR8, RZ ;  /* 0x0000000802027c24 */ /* 0x001fca000f8e02ff */
        /* <DEDUP_REMOVED lines=17> */
.L_x_1298:
[----:B------:R-:W-:Y:S01]  /*2c60*/  HFMA2.MMA R31, -RZ, RZ, 0, 5.9604644775390625e-08 ;  /* 0x00000001ff1f7435 */ /* 0x000fe200000001ff */
[----:B------:R-:W-:Y:S01]  /*2c70*/  IMAD.MOV.U32 R30, RZ, RZ, R23 ;  /* 0x000000ffff1e7224 */ /* 0x000fe200078e0017 */
[----:B------:R-:W-:Y:S01]  /*2c80*/  MOV R32, RZ ;  /* 0x000000ff00207202 */ /* 0x000fe20000000f00 */
[----:B------:R-:W-:Y:S01]  /*2c90*/  IMAD.MOV.U32 R27, RZ, RZ, -0x1 ;  /* 0xffffffffff1b7424 */ /* 0x000fe200078e00ff */
[----:B------:R-:W-:Y:S02]  /*2ca0*/  ISETP.GE.AND P6, PT, R19, 0x1, PT ;  /* 0x000000011300780c */ /* 0x000fe40003fc6270 */
[----:B------:R-:W-:-:S13]  /*2cb0*/  ISETP.NE.AND P5, PT, R23, RZ, PT ;  /* 0x000000ff1700720c */ /* 0x000fda0003fa5270 */
[----:B------:R-:W-:Y:S05]  /*2cc0*/  WARPSYNC.COLLECTIVE R27, `(.L_x_1301) ;  /* 0x000000001b087348 */ /* 0x000fea0003c00000 */
[----:B------:R0:W1:Y:S02]  /*2cd0*/  SHFL.UP P0, R25, R30, R31, R32 ;  /* 0x0400001f1e197389 */ /* 0x0000640000000020 */
[----:B01----:R-:W-:Y:S01]  /*2ce0*/  ENDCOLLECTIVE ;  /* 0x000000000000791b */ /* 0x003fe20003800000 */
.L_x_1301:
[----:B------:R-:W-:Y:S02]  /*2cf0*/  MOV R30, R21 ;  /* 0x00000015001e7202 */ /* 0x000fe40000000f00 */
[----:B------:R-:W-:-:S07]  /*2d00*/  MOV R26, R25 ;  /* 0x00000019001a7202 */ /* 0x000fce0000000f00 */
[----:B------:R-:W-:Y:S05]  /*2d10*/  WARPSYNC.COLLECTIVE R27, `(.L_x_1302) ;  /* 0x000000001b087348 */ /* 0x000fea0003c00000 */
[----:B------:R0:W1:Y:S02]  /*2d20*/  SHFL.UP P0, R25, R30, R31, R32 ;  /* 0x0400001f1e197389 */ /* 0x0000640000000020 */
[----:B01----:R-:W-:Y:S01]  /*2d30*/  ENDCOLLECTIVE ;  /* 0x000000000000791b */ /* 0x003fe20003800000 */
.L_x_1302:
[----:B------:R-:W-:Y:S02]  /*2d40*/  @P6 IADD3 R23, R23, R26, RZ ;  /* 0x0000001a17176210 */ /* 0x000fe40007ffe0ff */
[----:B------:R-:W-:Y:S01]  /*2d50*/  MOV R30, R24 ;  /* 0x00000018001e7202 */ /* 0x000fe20000000f00 */
[----:B------:R-:W-:-:S07]  /*2d60*/  IMAD.MOV.U32 R28, RZ, RZ, R25 ;  /* 0x000000ffff1c7224 */ /* 0x000fce00078e0019 */
[----:B------:R-:W-:Y:S05]  /*2d70*/  WARPSYNC.COLLECTIVE R27, `(.L_x_1303) ;  /* 0x000000001b087348 */ /* 0x000fea0003c00000 */
[----:B------:R0:W1:Y:S02]  /*2d80*/  SHFL.UP P0, R25, R30, R31, R32 ;  /* 0x0400001f1e197389 */ /* 0x0000640000000020 */
[----:B01----:R-:W-:Y:S01]  /*2d90*/  ENDCOLLECTIVE ;  /* 0x000000000000791b */ /* 0x003fe20003800000 */
.L_x_1303:
        /* <DEDUP_REMOVED lines=9> */
.L_x_1304:
[----:B------:R-:W-:Y:S02]  /*2e30*/  ISETP.GE.AND P6, PT, R19, 0x2, PT ;  /* 0x000000021300780c */ /* 0x000fe40003fc6270 */
[----:B------:R-:W-:Y:S02]  /*2e40*/  ISETP.NE.AND P5, PT, R23, RZ, PT ;  /* 0x000000ff1700720c */ /* 0x000fe40003fa5270 */
[----:B------:R-:W-:Y:S02]  /*2e50*/  MOV R30, R21 ;  /* 0x00000015001e7202 */ /* 0x000fe40000000f00 */
[----:B------:R-:W-:-:S09]  /*2e60*/  MOV R26, R25 ;  /* 0x00000019001a7202 */ /* 0x000fd20000000f00 */
[----:B------:R-:W-:Y:S05]  /*2e70*/  WARPSYNC.COLLECTIVE R27, `(.L_x_1305) ;  /* 0x000000001b087348 */ /* 0x000fea0003c00000 */
[----:B------:R0:W1:Y:S02]  /*2e80*/  SHFL.UP P0, R25, R30, R31, R32 ;  /* 0x0400001f1e197389 */ /* 0x0000640000000020 */
[----:B01----:R-:W-:Y:S01]  /*2e90*/  ENDCOLLECTIVE ;  /* 0x000000000000791b */ /* 0x003fe20003800000 */
.L_x_1305:
[----:B------:R-:W-:Y:S02]  /*2ea0*/  @P6 IADD3 R23, R23, R26, RZ ;  /* 0x0000001a17176210 */ /* 0x000fe40007ffe0ff */
[----:B------:R-:W-:Y:S01]  /*2eb0*/  MOV R30, R24 ;  /* 0x00000018001e7202 */ /* 0x000fe20000000f00 */
[----:B------:R-:W-:-:S07]  /*2ec0*/  IMAD.MOV.U32 R28, RZ, RZ, R25 ;  /* 0x000000ffff1c7224 */ /* 0x000fce00078e0019 */
[----:B------:R-:W-:Y:S05]  /*2ed0*/  WARPSYNC.COLLECTIVE R27, `(.L_x_1306) ;  /* 0x000000001b087348 */ /* 0x000fea0003c00000 */
[----:B------:R0:W1:Y:S02]  /*2ee0*/  SHFL.UP P0, R25, R30, R31, R32 ;  /* 0x0400001f1e197389 */ /* 0x0000640000000020 */
[----:B01----:R-:W-:Y:S01]  /*2ef0*/  ENDCOLLECTIVE ;  /* 0x000000000000791b */ /* 0x003fe20003800000 */
.L_x_1306:
        /* <DEDUP_REMOVED lines=9> */
.L_x_1307:
[----:B------:R-:W-:Y:S02]  /*2f90*/  ISETP.GE.AND P6, PT, R19, 0x4, PT ;  /* 0x000000041300780c */ /* 0x000fe40003fc6270 */
[----:B------:R-:W-:Y:S02]  /*2fa0*/  ISETP.NE.AND P5, PT, R23, RZ, PT ;  /* 0x000000ff1700720c */ /* 0x000fe40003fa5270 */
[----:B------:R-:W-:Y:S02]  /*2fb0*/  MOV R30, R21 ;  /* 0x00000015001e7202 */ /* 0x000fe40000000f00 */
[----:B------:R-:W-:-:S09]  /*2fc0*/  MOV R26, R25 ;  /* 0x00000019001a7202 */ /* 0x000fd20000000f00 */
[----:B------:R-:W-:Y:S05]  /*2fd0*/  WARPSYNC.COLLECTIVE R27, `(.L_x_1308) ;  /* 0x000000001b087348 */ /* 0x000fea0003c00000 */
[----:B------:R0:W1:Y:S02]  /*2fe0*/  SHFL.UP P0, R25, R30, R31, R32 ;  /* 0x0400001f1e197389 */ /* 0x0000640000000020 */
[----:B01----:R-:W-:Y:S01]  /*2ff0*/  ENDCOLLECTIVE ;  /* 0x000000000000791b */ /* 0x003fe20003800000 */
.L_x_1308:
[----:B------:R-:W-:Y:S01]  /*3000*/  @P6 IADD3 R23, R23, R26, RZ ;  /* 0x0000001a17176210 */ /* 0x000fe20007ffe0ff */
[----:B------:R-:W-:Y:S01]  /*3010*/  IMAD.MOV.U32 R30, RZ, RZ, R24 ;  /* 0x000000ffff1e7224 */ /* 0x000fe200078e0018 */
[----:B------:R-:W-:-:S07]  /*3020*/  MOV R28, R25 ;  /* 0x00000019001c7202 */ /* 0x000fce0000000f00 */
[----:B------:R-:W-:Y:S05]  /*3030*/  WARPSYNC.COLLECTIVE R27, `(.L_x_1309) ;  /* 0x000000001b087348 */ /* 0x000fea0003c00000 */
[----:B------:R0:W1:Y:S02]  /*3040*/  SHFL.UP P0, R25, R30, R31, R32 ;  /* 0x0400001f1e197389 */ /* 0x0000640000000020 */
[----:B01----:R-:W-:Y:S01]  /*3050*/  ENDCOLLECTIVE ;  /* 0x000000000000791b */ /* 0x003fe20003800000 */
.L_x_1309:
[----:B------:R-:W-:-:S05]  /*3060*/  FADD.FTZ R28, R21, R28 ;  /* 0x0000001c151c7221 */ /* 0x000fca0000010000 */
[----:B------:R-:W-:Y:S01]  /*3070*/  @P6 FSEL R21, R28, R21, !P5 ;  /* 0x000000151c156208 */ /* 0x000fe20006800000 */
[----:B------:R-:W-:Y:S01]  /*3080*/  HFMA2.MMA R31, -RZ, RZ, 0, 4.76837158203125e-07 ;  /* 0x00000008ff1f7435 */ /* 0x000fe200000001ff */
[----:B------:R-:W-:Y:S01]  /*3090*/  MOV R30, R23 ;  /* 0x00000017001e7202 */ /* 0x000fe20000000f00 */
[----:B------:R-:W-:-:S05]  /*30a0*/  FADD.FTZ R25, R24, R25 ;  /* 0x0000001918197221 */ /* 0x000fca0000010000 */
[----:B------:R-:W-:-:S07]  /*30b0*/  @P6 FSEL R24, R25, R24, !P5 ;  /* 0x0000001819186208 */ /* 0x000fce0006800000 */
[----:B------:R-:W-:Y:S05]  /*30c0*/  WARPSYNC.COLLECTIVE R27, `(.L_x_1310) ;  /* 0x000000001b087348 */ /* 0x000fea0003c00000 */
[----:B------:R0:W1:Y:S02]  /*30d0*/  SHFL.UP P0, R25, R30, R31, R32 ;  /* 0x0400001f1e197389 */ /* 0x0000640000000020 */
[----:B01----:R-:W-:Y:S01]  /*30e0*/  ENDCOLLECTIVE ;  /* 0x000000000000791b */ /* 0x003fe20003800000 */
.L_x_1310:
[----:B------:R-:W-:Y:S02]  /*30f0*/  ISETP.GE.AND P6, PT, R19, 0x8, PT ;  /* 0x000000081300780c */ /* 0x000fe40003fc6270 */
[----:B------:R-:W-:Y:S02]  /*3100*/  ISETP.NE.AND P5, PT, R23, RZ, PT ;  /* 0x000000ff1700720c */ /* 0x000fe40003fa5270 */
[----:B------:R-:W-:Y:S01]  /*3110*/  MOV R30, R21 ;  /* 0x00000015001e7202 */ /* 0x000fe20000000f00 */
[----:B------:R-:W-:-:S10]  /*3120*/  IMAD.MOV.U32 R26, RZ, RZ, R25 ;  /* 0x000000ffff1a7224 */ /* 0x000fd400078e0019 */
[----:B------:R-:W-:Y:S05]  /*3130*/  WARPSYNC.COLLECTIVE R27, `(.L_x_1311) ;  /* 0x000000001b087348 */ /* 0x000fea0003c00000 */
[----:B------:R0:W1:Y:S02]  /*3140*/  SHFL.UP P0, R25, R30, R31, R32 ;  /* 0x0400001f1e197389 */ /* 0x0000640000000020 */
[----:B01----:R-:W-:Y:S01]  /*3150*/  ENDCOLLECTIVE ;  /* 0x000000000000791b */ /* 0x003fe20003800000 */
.L_x_1311:
[----:B------:R-:W-:Y:S02]  /*3160*/  MOV R30, R24 ;  /* 0x00000018001e7202 */ /* 0x000fe40000000f00 */
[----:B------:R-:W-:-:S07]  /*3170*/  MOV R28, R25 ;  /* 0x00000019001c7202 */ /* 0x000fce0000000f00 */
[----:B------:R-:W-:Y:S05]  /*3180*/  WARPSYNC.COLLECTIVE R27, `(.L_x_1312) ;  /* 0x000000001b087348 */ /* 0x000fea0003c00000 */
[----:B------:R0:W1:Y:S02]  /*3190*/  SHFL.UP P0, R25, R30, R31, R32 ;  /* 0x0400001f1e197389 */ /* 0x0000640000000020 */
[----:B01----:R-:W-:Y:S01]  /*31a0*/  ENDCOLLECTIVE ;  /* 0x000000000000791b */ /* 0x003fe20003800000 */
.L_x_1312:
[----:B------:R-:W-:-:S05]  /*31b0*/  FADD.FTZ R28, R21, R28 ;  /* 0x0000001c151c7221 */ /* 0x000fca0000010000 */
[----:B------:R-:W-:Y:S02]  /*31c0*/  @P6 FSEL R21, R28, R21, !P5 ;  /* 0x000000151c156208 */ /* 0x000fe40006800000 */
[C---:B------:R-:W-:Y:S01]  /*31d0*/  ISETP.GE.AND P6, PT, R19.reuse, 0x10, PT ;  /* 0x000000101300780c */ /* 0x040fe20003fc6270 */
[----:B------:R-:W-:Y:S01]  /*31e0*/  HFMA2.MMA R31, -RZ, RZ, 0, 9.5367431640625e-07 ;  /* 0x00000010ff1f7435 */ /* 0x000fe200000001ff */
[----:B------:R-:W-:Y:S01]  /*31f0*/  ISETP.GE.AND P0, PT, R19, 0x8, PT ;  /* 0x000000081300780c */ /* 0x000fe20003f06270 */
[----:B------:R-:W-:-:S04]  /*3200*/  IMAD.MOV.U32 R19, RZ, RZ, R25 ;  /* 0x000000ffff137224 */ /* 0x000fc800078e0019 */
[----:B------:R-:W-:-:S08]  /*3210*/  FADD.FTZ R19, R24, R19 ;  /* 0x0000001318137221 */ /* 0x000fd00000010000 */
[----:B------:R-:W-:Y:S02]  /*3220*/  @P0 IADD3 R23, R23, R26, RZ ;  /* 0x0000001a17170210 */ /* 0x000fe40007ffe0ff */
[----:B------:R-:W-:Y:S02]  /*3230*/  @P0 FSEL R24, R19, R24, !P5 ;  /* 0x0000001813180208 */ /* 0x000fe40006800000 */
[----:B------:R-:W-:Y:S02]  /*3240*/  MOV R30, R23 ;  /* 0x00000017001e7202 */ /* 0x000fe40000000f00 */
[----:B------:R-:W-:-:S13]  /*3250*/  ISETP.NE.AND P5, PT, R23, RZ, PT ;  /* 0x000000ff1700720c */ /* 0x000fda0003fa5270 */
[----:B------:R-:W-:Y:S05]  /*3260*/  WARPSYNC.COLLECTIVE R27, `(.L_x_1313) ;  /* 0x000000001b087348 */ /* 0x000fea0003c00000 */
[----:B------:R0:W1:Y:S02]  /*3270*/  SHFL.UP P0, R25, R30, R31, R32 ;  /* 0x0400001f1e197389 */ /* 0x0000640000000020 */
[----:B01----:R-:W-:Y:S01]  /*3280*/  ENDCOLLECTIVE ;  /* 0x000000000000791b */ /* 0x003fe20003800000 */
.L_x_1313:
[----:B------:R-:W-:Y:S01]  /*3290*/  MOV R30, R21 ;  /* 0x00000015001e7202 */ /* 0x000fe20000000f00 */
[----:B------:R-:W-:-:S07]  /*32a0*/  IMAD.MOV.U32 R26, RZ, RZ, R25 ;  /* 0x000000ffff1a7224 */ /* 0x000fce00078e0019 */
[----:B------:R-:W-:Y:S05]  /*32b0*/  WARPSYNC.COLLECTIVE R27, `(.L_x_1314) ;  /* 0x000000001b087348 */ /* 0x000fea0003c00000 */
[----:B------:R0:W1:Y:S02]  /*32c0*/  SHFL.UP P0, R25, R30, R31, R32 ;  /* 0x0400001f1e197389 */ /* 0x0000640000000020 */
[----:B01----:R-:W-:Y:S01]  /*32d0*/  ENDCOLLECTIVE ;  /* 0x000000000000791b */ /* 0x003fe20003800000 */
.L_x_1314:
[----:B------:R-:W-:Y:S01]  /*32e0*/  @P6 IADD3 R23, R23, R26, RZ ;  /* 0x0000001a17176210 */ /* 0x000fe20007ffe0ff */
[----:B------:R-:W-:Y:S01]  /*32f0*/  IMAD.MOV.U32 R30, RZ, RZ, R24 ;  /* 0x000000ffff1e7224 */ /* 0x000fe200078e0018 */
[----:B------:R-:W-:-:S07]  /*3300*/  MOV R26, R25 ;  /* 0x00000019001a7202 */ /* 0x000fce0000000f00 */
[----:B------:R-:W-:Y:S05]  /*3310*/  WARPSYNC.COLLECTIVE R27, `(.L_x_1315) ;  /* 0x000000001b087348 */ /* 0x000fea0003c00000 */
[----:B------:R0:W1:Y:S02]  /*3320*/  SHFL.UP P0, R25, R30, R31, R32 ;  /* 0x0400001f1e197389 */ /* 0x0000640000000020 */
[----:B01----:R-:W-:Y:S01]  /*3330*/  ENDCOLLECTIVE ;  /* 0x000000000000791b */ /* 0x003fe20003800000 */
.L_x_1315:
[----:B------:R-:W-:-:S05]  /*3340*/  FADD.FTZ R26, R21, R26 ;  /* 0x0000001a151a7221 */ /* 0x000fca0000010000 */
[----:B------:R-:W-:Y:S01]  /*3350*/  @P6 FSEL R21, R26, R21, !P5 ;  /* 0x000000151a156208 */ /* 0x000fe20006800000 */
[----:B------:R-:W-:Y:S01]  /*3360*/  HFMA2.MMA R31, -RZ, RZ, 0, 5.9604644775390625e-08 ;  /* 0x00000001ff1f7435 */ /* 0x000fe200000001ff */
[----:B------:R-:W-:Y:S02]  /*3370*/  MOV R30, R23 ;  /* 0x00000017001e7202 */ /* 0x000fe40000000f00 */
[----:B------:R-:W-:-:S08]  /*3380*/  MOV R19, R25 ;  /* 0x0000001900137202 */ /* 0x000fd00000000f00 */
[----:B------:R-:W-:Y:S05]  /*3390*/  WARPSYNC.COLLECTIVE R27, `(.L_x_1316) ;  /* 0x000000001b087348 */ /* 0x000fea0003c00000 */
[----:B------:R0:W1:Y:S02]  /*33a0*/  SHFL.UP P0, R25, R30, R31, R32 ;  /* 0x0400001f1e197389 */ /* 0x0000640000000020 */
[----:B01----:R-:W-:Y:S01]  /*33b0*/  ENDCOLLECTIVE ;  /* 0x000000000000791b */ /* 0x003fe20003800000 */
.L_x_1316:
[----:B------:R-:W-:-:S05]  /*33c0*/  FADD.FTZ R19, R24, R19 ;  /* 0x0000001318137221 */ /* 0x000fca0000010000 */
[----:B------:R-:W-:Y:S02]  /*33d0*/  @P6 FSEL R24, R19, R24, !P5 ;  /* 0x0000001813186208 */ /* 0x000fe40006800000 */
[----:B------:R-:W-:Y:S01]  /*33e0*/  MOV R30, R21 ;  /* 0x00000015001e7202 */ /* 0x000fe20000000f00 */
[----:B------:R-:W-:-:S07]  /*33f0*/  IMAD.MOV.U32 R23, RZ, RZ, R25 ;  /* 0x000000ffff177224 */ /* 0x000fce00078e0019 */
[----:B------:R-:W-:Y:S05]  /*3400*/  WARPSYNC.COLLECTIVE R27, `(.L_x_1317) ;  /* 0x000000001b087348 */ /* 0x000fea0003c00000 */
[----:B------:R0:W1:Y:S02]  /*3410*/  SHFL.UP P0, R25, R30, R31, R32 ;  /* 0x0400001f1e197389 */ /* 0x0000640000000020 */
[----:B01----:R-:W-:Y:S01]  /*3420*/  ENDCOLLECTIVE ;  /* 0x000000000000791b */ /* 0x003fe20003800000 */
.L_x_1317:
[----:B------:R-:W-:Y:S02]  /*3430*/  MOV R30, R24 ;  /* 0x00000018001e7202 */ /* 0x000fe40000000f00 */
[----:B------:R-:W-:-:S07]  /*3440*/  MOV R19, R25 ;  /* 0x0000001900137202 */ /* 0x000fce0000000f00 */
[----:B------:R-:W-:Y:S05]  /*3450*/  WARPSYNC.COLLECTIVE R27, `(.L_x_1318) ;  /* 0x000000001b087348 */ /* 0x000fea0003c00000 */
[----:B------:R0:W1:Y:S02]  /*3460*/  SHFL.UP P0, R25, R30, R31, R32 ;  /* 0x0400001f1e197389 */ /* 0x0000640000000020 */
[----:B01----:R-:W-:Y:S01]  /*3470*/  ENDCOLLECTIVE ;  /* 0x000000000000791b */ /* 0x003fe20003800000 */
.L_x_1318:
[----:B------:R-:W-:Y:S05]  /*3480*/  BRA `(.L_x_1319) ;  /* 0xfffffff0003c7947 */ /* 0x000fea000383ffff */
.L_x_1320:
        /* <DEDUP_REMOVED lines=15> */
.L_x_4479:


//--------------------- .text._Z30group_norm_nhwc_bwd_sum_kernelI11Fp32IOBf16WLi196EEv26Group_norm_nhwc_bwd_params --------------------------
	.section	.text._Z30group_norm_nhwc_bwd_sum_kernelI11Fp32IOBf16WLi196EEv26Group_norm_nhwc_bwd_params,"ax",@progbits
	.align	128
        .global         _Z30group_norm_nhwc_bwd_sum_kernelI11Fp32IOBf16WLi196EEv26Group_norm_nhwc_bwd_params
        .type           _Z30group_norm_nhwc_bwd_sum_kernelI11Fp32IOBf16WLi196EEv26Group_norm_nhwc_bwd_params,@function
        .size           _Z30group_norm_nhwc_bwd_sum_kernelI11Fp32IOBf16WLi196EEv26Group_norm_nhwc_bwd_params,(.L_x_4480 - _Z30group_norm_nhwc_bwd_sum_kernelI11Fp32IOBf16WLi196EEv26Group_norm_nhwc_bwd_params)
        .other          _Z30group_norm_nhwc_bwd_sum_kernelI11Fp32IOBf16WLi196EEv26Group_norm_nhwc_bwd_params,@"STO_CUDA_ENTRY STV_DEFAULT"
_Z30group_norm_nhwc_bwd_sum_kernelI11Fp32IOBf16WLi196EEv26Group_norm_nhwc_bwd_params:
.text._Z30group_norm_nhwc_bwd_sum_kernelI11Fp32IOBf16WLi196EEv26Group_norm_nhwc_bwd_params:
        /* <DEDUP_REMOVED lines=13> */
[----:B---3--:R-:W2:Y:S02]  /*00d0*/  MUFU.RCP R0, R0 ;  /* 0x0000000000007308 */ /* 0x008ea40000001000 */
[----:B--2---:R-:W-:Y:S02]  /*00e0*/  IADD3 R2, R0, 0xffffffe, RZ ;  /* 0x0ffffffe00027810 */ /* 0x004fe40007ffe0ff */
[----:B------:R-:W-:-:S04]  /*00f0*/  IABS R0, R18 ;  /* 0x0000001200007213 */ /* 0x000fc80000000000 */
[----:B------:R2:W3:Y:S02]  /*0100*/  F2I.FTZ.U32.TRUNC.NTZ R3, R2 ;  /* 0x0000000200037305 */ /* 0x0004e4000021f000 */
[----:B--2---:R-:W-:Y:S01]  /*0110*/  HFMA2.MMA R2, -RZ, RZ, 0, 0 ;  /* 0x00000000ff027435 */ /* 0x004fe200000001ff */
[----:B---3--:R-:W-:-:S05]  /*0120*/  IADD3 R4, RZ, -R3, RZ ;  /* 0x80000003ff047210 */ /* 0x008fca0007ffe0ff */
[----:B------:R-:W-:-:S04]  /*0130*/  IMAD R7, R4, R5, RZ ;  /* 0x0000000504077224 */ /* 0x000fc800078e02ff */
[----:B------:R-:W-:-:S06]  /*0140*/  IMAD.HI.U32 R3, R3, R7, R2 ;  /* 0x0000000703037227 */ /* 0x000fcc00078e0002 */
[----:B------:R-:W-:-:S04]  /*0150*/  IMAD.HI.U32 R3, R3, R0, RZ ;  /* 0x0000000003037227 */ /* 0x000fc800078e00ff */
[----:B------:R-:W-:-:S04]  /*0160*/  IMAD.MOV R2, RZ, RZ, -R3 ;  /* 0x000000ffff027224 */ /* 0x000fc800078e0a03 */
[----:B------:R-:W-:-:S05]  /*0170*/  IMAD R0, R5, R2, R0 ;  /* 0x0000000205007224 */ /* 0x000fca00078e0200 */
[----:B------:R-:W-:-:S13]  /*0180*/  ISETP.GT.U32.AND P1, PT, R5, R0, PT ;  /* 0x000000000500720c */ /* 0x000fda0003f24070 */
[-C--:B------:R-:W-:Y:S02]  /*0190*/  @!P1 IADD3 R0, R0, -R5.reuse, RZ ;  /* 0x8000000500009210 */ /* 0x080fe40007ffe0ff */
[----:B------:R-:W-:Y:S02]  /*01a0*/  @!P1 IADD3 R3, R3, 0x1, RZ ;  /* 0x0000000103039810 */ /* 0x000fe40007ffe0ff */
[----:B------:R-:W-:Y:S02]  /*01b0*/  ISETP.GE.U32.AND P0, PT, R0, R5, PT ;  /* 0x000000050000720c */ /* 0x000fe40003f06070 */
[----:B------:R-:W-:Y:S01]  /*01c0*/  LOP3.LUT R0, R18, R9, RZ, 0x3c, !PT ;  /* 0x0000000912007212 */ /* 0x000fe200078e3cff */
[----:B------:R-:W0:Y:S03]  /*01d0*/  LDC R5, c[0x0][0x2a0] ;  /* 0x0000a800ff057b82 */ /* 0x000e260000000800 */
[----:B------:R-:W-:-:S07]  /*01e0*/  ISETP.GE.AND P2, PT, R0, RZ, PT ;  /* 0x000000ff0000720c */ /* 0x000fce0003f46270 */
[----:B------:R-:W-:Y:S02]  /*01f0*/  @P0 IADD3 R3, R3, 0x1, RZ ;  /* 0x0000000103030810 */ /* 0x000fe40007ffe0ff */
[----:B------:R-:W-:Y:S02]  /*0200*/  ISETP.NE.AND P0, PT, R9, RZ, PT ;  /* 0x000000ff0900720c */ /* 0x000fe40003f05270 */
[----:B------:R-:W-:Y:S02]  /*0210*/  MOV R0, R3 ;  /* 0x0000000300007202 */ /* 0x000fe40000000f00 */
[----:B------:R-:W-:-:S03]  /*0220*/  LOP3.LUT R3, RZ, R9, RZ, 0x33, !PT ;  /* 0x00000009ff037212 */ /* 0x000fc600078e33ff */
[----:B------:R-:W-:-:S05]  /*0230*/  @!P2 IMAD.MOV R0, RZ, RZ, -R0 ;  /* 0x000000ffff00a224 */ /* 0x000fca00078e0a00 */
[----:B------:R-:W-:-:S05]  /*0240*/  SEL R0, R3, R0, !P0 ;  /* 0x0000000003007207 */ /* 0x000fca0004000000 */
[----:B0-----:R-:W-:-:S04]  /*0250*/  IMAD R5, R5, UR4, R0 ;  /* 0x0000000405057c24 */ /* 0x001fc8000f8e0200 */
[----:B-1----:R-:W-:Y:S01]  /*0260*/  IMAD.WIDE R14, R5, 0x8, R14 ;  /* 0x00000008050e7825 */ /* 0x002fe200078e020e */
[----:B------:R-:W0:Y:S01]  /*0270*/  I2F.U32.RP R0, R9 ;  /* 0x0000000900007306 */ /* 0x000e220000209000 */
[----:B------:R-:W1:Y:S04]  /*0280*/  LDC R5, c[0x0][0x2ac] ;  /* 0x0000ab00ff057b82 */ /* 0x000e680000000800 */
[----:B------:R-:W5:Y:S01]  /*0290*/  LDG.E.64 R14, desc[UR6][R14.64] ;  /* 0x000000060e0e7981 */ /* 0x000f62000c1e1b00 */
[----:B------:R-:W-:Y:S01]  /*02a0*/  ISETP.GE.U32.AND P0, PT, R18, UR10, PT ;  /* 0x0000000a12007c0c */ /* 0x000fe2000bf06070 */
[----:B------:R-:W-:Y:S01]  /*02b0*/  BSSY B0, `(.L_x_1321) ;  /* 0x0000023000007945 */ /* 0x000fe20003800000 */
[----:B------:R-:W-:Y:S01]  /*02c0*/  SHF.R.S32.HI R19, RZ, 0x1f, R18 ;  /* 0x0000001fff137819 */ /* 0x000fe20000011412 */
[----:B------:R-:W-:-:S03]  /*02d0*/  IMAD.MOV.U32 R8, RZ, RZ, RZ ;  /* 0x000000ffff087224 */ /* 0x000fc600078e00ff */
[----:B------:R-:W-:Y:S01]  /*02e0*/  ISETP.GE.AND.EX P0, PT, R19, UR11, PT, P0 ;  /* 0x0000000b13007c0c */ /* 0x000fe2000bf06300 */
[----:B0-----:R-:W0:Y:S02]  /*02f0*/  MUFU.RCP R0, R0 ;  /* 0x0000000000007308 */ /* 0x001e240000001000 */
[----:B0-----:R-:W-:Y:S02]  /*0300*/  IADD3 R10, R0, 0xffffffe, RZ ;  /* 0x0ffffffe000a7810 */ /* 0x001fe40007ffe0ff */
[----:B------:R-:W-:-:S04]  /*0310*/  MOV R0, RZ ;  /* 0x000000ff00007202 */ /* 0x000fc80000000f00 */
[----:B------:R0:W2:Y:S02]  /*0320*/  F2I.FTZ.U32.TRUNC.NTZ R11, R10 ;  /* 0x0000000a000b7305 */ /* 0x0000a4000021f000 */
[----:B0-----:R-:W-:Y:S01]  /*0330*/  HFMA2.MMA R10, -RZ, RZ, 0, 0 ;  /* 0x00000000ff0a7435 */ /* 0x001fe200000001ff */
[----:B--2---:R-:W-:-:S05]  /*0340*/  IADD3 R2, RZ, -R11, RZ ;  /* 0x8000000bff027210 */ /* 0x004fca0007ffe0ff */
[----:B------:R-:W-:Y:S01]  /*0350*/  IMAD R7, R2, R9, RZ ;  /* 0x0000000902077224 */ /* 0x000fe200078e02ff */
[----:B------:R-:W-:-:S03]  /*0360*/  HFMA2.MMA R2, -RZ, RZ, 0, 0 ;  /* 0x00000000ff027435 */ /* 0x000fc600000001ff */
[----:B------:R-:W-:Y:S01]  /*0370*/  IMAD.HI.U32 R11, R11, R7, R10 ;  /* 0x000000070b0b7227 */ /* 0x000fe200078e000a */
[----:B------:R-:W-:-:S05]  /*0380*/  MOV R7, RZ ;  /* 0x000000ff00077202 */ /* 0x000fca0000000f00 */
[----:B------:R-:W-:-:S05]  /*0390*/  IMAD.HI.U32 R16, R11, R6, RZ ;  /* 0x000000060b107227 */ /* 0x000fca00078e00ff */
[----:B------:R-:W-:Y:S01]  /*03a0*/  IADD3 R17, -R16, RZ, RZ ;  /* 0x000000ff10117210 */ /* 0x000fe20007ffe1ff */
[----:B-1----:R-:W-:Y:S06]  /*03b0*/  @P0 BRA `(.L_x_1322) ;  /* 0x0000000000480947 */ /* 0x002fec0003800000 */
        /* <DEDUP_REMOVED lines=8> */
[----:B------:R-:W2:Y:S01]  /*0440*/  LDG.E.U16 R2, desc[UR6][R10.64] ;  /* 0x000000060a027981 */ /* 0x000ea2000c1e1500 */
[----:B0-----:R-:W-:-:S05]  /*0450*/  @P1 IADD3 R12, P3, R13, R22, RZ ;  /* 0x000000160d0c1210 */ /* 0x001fca0007f7e0ff */
[----:B------:R-:W-:Y:S02]  /*0460*/  @P1 IMAD.X R13, R0, 0x1, R23, P3 ;  /* 0x00000001000d1824 */ /* 0x000fe400018e0617 */
[----:B------:R-:W3:Y:S04]  /*0470*/  LDG.E.U16 R0, desc[UR6][R10.64+0x2] ;  /* 0x000002060a007981 */ /* 0x000ee8000c1e1500 */
[----:B------:R-:W4:Y:S04]  /*0480*/  @P1 LDG.E.U16 R21, desc[UR6][R12.64] ;  /* 0x000000060c151981 */ /* 0x000f28000c1e1500 */
[----:B------:R-:W4:Y:S01]  /*0490*/  @P1 LDG.E.U16 R4, desc[UR6][R12.64+0x2] ;  /* 0x000002060c041981 */ /* 0x000f22000c1e1500 */
[----:B--2---:R-:W-:-:S02]  /*04a0*/  SHF.L.U32 R2, R2, 0x10, RZ ;  /* 0x0000001002027819 */ /* 0x004fc400000006ff */
[----:B---3--:R-:W-:Y:S02]  /*04b0*/  SHF.L.U32 R0, R0, 0x10, RZ ;  /* 0x0000001000007819 */ /* 0x008fe400000006ff */
[----:B----4-:R-:W-:Y:S02]  /*04c0*/  @P1 SHF.L.U32 R7, R21, 0x10, RZ ;  /* 0x0000001015071819 */ /* 0x010fe400000006ff */
[----:B------:R-:W-:-:S07]  /*04d0*/  @P1 SHF.L.U32 R8, R4, 0x10, RZ ;  /* 0x0000001004081819 */ /* 0x000fce00000006ff */
.L_x_1322:
[----:B------:R-:W-:Y:S05]  /*04e0*/  BSYNC B0 ;  /* 0x0000000000007941 */ /* 0x000fea0003800000 */
.L_x_1321:
[----:B------:R-:W0:Y:S01]  /*04f0*/  S2UR UR8, SR_CTAID.Y ;  /* 0x00000000000879c3 */ /* 0x000e220000002600 */
[----:B-----5:R-:W-:Y:S01]  /*0500*/  FFMA.FTZ R24, -R14, R14, R15 ;  /* 0x0000000e0e187223 */ /* 0x020fe2000001010f */
[C---:B------:R-:W-:Y:S01]  /*0510*/  IMAD R4, R9.reuse, R17, R6 ;  /* 0x0000001109047224 */ /* 0x040fe200078e0206 */
[----:B------:R-:W-:Y:S02]  /*0520*/  ISETP.NE.U32.AND P4, PT, R9, RZ, PT ;  /* 0x000000ff0900720c */ /* 0x000fe40003f85070 */
[----:B------:R-:W-:Y:S02]  /*0530*/  CS2R R28, SRZ ;  /* 0x00000000001c7805 */ /* 0x000fe4000001ff00 */
[----:B------:R-:W-:Y:S02]  /*0540*/  CS2R R26, SRZ ;  /* 0x00000000001a7805 */ /* 0x000fe4000001ff00 */
[----:B------:R-:W-:Y:S01]  /*0550*/  FSETP.GTU.FTZ.AND P2, PT, R24, RZ, PT ;  /* 0x000000ff1800720b */ /* 0x000fe20003f5c000 */
[----:B------:R-:W1:Y:S01]  /*0560*/  LDC.64 R10, c[0x0][0x290] ;  /* 0x0000a400ff0a7b82 */ /* 0x000e620000000a00 */
[----:B------:R-:W-:-:S11]  /*0570*/  ISETP.GE.U32.AND P1, PT, R4, R9, PT ;  /* 0x000000090400720c */ /* 0x000fd60003f26070 */
[----:B------:R-:W2:Y:S02]  /*0580*/  @P2 LDC R15, c[0x0][0x250] ;  /* 0x00009400ff0f2b82 */ /* 0x000ea40000000800 */
[----:B------:R-:W-:Y:S01]  /*0590*/  @P1 IMAD.IADD R4, R4, 0x1, -R9 ;  /* 0x0000000104041824 */ /* 0x000fe200078e0a09 */
[----:B------:R-:W-:Y:S01]  /*05a0*/  @P1 IADD3 R16, R16, 0x1, RZ ;  /* 0x0000000110101810 */ /* 0x000fe20007ffe0ff */
[----:B0-----:R-:W-:-:S03]  /*05b0*/  IMAD R12, R5, UR8, RZ ;  /* 0x00000008050c7c24 */ /* 0x001fc6000f8e02ff */
[----:B------:R-:W-:Y:S02]  /*05c0*/  ISETP.GE.U32.AND P3, PT, R4, R9, PT ;  /* 0x000000090400720c */ /* 0x000fe40003f66070 */
[----:B------:R-:W-:Y:S02]  /*05d0*/  SHF.R.S32.HI R22, RZ, 0x1f, R12 ;  /* 0x0000001fff167819 */ /* 0x000fe4000001140c */
[----:B------:R-:W-:-:S04]  /*05e0*/  IADD3 R13, P5, R12, R5, RZ ;  /* 0x000000050c0d7210 */ /* 0x000fc80007fbe0ff */
[----:B------:R-:W-:Y:S02]  /*05f0*/  LEA.HI.X.SX32 R4, R5, R22, 0x1, P5 ;  /* 0x0000001605047211 */ /* 0x000fe400028f0eff */
[----:B-1----:R-:W-:-:S03]  /*0600*/  ISETP.LT.U32.AND P1, PT, R13, R10, PT ;  /* 0x0000000a0d00720c */ /* 0x002fc60003f21070 */
[----:B------:R-:W-:Y:S02]  /*0610*/  @P3 IADD3 R16, R16, 0x1, RZ ;  /* 0x0000000110103810 */ /* 0x000fe40007ffe0ff */
[----:B------:R-:W-:Y:S01]  /*0620*/  ISETP.LT.AND.EX P1, PT, R4, R11, PT, P1 ;  /* 0x0000000b0400720c */ /* 0x000fe20003f21310 */
[----:B------:R-:W-:Y:S01]  /*0630*/  HFMA2.MMA R4, -RZ, RZ, 1.875, 0 ;  /* 0x3f800000ff047435 */ /* 0x000fe200000001ff */
[----:B--2---:R-:W-:Y:S01]  /*0640*/  @P2 FADD.FTZ R11, R24, R15 ;  /* 0x0000000f180b2221 */ /* 0x004fe20000010000 */
[----:B------:R-:W-:Y:S01]  /*0650*/  SEL R3, R3, R16, !P4 ;  /* 0x0000001003037207 */ /* 0x000fe20006000000 */
[----:B------:R-:W-:Y:S01]  /*0660*/  IMAD.MOV.U32 R15, RZ, RZ, RZ ;  /* 0x000000ffff0f7224 */ /* 0x000fe200078e00ff */
[----:B------:R-:W-:Y:S02]  /*0670*/  SEL R5, R13, R10, P1 ;  /* 0x0000000a0d057207 */ /* 0x000fe40000800000 */
[----:B------:R-:W-:Y:S02]  /*0680*/  IADD3 R10, -R3, RZ, RZ ;  /* 0x000000ff030a7210 */ /* 0x000fe40007ffe1ff */
[----:B------:R-:W-:-:S02]  /*0690*/  ISETP.GE.AND P1, PT, R12, R5, PT ;  /* 0x000000050c00720c */ /* 0x000fc40003f26270 */
[----:B------:R0:W1:Y:S01]  /*06a0*/  @P2 MUFU.RSQ R4, R11 ;  /* 0x0000000b00042308 */ /* 0x0000620000001400 */
[----:B------:R-:W-:Y:S01]  /*06b0*/  IMAD R6, R9, R10, R6 ;  /* 0x0000000a09067224 */ /* 0x000fe200078e0206 */
[----:B------:R-:W-:-:S09]  /*06c0*/  MOV R9, RZ ;  /* 0x000000ff00097202 */ /* 0x000fd20000000f00 */
        /* <DEDUP_REMOVED lines=11> */
[----:B------:R-:W-:-:S04]  /*0780*/  IADD3 R10, -R12, R5, RZ ;  /* 0x000000050c0a7210 */ /* 0x000fc80007ffe1ff */
[----:B------:R-:W-:-:S05]  /*0790*/  IADD3 R31, R33, R31, RZ ;  /* 0x0000001f211f7210 */ /* 0x000fca0007ffe0ff */
[----:B------:R-:W-:Y:S05]  /*07a0*/  @!P1 BRA `(.L_x_1324) ;  /* 0x0000000800ac9947 */ /* 0x000fea0003800000 */
[----:B------:R-:W-:Y:S01]  /*07b0*/  LOP3.LUT R10, R10, 0x1, RZ, 0xc0, !PT ;  /* 0x000000010a0a7812 */ /* 0x000fe200078ec0ff */
[----:B------:R-:W-:Y:S01]  /*07c0*/  HFMA2.MMA R15, -RZ, RZ, 0, 0 ;  /* 0x00000000ff0f7435 */ /* 0x000fe200000001ff */
[----:B------:R-:W-:Y:S02]  /*07d0*/  ISETP.NE.AND P2, PT, R16, R9, PT ;  /* 0x000000091000720c */ /* 0x000fe40003f45270 */
[----:B------:R-:W-:Y:S02]  /*07e0*/  CS2R R26, SRZ ;  /* 0x00000000001a7805 */ /* 0x000fe4000001ff00 */
[----:B------:R-:W-:Y:S02]  /*07f0*/  ISETP.NE.U32.AND P1, PT, R10, 0x1, PT ;  /* 0x000000010a00780c */ /* 0x000fe40003f25070 */
[----:B------:R-:W-:Y:S01]  /*0800*/  CS2R R28, SRZ ;  /* 0x00000000001c7805 */ /* 0x000fe2000001ff00 */
[----:B------:R-:W-:-:S10]  /*0810*/  IMAD.MOV.U32 R9, RZ, RZ, RZ ;  /* 0x000000ffff097224 */ /* 0x000fd400078e00ff */
[----:B------:R-:W-:Y:S05]  /*0820*/  @P1 BRA `(.L_x_1325) ;  /* 0x0000000000c81947 */ /* 0x000fea0003800000 */
[----:B------:R-:W0:Y:S01]  /*0830*/  @!P0 LDC.64 R16, c[0x0][0x230] ;  /* 0x00008c00ff108b82 */ /* 0x000e220000000a00 */
[----:B------:R-:W-:Y:S01]  /*0840*/  @!P0 MOV R30, R32 ;  /* 0x00000020001e8202 */ /* 0x000fe20000000f00 */
[----:B------:R-:W-:-:S04]  /*0850*/  @!P0 IMAD R22, R22, UR10, RZ ;  /* 0x0000000a16168c24 */ /* 0x000fc8000f8e02ff */
        /* <DEDUP_REMOVED lines=35> */
[----:B------:R-:W-:Y:S01]  /*0a90*/  FFMA.FTZ R29, R10, R9, RZ ;  /* 0x000000090a1d7223 */ /* 0x000fe200000100ff */
[----:B------:R-:W-:Y:S01]  /*0aa0*/  FADD.FTZ R28, RZ, R9 ;  /* 0x00000009ff1c7221 */ /* 0x000fe20000010000 */
[----:B------:R-:W-:Y:S01]  /*0ab0*/  FFMA.FTZ R26, R11, R26, 1 ;  /* 0x3f8000000b1a7423 */ /* 0x000fe2000001001a */
[----:B------:R-:W-:-:S03]  /*0ac0*/  FMUL.FTZ R11, R9, R2 ;  /* 0x00000002090b7220 */ /* 0x000fc60000410000 */
[----:B------:R-:W-:Y:S01]  /*0ad0*/  FMUL.FTZ R17, R17, R26 ;  /* 0x0000001a11117220 */ /* 0x000fe20000410000 */
[----:B------:R-:W-:Y:S01]  /*0ae0*/  FFMA.FTZ R16, R10, R11, RZ ;  /* 0x0000000b0a107223 */ /* 0x000fe200000100ff */
[----:B------:R-:W-:Y:S02]  /*0af0*/  FADD.FTZ R11, RZ, R11 ;  /* 0x0000000bff0b7221 */ /* 0x000fe40000010000 */
[----:B------:R-:W-:Y:S01]  /*0b00*/  FMUL.FTZ R26, R17, R0 ;  /* 0x00000000111a7220 */ /* 0x000fe20000410000 */
[----:B------:R-:W-:-:S03]  /*0b10*/  FADD.FTZ R9, RZ, R17 ;  /* 0x00000011ff097221 */ /* 0x000fc60000010000 */
[C---:B------:R-:W-:Y:S01]  /*0b20*/  FFMA.FTZ R27, R15.reuse, R26, R16 ;  /* 0x0000001a0f1b7223 */ /* 0x040fe20000010010 */
[----:B------:R-:W-:Y:S01]  /*0b30*/  FADD.FTZ R26, R26, R11 ;  /* 0x0000000b1a1a7221 */ /* 0x000fe20000010000 */
[----:B------:R-:W-:-:S07]  /*0b40*/  FFMA.FTZ R15, R15, R17, RZ ;  /* 0x000000110f0f7223 */ /* 0x000fce00000100ff */
.L_x_1325:
[----:B------:R-:W-:Y:S05]  /*0b50*/  @!P2 BRA `(.L_x_1323) ;  /* 0x0000001000e8a947 */ /* 0x000fea0003800000 */
[----:B------:R-:W-:-:S04]  /*0b60*/  IADD3 R21, R12, 0x1, RZ ;  /* 0x000000010c157810 */ /* 0x000fc80007ffe0ff */
[----:B------:R-:W-:-:S07]  /*0b70*/  SHF.R.S32.HI R20, RZ, 0x1f, R21 ;  /* 0x0000001fff147819 */ /* 0x000fce0000011415 */
.L_x_1326:
        /* <DEDUP_REMOVED lines=15> */
[----:B------:R-:W-:Y:S02]  /*0c70*/  CS2R R10, SRZ ;  /* 0x00000000000a7805 */ /* 0x000fe4000001ff00 */
[----:B------:R-:W-:-:S05]  /*0c80*/  @!P0 IADD3.X R13, R34, R13, RZ, P1, !PT ;  /* 0x0000000d220d8210 */ /* 0x000fca0000ffe4ff */
[----:B------:R2:W4:Y:S01]  /*0c90*/  @!P0 LDG.E.64 R10, desc[UR6][R12.64] ;  /* 0x000000060c0a8981 */ /* 0x000522000c1e1b00 */
[----:B------:R-:W-:Y:S01]  /*0ca0*/  @!P0 MOV R24, R32 ;  /* 0x0000002000188202 */ /* 0x000fe20000000f00 */
[----:B------:R-:W-:Y:S01]  /*0cb0*/  @!P0 IMAD.MOV.U32 R25, RZ, RZ, R31 ;  /* 0x000000ffff198224 */ /* 0x000fe200078e001f */
[----:B0-----:R-:W-:-:S04]  /*0cc0*/  @!P0 IADD3 R18, P1, R23, R18, RZ ;  /* 0x0000001217128210 */ /* 0x001fc80007f3e0ff */
[----:B------:R-:W-:Y:S01]  /*0cd0*/  @!P0 IADD3.X R19, R34, R19, RZ, P1, !PT ;  /* 0x0000001322138210 */ /* 0x000fe20000ffe4ff */
[----:B--2---:R-:W0:Y:S02]  /*0ce0*/  @!P0 LDC.64 R12, c[0x0][0x288] ;  /* 0x0000a200ff0c8b82 */ /* 0x004e240000000a00 */
[-C--:B0-----:R-:W-:Y:S02]  /*0cf0*/  @!P0 IMAD R22, R20, R12.reuse, RZ ;  /* 0x0000000c14168224 */ /* 0x081fe400078e02ff */
[----:B------:R-:W-:-:S04]  /*0d00*/  @!P0 IMAD.WIDE.U32 R24, R21, R12, R24 ;  /* 0x0000000c15188225 */ /* 0x000fc800078e0018 */
[----:B------:R-:W-:Y:S01]  /*0d10*/  @!P0 IMAD R35, R21, R13, R22 ;  /* 0x0000000d15238224 */ /* 0x000fe200078e0216 */
[----:B------:R-:W-:-:S04]  /*0d20*/  CS2R R12, SRZ ;  /* 0x00000000000c7805 */ /* 0x000fc8000001ff00 */
[----:B------:R-:W-:Y:S02]  /*0d30*/  @!P0 IADD3 R35, R25, R35, RZ ;  /* 0x0000002319238210 */ /* 0x000fe40007ffe0ff */
[C---:B------:R-:W-:Y:S02]  /*0d40*/  @!P0 SHF.L.U32 R25, R24.reuse, 0x2, RZ ;  /* 0x0000000218198819 */ /* 0x040fe400000006ff */
[----:B------:R-:W-:Y:S02]  /*0d50*/  @!P0 SHF.L.U64.HI R24, R24, 0x2, R35 ;  /* 0x0000000218188819 */ /* 0x000fe40000010223 */
[----:B---3--:R-:W-:-:S04]  /*0d60*/  @!P0 IADD3 R22, P2, R25, R16, RZ ;  /* 0x0000001019168210 */ /* 0x008fc80007f5e0ff */
[----:B------:R-:W-:Y:S02]  /*0d70*/  @!P0 IADD3.X R23, R24, R17, RZ, P2, !PT ;  /* 0x0000001118178210 */ /* 0x000fe400017fe4ff */
[----:B------:R-:W-:-:S03]  /*0d80*/  CS2R R16, SRZ ;  /* 0x0000000000107805 */ /* 0x000fc6000001ff00 */
[----:B------:R-:W2:Y:S04]  /*0d90*/  @!P0 LDG.E.64 R12, desc[UR6][R22.64] ;  /* 0x00000006160c8981 */ /* 0x000ea8000c1e1b00 */
[----:B------:R0:W3:Y:S02]  /*0da0*/  @!P0 LDG.E.64 R16, desc[UR6][R18.64] ;  /* 0x0000000612108981 */ /* 0x0000e4000c1e1b00 */
[----:B0-----:R-:W0:Y:S02]  /*0db0*/  @!P0 LDC.64 R18, c[0x0][0x228] ;  /* 0x00008a00ff128b82 */ /* 0x001e240000000a00 */
[----:B0-----:R-:W-:-:S05]  /*0dc0*/  @!P0 IADD3 R22, P1, R25, R18, RZ ;  /* 0x0000001219168210 */ /* 0x001fca0007f3e0ff */
[----:B------:R-:W-:Y:S01]  /*0dd0*/  @!P0 IMAD.X R23, R24, 0x1, R19, P1 ;  /* 0x0000000118178824 */ /* 0x000fe200008e0613 */
[----:B------:R-:W-:-:S06]  /*0de0*/  CS2R R18, SRZ ;  /* 0x0000000000127805 */ /* 0x000fcc000001ff00 */
[----:B------:R0:W5:Y:S01]  /*0df0*/  @!P0 LDG.E.64 R18, desc[UR6][R22.64] ;  /* 0x0000000616128981 */ /* 0x000162000c1e1b00 */
[----:B----4-:R-:W-:-:S04]  /*0e00*/  FADD.FTZ R25, -R14, R10 ;  /* 0x0000000a0e197221 */ /* 0x010fc80000010100 */
[----:B-1----:R-:W-:Y:S01]  /*0e10*/  FMUL.FTZ R10, R25, R4 ;  /* 0x00000004190a7220 */ /* 0x002fe20000410000 */
[----:B------:R-:W-:-:S03]  /*0e20*/  FADD.FTZ R25, -R14, R11 ;  /* 0x0000000b0e197221 */ /* 0x000fc60000010100 */
[----:B------:R-:W-:Y:S01]  /*0e30*/  FFMA.FTZ R11, R10, R2, R7 ;  /* 0x000000020a0b7223 */ /* 0x000fe20000010007 */
[----:B------:R-:W-:-:S03]  /*0e40*/  FMUL.FTZ R25, R25, R4 ;  /* 0x0000000419197220 */ /* 0x000fc60000410000 */
[----:B------:R-:W-:Y:S01]  /*0e50*/  FMUL.FTZ R35, R11, -1.4426950216293334961 ;  /* 0xbfb8aa3b0b237820 */ /* 0x000fe20000410000 */
[----:B------:R-:W-:-:S04]  /*0e60*/  FFMA.FTZ R34, R25, R0, R8 ;  /* 0x0000000019227223 */ /* 0x000fc80000010008 */
[----:B------:R-:W-:Y:S01]  /*0e70*/  FMUL.FTZ R37, R34, -1.4426950216293334961 ;  /* 0xbfb8aa3b22257820 */ /* 0x000fe20000410000 */
[----:B------:R-:W1:Y:S08]  /*0e80*/  MUFU.EX2 R35, R35 ;  /* 0x0000002300237308 */ /* 0x000e700000000800 */
[----:B------:R-:W4:Y:S01]  /*0e90*/  MUFU.EX2 R37, R37 ;  /* 0x0000002500257308 */ /* 0x000f220000000800 */
[----:B-1----:R-:W-:-:S07]  /*0ea0*/  FADD.FTZ R36, R35, 1 ;  /* 0x3f80000023247421 */ /* 0x002fce0000010000 */
[----:B0-----:R-:W0:Y:S01]  /*0eb0*/  MUFU.RCP R23, R36 ;  /* 0x0000002400177308 */ /* 0x001e220000001000 */
[----:B----4-:R-:W-:-:S07]  /*0ec0*/  FADD.FTZ R22, R37, 1 ;  /* 0x3f80000025167421 */ /* 0x010fce0000010000 */
[----:B------:R-:W1:Y:S01]  /*0ed0*/  MUFU.RCP R22, R22 ;  /* 0x0000001600167308 */ /* 0x000e620000001000 */
[----:B0-----:R-:W-:Y:S01]  /*0ee0*/  FADD.FTZ R24, -R23, 1 ;  /* 0x3f80000017187421 */ /* 0x001fe20000010100 */
[----:B--2---:R-:W-:-:S03]  /*0ef0*/  FADD.FTZ R12, -R14, R12 ;  /* 0x0000000c0e0c7221 */ /* 0x004fc60000010100 */
[----:B------:R-:W-:Y:S01]  /*0f00*/  FFMA.FTZ R11, R11, R24, 1 ;  /* 0x3f8000000b0b7423 */ /* 0x000fe20000010018 */
[----:B------:R-:W-:Y:S01]  /*0f10*/  FADD.FTZ R13, -R14, R13 ;  /* 0x0000000d0e0d7221 */ /* 0x000fe20000010100 */
[----:B---3--:R-:W-:Y:S01]  /*0f20*/  FMUL.FTZ R24, R23, R16 ;  /* 0x0000001017187220 */ /* 0x008fe20000410000 */
[-C--:B------:R-:W-:Y:S01]  /*0f30*/  FMUL.FTZ R16, R12, R4.reuse ;  /* 0x000000040c107220 */ /* 0x080fe20000410000 */
[----:B-1----:R-:W-:Y:S01]  /*0f40*/  FADD.FTZ R23, -R22, 1 ;  /* 0x3f80000016177421 */ /* 0x002fe20000010100 */
[----:B------:R-:W-:Y:S01]  /*0f50*/  FMUL.FTZ R13, R13, R4 ;  /* 0x000000040d0d7220 */ /* 0x000fe20000410000 */
[----:B------:R-:W-:Y:S01]  /*0f60*/  FMUL.FTZ R11, R24, R11 ;  /* 0x0000000b180b7220 */ /* 0x000fe20000410000 */
[----:B------:R-:W-:Y:S01]  /*0f70*/  FFMA.FTZ R12, R16, R2, R7 ;  /* 0x00000002100c7223 */ /* 0x000fe20000010007 */
[----:B------:R-:W-:Y:S01]  /*0f80*/  FFMA.FTZ R23, R34, R23, 1 ;  /* 0x3f80000022177423 */ /* 0x000fe20000010017 */
[----:B------:R-:W-:Y:S01]  /*0f90*/  FMUL.FTZ R34, R22, R17 ;  /* 0x0000001116227220 */ /* 0x000fe20000410000 */
[----:B------:R-:W-:Y:S01]  /*0fa0*/  FFMA.FTZ R17, R13, R0, R8 ;  /* 0x000000000d117223 */ /* 0x000fe20000010008 */
[----:B------:R-:W-:Y:S01]  /*0fb0*/  FMUL.FTZ R36, R12, -1.4426950216293334961 ;  /* 0xbfb8aa3b0c247820 */ /* 0x000fe20000410000 */
[----:B------:R-:W-:Y:S01]  /*0fc0*/  FFMA.FTZ R29, R10, R11, R29 ;  /* 0x0000000b0a1d7223 */ /* 0x000fe2000001001d */
[----:B------:R-:W-:Y:S01]  /*0fd0*/  FMUL.FTZ R24, R34, R23 ;  /* 0x0000001722187220 */ /* 0x000fe20000410000 */
[----:B------:R-:W-:Y:S01]  /*0fe0*/  FMUL.FTZ R37, R17, -1.4426950216293334961 ;  /* 0xbfb8aa3b11257820 */ /* 0x000fe20000410000 */
[C---:B------:R-:W-:Y:S01]  /*0ff0*/  FMUL.FTZ R34, R11.reuse, R2 ;  /* 0x000000020b227220 */ /* 0x040fe20000410000 */
[----:B------:R-:W-:Y:S01]  /*1000*/  FADD.FTZ R28, R11, R28 ;  /* 0x0000001c0b1c7221 */ /* 0x000fe20000010000 */
[----:B------:R-:W0:Y:S01]  /*1010*/  MUFU.EX2 R36, R36 ;  /* 0x0000002400247308 */ /* 0x000e220000000800 */
[----:B------:R-:W-:Y:S01]  /*1020*/  FADD.FTZ R9, R24, R9 ;  /* 0x0000000918097221 */ /* 0x000fe20000010000 */
[----:B------:R-:W-:Y:S01]  /*1030*/  FFMA.FTZ R10, R10, R34, R27 ;  /* 0x000000220a0a7223 */ /* 0x000fe2000001001b */
[----:B------:R-:W-:Y:S01]  /*1040*/  FADD.FTZ R26, R34, R26 ;  /* 0x0000001a221a7221 */ /* 0x000fe20000010000 */
[----:B------:R-:W-:-:S02]  /*1050*/  IADD3 R34, R21, 0x1, RZ ;  /* 0x0000000115227810 */ /* 0x000fc40007ffe0ff */
[----:B------:R-:W-:Y:S02]  /*1060*/  IADD3 R21, P2, R21, 0x2, RZ ;  /* 0x0000000215157810 */ /* 0x000fe40007f5e0ff */
[----:B------:R-:W1:Y:S01]  /*1070*/  MUFU.EX2 R37, R37 ;  /* 0x0000002500257308 */ /* 0x000e620000000800 */
[----:B------:R-:W-:Y:S02]  /*1080*/  ISETP.GE.AND P1, PT, R34, R5, PT ;  /* 0x000000052200720c */ /* 0x000fe40003f26270 */
[----:B------:R-:W-:Y:S01]  /*1090*/  IADD3.X R20, RZ, R20, RZ, P2, !PT ;  /* 0x00000014ff147210 */ /* 0x000fe200017fe4ff */
[----:B0-----:R-:W-:-:S06]  /*10a0*/  FADD.FTZ R35, R36, 1 ;  /* 0x3f80000024237421 */ /* 0x001fcc0000010000 */
[----:B------:R-:W0:Y:S01]  /*10b0*/  MUFU.RCP R35, R35 ;  /* 0x0000002300237308 */ /* 0x000e220000001000 */
[----:B-1----:R-:W-:-:S07]  /*10c0*/  FADD.FTZ R22, R37, 1 ;  /* 0x3f80000025167421 */ /* 0x002fce0000010000 */
[----:B------:R-:W1:Y:S01]  /*10d0*/  MUFU.RCP R22, R22 ;  /* 0x0000001600167308 */ /* 0x000e620000001000 */
[C---:B0-----:R-:W-:Y:S01]  /*10e0*/  FADD.FTZ R11, -R35.reuse, 1 ;  /* 0x3f800000230b7421 */ /* 0x041fe20000010100 */
[----:B-----5:R-:W-:-:S03]  /*10f0*/  FMUL.FTZ R18, R35, R18 ;  /* 0x0000001223127220 */ /* 0x020fc60000410000 */
[----:B------:R-:W-:Y:S01]  /*1100*/  FFMA.FTZ R23, R12, R11, 1 ;  /* 0x3f8000000c177423 */ /* 0x000fe2000001000b */
[----:B------:R-:W-:Y:S01]  /*1110*/  FMUL.FTZ R11, R24, R0 ;  /* 0x00000000180b7220 */ /* 0x000fe20000410000 */
[C---:B------:R-:W-:Y:S01]  /*1120*/  FFMA.FTZ R12, R25.reuse, R24, R15 ;  /* 0x00000018190c7223 */ /* 0x040fe2000001000f */
[----:B-1----:R-:W-:Y:S01]  /*1130*/  FADD.FTZ R34, -R22, 1 ;  /* 0x3f80000016227421 */ /* 0x002fe20000010100 */
[----:B------:R-:W-:Y:S01]  /*1140*/  FMUL.FTZ R23, R18, R23 ;  /* 0x0000001712177220 */ /* 0x000fe20000410000 */
[----:B------:R-:W-:Y:S01]  /*1150*/  FMUL.FTZ R19, R22, R19 ;  /* 0x0000001316137220 */ /* 0x000fe20000410000 */
[----:B------:R-:W-:Y:S01]  /*1160*/  FFMA.FTZ R10, R25, R11, R10 ;  /* 0x0000000b190a7223 */ /* 0x000fe2000001000a */
        /* <DEDUP_REMOVED lines=15> */
.L_x_1324:
[----:B------:R-:W-:Y:S02]  /*1260*/  LOP3.LUT P1, R7, R10, 0x3, RZ, 0xc0, !PT ;  /* 0x000000030a077812 */ /* 0x000fe4000782c0ff */
[----:B------:R-:W-:Y:S02]  /*1270*/  CS2R R26, SRZ ;  /* 0x00000000001a7805 */ /* 0x000fe4000001ff00 */
[----:B------:R-:W-:Y:S01]  /*1280*/  IADD3 R8, -R9, R16, RZ ;  /* 0x0000001009087210 */ /* 0x000fe20007ffe1ff */
[----:B------:R-:W-:Y:S01]  /*1290*/  HFMA2.MMA R9, -RZ, RZ, 0, 0 ;  /* 0x00000000ff097435 */ /* 0x000fe200000001ff */
[----:B------:R-:W-:Y:S01]  /*12a0*/  CS2R R28, SRZ ;  /* 0x00000000001c7805 */ /* 0x000fe2000001ff00 */
[----:B------:R-:W-:-:S06]  /*12b0*/  IMAD.MOV.U32 R15, RZ, RZ, RZ ;  /* 0x000000ffff0f7224 */ /* 0x000fcc00078e00ff */
[----:B------:R-:W-:Y:S05]  /*12c0*/  @!P1 BRA `(.L_x_1327) ;  /* 0x0000000000ac9947 */ /* 0x000fea0003800000 */
[----:B------:R-:W-:Y:S02]  /*12d0*/  CS2R R26, SRZ ;  /* 0x00000000001a7805 */ /* 0x000fe4000001ff00 */
[----:B------:R-:W-:Y:S02]  /*12e0*/  CS2R R28, SRZ ;  /* 0x00000000001c7805 */ /* 0x000fe4000001ff00 */
[----:B------:R-:W-:Y:S02]  /*12f0*/  MOV R9, RZ ;  /* 0x000000ff00097202 */ /* 0x000fe40000000f00 */
[----:B------:R-:W-:-:S07]  /*1300*/  MOV R15, RZ ;  /* 0x000000ff000f7202 */ /* 0x000fce0000000f00 */
.L_x_1328:
        /* <DEDUP_REMOVED lines=15> */
[----:B------:R-:W-:Y:S02]  /*1400*/  @!P0 IADD3.X R13, R34, R11, RZ, P2, !PT ;  /* 0x0000000b220d8210 */ /* 0x000fe400017fe4ff */
[----:B------:R-:W-:Y:S01]  /*1410*/  CS2R R10, SRZ ;  /* 0x00000000000a7805 */ /* 0x000fe2000001ff00 */
[----:B------:R-:W2:Y:S05]  /*1420*/  @!P0 LDG.E.64 R16, desc[UR6][R24.64] ;  /* 0x0000000618108981 */ /* 0x000eaa000c1e1b00 */
[----:B------:R-:W3:Y:S01]  /*1430*/  @!P0 LDG.E.64 R10, desc[UR6][R12.64] ;  /* 0x000000060c0a8981 */ /* 0x000ee2000c1e1b00 */
[----:B------:R-:W-:Y:S02]  /*1440*/  IADD3 R7, R7, -0x1, RZ ;  /* 0xffffffff07077810 */ /* 0x000fe40007ffe0ff */
[----:B------:R-:W-:-:S02]  /*1450*/  IADD3 R21, P2, R21, 0x1, RZ ;  /* 0x0000000115157810 */ /* 0x000fc40007f5e0ff */
[----:B------:R-:W-:-:S03]  /*1460*/  ISETP.NE.AND P1, PT, R7, RZ, PT ;  /* 0x000000ff0700720c */ /* 0x000fc60003f25270 */
[----:B------:R-:W-:Y:S02]  /*1470*/  IMAD.X R22, RZ, RZ, R22, P2 ;  /* 0x000000ffff167224 */ /* 0x000fe400010e0616 */
[C---:B--2---:R-:W-:Y:S01]  /*1480*/  FADD.FTZ R23, -R14.reuse, R16 ;  /* 0x000000100e177221 */ /* 0x044fe20000010100 */
[----:B------:R-:W-:-:S03]  /*1490*/  FADD.FTZ R17, -R14, R17 ;  /* 0x000000110e117221 */ /* 0x000fc60000010100 */
[----:B-1----:R-:W-:Y:S01]  /*14a0*/  FMUL.FTZ R16, R23, R4 ;  /* 0x0000000417107220 */ /* 0x002fe20000410000 */
[C---:B---3--:R-:W-:Y:S01]  /*14b0*/  FMUL.FTZ R34, R10.reuse, R2 ;  /* 0x000000020a227220 */ /* 0x048fe20000410000 */
[----:B------:R-:W-:Y:S01]  /*14c0*/  FADD.FTZ R28, R10, R28 ;  /* 0x0000001c0a1c7221 */ /* 0x000fe20000010000 */
[----:B------:R-:W-:Y:S01]  /*14d0*/  FMUL.FTZ R12, R11, R0 ;  /* 0x000000000b0c7220 */ /* 0x000fe20000410000 */
[----:B------:R-:W-:Y:S01]  /*14e0*/  FFMA.FTZ R29, R16, R10, R29 ;  /* 0x0000000a101d7223 */ /* 0x000fe2000001001d */
[----:B------:R-:W-:Y:S01]  /*14f0*/  FADD.FTZ R23, R34, R26 ;  /* 0x0000001a22177221 */ /* 0x000fe20000010000 */
[----:B------:R-:W-:Y:S01]  /*1500*/  FFMA.FTZ R27, R16, R34, R27 ;  /* 0x00000022101b7223 */ /* 0x000fe2000001001b */
[----:B------:R-:W-:Y:S01]  /*1510*/  FMUL.FTZ R10, R17, R4 ;  /* 0x00000004110a7220 */ /* 0x000fe20000410000 */
[----:B------:R-:W-:Y:S01]  /*1520*/  FADD.FTZ R9, R11, R9 ;  /* 0x000000090b097221 */ /* 0x000fe20000010000 */
[----:B------:R-:W-:Y:S02]  /*1530*/  FADD.FTZ R26, R12, R23 ;  /* 0x000000170c1a7221 */ /* 0x000fe40000010000 */
[C---:B------:R-:W-:Y:S01]  /*1540*/  FFMA.FTZ R15, R10.reuse, R11, R15 ;  /* 0x0000000b0a0f7223 */ /* 0x040fe2000001000f */
[----:B------:R-:W-:Y:S01]  /*1550*/  FFMA.FTZ R27, R10, R12, R27 ;  /* 0x0000000c0a1b7223 */ /* 0x000fe2000001001b */
[----:B------:R-:W-:Y:S06]  /*1560*/  @P1 BRA `(.L_x_1328) ;  /* 0xfffffffc00681947 */ /* 0x000fec000383ffff */
[----:B------:R-:W-:-:S07]  /*1570*/  MOV R12, R21 ;  /* 0x00000015000c7202 */ /* 0x000fce0000000f00 */
.L_x_1327:
[----:B------:R-:W-:-:S13]  /*1580*/  ISETP.GE.U32.AND P0, PT, R8, 0x3, PT ;  /* 0x000000030800780c */ /* 0x000fda0003f06070 */
[----:B------:R-:W-:Y:S05]  /*1590*/  @!P0 BRA `(.L_x_1323) ;  /* 0x0000000800588947 */ /* 0x000fea0003800000 */
[----:B------:R-:W0:Y:S01]  /*15a0*/  LDC R7, c[0x0][0x2b8] ;  /* 0x0000ae00ff077b82 */ /* 0x000e220000000800 */
[----:B------:R-:W-:Y:S01]  /*15b0*/  SHF.L.U32 R20, R20, 0x1, RZ ;  /* 0x0000000114147819 */ /* 0x000fe200000006ff */
[----:B------:R-:W-:Y:S01]  /*15c0*/  ULDC.64 UR8, c[0x0][0x288] ;  /* 0x0000a20000087ab9 */ /* 0x000fe20000000a00 */
[----:B------:R-:W-:-:S03]  /*15d0*/  MOV R8, R12 ;  /* 0x0000000c00087202 */ /* 0x000fc60000000f00 */
[----:B0-----:R-:W-:-:S05]  /*15e0*/  IMAD R7, R7, UR5, R20 ;  /* 0x0000000507077c24 */ /* 0x001fca000f8e0214 */
[----:B------:R-:W-:Y:S02]  /*15f0*/  ISETP.GE.U32.AND P0, PT, R7, UR8, PT ;  /* 0x0000000807007c0c */ /* 0x000fe4000bf06070 */
[----:B------:R-:W-:Y:S02]  /*1600*/  SHF.R.S32.HI R7, RZ, 0x1f, R12 ;  /* 0x0000001fff077819 */ /* 0x000fe4000001140c */
[----:B------:R-:W-:-:S13]  /*1610*/  ISETP.GE.AND.EX P0, PT, R19, UR9, PT, P0 ;  /* 0x0000000913007c0c */ /* 0x000fda000bf06300 */
.L_x_1329:
        /* <DEDUP_REMOVED lines=15> */
[----:B------:R-:W-:Y:S02]  /*1710*/  CS2R R10, SRZ ;  /* 0x00000000000a7805 */ /* 0x000fe4000001ff00 */
[----:B------:R-:W-:Y:S01]  /*1720*/  @!P0 IADD3.X R17, R20, R17, RZ, P2, !PT ;  /* 0x0000001114118210 */ /* 0x000fe200017fe4ff */
[----:B------:R0:W2:Y:S04]  /*1730*/  @!P0 LDG.E.64 R12, desc[UR6][R18.64] ;  /* 0x00000006120c8981 */ /* 0x0000a8000c1e1b00 */
[----:B------:R3:W4:Y:S01]  /*1740*/  @!P0 LDG.E.64 R10, desc[UR6][R16.64] ;  /* 0x00000006100a8981 */ /* 0x000722000c1e1b00 */
[----:B------:R-:W-:Y:S02]  /*1750*/  @!P0 IADD3 R21, P1, R8, 0x1, RZ ;  /* 0x0000000108158810 */ /* 0x000fe40007f3e0ff */
[----:B------:R-:W-:-:S02]  /*1760*/  CS2R R24, SRZ ;  /* 0x0000000000187805 */ /* 0x000fc4000001ff00 */
[----:B------:R-:W-:Y:S01]  /*1770*/  @!P0 MOV R22, R32 ;  /* 0x0000002000168202 */ /* 0x000fe20000000f00 */
[----:B0-----:R-:W0:Y:S01]  /*1780*/  @!P0 LDC.64 R18, c[0x0][0x230] ;  /* 0x00008c00ff128b82 */ /* 0x001e220000000a00 */
[----:B------:R-:W-:-:S07]  /*1790*/  @!P0 IMAD.X R23, RZ, RZ, R7, P1 ;  /* 0x000000ffff178224 */ /* 0x000fce00008e0607 */
[----:B---3--:R-:W3:Y:S02]  /*17a0*/  @!P0 LDC.64 R16, c[0x0][0x288] ;  /* 0x0000a200ff108b82 */ /* 0x008ee40000000a00 */
[----:B---3--:R-:W-:Y:S01]  /*17b0*/  @!P0 IMAD R20, R23, R16, RZ ;  /* 0x0000001017148224 */ /* 0x008fe200078e02ff */
[----:B------:R-:W-:-:S03]  /*17c0*/  @!P0 MOV R23, R31 ;  /* 0x0000001f00178202 */ /* 0x000fc60000000f00 */
[----:B------:R-:W-:-:S04]  /*17d0*/  @!P0 IMAD.WIDE.U32 R22, R21, R16, R22 ;  /* 0x0000001015168225 */ /* 0x000fc800078e0016 */
[----:B------:R-:W-:Y:S01]  /*17e0*/  @!P0 IMAD R21, R21, R17, R20 ;  /* 0x0000001115158224 */ /* 0x000fe200078e0214 */
[----:B------:R-:W-:Y:S01]  /*17f0*/  @!P0 SHF.L.U32 R34, R22, 0x2, RZ ;  /* 0x0000000216228819 */ /* 0x000fe200000006ff */
[----:B------:R-:W3:Y:S03]  /*1800*/  @!P0 LDC.64 R16, c[0x0][0x288] ;  /* 0x0000a200ff108b82 */ /* 0x000ee60000000a00 */
[----:B------:R-:W-:Y:S02]  /*1810*/  @!P0 IADD3 R21, R23, R21, RZ ;  /* 0x0000001517158210 */ /* 0x000fe40007ffe0ff */
[----:B0-----:R-:W-:Y:S02]  /*1820*/  @!P0 IADD3 R18, P1, R34, R18, RZ ;  /* 0x0000001222128210 */ /* 0x001fe40007f3e0ff */
[----:B------:R-:W-:Y:S02]  /*1830*/  @!P0 SHF.L.U64.HI R22, R22, 0x2, R21 ;  /* 0x0000000216168819 */ /* 0x000fe40000010215 */
[----:B------:R-:W0:Y:S03]  /*1840*/  @!P0 LDC.64 R20, c[0x0][0x228] ;  /* 0x00008a00ff148b82 */ /* 0x000e260000000a00 */
[----:B------:R-:W-:Y:S01]  /*1850*/  @!P0 IMAD.X R19, R22, 0x1, R19, P1 ;  /* 0x0000000116138824 */ /* 0x000fe200008e0613 */
[----:B------:R-:W-:-:S04]  /*1860*/  @!P0 IADD3 R35, P1, R8, 0x2, RZ ;  /* 0x0000000208238810 */ /* 0x000fc80007f3e0ff */
[----:B------:R-:W-:Y:S01]  /*1870*/  @!P0 IADD3.X R23, RZ, R7, RZ, P1, !PT ;  /* 0x00000007ff178210 */ /* 0x000fe20000ffe4ff */
[----:B------:R5:W4:Y:S01]  /*1880*/  @!P0 LDG.E.64 R24, desc[UR6][R18.64] ;  /* 0x0000000612188981 */ /* 0x000b22000c1e1b00 */
[----:B------:R-:W-:-:S03]  /*1890*/  @!P0 MOV R37, R31 ;  /* 0x0000001f00258202 */ /* 0x000fc60000000f00 */
[----:B---3--:R-:W-:-:S04]  /*18a0*/  @!P0 IMAD R36, R23, R16, RZ ;  /* 0x0000001017248224 */ /* 0x008fc800078e02ff */
[----:B------:R-:W-:Y:S01]  /*18b0*/  @!P0 IMAD R23, R35, R17, R36 ;  /* 0x0000001123178224 */ /* 0x000fe200078e0224 */
[----:B------:R-:W-:Y:S01]  /*18c0*/  @!P0 MOV R36, R32 ;  /* 0x0000002000248202 */ /* 0x000fe20000000f00 */
[----:B-----5:R-:W3:Y:S01]  /*18d0*/  @!P0 LDC.64 R18, c[0x0][0x228] ;  /* 0x00008a00ff128b82 */ /* 0x020ee20000000a00 */
[----:B0-----:R-:W-:-:S03]  /*18e0*/  @!P0 IADD3 R20, P1, R34, R20, RZ ;  /* 0x0000001422148210 */ /* 0x001fc60007f3e0ff */
[----:B------:R-:W-:-:S04]  /*18f0*/  @!P0 IMAD.WIDE.U32 R36, R35, R16, R36 ;  /* 0x0000001023248225 */ /* 0x000fc800078e0024 */
[----:B------:R-:W0:Y:S01]  /*1900*/  @!P0 LDC.64 R16, c[0x0][0x230] ;  /* 0x00008c00ff108b82 */ /* 0x000e220000000a00 */
[----:B------:R-:W-:Y:S01]  /*1910*/  @!P0 IADD3 R23, R37, R23, RZ ;  /* 0x0000001725178210 */ /* 0x000fe20007ffe0ff */
[----:B------:R-:W-:Y:S01]  /*1920*/  @!P0 IMAD.X R21, R22, 0x1, R21, P1 ;  /* 0x0000000116158824 */ /* 0x000fe200008e0615 */
[C---:B------:R-:W-:Y:S02]  /*1930*/  @!P0 SHF.L.U32 R37, R36.reuse, 0x2, RZ ;  /* 0x0000000224258819 */ /* 0x040fe400000006ff */
[----:B------:R-:W-:Y:S02]  /*1940*/  @!P0 SHF.L.U64.HI R34, R36, 0x2, R23 ;  /* 0x0000000224228819 */ /* 0x000fe40000010217 */
[----:B------:R-:W-:-:S06]  /*1950*/  CS2R R22, SRZ ;  /* 0x0000000000167805 */ /* 0x000fcc000001ff00 */
[----:B------:R0:W5:Y:S01]  /*1960*/  @!P0 LDG.E.64 R22, desc[UR6][R20.64] ;  /* 0x0000000614168981 */ /* 0x000162000c1e1b00 */
[C---:B---3--:R-:W-:Y:S02]  /*1970*/  @!P0 IADD3 R18, P2, R37.reuse, R18, RZ ;  /* 0x0000001225128210 */ /* 0x048fe40007f5e0ff */
[----:B0-----:R-:W-:-:S04]  /*1980*/  @!P0 IADD3 R20, P1, R37, R16, RZ ;  /* 0x0000001025148210 */ /* 0x001fc80007f3e0ff */
[C---:B------:R-:W-:Y:S02]  /*1990*/  @!P0 IADD3.X R21, R34.reuse, R17, RZ, P1, !PT ;  /* 0x0000001122158210 */ /* 0x040fe40000ffe4ff */
[----:B------:R-:W-:Y:S02]  /*19a0*/  CS2R R16, SRZ ;  /* 0x0000000000107805 */ /* 0x000fe4000001ff00 */
[----:B------:R-:W-:-:S04]  /*19b0*/  @!P0 IADD3.X R19, R34, R19, RZ, P2, !PT ;  /* 0x0000001322138210 */ /* 0x000fc800017fe4ff */
[----:B------:R0:W3:Y:S02]  /*19c0*/  @!P0 LDG.E.64 R16, desc[UR6][R20.64] ;  /* 0x0000000614108981 */ /* 0x0000e4000c1e1b00 */
[----:B0-----:R-:W-:-:S06]  /*19d0*/  CS2R R20, SRZ ;  /* 0x0000000000147805 */ /* 0x001fcc000001ff00 */
[----:B------:R0:W3:Y:S01]  /*19e0*/  @!P0 LDG.E.64 R20, desc[UR6][R18.64] ;  /* 0x0000000612148981 */ /* 0x0000e2000c1e1b00 */
[----:B------:R-:W-:Y:S01]  /*19f0*/  @!P0 IADD3 R37, P1, R8, 0x3, RZ ;  /* 0x0000000308258810 */ /* 0x000fe20007f3e0ff */
[----:B0-----:R-:W0:Y:S01]  /*1a00*/  @!P0 LDC.64 R18, c[0x0][0x288] ;  /* 0x0000a200ff128b82 */ /* 0x001e220000000a00 */
[----:B--2---:R-:W-:-:S04]  /*1a10*/  FADD.FTZ R35, -R14, R12 ;  /* 0x0000000c0e237221 */ /* 0x004fc80000010100 */
[----:B-1----:R-:W-:Y:S01]  /*1a20*/  FMUL.FTZ R12, R35, R4 ;  /* 0x00000004230c7220 */ /* 0x002fe20000410000 */
[C---:B----4-:R-:W-:Y:S01]  /*1a30*/  FMUL.FTZ R34, R10.reuse, R2 ;  /* 0x000000020a227220 */ /* 0x050fe20000410000 */
[----:B------:R-:W-:Y:S01]  /*1a40*/  FADD.FTZ R28, R10, R28 ;  /* 0x0000001c0a1c7221 */ /* 0x000fe20000010000 */
[----:B------:R-:W-:Y:S01]  /*1a50*/  @!P0 MOV R35, R31 ;  /* 0x0000001f00238202 */ /* 0x000fe20000000f00 */
[C---:B------:R-:W-:Y:S01]  /*1a60*/  FFMA.FTZ R10, R12.reuse, R10, R29 ;  /* 0x0000000a0c0a7223 */ /* 0x040fe2000001001d */
[----:B------:R-:W-:Y:S01]  /*1a70*/  FFMA.FTZ R12, R12, R34, R27 ;  /* 0x000000220c0c7223 */ /* 0x000fe2000001001b */
[----:B------:R-:W-:Y:S01]  /*1a80*/  @!P0 IADD3.X R27, RZ, R7, RZ, P1, !PT ;  /* 0x00000007ff1b8210 */ /* 0x000fe20000ffe4ff */
[----:B------:R-:W-:Y:S01]  /*1a90*/  FADD.FTZ R29, R34, R26 ;  /* 0x0000001a221d7221 */ /* 0x000fe20000010000 */
[----:B------:R-:W-:-:S03]  /*1aa0*/  @!P0 IMAD.MOV.U32 R34, RZ, RZ, R32 ;  /* 0x000000ffff228224 */ /* 0x000fc600078e0020 */
[-C--:B0-----:R-:W-:Y:S02]  /*1ab0*/  @!P0 IMAD R36, R27, R18.reuse, RZ ;  /* 0x000000121b248224 */ /* 0x081fe400078e02ff */
[----:B------:R-:W-:-:S04]  /*1ac0*/  @!P0 IMAD.WIDE.U32 R34, R37, R18, R34 ;  /* 0x0000001225228225 */ /* 0x000fc800078e0022 */
[----:B------:R-:W-:Y:S01]  /*1ad0*/  @!P0 IMAD R27, R37, R19, R36 ;  /* 0x00000013251b8224 */ /* 0x000fe200078e0224 */
[----:B------:R-:W-:Y:S01]  /*1ae0*/  @!P0 SHF.L.U32 R36, R34, 0x2, RZ ;  /* 0x0000000222248819 */ /* 0x000fe200000006ff */
[----:B------:R-:W0:Y:S03]  /*1af0*/  @!P0 LDC.64 R18, c[0x0][0x230] ;  /* 0x00008c00ff128b82 */ /* 0x000e260000000a00 */
[----:B------:R-:W-:-:S04]  /*1b00*/  @!P0 IADD3 R27, R35, R27, RZ ;  /* 0x0000001b231b8210 */ /* 0x000fc80007ffe0ff */
[----:B------:R-:W-:Y:S02]  /*1b10*/  @!P0 SHF.L.U64.HI R34, R34, 0x2, R27 ;  /* 0x0000000222228819 */ /* 0x000fe4000001021b */
[----:B0-----:R-:W-:-:S04]  /*1b20*/  @!P0 IADD3 R26, P1, R36, R18, RZ ;  /* 0x00000012241a8210 */ /* 0x001fc80007f3e0ff */
[----:B------:R-:W-:Y:S02]  /*1b30*/  @!P0 IADD3.X R27, R34, R19, RZ, P1, !PT ;  /* 0x00000013221b8210 */ /* 0x000fe40000ffe4ff */
[----:B------:R-:W-:-:S06]  /*1b40*/  CS2R R18, SRZ ;  /* 0x0000000000127805 */ /* 0x000fcc000001ff00 */
[----:B------:R0:W2:Y:S02]  /*1b50*/  @!P0 LDG.E.64 R18, desc[UR6][R26.64] ;  /* 0x000000061a128981 */ /* 0x0000a4000c1e1b00 */
[----:B0-----:R-:W0:Y:S02]  /*1b60*/  @!P0 LDC.64 R26, c[0x0][0x228] ;  /* 0x00008a00ff1a8b82 */ /* 0x001e240000000a00 */
[----:B0-----:R-:W-:-:S05]  /*1b70*/  @!P0 IADD3 R36, P1, R36, R26, RZ ;  /* 0x0000001a24248210 */ /* 0x001fca0007f3e0ff */
[----:B------:R-:W-:Y:S01]  /*1b80*/  @!P0 IMAD.X R37, R34, 0x1, R27, P1 ;  /* 0x0000000122258824 */ /* 0x000fe200008e061b */
[----:B------:R-:W-:-:S06]  /*1b90*/  CS2R R26, SRZ ;  /* 0x00000000001a7805 */ /* 0x000fcc000001ff00 */
[----:B------:R-:W4:Y:S01]  /*1ba0*/  @!P0 LDG.E.64 R26, desc[UR6][R36.64] ;  /* 0x00000006241a8981 */ /* 0x000f22000c1e1b00 */
[C---:B------:R-:W-:Y:S01]  /*1bb0*/  FADD.FTZ R13, -R14.reuse, R13 ;  /* 0x0000000d0e0d7221 */ /* 0x040fe20000010100 */
[----:B------:R-:W-:Y:S01]  /*1bc0*/  FADD.FTZ R9, R11, R9 ;  /* 0x000000090b097221 */ /* 0x000fe20000010000 */
[----:B------:R-:W-:Y:S01]  /*1bd0*/  FADD.FTZ R25, -R14, R25 ;  /* 0x000000190e197221 */ /* 0x000fe20000010100 */
[----:B------:R-:W-:Y:S01]  /*1be0*/  IADD3 R8, P2, R8, 0x4, RZ ;  /* 0x0000000408087810 */ /* 0x000fe20007f5e0ff */
[-C--:B------:R-:W-:Y:S02]  /*1bf0*/  FMUL.FTZ R13, R13, R4.reuse ;  /* 0x000000040d0d7220 */ /* 0x080fe40000410000 */
[----:B------:R-:W-:Y:S01]  /*1c00*/  FMUL.FTZ R25, R25, R4 ;  /* 0x0000000419197220 */ /* 0x000fe20000410000 */
[----:B------:R-:W-:Y:S01]  /*1c10*/  ISETP.GE.AND P1, PT, R8, R5, PT ;  /* 0x000000050800720c */ /* 0x000fe20003f26270 */
[----:B------:R-:W-:Y:S01]  /*1c20*/  FFMA.FTZ R34, R13, R11, R15 ;  /* 0x0000000b0d227223 */ /* 0x000fe2000001000f */
[----:B------:R-:W-:Y:S01]  /*1c30*/  FMUL.FTZ R11, R11, R0 ;  /* 0x000000000b0b7220 */ /* 0x000fe20000410000 */
[----:B------:R-:W-:Y:S01]  /*1c40*/  FADD.FTZ R15, -R14, R24 ;  /* 0x000000180e0f7221 */ /* 0x000fe20000010100 */
[----:B------:R-:W-:Y:S01]  /*1c50*/  IADD3.X R7, RZ, R7, RZ, P2, !PT ;  /* 0x00000007ff077210 */ /* 0x000fe200017fe4ff */
[----:B-----5:R-:W-:Y:S01]  /*1c60*/  FFMA.FTZ R34, R25, R23, R34 ;  /* 0x0000001719227223 */ /* 0x020fe20000010022 */
[----:B------:R-:W-:Y:S01]  /*1c70*/  FADD.FTZ R24, R11, R29 ;  /* 0x0000001d0b187221 */ /* 0x000fe20000010000 */
[----:B------:R-:W-:Y:S01]  /*1c80*/  FFMA.FTZ R12, R13, R11, R12 ;  /* 0x0000000b0d0c7223 */ /* 0x000fe2000001000c */
[----:B------:R-:W-:Y:S01]  /*1c90*/  FMUL.FTZ R15, R15, R4 ;  /* 0x000000040f0f7220 */ /* 0x000fe20000410000 */
[----:B------:R-:W-:Y:S01]  /*1ca0*/  FMUL.FTZ R29, R22, R2 ;  /* 0x00000002161d7220 */ /* 0x000fe20000410000 */
[----:B------:R-:W-:-:S02]  /*1cb0*/  FADD.FTZ R11, R28, R22 ;  /* 0x000000161c0b7221 */ /* 0x000fc40000010000 */
[C---:B------:R-:W-:Y:S01]  /*1cc0*/  FFMA.FTZ R13, R15.reuse, R22, R10 ;  /* 0x000000160f0d7223 */ /* 0x040fe2000001000a */
[----:B------:R-:W-:Y:S01]  /*1cd0*/  FFMA.FTZ R12, R15, R29, R12 ;  /* 0x0000001d0f0c7223 */ /* 0x000fe2000001000c */
[----:B------:R-:W-:Y:S01]  /*1ce0*/  FADD.FTZ R22, R24, R29 ;  /* 0x0000001d18167221 */ /* 0x000fe20000010000 */
[----:B------:R-:W-:Y:S01]  /*1cf0*/  FMUL.FTZ R15, R23, R0 ;  /* 0x00000000170f7220 */ /* 0x000fe20000410000 */
[----:B------:R-:W-:Y:S01]  /*1d00*/  FADD.FTZ R10, R9, R23 ;  /* 0x00000017090a7221 */ /* 0x000fe20000010000 */
[C---:B---3--:R-:W-:Y:S01]  /*1d10*/  FADD.FTZ R9, -R14.reuse, R16 ;  /* 0x000000100e097221 */ /* 0x048fe20000010100 */
[----:B------:R-:W-:Y:S01]  /*1d20*/  FADD.FTZ R17, -R14, R17 ;  /* 0x000000110e117221 */ /* 0x000fe20000010100 */
[----:B------:R-:W-:Y:S01]  /*1d30*/  FADD.FTZ R16, R15, R22 ;  /* 0x000000160f107221 */ /* 0x000fe20000010000 */
[----:B------:R-:W-:Y:S01]  /*1d40*/  FFMA.FTZ R22, R25, R15, R12 ;  /* 0x0000000f19167223 */ /* 0x000fe2000001000c */
[-C--:B------:R-:W-:Y:S01]  /*1d50*/  FMUL.FTZ R12, R9, R4.reuse ;  /* 0x00000004090c7220 */ /* 0x080fe20000410000 */
[----:B------:R-:W-:Y:S01]  /*1d60*/  FMUL.FTZ R17, R17, R4 ;  /* 0x0000000411117220 */ /* 0x000fe20000410000 */
[----:B------:R-:W-:-:S02]  /*1d70*/  FMUL.FTZ R9, R20, R2 ;  /* 0x0000000214097220 */ /* 0x000fc40000410000 */
[----:B------:R-:W-:Y:S01]  /*1d80*/  FFMA.FTZ R13, R12, R20, R13 ;  /* 0x000000140c0d7223 */ /* 0x000fe2000001000d */
[----:B------:R-:W-:Y:S01]  /*1d90*/  FADD.FTZ R10, R10, R21 ;  /* 0x000000150a0a7221 */ /* 0x000fe20000010000 */
[----:B------:R-:W-:Y:S01]  /*1da0*/  FADD.FTZ R11, R11, R20 ;  /* 0x000000140b0b7221 */ /* 0x000fe20000010000 */
[----:B------:R-:W-:Y:S01]  /*1db0*/  FADD.FTZ R16, R16, R9 ;  /* 0x0000000910107221 */ /* 0x000fe20000010000 */
[----:B------:R-:W-:Y:S01]  /*1dc0*/  FFMA.FTZ R12, R12, R9, R22 ;  /* 0x000000090c0c7223 */ /* 0x000fe20000010016 */
[----:B------:R-:W-:Y:S01]  /*1dd0*/  FMUL.FTZ R9, R21, R0 ;  /* 0x0000000015097220 */ /* 0x000fe20000410000 */
[----:B------:R-:W-:-:S03]  /*1de0*/  FFMA.FTZ R21, R17, R21, R34 ;  /* 0x0000001511157223 */ /* 0x000fc60000010022 */
[----:B------:R-:W-:Y:S01]  /*1df0*/  FFMA.FTZ R17, R17, R9, R12 ;  /* 0x0000000911117223 */ /* 0x000fe2000001000c */
[----:B------:R-:W-:Y:S01]  /*1e00*/  FADD.FTZ R20, R9, R16 ;  /* 0x0000001009147221 */ /* 0x000fe20000010000 */
[C---:B--2---:R-:W-:Y:S01]  /*1e10*/  FADD.FTZ R15, -R14.reuse, R18 ;  /* 0x000000120e0f7221 */ /* 0x044fe20000010100 */
[----:B------:R-:W-:-:S03]  /*1e20*/  FADD.FTZ R19, -R14, R19 ;  /* 0x000000130e137221 */ /* 0x000fc60000010100 */
[-C--:B------:R-:W-:Y:S01]  /*1e30*/  FMUL.FTZ R12, R15, R4.reuse ;  /* 0x000000040f0c7220 */ /* 0x080fe20000410000 */
[----:B------:R-:W-:Y:S01]  /*1e40*/  FMUL.FTZ R16, R19, R4 ;  /* 0x0000000413107220 */ /* 0x000fe20000410000 */
[----:B----4-:R-:W-:Y:S01]  /*1e50*/  FMUL.FTZ R9, R26, R2 ;  /* 0x000000021a097220 */ /* 0x010fe20000410000 */
[----:B------:R-:W-:Y:S01]  /*1e60*/  FADD.FTZ R28, R11, R26 ;  /* 0x0000001a0b1c7221 */ /* 0x000fe20000010000 */
[----:B------:R-:W-:Y:S01]  /*1e70*/  FFMA.FTZ R29, R12, R26, R13 ;  /* 0x0000001a0c1d7223 */ /* 0x000fe2000001000d */
[----:B------:R-:W-:Y:S01]  /*1e80*/  FMUL.FTZ R18, R27, R0 ;  /* 0x000000001b127220 */ /* 0x000fe20000410000 */
[----:B------:R-:W-:Y:S01]  /*1e90*/  FADD.FTZ R13, R20, R9 ;  /* 0x00000009140d7221 */ /* 0x000fe20000010000 */
[----:B------:R-:W-:Y:S01]  /*1ea0*/  FFMA.FTZ R11, R12, R9, R17 ;  /* 0x000000090c0b7223 */ /* 0x000fe20000010011 */
[----:B------:R-:W-:Y:S01]  /*1eb0*/  FADD.FTZ R9, R10, R27 ;  /* 0x0000001b0a097221 */ /* 0x000fe20000010000 */
[----:B------:R-:W-:Y:S01]  /*1ec0*/  FFMA.FTZ R15, R16, R27, R21 ;  /* 0x0000001b100f7223 */ /* 0x000fe20000010015 */
[----:B------:R-:W-:Y:S01]  /*1ed0*/  FADD.FTZ R26, R18, R13 ;  /* 0x0000000d121a7221 */ /* 0x000fe20000010000 */
[----:B------:R-:W-:Y:S01]  /*1ee0*/  FFMA.FTZ R27, R16, R18, R11 ;  /* 0x00000012101b7223 */ /* 0x000fe2000001000b */
[----:B------:R-:W-:Y:S06]  /*1ef0*/  @!P1 BRA `(.L_x_1329) ;  /* 0xfffffff400c89947 */ /* 0x000fec000383ffff */
.L_x_1323:
[----:B------:R-:W0:Y:S01]  /*1f00*/  S2R R2, SR_CgaCtaId ;  /* 0x0000000000027919 */ /* 0x000e220000008800 */
[----:B------:R-:W-:Y:S02]  /*1f10*/  MOV R7, 0x400 ;  /* 0x0000040000077802 */ /* 0x000fe40000000f00 */
[----:B------:R-:W-:Y:S01]  /*1f20*/  ISETP.NE.AND P0, PT, R6, RZ, PT ;  /* 0x000000ff0600720c */ /* 0x000fe20003f05270 */
[----:B------:R-:W2:Y:S01]  /*1f30*/  S2R R0, SR_TID.X ;  /* 0x0000000000007919 */ /* 0x000ea20000002100 */
[----:B0-----:R-:W-:Y:S02]  /*1f40*/  LEA R7, R2, R7, 0x18 ;  /* 0x0000000702077211 */ /* 0x001fe400078ec0ff */
[----:B------:R-:W-:Y:S02]  /*1f50*/  SEL R2, RZ, 0x1, P0 ;  /* 0x00000001ff027807 */ /* 0x000fe40000000000 */
[C---:B--2---:R-:W-:Y:S01]  /*1f60*/  ISETP.GT.U32.AND P0, PT, R0.reuse, 0x1b, PT ;  /* 0x0000001b0000780c */ /* 0x044fe20003f04070 */
        /* <DEDUP_REMOVED lines=8> */
[----:B-1----:R-:W1:Y:S04]  /*1ff0*/  LDS R4, [R2+0x21c] ;  /* 0x00021c0002047984 */ /* 0x002e680000000800 */
        /* <DEDUP_REMOVED lines=19> */
[----:B-----5:R-:W-:Y:S01]  /*2130*/  @!P0 FADD.FTZ R5, R5, R10 ;  /* 0x0000000a05058221 */ /* 0x020fe20000010000 */
[----:B------:R-:W-:Y:S02]  /*2140*/  MOV R10, 0xfffffff ;  /* 0x0fffffff000a7802 */ /* 0x000fe40000000f00 */
[----:B------:R-:W5:Y:S02]  /*2150*/  LDS R25, [R2+0x248] ;  /* 0x0002480002197984 */ /* 0x000f640000000800 */
[----:B------:R-:W-:-:S02]  /*2160*/  R2UR UR4, R10 ;  /* 0x000000000a0472ca */ /* 0x000fc400000e0000 */
        /* <DEDUP_REMOVED lines=19> */
[----:B------:R-:W-:Y:S02]  /*22a0*/  IMAD R7, R4, 0xc, R7 ;  /* 0x0000000c04077824 */ /* 0x000fe400078e0207 */
[----:B------:R-:W-:-:S03]  /*22b0*/  @!P0 FADD.FTZ R11, R24, R11 ;  /* 0x0000000b180b8221 */ /* 0x000fc60000010000 */
[----:B------:R1:W-:Y:S01]  /*22c0*/  STS [R7+0xc0], R5 ;  /* 0x0000c00507007388 */ /* 0x0003e20000000800 */
[----:B0-----:R-:W-:Y:S01]  /*22d0*/  @!P0 FADD.FTZ R13, R25, R13 ;  /* 0x0000000d190d8221 */ /* 0x001fe20000010000 */
[----:B------:R-:W-:-:S03]  /*22e0*/  @!P1 FADD.FTZ R6, R11, R6 ;  /* 0x000000060b069221 */ /* 0x000fc60000010000 */
[----:B------:R-:W-:Y:S02]  /*22f0*/  @!P1 FADD.FTZ R8, R13, R8 ;  /* 0x000000080d089221 */ /* 0x000fe40000010000 */
[----:B------:R1:W-:Y:S04]  /*2300*/  STS [R7+0xc4], R6 ;  /* 0x0000c40607007388 */ /* 0x0003e80000000800 */
[----:B------:R1:W-:Y:S01]  /*2310*/  STS [R7+0xc8], R8 ;  /* 0x0000c80807007388 */ /* 0x0003e20000000800 */
[----:B------:R-:W-:Y:S05]  /*2320*/  BRA.DIV UR4, `(.L_x_1331) ;  /* 0x0000000e04d87947 */ /* 0x000fea000b800000 */
[----:B------:R-:W-:Y:S01]  /*2330*/  NOP ;  /* 0x0000000000007918 */ /* 0x000fe20000000000 */
.L_x_1347:
        /* <DEDUP_REMOVED lines=9> */
[----:B-1----:R-:W-:Y:S02]  /*23d0*/  FSEL R8, R11, R8, !P0 ;  /* 0x000000080b087208 */ /* 0x002fe40004000000 */
[----:B---3--:R-:W-:Y:S02]  /*23e0*/  IADD3 R5, R5, R12, RZ ;  /* 0x0000000c05057210 */ /* 0x008fe40007ffe0ff */
[----:B------:R-:W-:-:S07]  /*23f0*/  FSEL R6, R13, R6, !P0 ;  /* 0x000000060d067208 */ /* 0x000fce0004000000 */
.L_x_1333:
[----:B------:R-:W-:Y:S05]  /*2400*/  BSYNC B0 ;  /* 0x0000000000007941 */ /* 0x000fea0003800000 */
.L_x_1332:
[----:B------:R-:W-:-:S13]  /*2410*/  R2UR UR4, R10 ;  /* 0x000000000a0472ca */ /* 0x000fda00000e0000 */
[----:B------:R-:W-:Y:S05]  /*2420*/  BRA.DIV UR4, `(.L_x_1334) ;  /* 0x0000000e04a87947 */ /* 0x000fea000b800000 */
[----:B------:R-:W-:Y:S01]  /*2430*/  NOP ;  /* 0x0000000000007918 */ /* 0x000fe20000000000 */
[----:B------:R0:W-:Y:S04]  /*2440*/  STS [R7+0xc0], R5 ;  /* 0x0000c00507007388 */ /* 0x0001e80000000800 */
[----:B------:R0:W-:Y:S04]  /*2450*/  STS [R7+0xc4], R6 ;  /* 0x0000c40607007388 */ /* 0x0001e80000000800 */
[----:B------:R0:W-:Y:S01]  /*2460*/  STS [R7+0xc8], R8 ;  /* 0x0000c80807007388 */ /* 0x0001e20000000800 */
[----:B------:R-:W-:Y:S01]  /*2470*/  NOP ;  /* 0x0000000000007918 */ /* 0x000fe20000000000 */
.L_x_1351:
        /* <DEDUP_REMOVED lines=12> */
.L_x_1336:
[----:B------:R-:W-:Y:S05]  /*2540*/  BSYNC B0 ;  /* 0x0000000000007941 */ /* 0x000fea0003800000 */
.L_x_1335:
[----:B------:R-:W-:-:S13]  /*2550*/  R2UR UR4, R10 ;  /* 0x000000000a0472ca */ /* 0x000fda00000e0000 */
[----:B------:R-:W-:Y:S05]  /*2560*/  BRA.DIV UR4, `(.L_x_1337) ;  /* 0x0000000e04887947 */ /* 0x000fea000b800000 */
[----:B------:R-:W-:Y:S01]  /*2570*/  NOP ;  /* 0x0000000000007918 */ /* 0x000fe20000000000 */
[----:B------:R2:W-:Y:S04]  /*2580*/  STS [R7+0xc0], R5 ;  /* 0x0000c00507007388 */ /* 0x0005e80000000800 */
[----:B------:R2:W-:Y:S04]  /*2590*/  STS [R7+0xc4], R6 ;  /* 0x0000c40607007388 */ /* 0x0005e80000000800 */
[----:B------:R2:W-:Y:S01]  /*25a0*/  STS [R7+0xc8], R8 ;  /* 0x0000c80807007388 */ /* 0x0005e20000000800 */
[----:B------:R-:W-:Y:S01]  /*25b0*/  NOP ;  /* 0x0000000000007918 */ /* 0x000fe20000000000 */
.L_x_1355:
        /* <DEDUP_REMOVED lines=12> */
.L_x_1339:
[----:B------:R-:W-:Y:S05]  /*2680*/  BSYNC B0 ;  /* 0x0000000000007941 */ /* 0x000fea0003800000 */
.L_x_1338:
[----:B------:R-:W-:-:S13]  /*2690*/  R2UR UR4, R10 ;  /* 0x000000000a0472ca */ /* 0x000fda00000e0000 */
[----:B------:R-:W-:Y:S05]  /*26a0*/  BRA.DIV UR4, `(.L_x_1340) ;  /* 0x0000000e04687947 */ /* 0x000fea000b800000 */
[----:B------:R-:W-:Y:S01]  /*26b0*/  NOP ;  /* 0x0000000000007918 */ /* 0x000fe20000000000 */
[----:B------:R3:W-:Y:S04]  /*26c0*/  STS [R7+0xc0], R5 ;  /* 0x0000c00507007388 */ /* 0x0007e80000000800 */
[----:B------:R3:W-:Y:S04]  /*26d0*/  STS [R7+0xc4], R6 ;  /* 0x0000c40607007388 */ /* 0x0007e80000000800 */
[----:B------:R3:W-:Y:S01]  /*26e0*/  STS [R7+0xc8], R8 ;  /* 0x0000c80807007388 */ /* 0x0007e20000000800 */
[----:B------:R-:W-:Y:S01]  /*26f0*/  NOP ;  /* 0x0000000000007918 */ /* 0x000fe20000000000 */
.L_x_1359:
        /* <DEDUP_REMOVED lines=12> */
.L_x_1342:
[----:B------:R-:W-:Y:S05]  /*27c0*/  BSYNC B0 ;  /* 0x0000000000007941 */ /* 0x000fea0003800000 */
.L_x_1341:
        /* <DEDUP_REMOVED lines=15> */
[----:B-----5:R-:W-:-:S04]  /*28c0*/  @!P1 FADD.FTZ R14, R11, R14 ;  /* 0x0000000e0b0e9221 */ /* 0x020fc80000010000 */
[----:B0123--:R-:W-:Y:S01]  /*28d0*/  @P0 IMAD.MOV.U32 R5, RZ, RZ, R4 ;  /* 0x000000ffff050224 */ /* 0x00ffe200078e0004 */
        /* <DEDUP_REMOVED lines=8> */
.L_x_1365:
[----:B------:R-:W1:Y:S01]  /*2960*/  LDS R25, [R2+0x210] ;  /* 0x0002100002197984 */ /* 0x000e620000000800 */
[----:B------:R-:W-:Y:S02]  /*2970*/  ISETP.NE.AND P1, PT, R0, RZ, PT ;  /* 0x000000ff0000720c */ /* 0x000fe40003f25270 */
[----:B------:R-:W-:Y:S01]  /*2980*/  PLOP3.LUT P0, PT, PT, PT, PT, 0x80, 0x0 ;  /* 0x000000000000781c */ /* 0x000fe20003f0f070 */
[----:B------:R-:W2:Y:S04]  /*2990*/  LDS R4, [R7+0xb4] ;  /* 0x0000b40007047984 */ /* 0x000ea80000000800 */
[----:B------:R-:W-:Y:S04]  /*29a0*/  LDS R24, [R2+0x214] ;  /* 0x0002140002187984 */ /* 0x000fe80000000800 */
[----:B0-----:R-:W-:Y:S04]  /*29b0*/  LDS R5, [R7+0xb8] ;  /* 0x0000b80007057984 */ /* 0x001fe80000000800 */
[----:B------:R-:W0:Y:S04]  /*29c0*/  LDS R8, [R2+0x21c] ;  /* 0x00021c0002087984 */ /* 0x000e280000000800 */
        /* <DEDUP_REMOVED lines=13> */
[C---:B0-----:R-:W-:Y:S01]  /*2aa0*/  ISETP.NE.AND P5, PT, R8.reuse, RZ, PT ;  /* 0x000000ff0800720c */ /* 0x041fe20003fa5270 */
[----:B------:R-:W-:Y:S01]  /*2ab0*/  @!P0 FADD.FTZ R24, R5, R24 ;  /* 0x0000001805188221 */ /* 0x000fe20000010000 */
[----:B------:R-:W-:Y:S01]  /*2ac0*/  IADD3 R31, R8, R25, RZ ;  /* 0x00000019081f7210 */ /* 0x000fe20007ffe0ff */
[----:B------:R-:W0:Y:S01]  /*2ad0*/  LDS R22, [R2+0x258] ;  /* 0x0002580002167984 */ /* 0x000e220000000800 */
[----:B---3--:R-:W-:-:S03]  /*2ae0*/  ISETP.NE.AND P4, PT, R10, RZ, PT ;  /* 0x000000ff0a00720c */ /* 0x008fc60003f85270 */
[----:B------:R-:W3:Y:S01]  /*2af0*/  LDS R17, [R2+0x238] ;  /* 0x0002380002117984 */ /* 0x000ee20000000800 */
[----:B----4-:R-:W-:Y:S01]  /*2b00*/  ISETP.NE.AND P3, PT, R12, RZ, PT ;  /* 0x000000ff0c00720c */ /* 0x010fe20003f65270 */
[----:B------:R-:W-:Y:S02]  /*2b10*/  IMAD.IADD R33, R10, 0x1, R31 ;  /* 0x000000010a217824 */ /* 0x000fe400078e021f */
[----:B------:R-:W4:Y:S03]  /*2b20*/  LDS R14, [R2+0x23c] ;  /* 0x00023c00020e7984 */ /* 0x000f260000000800 */
[----:B------:R-:W-:Y:S01]  /*2b30*/  IADD3 R35, R12, R33, RZ ;  /* 0x000000210c237210 */ /* 0x000fe20007ffe0ff */
[----:B------:R-:W4:Y:S01]  /*2b40*/  LDS R4, [R2+0x244] ;  /* 0x0002440002047984 */ /* 0x000f220000000800 */
[----:B-----5:R-:W-:-:S03]  /*2b50*/  @!P0 FADD.FTZ R27, R6, R27 ;  /* 0x0000001b061b8221 */ /* 0x020fc60000010000 */
[----:B------:R-:W5:Y:S01]  /*2b60*/  LDS R19, [R2+0x248] ;  /* 0x0002480002137984 */ /* 0x000f620000000800 */
[----:B------:R-:W-:-:S03]  /*2b70*/  ISETP.NE.AND P2, PT, R16, RZ, PT ;  /* 0x000000ff1000720c */ /* 0x000fc60003f45270 */
        /* <DEDUP_REMOVED lines=20> */
[----:B---3--:R-:W-:Y:S01]  /*2cc0*/  IADD3 R33, R22, R31, RZ ;  /* 0x0000001f16217210 */ /* 0x008fe20007ffe0ff */
[----:B-----5:R-:W-:-:S02]  /*2cd0*/  @!P2 FADD.FTZ R19, R19, R14 ;  /* 0x0000000e1313a221 */ /* 0x020fc40000010000 */
        /* <DEDUP_REMOVED lines=20> */
.L_x_1330:
[----:B------:R-:W2:Y:S01]  /*2e20*/  S2R R10, SR_TID.X ;  /* 0x00000000000a7919 */ /* 0x000ea20000002100 */
[----:B------:R-:W-:Y:S01]  /*2e30*/  MOV R12, 0x400 ;  /* 0x00000400000c7802 */ /* 0x000fe20000000f00 */
[----:B------:R-:W-:Y:S01]  /*2e40*/  ULDC UR4, c[0x0][0x2b4] ;  /* 0x0000ad0000047ab9 */ /* 0x000fe20000000800 */
[----:B----4-:R-:W-:Y:S01]  /*2e50*/  IADD3 R7, -R3, RZ, RZ ;  /* 0x000000ff03077210 */ /* 0x010fe20007ffe1ff */
[----:B------:R-:W0:Y:S01]  /*2e60*/  S2R R11, SR_CgaCtaId ;  /* 0x00000000000b7919 */ /* 0x000e220000008800 */
[----:B--2---:R-:W-:Y:S01]  /*2e70*/  IMAD.SHL.U32 R0, R10, 0x2, RZ ;  /* 0x000000020a007824 */ /* 0x004fe200078e00ff */
        /* <DEDUP_REMOVED lines=12> */
[----:B------:R-:W2:-:S12]  /*2f40*/  LDC R8, c[0x0][0x2b8] ;  /* 0x0000ae00ff087b82 */ /* 0x000e980000000800 */
[----:B------:R-:W-:Y:S01]  /*2f50*/  @!P2 LDS R5, [R13+0x218] ;  /* 0x000218000d05a984 */ /* 0x000fe20000000800 */
[----:B------:R-:W-:-:S03]  /*2f60*/  @!P2 IADD3 R2, R12, 0xb50, RZ ;  /* 0x00000b500c02a810 */ /* 0x000fc60007ffe0ff */
[----:B-1----:R-:W1:Y:S01]  /*2f70*/  @!P2 LDS R4, [R13+0x214] ;  /* 0x000214000d04a984 */ /* 0x002e620000000800 */
[----:B0-----:R-:W-:Y:S01]  /*2f80*/  IMAD R6, R7, UR5, R10 ;  /* 0x0000000507067c24 */ /* 0x001fe2000f8e020a */
[----:B------:R-:W-:-:S04]  /*2f90*/  @!P2 LEA R2, R11, R2, 0x18 ;  /* 0x000000020b02a211 */ /* 0x000fc800078ec0ff */
[----:B------:R-:W-:Y:S01]  /*2fa0*/  ISETP.GE.AND P0, PT, R6, UR8, PT ;  /* 0x0000000806007c0c */ /* 0x000fe2000bf06270 */
[----:B--2---:R-:W-:Y:S01]  /*2fb0*/  IMAD R8, R8, UR5, R10 ;  /* 0x0000000508087c24 */ /* 0x004fe2000f8e020a */
[----:B------:R-:W-:Y:S02]  /*2fc0*/  @!P2 LEA R2, R3, R2, 0x3 ;  /* 0x000000020302a211 */ /* 0x000fe400078e18ff */
[----:B------:R-:W-:Y:S02]  /*2fd0*/  ISETP.LT.U32.AND P0, PT, R10, R7, !P0 ;  /* 0x000000070a00720c */ /* 0x000fe40004701070 */
[----:B------:R-:W-:Y:S02]  /*2fe0*/  ISETP.GE.U32.AND P1, PT, R8, UR10, PT ;  /* 0x0000000a08007c0c */ /* 0x000fe4000bf26070 */
[----:B------:R-:W-:-:S04]  /*2ff0*/  SHF.R.S32.HI R0, RZ, 0x1f, R8 ;  /* 0x0000001fff007819 */ /* 0x000fc80000011408 */
[----:B------:R-:W-:Y:S01]  /*3000*/  ISETP.GE.AND.EX P1, PT, R0, UR11, PT, P1 ;  /* 0x0000000b00007c0c */ /* 0x000fe2000bf26310 */
[----:B-1----:R0:W-:Y:S01]  /*3010*/  @!P2 STS.64 [R2], R4 ;  /* 0x000000040200a388 */ /* 0x0021e20000000a00 */
[----:B------:R-:W-:Y:S06]  /*3020*/  BAR.SYNC.DEFER_BLOCKING 0x0 ;  /* 0x0000000000007b1d */ /* 0x000fec0000010000 */
[----:B------:R-:W-:Y:S05]  /*3030*/  @!P0 BRA `(.L_x_1345) ;  /* 0x0000000000388947 */ /* 0x000fea0003800000 */
[----:B0-----:R-:W-:Y:S01]  /*3040*/  IADD3 R2, R12, 0xb50, RZ ;  /* 0x00000b500c027810 */ /* 0x001fe20007ffe0ff */
[----:B------:R-:W0:Y:S01]  /*3050*/  S2R R3, SR_CTAID.Z ;  /* 0x0000000000037919 */ /* 0x000e220000002700 */
[----:B------:R-:W1:Y:S02]  /*3060*/  LDC.64 R4, c[0x0][0x268] ;  /* 0x00009a00ff047b82 */ /* 0x000e640000000a00 */
[----:B------:R-:W-:-:S04]  /*3070*/  LEA R2, R11, R2, 0x18 ;  /* 0x000000020b027211 */ /* 0x000fc800078ec0ff */
        /* <DEDUP_REMOVED lines=10> */
.L_x_1345:
[----:B------:R-:W-:Y:S05]  /*3120*/  BSYNC B0 ;  /* 0x0000000000007941 */ /* 0x000fea0003800000 */
.L_x_1344:
        /* <DEDUP_REMOVED lines=22> */
.L_x_1331:
[----:B-1----:R-:W-:Y:S05]  /*3290*/  WARPSYNC.COLLECTIVE R10, `(.L_x_1346) ;  /* 0x000000000a087348 */ /* 0x002fea0003c00000 */
[----:B------:R-:W-:Y:S01]  /*32a0*/  NOP ;  /* 0x0000000000007918 */ /* 0x000fe20000000000 */
[----:B-1----:R-:W-:Y:S01]  /*32b0*/  ENDCOLLECTIVE ;  /* 0x000000000000791b */ /* 0x002fe20003800000 */
.L_x_1346:
[----:B------:R-:W-:Y:S05]  /*32c0*/  BRA `(.L_x_1347) ;  /* 0xfffffff0001c7947 */ /* 0x000fea000383ffff */
.L_x_1334:
[----:B------:R-:W-:Y:S01]  /*32d0*/  BSSY B0, `(.L_x_1348) ;  /* 0x0000004000007945 */ /* 0x000fe20003800000 */
[----:B-1----:R-:W-:Y:S05]  /*32e0*/  WARPSYNC.COLLECTIVE R10, `(.L_x_1349) ;  /* 0x000000000a087348 */ /* 0x002fea0003c00000 */
[----:B------:R-:W-:Y:S01]  /*32f0*/  NOP ;  /* 0x0000000000007918 */ /* 0x000fe20000000000 */
[----:B-1----:R-:W-:Y:S01]  /*3300*/  ENDCOLLECTIVE ;  /* 0x000000000000791b */ /* 0x002fe20003800000 */
.L_x_1349:
[----:B------:R-:W-:Y:S05]  /*3310*/  BSYNC B0 ;  /* 0x0000000000007941 */ /* 0x000fea0003800000 */
.L_x_1348:
[----:B------:R0:W-:Y:S04]  /*3320*/  STS [R7+0xc0], R5 ;  /* 0x0000c00507007388 */ /* 0x0001e80000000800 */
[----:B------:R0:W-:Y:S04]  /*3330*/  STS [R7+0xc4], R6 ;  /* 0x0000c40607007388 */ /* 0x0001e80000000800 */
[----:B------:R0:W-:Y:S02]  /*3340*/  STS [R7+0xc8], R8 ;  /* 0x0000c80807007388 */ /* 0x0001e40000000800 */
[----:B0-----:R-:W-:Y:S05]  /*3350*/  WARPSYNC.COLLECTIVE R10, `(.L_x_1350) ;  /* 0x000000000a087348 */ /* 0x001fea0003c00000 */
[----:B------:R-:W-:Y:S01]  /*3360*/  NOP ;  /* 0x0000000000007918 */ /* 0x000fe20000000000 */
[----:B0-----:R-:W-:Y:S01]  /*3370*/  ENDCOLLECTIVE ;  /* 0x000000000000791b */ /* 0x001fe20003800000 */
.L_x_1350:
[----:B------:R-:W-:Y:S05]  /*3380*/  BRA `(.L_x_1351) ;  /* 0xfffffff0003c7947 */ /* 0x000fea000383ffff */
.L_x_1337:
[----:B------:R-:W-:Y:S01]  /*3390*/  BSSY B0, `(.L_x_1352) ;  /* 0x0000004000007945 */ /* 0x000fe20003800000 */
[----:B01----:R-:W-:Y:S05]  /*33a0*/  WARPSYNC.COLLECTIVE R10, `(.L_x_1353) ;  /* 0x000000000a087348 */ /* 0x003fea0003c00000 */
[----:B------:R-:W-:Y:S01]  /*33b0*/  NOP ;  /* 0x0000000000007918 */ /* 0x000fe20000000000 */
[----:B01----:R-:W-:Y:S01]  /*33c0*/  ENDCOLLECTIVE ;  /* 0x000000000000791b */ /* 0x003fe20003800000 */
.L_x_1353:
[----:B------:R-:W-:Y:S05]  /*33d0*/  BSYNC B0 ;  /* 0x0000000000007941 */ /* 0x000fea0003800000 */
.L_x_1352:
[----:B------:R0:W-:Y:S04]  /*33e0*/  STS [R7+0xc0], R5 ;  /* 0x0000c00507007388 */ /* 0x0001e80000000800 */
[----:B------:R0:W-:Y:S04]  /*33f0*/  STS [R7+0xc4], R6 ;  /* 0x0000c40607007388 */ /* 0x0001e80000000800 */
[----:B------:R0:W-:Y:S02]  /*3400*/  STS [R7+0xc8], R8 ;  /* 0x0000c80807007388 */ /* 0x0001e40000000800 */
[----:B0-----:R-:W-:Y:S05]  /*3410*/  WARPSYNC.COLLECTIVE R10, `(.L_x_1354) ;  /* 0x000000000a087348 */ /* 0x001fea0003c00000 */
[----:B------:R-:W-:Y:S01]  /*3420*/  NOP ;  /* 0x0000000000007918 */ /* 0x000fe20000000000 */
[----:B0-----:R-:W-:Y:S01]  /*3430*/  ENDCOLLECTIVE ;  /* 0x000000000000791b */ /* 0x001fe20003800000 */
.L_x_1354:
[----:B------:R-:W-:Y:S05]  /*3440*/  BRA `(.L_x_1355) ;  /* 0xfffffff0005c7947 */ /* 0x000fea000383ffff */
.L_x_1340:
[----:B------:R-:W-:Y:S01]  /*3450*/  BSSY B0, `(.L_x_1356) ;  /* 0x0000004000007945 */ /* 0x000fe20003800000 */
[----:B012---:R-:W-:Y:S05]  /*3460*/  WARPSYNC.COLLECTIVE R10, `(.L_x_1357) ;  /* 0x000000000a087348 */ /* 0x007fea0003c00000 */
[----:B------:R-:W-:Y:S01]  /*3470*/  NOP ;  /* 0x0000000000007918 */ /* 0x000fe20000000000 */
[----:B012---:R-:W-:Y:S01]  /*3480*/  ENDCOLLECTIVE ;  /* 0x000000000000791b */ /* 0x007fe20003800000 */
.L_x_1357:
[----:B------:R-:W-:Y:S05]  /*3490*/  BSYNC B0 ;  /* 0x0000000000007941 */ /* 0x000fea0003800000 */
.L_x_1356:
[----:B------:R0:W-:Y:S04]  /*34a0*/  STS [R7+0xc0], R5 ;  /* 0x0000c00507007388 */ /* 0x0001e80000000800 */
[----:B------:R0:W-:Y:S04]  /*34b0*/  STS [R7+0xc4], R6 ;  /* 0x0000c40607007388 */ /* 0x0001e80000000800 */
[----:B------:R0:W-:Y:S02]  /*34c0*/  STS [R7+0xc8], R8 ;  /* 0x0000c80807007388 */ /* 0x0001e40000000800 */
[----:B0-----:R-:W-:Y:S05]  /*34d0*/  WARPSYNC.COLLECTIVE R10, `(.L_x_1358) ;  /* 0x000000000a087348 */ /* 0x001fea0003c00000 */
[----:B------:R-:W-:Y:S01]  /*34e0*/  NOP ;  /* 0x0000000000007918 */ /* 0x000fe20000000000 */
[----:B0-----:R-:W-:Y:S01]  /*34f0*/  ENDCOLLECTIVE ;  /* 0x000000000000791b */ /* 0x001fe20003800000 */
.L_x_1358:
[----:B------:R-:W-:Y:S05]  /*3500*/  BRA `(.L_x_1359) ;  /* 0xfffffff0007c7947 */ /* 0x000fea000383ffff */
.L_x_1343:
[----:B------:R-:W-:Y:S01]  /*3510*/  BSSY B0, `(.L_x_1360) ;  /* 0x0000005000007945 */ /* 0x000fe20003800000 */
[----:B------:R-:W-:-:S13]  /*3520*/  ISETP.GE.U32.AND P0, PT, R4, 0x10, PT ;  /* 0x000000100400780c */ /* 0x000fda0003f06070 */
[----:B0123--:R-:W-:Y:S05]  /*3530*/  WARPSYNC.COLLECTIVE R10, `(.L_x_1361) ;  /* 0x000000000a087348 */ /* 0x00ffea0003c00000 */
[----:B------:R-:W-:Y:S01]  /*3540*/  NOP ;  /* 0x0000000000007918 */ /* 0x000fe20000000000 */
[----:B0123--:R-:W-:Y:S01]  /*3550*/  ENDCOLLECTIVE ;  /* 0x000000000000791b */ /* 0x00ffe20003800000 */
.L_x_1361:
[----:B------:R-:W-:Y:S05]  /*3560*/  BSYNC B0 ;  /* 0x0000000000007941 */ /* 0x000fea0003800000 */
.L_x_1360:
[----:B------:R0:W-:Y:S01]  /*3570*/  STS [R7+0xc0], R5 ;  /* 0x0000c00507007388 */ /* 0x0001e20000000800 */
[----:B------:R-:W-:-:S03]  /*3580*/  ISETP.NE.OR P1, PT, R5, RZ, !P0 ;  /* 0x000000ff0500720c */ /* 0x000fc60004725670 */
[----:B------:R0:W-:Y:S04]  /*3590*/  STS [R7+0xc4], R6 ;  /* 0x0000c40607007388 */ /* 0x0001e80000000800 */
[----:B------:R0:W-:Y:S06]  /*35a0*/  STS [R7+0xc8], R8 ;  /* 0x0000c80807007388 */ /* 0x0001ec0000000800 */
[----:B0-----:R-:W-:Y:S05]  /*35b0*/  WARPSYNC.COLLECTIVE R10, `(.L_x_1362) ;  /* 0x000000000a087348 */ /* 0x001fea0003c00000 */
[----:B------:R-:W-:Y:S01]  /*35c0*/  NOP ;  /* 0x0000000000007918 */ /* 0x000fe20000000000 */
[----:B0-----:R-:W-:Y:S01]  /*35d0*/  ENDCOLLECTIVE ;  /* 0x000000000000791b */ /* 0x001fe20003800000 */
.L_x_1362:
        /* <DEDUP_REMOVED lines=9> */
.L_x_1363:
        /* <DEDUP_REMOVED lines=9> */
.L_x_1364:
[----:B------:R-:W-:Y:S05]  /*3700*/  BRA `(.L_x_1365) ;  /* 0xfffffff000947947 */ /* 0x000fea000383ffff */
.L_x_1366:
        /* <DEDUP_REMOVED lines=15> */
.L_x_4480:


//--------------------- .text._Z30group_norm_nhwc_bwd_sum_kernelI11Fp32IOBf16WLi168EEv26Group_norm_nhwc_bwd_params --------------------------
	.section	.text._Z30group_norm_nhwc_bwd_sum_kernelI11Fp32IOBf16WLi168EEv26Group_norm_nhwc_bwd_params,"ax",@progbits
	.align	128
        .global         _Z30group_norm_nhwc_bwd_sum_kernelI11Fp32IOBf16WLi168EEv26Group_norm_nhwc_bwd_params
        .type           _Z30group_norm_nhwc_bwd_sum_kernelI11Fp32IOBf16WLi168EEv26Group_norm_nhwc_bwd_params,@function
        .size           _Z30group_norm_nhwc_bwd_sum_kernelI11Fp32IOBf16WLi168EEv26Group_norm_nhwc_bwd_params,(.L_x_4481 - _Z30group_norm_nhwc_bwd_sum_kernelI11Fp32IOBf16WLi168EEv26Group_norm_nhwc_bwd_params)
        .other          _Z30group_norm_nhwc_bwd_sum_kernelI11Fp32IOBf16WLi168EEv26Group_norm_nhwc_bwd_params,@"STO_CUDA_ENTRY STV_DEFAULT"
_Z30group_norm_nhwc_bwd_sum_kernelI11Fp32IOBf16WLi168EEv26Group_norm_nhwc_bwd_params:
.text._Z30group_norm_nhwc_bwd_sum_kernelI11Fp32IOBf16WLi168EEv26Group_norm_nhwc_bwd_params:
        /* <DEDUP_REMOVED lines=9> */
[----:B------:R-:W-:Y:S01]  /*0090*/  LOP3.LUT R13, RZ, R7, RZ, 0x33, !PT ;  /* 0x00000007ff0d7212 */ /* 0x000fe200078e33ff */
[----:B------:R-:W3:Y:S01]  /*00a0*/  I2F.RP R4, R5 ;  /* 0x0000000500047306 */ /* 0x000ee20000209400 */
[----:B-1----:R-:W-:-:S05]  /*00b0*/  SHF.L.U32 R6, R0, 0x1, RZ ;  /* 0x0000000100067819 */ /* 0x002fca00000006ff */
[----:B--2---:R-:W-:Y:S02]  /*00c0*/  IMAD R20, R21, UR5, R6 ;  /* 0x0000000515147c24 */ /* 0x004fe4000f8e0206 */
[----:B---3--:R-:W1:Y:S02]  /*00d0*/  MUFU.RCP R4, R4 ;  /* 0x0000000400047308 */ /* 0x008e640000001000 */
[----:B-1----:R-:W-:Y:S02]  /*00e0*/  IADD3 R2, R4, 0xffffffe, RZ ;  /* 0x0ffffffe04027810 */ /* 0x002fe40007ffe0ff */
[----:B------:R-:W-:-:S04]  /*00f0*/  IABS R4, R20 ;  /* 0x0000001400047213 */ /* 0x000fc80000000000 */
[----:B------:R1:W2:Y:S02]  /*0100*/  F2I.FTZ.U32.TRUNC.NTZ R3, R2 ;  /* 0x0000000200037305 */ /* 0x0002a4000021f000 */
[----:B-1----:R-:W-:Y:S01]  /*0110*/  HFMA2.MMA R2, -RZ, RZ, 0, 0 ;  /* 0x00000000ff027435 */ /* 0x002fe200000001ff */
[----:B--2---:R-:W-:-:S05]  /*0120*/  IADD3 R8, RZ, -R3, RZ ;  /* 0x80000003ff087210 */ /* 0x004fca0007ffe0ff */
[----:B------:R-:W-:Y:S01]  /*0130*/  IMAD R9, R8, R5, RZ ;  /* 0x0000000508097224 */ /* 0x000fe200078e02ff */
[----:B------:R-:W-:Y:S01]  /*0140*/  SHF.R.S32.HI R21, RZ, 0x1f, R20 ;  /* 0x0000001fff157819 */ /* 0x000fe20000011414 */
[----:B------:R-:W1:Y:S02]  /*0150*/  LDC R8, c[0x0][0x2ac] ;  /* 0x0000ab00ff087b82 */ /* 0x000e640000000800 */
[----:B------:R-:W-:-:S06]  /*0160*/  IMAD.HI.U32 R3, R3, R9, R2 ;  /* 0x0000000903037227 */ /* 0x000fcc00078e0002 */
[----:B------:R-:W-:-:S04]  /*0170*/  IMAD.HI.U32 R3, R3, R4, RZ ;  /* 0x0000000403037227 */ /* 0x000fc800078e00ff */
[----:B------:R-:W-:-:S04]  /*0180*/  IMAD.MOV R2, RZ, RZ, -R3 ;  /* 0x000000ffff027224 */ /* 0x000fc800078e0a03 */
[----:B------:R-:W-:Y:S01]  /*0190*/  IMAD R2, R5, R2, R4 ;  /* 0x0000000205027224 */ /* 0x000fe200078e0204 */
[----:B------:R-:W-:-:S04]  /*01a0*/  LOP3.LUT R4, R20, R7, RZ, 0x3c, !PT ;  /* 0x0000000714047212 */ /* 0x000fc800078e3cff */
[----:B------:R-:W-:Y:S02]  /*01b0*/  ISETP.GT.U32.AND P1, PT, R5, R2, PT ;  /* 0x000000020500720c */ /* 0x000fe40003f24070 */
[----:B------:R-:W-:-:S11]  /*01c0*/  ISETP.GE.AND P2, PT, R4, RZ, PT ;  /* 0x000000ff0400720c */ /* 0x000fd60003f46270 */
[-C--:B------:R-:W-:Y:S02]  /*01d0*/  @!P1 IADD3 R2, R2, -R5.reuse, RZ ;  /* 0x8000000502029210 */ /* 0x080fe40007ffe0ff */
[----:B------:R-:W-:Y:S02]  /*01e0*/  @!P1 IADD3 R3, R3, 0x1, RZ ;  /* 0x0000000103039810 */ /* 0x000fe40007ffe0ff */
[----:B------:R-:W-:Y:S02]  /*01f0*/  ISETP.GE.U32.AND P0, PT, R2, R5, PT ;  /* 0x000000050200720c */ /* 0x000fe40003f06070 */
[----:B------:R-:W0:Y:S08]  /*0200*/  LDC R2, c[0x0][0x2a0] ;  /* 0x0000a800ff027b82 */ /* 0x000e300000000800 */
[----:B------:R-:W2:Y:S03]  /*0210*/  LDC.64 R4, c[0x0][0x248] ;  /* 0x00009200ff047b82 */ /* 0x000ea60000000a00 */
[----:B------:R-:W-:-:S02]  /*0220*/  @P0 IADD3 R3, R3, 0x1, RZ ;  /* 0x0000000103030810 */ /* 0x000fc40007ffe0ff */
[----:B------:R-:W-:Y:S02]  /*0230*/  ISETP.NE.AND P0, PT, R7, RZ, PT ;  /* 0x000000ff0700720c */ /* 0x000fe40003f05270 */
        /* <DEDUP_REMOVED lines=8> */
[----:B------:R-:W-:Y:S02]  /*02c0*/  IMAD.MOV.U32 R12, RZ, RZ, RZ ;  /* 0x000000ffff0c7224 */ /* 0x000fe400078e00ff */
[----:B------:R-:W-:-:S03]  /*02d0*/  ISETP.GE.AND.EX P0, PT, R21, UR11, PT, P0 ;  /* 0x0000000b15007c0c */ /* 0x000fc6000bf06300 */
[----:B0-----:R-:W0:Y:S02]  /*02e0*/  MUFU.RCP R9, R9 ;  /* 0x0000000900097308 */ /* 0x001e240000001000 */
[----:B0-----:R-:W-:Y:S01]  /*02f0*/  VIADD R2, R9, 0xffffffe ;  /* 0x0ffffffe09027836 */ /* 0x001fe20000000000 */
[----:B------:R-:W-:-:S05]  /*0300*/  HFMA2.MMA R9, -RZ, RZ, 0, 0 ;  /* 0x00000000ff097435 */ /* 0x000fca00000001ff */
[----:B------:R0:W2:Y:S02]  /*0310*/  F2I.FTZ.U32.TRUNC.NTZ R3, R2 ;  /* 0x0000000200037305 */ /* 0x0000a4000021f000 */
[----:B0-----:R-:W-:Y:S02]  /*0320*/  MOV R2, RZ ;  /* 0x000000ff00027202 */ /* 0x001fe40000000f00 */
[----:B--2---:R-:W-:-:S05]  /*0330*/  IADD3 R10, RZ, -R3, RZ ;  /* 0x80000003ff0a7210 */ /* 0x004fca0007ffe0ff */
[----:B------:R-:W-:-:S04]  /*0340*/  IMAD R11, R10, R7, RZ ;  /* 0x000000070a0b7224 */ /* 0x000fc800078e02ff */
[----:B------:R-:W-:-:S06]  /*0350*/  IMAD.HI.U32 R3, R3, R11, R2 ;  /* 0x0000000b03037227 */ /* 0x000fcc00078e0002 */
[----:B------:R-:W-:Y:S01]  /*0360*/  IMAD.HI.U32 R18, R3, R6, RZ ;  /* 0x0000000603127227 */ /* 0x000fe200078e00ff */
[----:B------:R-:W-:-:S04]  /*0370*/  CS2R R2, SRZ ;  /* 0x0000000000027805 */ /* 0x000fc8000001ff00 */
        /* <DEDUP_REMOVED lines=11> */
[----:B0-----:R-:W-:-:S04]  /*0430*/  @P1 IADD3 R14, P3, R15, R16, RZ ;  /* 0x000000100f0e1210 */ /* 0x001fc80007f7e0ff */
[----:B------:R-:W-:Y:S02]  /*0440*/  @P1 IADD3.X R15, R2, R17, RZ, P3, !PT ;  /* 0x00000011020f1210 */ /* 0x000fe40001ffe4ff */
[----:B------:R-:W3:Y:S04]  /*0450*/  LDG.E.U16 R2, desc[UR6][R10.64+0x2] ;  /* 0x000002060a027981 */ /* 0x000ee8000c1e1500 */
[----:B------:R-:W4:Y:S04]  /*0460*/  @P1 LDG.E.U16 R17, desc[UR6][R14.64] ;  /* 0x000000060e111981 */ /* 0x000f28000c1e1500 */
[----:B------:R-:W4:Y:S01]  /*0470*/  @P1 LDG.E.U16 R16, desc[UR6][R14.64+0x2] ;  /* 0x000002060e101981 */ /* 0x000f22000c1e1500 */
[----:B--2---:R-:W-:Y:S01]  /*0480*/  IMAD.U32 R3, R3, 0x10000, RZ ;  /* 0x0001000003037824 */ /* 0x004fe200078e00ff */
[----:B---3--:R-:W-:-:S02]  /*0490*/  SHF.L.U32 R2, R2, 0x10, RZ ;  /* 0x0000001002027819 */ /* 0x008fc400000006ff */
[----:B----4-:R-:W-:Y:S02]  /*04a0*/  @P1 SHF.L.U32 R12, R17, 0x10, RZ ;  /* 0x00000010110c1819 */ /* 0x010fe400000006ff */
[----:B------:R-:W-:-:S07]  /*04b0*/  @P1 SHF.L.U32 R9, R16, 0x10, RZ ;  /* 0x0000001010091819 */ /* 0x000fce00000006ff */
.L_x_1368:
[----:B------:R-:W-:Y:S05]  /*04c0*/  BSYNC B0 ;  /* 0x0000000000007941 */ /* 0x000fea0003800000 */
.L_x_1367:
[----:B------:R-:W0:Y:S01]  /*04d0*/  S2UR UR8, SR_CTAID.Y ;  /* 0x00000000000879c3 */ /* 0x000e220000002600 */
[----:B-----5:R-:W-:Y:S01]  /*04e0*/  FFMA.FTZ R16, -R4, R4, R5 ;  /* 0x0000000404107223 */ /* 0x020fe20000010105 */
[----:B------:R-:W-:Y:S01]  /*04f0*/  IMAD R14, R7, R19, R6 ;  /* 0x00000013070e7224 */ /* 0x000fe200078e0206 */
[----:B------:R-:W-:Y:S01]  /*0500*/  MOV R30, RZ ;  /* 0x000000ff001e7202 */ /* 0x000fe20000000f00 */
[----:B------:R-:W-:Y:S01]  /*0510*/  IMAD.MOV.U32 R29, RZ, RZ, 0x3f800000 ;  /* 0x3f800000ff1d7424 */ /* 0x000fe200078e00ff */
[----:B------:R-:W-:Y:S02]  /*0520*/  MOV R28, RZ ;  /* 0x000000ff001c7202 */ /* 0x000fe40000000f00 */
[----:B------:R-:W-:Y:S01]  /*0530*/  FSETP.GTU.FTZ.AND P2, PT, R16, RZ, PT ;  /* 0x000000ff1000720b */ /* 0x000fe20003f5c000 */
[----:B------:R-:W1:Y:S01]  /*0540*/  LDC.64 R10, c[0x0][0x290] ;  /* 0x0000a400ff0a7b82 */ /* 0x000e620000000a00 */
[----:B------:R-:W-:-:S11]  /*0550*/  ISETP.GE.U32.AND P3, PT, R14, R7, PT ;  /* 0x000000070e00720c */ /* 0x000fd60003f66070 */
[----:B------:R-:W2:Y:S02]  /*0560*/  @P2 LDC R15, c[0x0][0x250] ;  /* 0x00009400ff0f2b82 */ /* 0x000ea40000000800 */
[-C--:B------:R-:W-:Y:S01]  /*0570*/  @P3 IADD3 R14, R14, -R7.reuse, RZ ;  /* 0x800000070e0e3210 */ /* 0x080fe20007ffe0ff */
[----:B0-----:R-:W-:Y:S01]  /*0580*/  IMAD R22, R8, UR8, RZ ;  /* 0x0000000808167c24 */ /* 0x001fe2000f8e02ff */
[----:B------:R-:W-:Y:S02]  /*0590*/  @P3 IADD3 R18, R18, 0x1, RZ ;  /* 0x0000000112123810 */ /* 0x000fe40007ffe0ff */
[----:B------:R-:W-:Y:S02]  /*05a0*/  ISETP.GE.U32.AND P4, PT, R14, R7, PT ;  /* 0x000000070e00720c */ /* 0x000fe40003f86070 */
[----:B------:R-:W-:Y:S02]  /*05b0*/  SHF.R.S32.HI R25, RZ, 0x1f, R22 ;  /* 0x0000001fff197819 */ /* 0x000fe40000011416 */
[----:B------:R-:W-:-:S02]  /*05c0*/  IADD3 R5, P1, R22, R8, RZ ;  /* 0x0000000816057210 */ /* 0x000fc40007f3e0ff */
[----:B------:R-:W-:Y:S02]  /*05d0*/  ISETP.NE.U32.AND P3, PT, R7, RZ, PT ;  /* 0x000000ff0700720c */ /* 0x000fe40003f65070 */
[----:B------:R-:W-:Y:S02]  /*05e0*/  LEA.HI.X.SX32 R8, R8, R25, 0x1, P1 ;  /* 0x0000001908087211 */ /* 0x000fe400008f0eff */
[----:B-1----:R-:W-:-:S03]  /*05f0*/  ISETP.LT.U32.AND P1, PT, R5, R10, PT ;  /* 0x0000000a0500720c */ /* 0x002fc60003f21070 */
[----:B------:R-:W-:Y:S02]  /*0600*/  @P4 IADD3 R18, R18, 0x1, RZ ;  /* 0x0000000112124810 */ /* 0x000fe40007ffe0ff */
[----:B------:R-:W-:Y:S01]  /*0610*/  ISETP.LT.AND.EX P1, PT, R8, R11, PT, P1 ;  /* 0x0000000b0800720c */ /* 0x000fe20003f21310 */
[----:B--2---:R-:W-:Y:S01]  /*0620*/  @P2 FADD.FTZ R14, R16, R15 ;  /* 0x0000000f100e2221 */ /* 0x004fe20000010000 */
[----:B------:R-:W-:Y:S02]  /*0630*/  SEL R13, R13, R18, !P3 ;  /* 0x000000120d0d7207 */ /* 0x000fe40005800000 */
[----:B------:R-:W-:Y:S01]  /*0640*/  SEL R5, R5, R10, P1 ;  /* 0x0000000a05057207 */ /* 0x000fe20000800000 */
[----:B------:R0:W1:Y:S01]  /*0650*/  @P2 MUFU.RSQ R29, R14 ;  /* 0x0000000e001d2308 */ /* 0x0000620000001400 */
[----:B------:R-:W-:Y:S02]  /*0660*/  IADD3 R8, -R13, RZ, RZ ;  /* 0x000000ff0d087210 */ /* 0x000fe40007ffe1ff */
[----:B------:R-:W-:-:S02]  /*0670*/  CS2R R10, SRZ ;  /* 0x00000000000a7805 */ /* 0x000fc4000001ff00 */
[----:B------:R-:W-:Y:S01]  /*0680*/  ISETP.GE.AND P1, PT, R22, R5, PT ;  /* 0x000000051600720c */ /* 0x000fe20003f26270 */
[----:B------:R-:W-:Y:S01]  /*0690*/  IMAD R6, R7, R8, R6 ;  /* 0x0000000807067224 */ /* 0x000fe200078e0206 */
[----:B------:R-:W-:Y:S01]  /*06a0*/  HFMA2.MMA R7, -RZ, RZ, 0, 0 ;  /* 0x00000000ff077435 */ /* 0x000fe200000001ff */
[----:B------:R-:W-:-:S10]  /*06b0*/  IMAD.MOV.U32 R8, RZ, RZ, RZ ;  /* 0x000000ffff087224 */ /* 0x000fd400078e00ff */
[----:B01----:R-:W-:Y:S05]  /*06c0*/  @P1 BRA `(.L_x_1369) ;  /* 0x0000001800081947 */ /* 0x003fea0003800000 */
        /* <DEDUP_REMOVED lines=17> */
[----:B------:R-:W-:Y:S01]  /*07e0*/  ISETP.NE.U32.AND P1, PT, R8, 0x1, PT ;  /* 0x000000010800780c */ /* 0x000fe20003f25070 */
[----:B------:R-:W-:Y:S01]  /*07f0*/  HFMA2.MMA R8, -RZ, RZ, 0, 0 ;  /* 0x00000000ff087435 */ /* 0x000fe200000001ff */
[----:B------:R-:W-:Y:S01]  /*0800*/  IMAD.MOV.U32 R28, RZ, RZ, RZ ;  /* 0x000000ffff1c7224 */ /* 0x000fe200078e00ff */
[----:B------:R-:W-:-:S10]  /*0810*/  MOV R7, RZ ;  /* 0x000000ff00077202 */ /* 0x000fd40000000f00 */
[----:B------:R-:W-:Y:S05]  /*0820*/  @P1 BRA `(.L_x_1371) ;  /* 0x0000000000c81947 */ /* 0x000fea0003800000 */
[----:B------:R-:W0:Y:S01]  /*0830*/  @!P0 LDC.64 R10, c[0x0][0x230] ;  /* 0x00008c00ff0a8b82 */ /* 0x000e220000000a00 */
[----:B------:R-:W-:Y:S01]  /*0840*/  @!P0 MOV R32, R34 ;  /* 0x0000002200208202 */ /* 0x000fe20000000f00 */
[----:B------:R-:W-:-:S04]  /*0850*/  @!P0 IMAD R8, R25, UR10, RZ ;  /* 0x0000000a19088c24 */ /* 0x000fc8000f8e02ff */
[C---:B------:R-:W-:Y:S02]  /*0860*/  @!P0 IMAD R7, R23.reuse, UR11, R8 ;  /* 0x0000000b17078c24 */ /* 0x040fe4000f8e0208 */
[----:B------:R-:W-:Y:S01]  /*0870*/  @!P0 IMAD.WIDE.U32 R14, R23, UR10, R32 ;  /* 0x0000000a170e8c25 */ /* 0x000fe2000f8e0020 */
[----:B------:R-:W1:Y:S04]  /*0880*/  @!P0 LDC.64 R16, c[0x0][0x228] ;  /* 0x00008a00ff108b82 */ /* 0x000e680000000a00 */
[----:B------:R-:W-:Y:S01]  /*0890*/  @!P0 IADD3 R15, R15, R7, RZ ;  /* 0x000000070f0f8210 */ /* 0x000fe20007ffe0ff */
[----:B------:R-:W-:-:S03]  /*08a0*/  @!P0 IMAD.SHL.U32 R7, R14, 0x4, RZ ;  /* 0x000000040e078824 */ /* 0x000fc600078e00ff */
[----:B------:R-:W-:Y:S02]  /*08b0*/  @!P0 SHF.L.U64.HI R8, R14, 0x2, R15 ;  /* 0x000000020e088819 */ /* 0x000fe4000001020f */
[----:B------:R-:W-:Y:S02]  /*08c0*/  CS2R R14, SRZ ;  /* 0x00000000000e7805 */ /* 0x000fe4000001ff00 */
[----:B0-----:R-:W-:-:S04]  /*08d0*/  @!P0 IADD3 R18, P1, R7, R10, RZ ;  /* 0x0000000a07128210 */ /* 0x001fc80007f3e0ff */
[----:B------:R-:W-:-:S05]  /*08e0*/  @!P0 IADD3.X R19, R8, R11, RZ, P1, !PT ;  /* 0x0000000b08138210 */ /* 0x000fca0000ffe4ff */
[----:B------:R-:W2:Y:S01]  /*08f0*/  @!P0 LDG.E.64 R14, desc[UR6][R18.64] ;  /* 0x00000006120e8981 */ /* 0x000ea2000c1e1b00 */
[----:B-1----:R-:W-:Y:S02]  /*0900*/  @!P0 IADD3 R16, P1, R7, R16, RZ ;  /* 0x0000001007108210 */ /* 0x002fe40007f3e0ff */
[----:B------:R-:W-:Y:S02]  /*0910*/  CS2R R10, SRZ ;  /* 0x00000000000a7805 */ /* 0x000fe4000001ff00 */
[----:B------:R-:W-:-:S05]  /*0920*/  @!P0 IADD3.X R17, R8, R17, RZ, P1, !PT ;  /* 0x0000001108118210 */ /* 0x000fca0000ffe4ff */
[----:B------:R0:W3:Y:S01]  /*0930*/  @!P0 LDG.E.64 R10, desc[UR6][R16.64] ;  /* 0x00000006100a8981 */ /* 0x0000e2000c1e1b00 */
[----:B------:R-:W-:Y:S01]  /*0940*/  IADD3 R22, R22, 0x1, RZ ;  /* 0x0000000116167810 */ /* 0x000fe20007ffe0ff */
[C---:B--2---:R-:W-:Y:S01]  /*0950*/  FADD.FTZ R14, -R4.reuse, R14 ;  /* 0x0000000e040e7221 */ /* 0x044fe20000010100 */
[----:B------:R-:W-:-:S03]  /*0960*/  FADD.FTZ R30, -R4, R15 ;  /* 0x0000000f041e7221 */ /* 0x000fc60000010100 */
[-C--:B------:R-:W-:Y:S01]  /*0970*/  FMUL.FTZ R7, R14, R29.reuse ;  /* 0x0000001d0e077220 */ /* 0x080fe20000410000 */
        /* <DEDUP_REMOVED lines=12> */
[----:B---3--:R-:W-:-:S03]  /*0a40*/  FMUL.FTZ R10, R17, R10 ;  /* 0x0000000a110a7220 */ /* 0x008fc60000410000 */
[----:B------:R-:W-:Y:S01]  /*0a50*/  FFMA.FTZ R21, R8, R21, 1 ;  /* 0x3f80000008157423 */ /* 0x000fe20000010015 */
[C---:B-1----:R-:W-:Y:S01]  /*0a60*/  FADD.FTZ R23, -R20.reuse, 1 ;  /* 0x3f80000014177421 */ /* 0x042fe20000010100 */
[----:B------:R-:W-:-:S03]  /*0a70*/  FMUL.FTZ R11, R20, R11 ;  /* 0x0000000b140b7220 */ /* 0x000fc60000410000 */
[----:B------:R-:W-:Y:S01]  /*0a80*/  FFMA.FTZ R8, R14, R23, 1 ;  /* 0x3f8000000e087423 */ /* 0x000fe20000010017 */
[----:B------:R-:W-:-:S03]  /*0a90*/  FMUL.FTZ R14, R10, R21 ;  /* 0x000000150a0e7220 */ /* 0x000fc60000410000 */
[----:B------:R-:W-:Y:S01]  /*0aa0*/  FMUL.FTZ R15, R11, R8 ;  /* 0x000000080b0f7220 */ /* 0x000fe20000410000 */
[----:B------:R-:W-:-:S03]  /*0ab0*/  FMUL.FTZ R8, R14, R3 ;  /* 0x000000030e087220 */ /* 0x000fc60000410000 */
[----:B------:R-:W-:Y:S01]  /*0ac0*/  FMUL.FTZ R11, R15, R2 ;  /* 0x000000020f0b7220 */ /* 0x000fe20000410000 */
[C---:B------:R-:W-:Y:S01]  /*0ad0*/  FFMA.FTZ R17, R7.reuse, R8, RZ ;  /* 0x0000000807117223 */ /* 0x040fe200000100ff */
[----:B------:R-:W-:Y:S01]  /*0ae0*/  FADD.FTZ R8, RZ, R8 ;  /* 0x00000008ff087221 */ /* 0x000fe20000010000 */
[----:B------:R-:W-:Y:S01]  /*0af0*/  FFMA.FTZ R7, R7, R14, RZ ;  /* 0x0000000e07077223 */ /* 0x000fe200000100ff */
[----:B------:R-:W-:Y:S01]  /*0b00*/  FADD.FTZ R28, RZ, R15 ;  /* 0x0000000fff1c7221 */ /* 0x000fe20000010000 */
[C---:B------:R-:W-:Y:S01]  /*0b10*/  FFMA.FTZ R10, R30.reuse, R11, R17 ;  /* 0x0000000b1e0a7223 */ /* 0x040fe20000010011 */
[----:B------:R-:W-:Y:S01]  /*0b20*/  FADD.FTZ R8, R11, R8 ;  /* 0x000000080b087221 */ /* 0x000fe20000010000 */
[----:B------:R-:W-:Y:S01]  /*0b30*/  FADD.FTZ R11, RZ, R14 ;  /* 0x0000000eff0b7221 */ /* 0x000fe20000010000 */
[----:B------:R-:W-:-:S07]  /*0b40*/  FFMA.FTZ R30, R30, R15, RZ ;  /* 0x0000000f1e1e7223 */ /* 0x000fce00000100ff */
.L_x_1371:
[----:B------:R-:W-:Y:S05]  /*0b50*/  @!P2 BRA `(.L_x_1369) ;  /* 0x0000001000e4a947 */ /* 0x000fea0003800000 */
[----:B------:R-:W-:-:S04]  /*0b60*/  IADD3 R22, R22, 0x1, RZ ;  /* 0x0000000116167810 */ /* 0x000fc80007ffe0ff */
[----:B------:R-:W-:-:S07]  /*0b70*/  SHF.R.S32.HI R23, RZ, 0x1f, R22 ;  /* 0x0000001fff177819 */ /* 0x000fce0000011416 */
.L_x_1372:
[----:B------:R-:W0:Y:S01]  /*0b80*/  @!P0 LDC.64 R16, c[0x0][0x288] ;  /* 0x0000a200ff108b82 */ /* 0x000e220000000a00 */
[----:B------:R-:W-:Y:S01]  /*0b90*/  @!P0 IADD3 R21, P1, R22, -0x1, RZ ;  /* 0xffffffff16158810 */ /* 0x000fe20007f3e0ff */
[----:B------:R-:W-:-:S03]  /*0ba0*/  @!P0 IMAD.MOV.U32 R18, RZ, RZ, R34 ;  /* 0x000000ffff128224 */ /* 0x000fc600078e0022 */
[----:B------:R-:W-:-:S03]  /*0bb0*/  @!P0 IADD3.X R19, R23, -0x1, RZ, P1, !PT ;  /* 0xffffffff17138810 */ /* 0x000fc60000ffe4ff */
[----:B------:R-:W1:Y:S02]  /*0bc0*/  @!P0 LDC.64 R14, c[0x0][0x230] ;  /* 0x00008c00ff0e8b82 */ /* 0x000e640000000a00 */
[----:B0-----:R-:W-:Y:S01]  /*0bd0*/  @!P0 IMAD R20, R19, R16, RZ ;  /* 0x0000001013148224 */ /* 0x001fe200078e02ff */
[----:B------:R-:W-:-:S03]  /*0be0*/  @!P0 MOV R19, R33 ;  /* 0x0000002100138202 */ /* 0x000fc60000000f00 */
[C---:B------:R-:W-:Y:S02]  /*0bf0*/  @!P0 IMAD R17, R21.reuse, R17, R20 ;  /* 0x0000001115118224 */ /* 0x040fe400078e0214 */
[----:B------:R-:W-:Y:S02]  /*0c00*/  @!P0 IMAD.WIDE.U32 R18, R21, R16, R18 ;  /* 0x0000001015128225 */ /* 0x000fe400078e0012 */
[----:B------:R-:W0:Y:S01]  /*0c10*/  @!P0 LDC.64 R20, c[0x0][0x228] ;  /* 0x00008a00ff148b82 */ /* 0x000e220000000a00 */
[C---:B------:R-:W-:Y:S02]  /*0c20*/  @!P0 SHF.L.U32 R27, R18.reuse, 0x2, RZ ;  /* 0x00000002121b8819 */ /* 0x040fe400000006ff */
[----:B------:R-:W-:Y:S02]  /*0c30*/  @!P0 IADD3 R17, R19, R17, RZ ;  /* 0x0000001113118210 */ /* 0x000fe40007ffe0ff */
[----:B-1----:R-:W-:Y:S02]  /*0c40*/  @!P0 IADD3 R24, P1, R27, R14, RZ ;  /* 0x0000000e1b188210 */ /* 0x002fe40007f3e0ff */
[----:B------:R-:W-:-:S02]  /*0c50*/  @!P0 SHF.L.U64.HI R26, R18, 0x2, R17 ;  /* 0x00000002121a8819 */ /* 0x000fc40000010211 */
[----:B------:R-:W-:Y:S01]  /*0c60*/  CS2R R16, SRZ ;  /* 0x0000000000107805 */ /* 0x000fe2000001ff00 */
[----:B------:R-:W1:Y:S01]  /*0c70*/  @!P0 LDC.64 R18, c[0x0][0x288] ;  /* 0x0000a200ff128b82 */ /* 0x000e620000000a00 */
[----:B------:R-:W-:-:S05]  /*0c80*/  @!P0 IADD3.X R25, R26, R15, RZ, P1, !PT ;  /* 0x0000000f1a198210 */ /* 0x000fca0000ffe4ff */
[----:B------:R2:W3:Y:S02]  /*0c90*/  @!P0 LDG.E.64 R16, desc[UR6][R24.64] ;  /* 0x0000000618108981 */ /* 0x0004e4000c1e1b00 */
[----:B------:R-:W4:Y:S01]  /*0ca0*/  @!P0 LDC.64 R14, c[0x0][0x230] ;  /* 0x00008c00ff0e8b82 */ /* 0x000f220000000a00 */
[----:B0-----:R-:W-:Y:S02]  /*0cb0*/  @!P0 IADD3 R36, P1, R27, R20, RZ ;  /* 0x000000141b248210 */ /* 0x001fe40007f3e0ff */
[----:B--2---:R-:W-:Y:S01]  /*0cc0*/  @!P0 MOV R25, R33 ;  /* 0x0000002100198202 */ /* 0x004fe20000000f00 */
[----:B------:R-:W-:Y:S01]  /*0cd0*/  @!P0 IMAD.MOV.U32 R24, RZ, RZ, R34 ;  /* 0x000000ffff188224 */ /* 0x000fe200078e0022 */
[----:B------:R-:W-:-:S03]  /*0ce0*/  @!P0 IADD3.X R37, R26, R21, RZ, P1, !PT ;  /* 0x000000151a258210 */ /* 0x000fc60000ffe4ff */
[----:B------:R-:W0:Y:S01]  /*0cf0*/  @!P0 LDC.64 R20, c[0x0][0x228] ;  /* 0x00008a00ff148b82 */ /* 0x000e220000000a00 */
[-C--:B-1----:R-:W-:Y:S02]  /*0d00*/  @!P0 IMAD R31, R23, R18.reuse, RZ ;  /* 0x00000012171f8224 */ /* 0x082fe400078e02ff */
[----:B------:R-:W-:-:S04]  /*0d10*/  @!P0 IMAD.WIDE.U32 R24, R22, R18, R24 ;  /* 0x0000001216188225 */ /* 0x000fc800078e0018 */
[----:B------:R-:W-:-:S05]  /*0d20*/  @!P0 IMAD R19, R22, R19, R31 ;  /* 0x0000001316138224 */ /* 0x000fca00078e021f */
[----:B------:R-:W-:Y:S02]  /*0d30*/  @!P0 IADD3 R19, R25, R19, RZ ;  /* 0x0000001319138210 */ /* 0x000fe40007ffe0ff */
[C---:B------:R-:W-:Y:S02]  /*0d40*/  @!P0 SHF.L.U32 R25, R24.reuse, 0x2, RZ ;  /* 0x0000000218198819 */ /* 0x040fe400000006ff */
[----:B------:R-:W-:Y:S02]  /*0d50*/  @!P0 SHF.L.U64.HI R24, R24, 0x2, R19 ;  /* 0x0000000218188819 */ /* 0x000fe40000010213 */
[----:B------:R-:W-:Y:S02]  /*0d60*/  CS2R R18, SRZ ;  /* 0x0000000000127805 */ /* 0x000fe4000001ff00 */
[----:B----4-:R-:W-:-:S05]  /*0d70*/  @!P0 IADD3 R26, P1, R25, R14, RZ ;  /* 0x0000000e191a8210 */ /* 0x010fca0007f3e0ff */
[----:B------:R-:W-:Y:S01]  /*0d80*/  @!P0 IMAD.X R27, R24, 0x1, R15, P1 ;  /* 0x00000001181b8824 */ /* 0x000fe200008e060f */
[----:B------:R-:W-:Y:S01]  /*0d90*/  CS2R R14, SRZ ;  /* 0x00000000000e7805 */ /* 0x000fe2000001ff00 */
[----:B------:R-:W2:Y:S05]  /*0da0*/  @!P0 LDG.E.64 R18, desc[UR6][R36.64] ;  /* 0x0000000624128981 */ /* 0x000eaa000c1e1b00 */
[----:B------:R0:W4:Y:S02]  /*0db0*/  @!P0 LDG.E.64 R14, desc[UR6][R26.64] ;  /* 0x000000061a0e8981 */ /* 0x000124000c1e1b00 */
[----:B0-----:R-:W-:-:S04]  /*0dc0*/  @!P0 IADD3 R26, P1, R25, R20, RZ ;  /* 0x00000014191a8210 */ /* 0x001fc80007f3e0ff */
[----:B------:R-:W-:Y:S02]  /*0dd0*/  @!P0 IADD3.X R27, R24, R21, RZ, P1, !PT ;  /* 0x00000015181b8210 */ /* 0x000fe40000ffe4ff */
[----:B------:R-:W-:-:S06]  /*0de0*/  CS2R R20, SRZ ;  /* 0x0000000000147805 */ /* 0x000fcc000001ff00 */
[----:B------:R0:W5:Y:S01]  /*0df0*/  @!P0 LDG.E.64 R20, desc[UR6][R26.64] ;  /* 0x000000061a148981 */ /* 0x000162000c1e1b00 */
[C---:B---3--:R-:W-:Y:S01]  /*0e00*/  FADD.FTZ R16, -R4.reuse, R16 ;  /* 0x0000001004107221 */ /* 0x048fe20000010100 */
        /* <DEDUP_REMOVED lines=10> */
[----:B------:R4:W2:Y:S01]  /*0eb0*/  MUFU.RCP R25, R26 ;  /* 0x0000001a00197308 */ /* 0x0008a20000001000 */
[----:B-1----:R-:W-:Y:S01]  /*0ec0*/  FADD.FTZ R24, R24, 1 ;  /* 0x3f80000018187421 */ /* 0x002fe20000010000 */
[----:B----4-:R-:W-:-:S06]  /*0ed0*/  FADD.FTZ R26, -R4, R15 ;  /* 0x0000000f041a7221 */ /* 0x010fcc0000010100 */
[----:B------:R-:W0:Y:S01]  /*0ee0*/  MUFU.RCP R24, R24 ;  /* 0x0000001800187308 */ /* 0x000e220000001000 */
[C---:B--2---:R-:W-:Y:S01]  /*0ef0*/  FMUL.FTZ R37, R25.reuse, R18 ;  /* 0x0000001219257220 */ /* 0x044fe20000410000 */
[----:B------:R-:W-:Y:S01]  /*0f00*/  FADD.FTZ R18, -R4, R14 ;  /* 0x0000000e04127221 */ /* 0x000fe20000010100 */
[----:B------:R-:W-:-:S03]  /*0f10*/  FADD.FTZ R27, -R25, 1 ;  /* 0x3f800000191b7421 */ /* 0x000fc60000010100 */
[----:B------:R-:W-:Y:S01]  /*0f20*/  FMUL.FTZ R25, R18, R29 ;  /* 0x0000001d12197220 */ /* 0x000fe20000410000 */
[----:B------:R-:W-:-:S03]  /*0f30*/  FFMA.FTZ R36, R36, R27, 1 ;  /* 0x3f80000024247423 */ /* 0x000fc6000001001b */
[----:B------:R-:W-:Y:S01]  /*0f40*/  FFMA.FTZ R18, R25, R3, R12 ;  /* 0x0000000319127223 */ /* 0x000fe2000001000c */
[C---:B0-----:R-:W-:Y:S01]  /*0f50*/  FADD.FTZ R14, -R24.reuse, 1 ;  /* 0x3f800000180e7421 */ /* 0x041fe20000010100 */
[----:B------:R-:W-:Y:S01]  /*0f60*/  FMUL.FTZ R27, R24, R19 ;  /* 0x00000013181b7220 */ /* 0x000fe20000410000 */
[----:B------:R-:W-:Y:S01]  /*0f70*/  FMUL.FTZ R24, R26, R29 ;  /* 0x0000001d1a187220 */ /* 0x000fe20000410000 */
[----:B------:R-:W-:Y:S01]  /*0f80*/  FMUL.FTZ R36, R37, R36 ;  /* 0x0000002425247220 */ /* 0x000fe20000410000 */
[----:B------:R-:W-:Y:S01]  /*0f90*/  FMUL.FTZ R37, R18, -1.4426950216293334961 ;  /* 0xbfb8aa3b12257820 */ /* 0x000fe20000410000 */
[----:B------:R-:W-:Y:S01]  /*0fa0*/  FFMA.FTZ R14, R31, R14, 1 ;  /* 0x3f8000001f0e7423 */ /* 0x000fe2000001000e */
[----:B------:R-:W-:Y:S01]  /*0fb0*/  FFMA.FTZ R15, R24, R2, R9 ;  /* 0x00000002180f7223 */ /* 0x000fe20000010009 */
[C---:B------:R-:W-:Y:S01]  /*0fc0*/  FMUL.FTZ R31, R36.reuse, R3 ;  /* 0x00000003241f7220 */ /* 0x040fe20000410000 */
[----:B------:R-:W-:Y:S01]  /*0fd0*/  FADD.FTZ R11, R36, R11 ;  /* 0x0000000b240b7221 */ /* 0x000fe20000010000 */
[----:B------:R-:W-:Y:S01]  /*0fe0*/  FFMA.FTZ R36, R16, R36, R7 ;  /* 0x0000002410247223 */ /* 0x000fe20000010007 */
[----:B------:R-:W0:Y:S01]  /*0ff0*/  MUFU.EX2 R37, R37 ;  /* 0x0000002500257308 */ /* 0x000e220000000800 */
[----:B------:R-:W-:Y:S01]  /*1000*/  FMUL.FTZ R26, R15, -1.4426950216293334961 ;  /* 0xbfb8aa3b0f1a7820 */ /* 0x000fe20000410000 */
[----:B------:R-:W-:Y:S01]  /*1010*/  FMUL.FTZ R27, R27, R14 ;  /* 0x0000000e1b1b7220 */ /* 0x000fe20000410000 */
[----:B------:R-:W-:Y:S01]  /*1020*/  IADD3 R14, R22, 0x1, RZ ;  /* 0x00000001160e7810 */ /* 0x000fe20007ffe0ff */
[----:B------:R-:W-:Y:S01]  /*1030*/  FFMA.FTZ R10, R16, R31, R10 ;  /* 0x0000001f100a7223 */ /* 0x000fe2000001000a */
[----:B------:R-:W-:Y:S01]  /*1040*/  FADD.FTZ R8, R31, R8 ;  /* 0x000000081f087221 */ /* 0x000fe20000010000 */
[----:B------:R-:W-:Y:S01]  /*1050*/  FADD.FTZ R28, R27, R28 ;  /* 0x0000001c1b1c7221 */ /* 0x000fe20000010000 */
[----:B------:R-:W-:Y:S01]  /*1060*/  ISETP.GE.AND P1, PT, R14, R5, PT ;  /* 0x000000050e00720c */ /* 0x000fe20003f26270 */
[----:B------:R-:W1:Y:S01]  /*1070*/  MUFU.EX2 R26, R26 ;  /* 0x0000001a001a7308 */ /* 0x000e620000000800 */
[----:B------:R-:W-:-:S04]  /*1080*/  IADD3 R22, P2, R22, 0x2, RZ ;  /* 0x0000000216167810 */ /* 0x000fc80007f5e0ff */
[----:B------:R-:W-:Y:S01]  /*1090*/  IADD3.X R23, RZ, R23, RZ, P2, !PT ;  /* 0x00000017ff177210 */ /* 0x000fe200017fe4ff */
[----:B0-----:R-:W-:-:S06]  /*10a0*/  FADD.FTZ R19, R37, 1 ;  /* 0x3f80000025137421 */ /* 0x001fcc0000010000 */
[----:B------:R-:W0:Y:S01]  /*10b0*/  MUFU.RCP R19, R19 ;  /* 0x0000001300137308 */ /* 0x000e220000001000 */
[----:B-1----:R-:W-:-:S07]  /*10c0*/  FADD.FTZ R26, R26, 1 ;  /* 0x3f8000001a1a7421 */ /* 0x002fce0000010000 */
[----:B------:R-:W1:Y:S01]  /*10d0*/  MUFU.RCP R26, R26 ;  /* 0x0000001a001a7308 */ /* 0x000e620000001000 */
[----:B0-----:R-:W-:-:S04]  /*10e0*/  FADD.FTZ R7, -R19, 1 ;  /* 0x3f80000013077421 */ /* 0x001fc80000010100 */
[----:B------:R-:W-:Y:S01]  /*10f0*/  FFMA.FTZ R18, R18, R7, 1 ;  /* 0x3f80000012127423 */ /* 0x000fe20000010007 */
[----:B-----5:R-:W-:Y:S01]  /*1100*/  FMUL.FTZ R7, R19, R20 ;  /* 0x0000001413077220 */ /* 0x020fe20000410000 */
[----:B------:R-:W-:Y:S01]  /*1110*/  FFMA.FTZ R19, R17, R27, R30 ;  /* 0x0000001b11137223 */ /* 0x000fe2000001001e */
[----:B------:R-:W-:Y:S01]  /*1120*/  FMUL.FTZ R27, R27, R2 ;  /* 0x000000021b1b7220 */ /* 0x000fe20000410000 */
[C---:B-1----:R-:W-:Y:S01]  /*1130*/  FADD.FTZ R14, -R26.reuse, 1 ;  /* 0x3f8000001a0e7421 */ /* 0x042fe20000010100 */
        /* <DEDUP_REMOVED lines=18> */
.L_x_1370:
[----:B------:R-:W-:Y:S01]  /*1260*/  LOP3.LUT P1, R9, R8, 0x3, RZ, 0xc0, !PT ;  /* 0x0000000308097812 */ /* 0x000fe2000782c0ff */
[----:B------:R-:W-:Y:S01]  /*1270*/  HFMA2.MMA R28, -RZ, RZ, 0, 0 ;  /* 0x00000000ff1c7435 */ /* 0x000fe200000001ff */
[----:B------:R-:W-:Y:S01]  /*1280*/  IADD3 R12, -R7, R10, RZ ;  /* 0x0000000a070c7210 */ /* 0x000fe20007ffe1ff */
[----:B------:R-:W-:Y:S01]  /*1290*/  HFMA2.MMA R30, -RZ, RZ, 0, 0 ;  /* 0x00000000ff1e7435 */ /* 0x000fe200000001ff */
[----:B------:R-:W-:Y:S01]  /*12a0*/  IMAD.MOV.U32 R8, RZ, RZ, RZ ;  /* 0x000000ffff087224 */ /* 0x000fe200078e00ff */
[----:B------:R-:W-:Y:S02]  /*12b0*/  CS2R R10, SRZ ;  /* 0x00000000000a7805 */ /* 0x000fe4000001ff00 */
[----:B------:R-:W-:-:S06]  /*12c0*/  MOV R7, RZ ;  /* 0x000000ff00077202 */ /* 0x000fcc0000000f00 */
[----:B------:R-:W-:Y:S05]  /*12d0*/  @!P1 BRA `(.L_x_1373) ;  /* 0x0000000000b09947 */ /* 0x000fea0003800000 */
[----:B------:R-:W-:Y:S02]  /*12e0*/  MOV R8, RZ ;  /* 0x000000ff00087202 */ /* 0x000fe40000000f00 */
[----:B------:R-:W-:Y:S01]  /*12f0*/  CS2R R10, SRZ ;  /* 0x00000000000a7805 */ /* 0x000fe2000001ff00 */
[----:B------:R-:W-:Y:S01]  /*1300*/  IMAD.MOV.U32 R28, RZ, RZ, RZ ;  /* 0x000000ffff1c7224 */ /* 0x000fe200078e00ff */
[----:B------:R-:W-:Y:S02]  /*1310*/  MOV R7, RZ ;  /* 0x000000ff00077202 */ /* 0x000fe40000000f00 */
[----:B------:R-:W-:-:S07]  /*1320*/  MOV R30, RZ ;  /* 0x000000ff001e7202 */ /* 0x000fce0000000f00 */
.L_x_1374:
[----:B------:R-:W0:Y:S01]  /*1330*/  @!P0 LDC.64 R18, c[0x0][0x288] ;  /* 0x0000a200ff128b82 */ /* 0x000e220000000a00 */
[----:B------:R-:W-:Y:S02]  /*1340*/  @!P0 MOV R36, R34 ;  /* 0x0000002200248202 */ /* 0x000fe40000000f00 */
[----:B------:R-:W-:-:S05]  /*1350*/  @!P0 MOV R37, R33 ;  /* 0x0000002100258202 */ /* 0x000fca0000000f00 */
[----:B------:R-:W1:Y:S08]  /*1360*/  @!P0 LDC.64 R16, c[0x0][0x230] ;  /* 0x00008c00ff108b82 */ /* 0x000e700000000a00 */
[----:B------:R-:W2:Y:S01]  /*1370*/  @!P0 LDC.64 R14, c[0x0][0x228] ;  /* 0x00008a00ff0e8b82 */ /* 0x000ea20000000a00 */
[-C--:B0-----:R-:W-:Y:S02]  /*1380*/  @!P0 IMAD R22, R25, R18.reuse, RZ ;  /* 0x0000001219168224 */ /* 0x081fe400078e02ff */
[----:B------:R-:W-:-:S04]  /*1390*/  @!P0 IMAD.WIDE.U32 R36, R23, R18, R36 ;  /* 0x0000001217248225 */ /* 0x000fc800078e0024 */
[----:B------:R-:W-:Y:S02]  /*13a0*/  @!P0 IMAD R27, R23, R19, R22 ;  /* 0x00000013171b8224 */ /* 0x000fe400078e0216 */
[----:B------:R-:W-:-:S03]  /*13b0*/  @!P0 IMAD.SHL.U32 R19, R36, 0x4, RZ ;  /* 0x0000000424138824 */ /* 0x000fc600078e00ff */
[----:B------:R-:W-:Y:S02]  /*13c0*/  @!P0 IADD3 R27, R37, R27, RZ ;  /* 0x0000001b251b8210 */ /* 0x000fe40007ffe0ff */
[C---:B-1----:R-:W-:Y:S02]  /*13d0*/  @!P0 IADD3 R26, P1, R19.reuse, R16, RZ ;  /* 0x00000010131a8210 */ /* 0x042fe40007f3e0ff */
[----:B------:R-:W-:Y:S02]  /*13e0*/  @!P0 SHF.L.U64.HI R36, R36, 0x2, R27 ;  /* 0x0000000224248819 */ /* 0x000fe4000001021b */
[----:B--2---:R-:W-:Y:S02]  /*13f0*/  @!P0 IADD3 R16, P2, R19, R14, RZ ;  /* 0x0000000e13108210 */ /* 0x004fe40007f5e0ff */
        /* <DEDUP_REMOVED lines=8> */
[----:B------:R-:W-:Y:S02]  /*1480*/  ISETP.NE.AND P1, PT, R9, RZ, PT ;  /* 0x000000ff0900720c */ /* 0x000fe40003f25270 */
[----:B------:R-:W-:Y:S01]  /*1490*/  MOV R23, R22 ;  /* 0x0000001600177202 */ /* 0x000fe20000000f00 */
[----:B------:R-:W-:Y:S02]  /*14a0*/  IMAD.X R25, RZ, RZ, R25, P2 ;  /* 0x000000ffff197224 */ /* 0x000fe400010e0619 */
[----:B--2---:R-:W-:-:S04]  /*14b0*/  FADD.FTZ R18, -R4, R18 ;  /* 0x0000001204127221 */ /* 0x004fc80000010100 */
[----:B------:R-:W-:Y:S01]  /*14c0*/  FMUL.FTZ R18, R18, R29 ;  /* 0x0000001d12127220 */ /* 0x000fe20000410000 */
[C---:B---3--:R-:W-:Y:S01]  /*14d0*/  FMUL.FTZ R31, R14.reuse, R3 ;  /* 0x000000030e1f7220 */ /* 0x048fe20000410000 */
[----:B------:R-:W-:Y:S01]  /*14e0*/  FADD.FTZ R11, R14, R11 ;  /* 0x0000000b0e0b7221 */ /* 0x000fe20000010000 */
[----:B------:R-:W-:Y:S01]  /*14f0*/  FADD.FTZ R28, R15, R28 ;  /* 0x0000001c0f1c7221 */ /* 0x000fe20000010000 */
[----:B------:R-:W-:Y:S01]  /*1500*/  FFMA.FTZ R7, R18, R14, R7 ;  /* 0x0000000e12077223 */ /* 0x000fe20000010007 */
[----:B------:R-:W-:Y:S01]  /*1510*/  FADD.FTZ R14, -R4, R19 ;  /* 0x00000013040e7221 */ /* 0x000fe20000010100 */
[----:B------:R-:W-:Y:S01]  /*1520*/  FADD.FTZ R8, R31, R8 ;  /* 0x000000081f087221 */ /* 0x000fe20000010000 */
[----:B------:R-:W-:Y:S01]  /*1530*/  FFMA.FTZ R10, R18, R31, R10 ;  /* 0x0000001f120a7223 */ /* 0x000fe2000001000a */
[----:B------:R-:W-:Y:S01]  /*1540*/  FMUL.FTZ R19, R15, R2 ;  /* 0x000000020f137220 */ /* 0x000fe20000410000 */
[----:B------:R-:W-:-:S03]  /*1550*/  FMUL.FTZ R17, R14, R29 ;  /* 0x0000001d0e117220 */ /* 0x000fc60000410000 */
[----:B------:R-:W-:Y:S01]  /*1560*/  FADD.FTZ R8, R19, R8 ;  /* 0x0000000813087221 */ /* 0x000fe20000010000 */
[C---:B------:R-:W-:Y:S01]  /*1570*/  FFMA.FTZ R30, R17.reuse, R15, R30 ;  /* 0x0000000f111e7223 */ /* 0x040fe2000001001e */
[----:B------:R-:W-:Y:S01]  /*1580*/  FFMA.FTZ R10, R17, R19, R10 ;  /* 0x00000013110a7223 */ /* 0x000fe2000001000a */
[----:B------:R-:W-:Y:S06]  /*1590*/  @P1 BRA `(.L_x_1374) ;  /* 0xfffffffc00641947 */ /* 0x000fec000383ffff */
.L_x_1373:
[----:B------:R-:W-:-:S13]  /*15a0*/  ISETP.GE.U32.AND P0, PT, R12, 0x3, PT ;  /* 0x000000030c00780c */ /* 0x000fda0003f06070 */
[----:B------:R-:W-:Y:S05]  /*15b0*/  @!P0 BRA `(.L_x_1369) ;  /* 0x00000008004c8947 */ /* 0x000fea0003800000 */
[----:B------:R-:W-:Y:S01]  /*15c0*/  ULDC.64 UR8, c[0x0][0x288] ;  /* 0x0000a20000087ab9 */ /* 0x000fe20000000a00 */
[----:B------:R-:W-:Y:S02]  /*15d0*/  SHF.R.S32.HI R9, RZ, 0x1f, R22 ;  /* 0x0000001fff097819 */ /* 0x000fe40000011416 */
[----:B------:R-:W-:Y:S02]  /*15e0*/  ISETP.GE.U32.AND P0, PT, R20, UR8, PT ;  /* 0x0000000814007c0c */ /* 0x000fe4000bf06070 */
[----:B------:R-:W-:Y:S02]  /*15f0*/  MOV R12, R22 ;  /* 0x00000016000c7202 */ /* 0x000fe40000000f00 */
[----:B------:R-:W-:-:S13]  /*1600*/  ISETP.GE.AND.EX P0, PT, R21, UR9, PT, P0 ;  /* 0x0000000915007c0c */ /* 0x000fda000bf06300 */
.L_x_1375:
        /* <DEDUP_REMOVED lines=8> */
[C---:B------:R-:W-:Y:S01]  /*1690*/  @!P0 IMAD.SHL.U32 R25, R20.reuse, 0x4, RZ ;  /* 0x0000000414198824 */ /* 0x040fe200078e00ff */
[----:B------:R-:W0:Y:S02]  /*16a0*/  @!P0 LDC.64 R22, c[0x0][0x230] ;  /* 0x00008c00ff168b82 */ /* 0x000e240000000a00 */
[----:B------:R-:W-:Y:S02]  /*16b0*/  @!P0 IADD3 R15, R21, R15, RZ ;  /* 0x0000000f150f8210 */ /* 0x000fe40007ffe0ff */
[----:B-1----:R-:W-:Y:S02]  /*16c0*/  @!P0 IADD3 R26, P1, R25, R16, RZ ;  /* 0x00000010191a8210 */ /* 0x002fe40007f3e0ff */
[----:B------:R-:W-:Y:S02]  /*16d0*/  @!P0 SHF.L.U64.HI R20, R20, 0x2, R15 ;  /* 0x0000000214148819 */ /* 0x000fe4000001020f */
[----:B------:R-:W-:-:S02]  /*16e0*/  CS2R R14, SRZ ;  /* 0x00000000000e7805 */ /* 0x000fc4000001ff00 */
[----:B--2---:R-:W-:Y:S02]  /*16f0*/  @!P0 IADD3 R24, P2, R25, R18, RZ ;  /* 0x0000001219188210 */ /* 0x004fe40007f5e0ff */
[C---:B------:R-:W-:Y:S02]  /*1700*/  @!P0 IADD3.X R27, R20.reuse, R17, RZ, P1, !PT ;  /* 0x00000011141b8210 */ /* 0x040fe40000ffe4ff */
[----:B------:R-:W-:Y:S02]  /*1710*/  CS2R R16, SRZ ;  /* 0x0000000000107805 */ /* 0x000fe4000001ff00 */
[----:B------:R-:W-:Y:S02]  /*1720*/  @!P0 IADD3.X R25, R20, R19, RZ, P2, !PT ;  /* 0x0000001314198210 */ /* 0x000fe400017fe4ff */
[----:B------:R-:W1:Y:S01]  /*1730*/  @!P0 LDC.64 R18, c[0x0][0x288] ;  /* 0x0000a200ff128b82 */ /* 0x000e620000000a00 */
[----:B------:R-:W2:Y:S04]  /*1740*/  @!P0 LDG.E.64 R14, desc[UR6][R26.64] ;  /* 0x000000061a0e8981 */ /* 0x000ea8000c1e1b00 */
[----:B------:R3:W4:Y:S01]  /*1750*/  @!P0 LDG.E.64 R16, desc[UR6][R24.64] ;  /* 0x0000000618108981 */ /* 0x000722000c1e1b00 */
[----:B------:R-:W-:-:S02]  /*1760*/  @!P0 IADD3 R31, P1, R12, 0x1, RZ ;  /* 0x000000010c1f8810 */ /* 0x000fc40007f3e0ff */
[----:B------:R-:W5:Y:S02]  /*1770*/  @!P0 LDC.64 R20, c[0x0][0x228] ;  /* 0x00008a00ff148b82 */ /* 0x000f640000000a00 */
[----:B------:R-:W-:Y:S02]  /*1780*/  @!P0 IADD3.X R37, RZ, R9, RZ, P1, !PT ;  /* 0x00000009ff258210 */ /* 0x000fe40000ffe4ff */
[----:B---3--:R-:W-:Y:S01]  /*1790*/  @!P0 MOV R25, R33 ;  /* 0x0000002100198202 */ /* 0x008fe20000000f00 */
[----:B------:R-:W-:Y:S02]  /*17a0*/  @!P0 IMAD.MOV.U32 R24, RZ, RZ, R34 ;  /* 0x000000ffff188224 */ /* 0x000fe400078e0022 */
[----:B-1----:R-:W-:-:S04]  /*17b0*/  @!P0 IMAD R36, R37, R18, RZ ;  /* 0x0000001225248224 */ /* 0x002fc800078e02ff */
[C---:B------:R-:W-:Y:S02]  /*17c0*/  @!P0 IMAD R37, R31.reuse, R19, R36 ;  /* 0x000000131f258224 */ /* 0x040fe400078e0224 */
[----:B------:R-:W-:-:S05]  /*17d0*/  @!P0 IMAD.WIDE.U32 R18, R31, R18, R24 ;  /* 0x000000121f128225 */ /* 0x000fca00078e0018 */
[----:B------:R-:W-:Y:S02]  /*17e0*/  @!P0 IADD3 R19, R19, R37, RZ ;  /* 0x0000002513138210 */ /* 0x000fe40007ffe0ff */
[C---:B------:R-:W-:Y:S02]  /*17f0*/  @!P0 SHF.L.U32 R27, R18.reuse, 0x2, RZ ;  /* 0x00000002121b8819 */ /* 0x040fe400000006ff */
[----:B------:R-:W-:Y:S02]  /*1800*/  @!P0 SHF.L.U64.HI R24, R18, 0x2, R19 ;  /* 0x0000000212188819 */ /* 0x000fe40000010213 */
[----:B------:R-:W-:Y:S02]  /*1810*/  CS2R R18, SRZ ;  /* 0x0000000000127805 */ /* 0x000fe4000001ff00 */
[C---:B0-----:R-:W-:Y:S02]  /*1820*/  @!P0 IADD3 R36, P1, R27.reuse, R22, RZ ;  /* 0x000000161b248210 */ /* 0x041fe40007f3e0ff */
[----:B-----5:R-:W-:-:S02]  /*1830*/  @!P0 IADD3 R26, P2, R27, R20, RZ ;  /* 0x000000141b1a8210 */ /* 0x020fc40007f5e0ff */
[C---:B------:R-:W-:Y:S02]  /*1840*/  @!P0 IADD3.X R37, R24.reuse, R23, RZ, P1, !PT ;  /* 0x0000001718258210 */ /* 0x040fe40000ffe4ff */
[----:B------:R-:W0:Y:S01]  /*1850*/  @!P0 LDC.64 R22, c[0x0][0x288] ;  /* 0x0000a200ff168b82 */ /* 0x000e220000000a00 */
[----:B------:R-:W-:Y:S01]  /*1860*/  @!P0 IMAD.X R27, R24, 0x1, R21, P2 ;  /* 0x00000001181b8824 */ /* 0x000fe200010e0615 */
[----:B------:R-:W-:Y:S02]  /*1870*/  CS2R R20, SRZ ;  /* 0x0000000000147805 */ /* 0x000fe4000001ff00 */
[----:B------:R-:W-:Y:S01]  /*1880*/  @!P0 IADD3 R31, P1, R12, 0x2, RZ ;  /* 0x000000020c1f8810 */ /* 0x000fe20007f3e0ff */
[----:B------:R-:W3:Y:S04]  /*1890*/  @!P0 LDG.E.64 R18, desc[UR6][R36.64] ;  /* 0x0000000624128981 */ /* 0x000ee8000c1e1b00 */
[----:B------:R1:W5:Y:S01]  /*18a0*/  @!P0 LDG.E.64 R20, desc[UR6][R26.64] ;  /* 0x000000061a148981 */ /* 0x000362000c1e1b00 */
[----:B------:R-:W0:Y:S01]  /*18b0*/  @!P0 LDC.64 R24, c[0x0][0x230] ;  /* 0x00008c00ff188b82 */ /* 0x000e220000000a00 */
[----:B-1----:R-:W-:-:S05]  /*18c0*/  @!P0 IADD3.X R27, RZ, R9, RZ, P1, !PT ;  /* 0x00000009ff1b8210 */ /* 0x002fca0000ffe4ff */
[----:B0-----:R-:W-:Y:S01]  /*18d0*/  @!P0 IMAD R26, R27, R22, RZ ;  /* 0x000000161b1a8224 */ /* 0x001fe200078e02ff */
[----:B------:R-:W-:-:S03]  /*18e0*/  @!P0 MOV R27, R33 ;  /* 0x00000021001b8202 */ /* 0x000fc60000000f00 */
[----:B------:R-:W-:Y:S01]  /*18f0*/  @!P0 IMAD R37, R31, R23, R26 ;  /* 0x000000171f258224 */ /* 0x000fe200078e021a */
[----:B------:R-:W-:-:S05]  /*1900*/  @!P0 MOV R26, R34 ;  /* 0x00000022001a8202 */ /* 0x000fca0000000f00 */
[----:B------:R-:W-:-:S05]  /*1910*/  @!P0 IMAD.WIDE.U32 R22, R31, R22, R26 ;  /* 0x000000161f168225 */ /* 0x000fca00078e001a */
[----:B------:R-:W-:Y:S01]  /*1920*/  @!P0 IADD3 R23, R23, R37, RZ ;  /* 0x0000002517178210 */ /* 0x000fe20007ffe0ff */
[----:B------:R-:W-:-:S03]  /*1930*/  @!P0 IMAD.SHL.U32 R37, R22, 0x4, RZ ;  /* 0x0000000416258824 */ /* 0x000fc600078e00ff */
[----:B------:R-:W-:Y:S02]  /*1940*/  @!P0 SHF.L.U64.HI R26, R22, 0x2, R23 ;  /* 0x00000002161a8819 */ /* 0x000fe40000010217 */
[----:B------:R-:W-:Y:S02]  /*1950*/  CS2R R22, SRZ ;  /* 0x0000000000167805 */ /* 0x000fe4000001ff00 */
[----:B------:R-:W-:-:S04]  /*1960*/  @!P0 IADD3 R24, P1, R37, R24, RZ ;  /* 0x0000001825188210 */ /* 0x000fc80007f3e0ff */
[----:B------:R-:W-:-:S05]  /*1970*/  @!P0 IADD3.X R25, R26, R25, RZ, P1, !PT ;  /* 0x000000191a198210 */ /* 0x000fca0000ffe4ff */
[----:B------:R0:W5:Y:S02]  /*1980*/  @!P0 LDG.E.64 R22, desc[UR6][R24.64] ;  /* 0x0000000618168981 */ /* 0x000164000c1e1b00 */
[----:B0-----:R-:W0:Y:S02]  /*1990*/  @!P0 LDC.64 R24, c[0x0][0x228] ;  /* 0x00008a00ff188b82 */ /* 0x001e240000000a00 */
[----:B0-----:R-:W-:-:S04]  /*19a0*/  @!P0 IADD3 R36, P1, R37, R24, RZ ;  /* 0x0000001825248210 */ /* 0x001fc80007f3e0ff */
[----:B------:R-:W-:Y:S02]  /*19b0*/  @!P0 IADD3.X R37, R26, R25, RZ, P1, !PT ;  /* 0x000000191a258210 */ /* 0x000fe40000ffe4ff */
[----:B------:R-:W-:Y:S01]  /*19c0*/  CS2R R24, SRZ ;  /* 0x0000000000187805 */ /* 0x000fe2000001ff00 */
[----:B------:R-:W0:Y:S05]  /*19d0*/  @!P0 LDC.64 R26, c[0x0][0x288] ;  /* 0x0000a200ff1a8b82 */ /* 0x000e2a0000000a00 */
[----:B------:R1:W5:Y:S01]  /*19e0*/  @!P0 LDG.E.64 R24, desc[UR6][R36.64] ;  /* 0x0000000624188981 */ /* 0x000362000c1e1b00 */
[----:B--2---:R-:W-:-:S04]  /*19f0*/  FADD.FTZ R14, -R4, R14 ;  /* 0x0000000e040e7221 */ /* 0x004fc80000010100 */
[----:B-1----:R-:W-:Y:S01]  /*1a00*/  FMUL.FTZ R36, R14, R29 ;  /* 0x0000001d0e247220 */ /* 0x002fe20000410000 */
[C---:B----4-:R-:W-:Y:S01]  /*1a10*/  FMUL.FTZ R14, R16.reuse, R3 ;  /* 0x00000003100e7220 */ /* 0x050fe20000410000 */
[----:B------:R-:W-:Y:S01]  /*1a20*/  FADD.FTZ R31, R16, R11 ;  /* 0x0000000b101f7221 */ /* 0x000fe20000010000 */
[----:B------:R-:W-:Y:S01]  /*1a30*/  FADD.FTZ R28, R17, R28 ;  /* 0x0000001c111c7221 */ /* 0x000fe20000010000 */
[C---:B------:R-:W-:Y:S01]  /*1a40*/  FFMA.FTZ R7, R36.reuse, R16, R7 ;  /* 0x0000001024077223 */ /* 0x040fe20000010007 */
[----:B------:R-:W-:Y:S01]  /*1a50*/  FFMA.FTZ R16, R36, R14, R10 ;  /* 0x0000000e24107223 */ /* 0x000fe2000001000a */
[----:B------:R-:W-:Y:S01]  /*1a60*/  FADD.FTZ R10, -R4, R15 ;  /* 0x0000000f040a7221 */ /* 0x000fe20000010100 */
[----:B------:R-:W-:Y:S01]  /*1a70*/  @!P0 IADD3 R15, P1, R12, 0x3, RZ ;  /* 0x000000030c0f8810 */ /* 0x000fe20007f3e0ff */
[----:B------:R-:W-:Y:S02]  /*1a80*/  FADD.FTZ R8, R14, R8 ;  /* 0x000000080e087221 */ /* 0x000fe40000010000 */
[----:B------:R-:W-:Y:S01]  /*1a90*/  FMUL.FTZ R11, R10, R29 ;  /* 0x0000001d0a0b7220 */ /* 0x000fe20000410000 */
[----:B------:R-:W-:-:S03]  /*1aa0*/  @!P0 IADD3.X R37, RZ, R9, RZ, P1, !PT ;  /* 0x00000009ff258210 */ /* 0x000fc60000ffe4ff */
[----:B------:R-:W-:Y:S01]  /*1ab0*/  FFMA.FTZ R30, R11, R17, R30 ;  /* 0x000000110b1e7223 */ /* 0x000fe2000001001e */
[----:B------:R-:W-:Y:S01]  /*1ac0*/  FMUL.FTZ R17, R17, R2 ;  /* 0x0000000211117220 */ /* 0x000fe20000410000 */
[----:B0-----:R-:W-:-:S03]  /*1ad0*/  @!P0 IMAD R10, R37, R26, RZ ;  /* 0x0000001a250a8224 */ /* 0x001fc600078e02ff */
[----:B------:R-:W-:Y:S01]  /*1ae0*/  FFMA.FTZ R16, R11, R17, R16 ;  /* 0x000000110b107223 */ /* 0x000fe20000010010 */
[----:B------:R-:W-:Y:S01]  /*1af0*/  @!P0 IMAD R27, R15, R27, R10 ;  /* 0x0000001b0f1b8224 */ /* 0x000fe200078e020a */
[----:B------:R-:W-:Y:S01]  /*1b00*/  @!P0 MOV R10, R34 ;  /* 0x00000022000a8202 */ /* 0x000fe20000000f00 */
[----:B------:R-:W-:-:S04]  /*1b10*/  @!P0 IMAD.MOV.U32 R11, RZ, RZ, R33 ;  /* 0x000000ffff0b8224 */ /* 0x000fc800078e0021 */
[----:B------:R-:W-:Y:S02]  /*1b20*/  @!P0 IMAD.WIDE.U32 R14, R15, R26, R10 ;  /* 0x0000001a0f0e8225 */ /* 0x000fe400078e000a */
[----:B------:R-:W0:Y:S03]  /*1b30*/  @!P0 LDC.64 R10, c[0x0][0x230] ;  /* 0x00008c00ff0a8b82 */ /* 0x000e260000000a00 */
[----:B------:R-:W-:Y:S02]  /*1b40*/  @!P0 IADD3 R27, R15, R27, RZ ;  /* 0x0000001b0f1b8210 */ /* 0x000fe40007ffe0ff */
[C---:B------:R-:W-:Y:S02]  /*1b50*/  @!P0 SHF.L.U32 R37, R14.reuse, 0x2, RZ ;  /* 0x000000020e258819 */ /* 0x040fe400000006ff */
        /* <DEDUP_REMOVED lines=9> */
[----:B------:R-:W4:Y:S01]  /*1bf0*/  @!P0 LDG.E.64 R14, desc[UR6][R36.64] ;  /* 0x00000006240e8981 */ /* 0x000f22000c1e1b00 */
[C---:B---3--:R-:W-:Y:S01]  /*1c00*/  FADD.FTZ R18, -R4.reuse, R18 ;  /* 0x0000001204127221 */ /* 0x048fe20000010100 */
[----:B-----5:R-:W-:Y:S01]  /*1c10*/  FADD.FTZ R31, R31, R20 ;  /* 0x000000141f1f7221 */ /* 0x020fe20000010000 */
[----:B------:R-:W-:Y:S01]  /*1c20*/  FADD.FTZ R17, R17, R8 ;  /* 0x0000000811117221 */ /* 0x000fe20000010000 */
[----:B------:R-:W-:Y:S01]  /*1c30*/  FADD.FTZ R22, -R4, R22 ;  /* 0x0000001604167221 */ /* 0x000fe20000010100 */
[-C--:B------:R-:W-:Y:S01]  /*1c40*/  FMUL.FTZ R27, R18, R29.reuse ;  /* 0x0000001d121b7220 */ /* 0x080fe20000410000 */
[----:B------:R-:W-:Y:S01]  /*1c50*/  FADD.FTZ R18, -R4, R19 ;  /* 0x0000001304127221 */ /* 0x000fe20000010100 */
[----:B------:R-:W-:Y:S01]  /*1c60*/  FMUL.FTZ R19, R21, R2 ;  /* 0x0000000215137220 */ /* 0x000fe20000410000 */
[----:B------:R-:W-:Y:S01]  /*1c70*/  FMUL.FTZ R22, R22, R29 ;  /* 0x0000001d16167220 */ /* 0x000fe20000410000 */
[----:B------:R-:W-:Y:S01]  /*1c80*/  FFMA.FTZ R7, R27, R20, R7 ;  /* 0x000000141b077223 */ /* 0x000fe20000010007 */
[----:B------:R-:W-:Y:S01]  /*1c90*/  FMUL.FTZ R20, R20, R3 ;  /* 0x0000000314147220 */ /* 0x000fe20000410000 */
[----:B------:R-:W-:Y:S01]  /*1ca0*/  IADD3 R12, P2, R12, 0x4, RZ ;  /* 0x000000040c0c7810 */ /* 0x000fe20007f5e0ff */
[----:B------:R-:W-:-:S02]  /*1cb0*/  FADD.FTZ R28, R28, R21 ;  /* 0x000000151c1c7221 */ /* 0x000fc40000010000 */
[----:B------:R-:W-:Y:S01]  /*1cc0*/  FADD.FTZ R8, R17, R20 ;  /* 0x0000001411087221 */ /* 0x000fe20000010000 */
[----:B------:R-:W-:Y:S01]  /*1cd0*/  FFMA.FTZ R16, R27, R20, R16 ;  /* 0x000000141b107223 */ /* 0x000fe20000010010 */
[----:B------:R-:W-:Y:S01]  /*1ce0*/  FMUL.FTZ R17, R18, R29 ;  /* 0x0000001d12117220 */ /* 0x000fe20000410000 */
[----:B------:R-:W-:Y:S01]  /*1cf0*/  ISETP.GE.AND P1, PT, R12, R5, PT ;  /* 0x000000050c00720c */ /* 0x000fe20003f26270 */
[----:B------:R-:W-:Y:S01]  /*1d00*/  FADD.FTZ R20, R19, R8 ;  /* 0x0000000813147221 */ /* 0x000fe20000010000 */
[----:B------:R-:W-:Y:S01]  /*1d10*/  FADD.FTZ R8, -R4, R23 ;  /* 0x0000001704087221 */ /* 0x000fe20000010100 */
[C---:B------:R-:W-:Y:S01]  /*1d20*/  FFMA.FTZ R30, R17.reuse, R21, R30 ;  /* 0x00000015111e7223 */ /* 0x040fe2000001001e */
[----:B------:R-:W-:Y:S01]  /*1d30*/  FFMA.FTZ R18, R17, R19, R16 ;  /* 0x0000001311127223 */ /* 0x000fe20000010010 */
[----:B------:R-:W-:Y:S02]  /*1d40*/  IMAD.X R9, RZ, RZ, R9, P2 ;  /* 0x000000ffff097224 */ /* 0x000fe400010e0609 */
[----:B------:R-:W-:Y:S01]  /*1d50*/  FMUL.FTZ R17, R24, R3 ;  /* 0x0000000318117220 */ /* 0x000fe20000410000 */
[----:B------:R-:W-:Y:S01]  /*1d60*/  FFMA.FTZ R7, R22, R24, R7 ;  /* 0x0000001816077223 */ /* 0x000fe20000010007 */
[----:B------:R-:W-:Y:S01]  /*1d70*/  FMUL.FTZ R19, R25, R2 ;  /* 0x0000000219137220 */ /* 0x000fe20000410000 */
[----:B------:R-:W-:Y:S01]  /*1d80*/  FADD.FTZ R31, R31, R24 ;  /* 0x000000181f1f7221 */ /* 0x000fe20000010000 */
[----:B------:R-:W-:Y:S01]  /*1d90*/  FADD.FTZ R16, R20, R17 ;  /* 0x0000001114107221 */ /* 0x000fe20000010000 */
[----:B------:R-:W-:Y:S01]  /*1da0*/  FFMA.FTZ R22, R22, R17, R18 ;  /* 0x0000001116167223 */ /* 0x000fe20000010012 */
[----:B------:R-:W-:Y:S01]  /*1db0*/  FMUL.FTZ R17, R8, R29 ;  /* 0x0000001d08117220 */ /* 0x000fe20000410000 */
[----:B------:R-:W-:Y:S01]  /*1dc0*/  FADD.FTZ R28, R28, R25 ;  /* 0x000000191c1c7221 */ /* 0x000fe20000010000 */
[----:B------:R-:W-:-:S02]  /*1dd0*/  FADD.FTZ R16, R19, R16 ;  /* 0x0000001013107221 */ /* 0x000fc40000010000 */
[C---:B------:R-:W-:Y:S01]  /*1de0*/  FFMA.FTZ R23, R17.reuse, R19, R22 ;  /* 0x0000001311177223 */ /* 0x040fe20000010016 */
[----:B------:R-:W-:Y:S01]  /*1df0*/  FFMA.FTZ R30, R17, R25, R30 ;  /* 0x00000019111e7223 */ /* 0x000fe2000001001e */
[C---:B--2---:R-:W-:Y:S01]  /*1e00*/  FADD.FTZ R10, -R4.reuse, R10 ;  /* 0x0000000a040a7221 */ /* 0x044fe20000010100 */
[----:B------:R-:W-:-:S03]  /*1e10*/  FADD.FTZ R8, -R4, R11 ;  /* 0x0000000b04087221 */ /* 0x000fc60000010100 */
[-C--:B------:R-:W-:Y:S01]  /*1e20*/  FMUL.FTZ R10, R10, R29.reuse ;  /* 0x0000001d0a0a7220 */ /* 0x080fe20000410000 */
[----:B------:R-:W-:Y:S01]  /*1e30*/  FMUL.FTZ R17, R8, R29 ;  /* 0x0000001d08117220 */ /* 0x000fe20000410000 */
[----:B----4-:R-:W-:Y:S02]  /*1e40*/  FMUL.FTZ R19, R14, R3 ;  /* 0x000000030e137220 */ /* 0x010fe40000410000 */
        /* <DEDUP_REMOVED lines=10> */
.L_x_1369:
[----:B------:R-:W0:Y:S01]  /*1ef0*/  S2R R4, SR_CgaCtaId ;  /* 0x0000000000047919 */ /* 0x000e220000008800 */
[----:B------:R-:W-:Y:S01]  /*1f00*/  IMAD.WIDE.U32 R2, R0, -0x55555555, RZ ;  /* 0xaaaaaaab00027825 */ /* 0x000fe200078e00ff */
[----:B------:R-:W-:Y:S02]  /*1f10*/  MOV R5, 0x400 ;  /* 0x0000040000057802 */ /* 0x000fe40000000f00 */
[----:B------:R-:W-:Y:S02]  /*1f20*/  ISETP.NE.AND P0, PT, R6, RZ, PT ;  /* 0x000000ff0600720c */ /* 0x000fe40003f05270 */
[----:B------:R-:W-:Y:S02]  /*1f30*/  LEA.HI R2, R3, R0, RZ, 0x1e ;  /* 0x0000000003027211 */ /* 0x000fe400078ff0ff */
        /* <DEDUP_REMOVED lines=10> */
[----:B------:R-:W1:Y:S04]  /*1fe0*/  S2R R25, SR_LANEID ;  /* 0x0000000000197919 */ /* 0x000e680000000000 */
[----:B0-----:R-:W0:Y:S04]  /*1ff0*/  LDS R2, [R4+0x21c] ;  /* 0x00021c0004027984 */ /* 0x001e280000000800 */
[----:B------:R-:W2:Y:S04]  /*2000*/  LDS R12, [R4+0x228] ;  /* 0x00022800040c7984 */ /* 0x000ea80000000800 */
[----:B------:R-:W3:Y:S04]  /*2010*/  LDS R16, [R4+0x234] ;  /* 0x0002340004107984 */ /* 0x000ee80000000800 */
[----:B------:R-:W4:Y:S04]  /*2020*/  LDS R20, [R4+0x240] ;  /* 0x0002400004147984 */ /* 0x000f280000000800 */
[----:B------:R-:W-:Y:S04]  /*2030*/  LDS R3, [R4+0x220] ;  /* 0x0002200004037984 */ /* 0x000fe80000000800 */
[----:B------:R-:W5:Y:S04]  /*2040*/  LDS R8, [R4+0x214] ;  /* 0x0002140004087984 */ /* 0x000f680000000800 */
[----:B------:R-:W-:Y:S04]  /*2050*/  LDS R10, [R4+0x224] ;  /* 0x00022400040a7984 */ /* 0x000fe80000000800 */
[----:B------:R-:W1:Y:S04]  /*2060*/  LDS R17, [R4+0x218] ;  /* 0x0002180004117984 */ /* 0x000e680000000800 */
[----:B------:R-:W1:Y:S04]  /*2070*/  LDS R26, [R4+0x24c] ;  /* 0x00024c00041a7984 */ /* 0x000e680000000800 */
[----:B------:R-:W1:Y:S04]  /*2080*/  LDS R14, [R4+0x22c] ;  /* 0x00022c00040e7984 */ /* 0x000e680000000800 */
[----:B------:R-:W1:Y:S01]  /*2090*/  LDS R21, [R4+0x230] ;  /* 0x0002300004157984 */ /* 0x000e620000000800 */
[----:B0-----:R-:W-:-:S03]  /*20a0*/  ISETP.NE.AND P0, PT, R2, RZ, PT ;  /* 0x000000ff0200720c */ /* 0x001fc60003f05270 */
[----:B------:R-:W0:Y:S01]  /*20b0*/  LDS R19, [R4+0x210] ;  /* 0x0002100004137984 */ /* 0x000e220000000800 */
        /* <DEDUP_REMOVED lines=8> */
[----:B-1----:R-:W-:Y:S02]  /*2140*/  SHF.R.U32.HI R8, RZ, 0x2, R25 ;  /* 0x00000002ff087819 */ /* 0x002fe40000011619 */
[----:B------:R-:W1:Y:S04]  /*2150*/  LDS R15, [R4+0x250] ;  /* 0x00025000040f7984 */ /* 0x000e680000000800 */
[----:B------:R-:W5:Y:S01]  /*2160*/  LDS R9, [R4+0x254] ;  /* 0x0002540004097984 */ /* 0x000f620000000800 */
[----:B------:R-:W-:Y:S01]  /*2170*/  @!P0 FADD.FTZ R10, R10, R17 ;  /* 0x000000110a0a8221 */ /* 0x000fe20000010000 */
[----:B------:R-:W-:Y:S01]  /*2180*/  ISETP.NE.AND P0, PT, R26, RZ, PT ;  /* 0x000000ff1a00720c */ /* 0x000fe20003f05270 */
[----:B------:R-:W-:-:S02]  /*2190*/  @!P1 FADD.FTZ R14, R3, R14 ;  /* 0x0000000e030e9221 */ /* 0x000fc40000010000 */
[----:B------:R-:W-:Y:S01]  /*21a0*/  @!P1 FADD.FTZ R21, R10, R21 ;  /* 0x000000150a159221 */ /* 0x000fe20000010000 */
[----:B0-----:R-:W-:Y:S01]  /*21b0*/  IADD3 R19, R12, R2, R19 ;  /* 0x000000020c137210 */ /* 0x001fe20007ffe013 */
[----:B------:R-:W-:-:S04]  /*21c0*/  IMAD.WIDE.U32 R2, R8, 0x24924925, RZ ;  /* 0x2492492508027825 */ /* 0x000fc800078e00ff */
[----:B--2---:R-:W-:Y:S01]  /*21d0*/  @!P2 FADD.FTZ R23, R14, R23 ;  /* 0x000000170e17a221 */ /* 0x004fe20000010000 */
[----:B------:R-:W-:Y:S01]  /*21e0*/  IADD3 R19, R20, R19, R16 ;  /* 0x0000001314137210 */ /* 0x000fe20007ffe010 */
[----:B------:R-:W-:Y:S02]  /*21f0*/  IMAD R2, R3, -0x1c, R25 ;  /* 0xffffffe403027824 */ /* 0x000fe400078e0219 */
[----:B---3--:R-:W-:Y:S01]  /*2200*/  @!P2 FADD.FTZ R18, R21, R18 ;  /* 0x000000121512a221 */ /* 0x008fe20000010000 */
[----:B------:R-:W-:Y:S01]  /*2210*/  IADD3 R3, R19, R26, RZ ;  /* 0x0000001a13037210 */ /* 0x000fe20007ffe0ff */
[----:B------:R-:W-:Y:S01]  /*2220*/  IMAD R8, R2, 0xc, R5 ;  /* 0x0000000c02087824 */ /* 0x000fe200078e0205 */
[----:B------:R-:W-:Y:S01]  /*2230*/  MOV R5, 0xfffffff ;  /* 0x0fffffff00057802 */ /* 0x000fe20000000f00 */
[----:B----4-:R-:W-:-:S03]  /*2240*/  @!P3 FADD.FTZ R22, R23, R22 ;  /* 0x000000161716b221 */ /* 0x010fc60000010000 */
[----:B------:R0:W-:Y:S01]  /*2250*/  STS [R8+0xc0], R3 ;  /* 0x0000c00308007388 */ /* 0x0001e20000000800 */
[----:B------:R-:W-:Y:S01]  /*2260*/  @!P3 FADD.FTZ R24, R18, R24 ;  /* 0x000000181218b221 */ /* 0x000fe20000010000 */
[----:B------:R-:W-:Y:S01]  /*2270*/  R2UR UR4, R5 ;  /* 0x00000000050472ca */ /* 0x000fe200000e0000 */
[----:B-1----:R-:W-:Y:S02]  /*2280*/  @!P0 FADD.FTZ R15, R22, R15 ;  /* 0x0000000f160f8221 */ /* 0x002fe40000010000 */
[----:B-----5:R-:W-:-:S03]  /*2290*/  @!P0 FADD.FTZ R9, R24, R9 ;  /* 0x0000000918098221 */ /* 0x020fc60000010000 */
[----:B------:R0:W-:Y:S04]  /*22a0*/  STS [R8+0xc4], R15 ;  /* 0x0000c40f08007388 */ /* 0x0001e80000000800 */
[----:B------:R0:W-:Y:S03]  /*22b0*/  STS [R8+0xc8], R9 ;  /* 0x0000c80908007388 */ /* 0x0001e60000000800 */
[----:B------:R-:W-:Y:S05]  /*22c0*/  BRA.DIV UR4, `(.L_x_1377) ;  /* 0x0000000e04a47947 */ /* 0x000fea000b800000 */
[----:B------:R-:W-:Y:S01]  /*22d0*/  NOP ;  /* 0x0000000000007918 */ /* 0x000fe20000000000 */
.L_x_1393:
        /* <DEDUP_REMOVED lines=12> */
.L_x_1379:
[----:B------:R-:W-:Y:S05]  /*23a0*/  BSYNC B0 ;  /* 0x0000000000007941 */ /* 0x000fea0003800000 */
.L_x_1378:
[----:B------:R-:W-:-:S13]  /*23b0*/  R2UR UR4, R5 ;  /* 0x00000000050472ca */ /* 0x000fda00000e0000 */
[----:B------:R-:W-:Y:S05]  /*23c0*/  BRA.DIV UR4, `(.L_x_1380) ;  /* 0x0000000e04747947 */ /* 0x000fea000b800000 */
[----:B------:R-:W-:Y:S01]  /*23d0*/  NOP ;  /* 0x0000000000007918 */ /* 0x000fe20000000000 */
[----:B------:R1:W-:Y:S04]  /*23e0*/  STS [R8+0xc0], R3 ;  /* 0x0000c00308007388 */ /* 0x0003e80000000800 */
[----:B------:R1:W-:Y:S04]  /*23f0*/  STS [R8+0xc4], R15 ;  /* 0x0000c40f08007388 */ /* 0x0003e80000000800 */
[----:B------:R1:W-:Y:S01]  /*2400*/  STS [R8+0xc8], R9 ;  /* 0x0000c80908007388 */ /* 0x0003e20000000800 */
[----:B------:R-:W-:Y:S01]  /*2410*/  NOP ;  /* 0x0000000000007918 */ /* 0x000fe20000000000 */
.L_x_1397:
        /* <DEDUP_REMOVED lines=12> */
.L_x_1382:
[----:B------:R-:W-:Y:S05]  /*24e0*/  BSYNC B0 ;  /* 0x0000000000007941 */ /* 0x000fea0003800000 */
.L_x_1381:
[----:B------:R-:W-:-:S13]  /*24f0*/  R2UR UR4, R5 ;  /* 0x00000000050472ca */ /* 0x000fda00000e0000 */
[----:B------:R-:W-:Y:S05]  /*2500*/  BRA.DIV UR4, `(.L_x_1383) ;  /* 0x0000000e04547947 */ /* 0x000fea000b800000 */
[----:B------:R-:W-:Y:S01]  /*2510*/  NOP ;  /* 0x0000000000007918 */ /* 0x000fe20000000000 */
[----:B------:R2:W-:Y:S04]  /*2520*/  STS [R8+0xc0], R3 ;  /* 0x0000c00308007388 */ /* 0x0005e80000000800 */
[----:B------:R2:W-:Y:S04]  /*2530*/  STS [R8+0xc4], R15 ;  /* 0x0000c40f08007388 */ /* 0x0005e80000000800 */
[----:B------:R2:W-:Y:S01]  /*2540*/  STS [R8+0xc8], R9 ;  /* 0x0000c80908007388 */ /* 0x0005e20000000800 */
[----:B------:R-:W-:Y:S01]  /*2550*/  NOP ;  /* 0x0000000000007918 */ /* 0x000fe20000000000 */
.L_x_1401:
        /* <DEDUP_REMOVED lines=12> */
.L_x_1385:
[----:B------:R-:W-:Y:S05]  /*2620*/  BSYNC B0 ;  /* 0x0000000000007941 */ /* 0x000fea0003800000 */
.L_x_1384:
[----:B------:R-:W-:-:S13]  /*2630*/  R2UR UR4, R5 ;  /* 0x00000000050472ca */ /* 0x000fda00000e0000 */
[----:B------:R-:W-:Y:S05]  /*2640*/  BRA.DIV UR4, `(.L_x_1386) ;  /* 0x0000000e04347947 */ /* 0x000fea000b800000 */
[----:B------:R-:W-:Y:S01]  /*2650*/  NOP ;  /* 0x0000000000007918 */ /* 0x000fe20000000000 */
[----:B------:R3:W-:Y:S04]  /*2660*/  STS [R8+0xc0], R3 ;  /* 0x0000c00308007388 */ /* 0x0007e80000000800 */
[----:B------:R3:W-:Y:S04]  /*2670*/  STS [R8+0xc4], R15 ;  /* 0x0000c40f08007388 */ /* 0x0007e80000000800 */
[----:B------:R3:W-:Y:S01]  /*2680*/  STS [R8+0xc8], R9 ;  /* 0x0000c80908007388 */ /* 0x0007e20000000800 */
[----:B------:R-:W-:Y:S01]  /*2690*/  NOP ;  /* 0x0000000000007918 */ /* 0x000fe20000000000 */
.L_x_1405:
        /* <DEDUP_REMOVED lines=12> */
.L_x_1388:
[----:B------:R-:W-:Y:S05]  /*2760*/  BSYNC B0 ;  /* 0x0000000000007941 */ /* 0x000fea0003800000 */
.L_x_1387:
        /* <DEDUP_REMOVED lines=25> */
.L_x_1411:
        /* <DEDUP_REMOVED lines=21> */
[----:B------:R-:W3:Y:S01]  /*2a50*/  LDS R14, [R4+0x230] ;  /* 0x00023000040e7984 */ /* 0x000ee20000000800 */
[----:B------:R-:W-:-:S03]  /*2a60*/  IADD3 R29, R9, R27, RZ ;  /* 0x0000001b091d7210 */ /* 0x000fc60007ffe0ff */
[----:B------:R-:W3:Y:S01]  /*2a70*/  LDS R19, [R4+0x238] ;  /* 0x0002380004137984 */ /* 0x000ee20000000800 */
[----:B----4-:R-:W-:-:S03]  /*2a80*/  ISETP.NE.AND P3, PT, R16, RZ, PT ;  /* 0x000000ff1000720c */ /* 0x010fc60003f65270 */
[----:B------:R-:W4:Y:S01]  /*2a90*/  LDS R21, [R4+0x23c] ;  /* 0x00023c0004157984 */ /* 0x000f220000000800 */
[----:B-----5:R-:W-:Y:S01]  /*2aa0*/  @!P0 FADD.FTZ R24, R3, R24 ;  /* 0x0000001803188221 */ /* 0x020fe20000010000 */
[----:B------:R-:W-:Y:S02]  /*2ab0*/  IMAD.IADD R3, R10, 0x1, R29 ;  /* 0x000000010a037824 */ /* 0x000fe400078e021d */
        /* <DEDUP_REMOVED lines=11> */
[----:B0-----:R-:W-:-:S03]  /*2b70*/  ISETP.NE.AND P1, PT, R22, RZ, PT ;  /* 0x000000ff1600720c */ /* 0x001fc60003f25270 */
[----:B------:R0:W-:Y:S01]  /*2b80*/  STS [R4+0x210], R27 ;  /* 0x0002101b04007388 */ /* 0x0001e20000000800 */
[----:B--2---:R-:W-:-:S03]  /*2b90*/  @!P4 FADD.FTZ R12, R12, R15 ;  /* 0x0000000f0c0cc221 */ /* 0x004fc60000010000 */
[----:B------:R0:W-:Y:S01]  /*2ba0*/  STS [R4+0x21c], R29 ;  /* 0x00021c1d04007388 */ /* 0x0001e20000000800 */
[----:B-1----:R-:W-:Y:S01]  /*2bb0*/  IADD3 R3, R22, R9, RZ ;  /* 0x0000000916037210 */ /* 0x002fe20007ffe0ff */
[----:B---3--:R-:W-:Y:S02]  /*2bc0*/  @!P4 FADD.FTZ R14, R14, R17 ;  /* 0x000000110e0ec221 */ /* 0x008fe40000010000 */
        /* <DEDUP_REMOVED lines=21> */
.L_x_1376:
[----:B0-----:R-:W0:Y:S01]  /*2d20*/  S2R R8, SR_CgaCtaId ;  /* 0x0000000000087919 */ /* 0x001e220000008800 */
[----:B------:R-:W-:Y:S01]  /*2d30*/  IMAD.WIDE.U32 R2, R0, -0x55555555, RZ ;  /* 0xaaaaaaab00027825 */ /* 0x000fe200078e00ff */
[----:B------:R-:W-:Y:S01]  /*2d40*/  MOV R15, 0x400 ;  /* 0x00000400000f7802 */ /* 0x000fe20000000f00 */
[----:B------:R-:W-:Y:S05]  /*2d50*/  WARPSYNC.ALL ;  /* 0x0000000000007948 */ /* 0x000fea0003800000 */
[----:B------:R-:W-:Y:S02]  /*2d60*/  LEA.HI R2, R3, R0, RZ, 0x1e ;  /* 0x0000000003027211 */ /* 0x000fe400078ff0ff */
[----:B0-----:R-:W-:-:S05]  /*2d70*/  LEA R3, R8, R15, 0x18 ;  /* 0x0000000f08037211 */ /* 0x001fca00078ec0ff */
        /* <DEDUP_REMOVED lines=10> */
[----:B------:R-:W-:Y:S04]  /*2e20*/  @!P2 LDS R5, [R12+0x218] ;  /* 0x000218000c05a984 */ /* 0x000fe80000000800 */
[----:B------:R-:W2:Y:S01]  /*2e30*/  @!P2 LDS R4, [R12+0x214] ;  /* 0x000214000c04a984 */ /* 0x000ea20000000800 */
[----:B0-----:R-:W-:-:S05]  /*2e40*/  IMAD R10, R9, UR5, R0 ;  /* 0x00000005090a7c24 */ /* 0x001fca000f8e0200 */
[----:B------:R-:W-:Y:S01]  /*2e50*/  ISETP.GE.AND P0, PT, R10, UR8, PT ;  /* 0x000000080a007c0c */ /* 0x000fe2000bf06270 */
[----:B-1----:R-:W-:Y:S01]  /*2e60*/  IMAD R14, R3, UR5, R0 ;  /* 0x00000005030e7c24 */ /* 0x002fe2000f8e0200 */
[----:B------:R-:W-:Y:S02]  /*2e70*/  @!P2 IADD3 R3, R15, 0xb50, RZ ;  /* 0x00000b500f03a810 */ /* 0x000fe40007ffe0ff */
[----:B------:R-:W-:Y:S02]  /*2e80*/  ISETP.LT.U32.AND P0, PT, R0, R9, !P0 ;  /* 0x000000090000720c */ /* 0x000fe40004701070 */
[----:B------:R-:W-:Y:S02]  /*2e90*/  @!P2 LEA R6, R8, R3, 0x18 ;  /* 0x000000030806a211 */ /* 0x000fe400078ec0ff */
[----:B------:R-:W-:Y:S02]  /*2ea0*/  ISETP.GE.U32.AND P1, PT, R14, UR10, PT ;  /* 0x0000000a0e007c0c */ /* 0x000fe4000bf26070 */
[----:B------:R-:W-:Y:S01]  /*2eb0*/  SHF.R.S32.HI R2, RZ, 0x1f, R14 ;  /* 0x0000001fff027819 */ /* 0x000fe2000001140e */
[----:B------:R-:W-:-:S03]  /*2ec0*/  @!P2 IMAD R6, R13, 0x8, R6 ;  /* 0x000000080d06a824 */ /* 0x000fc600078e0206 */
[----:B------:R-:W-:Y:S02]  /*2ed0*/  ISETP.GE.AND.EX P1, PT, R2, UR11, PT, P1 ;  /* 0x0000000b02007c0c */ /* 0x000fe4000bf26310 */
[----:B--2---:R0:W-:Y:S01]  /*2ee0*/  @!P2 STS.64 [R6], R4 ;  /* 0x000000040600a388 */ /* 0x0041e20000000a00 */
[----:B------:R-:W-:Y:S06]  /*2ef0*/  BAR.SYNC.DEFER_BLOCKING 0x0 ;  /* 0x0000000000007b1d */ /* 0x000fec0000010000 */
[----:B------:R-:W-:Y:S05]  /*2f00*/  @!P0 BRA `(.L_x_1391) ;  /* 0x0000000000388947 */ /* 0x000fea0003800000 */
[----:B0-----:R-:W-:Y:S01]  /*2f10*/  IADD3 R4, R15, 0xb50, RZ ;  /* 0x00000b500f047810 */ /* 0x001fe20007ffe0ff */
[----:B------:R-:W0:Y:S03]  /*2f20*/  S2R R3, SR_CTAID.Z ;  /* 0x0000000000037919 */ /* 0x000e260000002700 */
[----:B------:R-:W-:Y:S02]  /*2f30*/  LEA R5, R8, R4, 0x18 ;  /* 0x0000000408057211 */ /* 0x000fe400078ec0ff */
[----:B------:R-:W1:Y:S02]  /*2f40*/  LDC.64 R8, c[0x0][0x268] ;  /* 0x00009a00ff087b82 */ /* 0x000e640000000a00 */
[----:B------:R-:W-:-:S05]  /*2f50*/  LEA R0, R0, R5, 0x3 ;  /* 0x0000000500007211 */ /* 0x000fca00078e18ff */
        /* <DEDUP_REMOVED lines=9> */
.L_x_1391:
[----:B------:R-:W-:Y:S05]  /*2ff0*/  BSYNC B0 ;  /* 0x0000000000007941 */ /* 0x000fea0003800000 */
.L_x_1390:
[----:B------:R-:W-:Y:S05]  /*3000*/  @P1 EXIT ;  /* 0x000000000000194d */ /* 0x000fea0003800000 */
[----:B------:R-:W2:Y:S01]  /*3010*/  LDC R0, c[0x0][0x270] ;  /* 0x00009c00ff007b82 */ /* 0x000ea20000000800 */
[----:B------:R-:W-:-:S07]  /*3020*/  ULDC.64 UR4, c[0x0][0x268] ;  /* 0x00009a0000047ab9 */ /* 0x000fce0000000a00 */
[----:B-1----:R-:W1:Y:S01]  /*3030*/  LDC R9, c[0x0][RZ] ;  /* 0x00000000ff097b82 */ /* 0x002e620000000800 */
[----:B--2---:R-:W-:-:S04]  /*3040*/  IMAD R0, R0, UR8, RZ ;  /* 0x0000000800007c24 */ /* 0x004fc8000f8e02ff */
[----:B------:R-:W-:-:S05]  /*3050*/  IMAD.SHL.U32 R3, R0, 0x2, RZ ;  /* 0x0000000200037824 */ /* 0x000fca00078e00ff */
[----:B------:R-:W-:-:S04]  /*3060*/  IADD3 R14, P0, R14, R3, RZ ;  /* 0x000000030e0e7210 */ /* 0x000fc80007f1e0ff */
[----:B------:R-:W-:Y:S02]  /*3070*/  LEA.HI.X.SX32 R3, R3, R2, 0x1, P0 ;  /* 0x0000000203037211 */ /* 0x000fe400000f0eff */
[----:B0-----:R-:W-:Y:S01]  /*3080*/  LEA R4, P0, R14, UR4, 0x2 ;  /* 0x000000040e047c11 */ /* 0x001fe2000f8010ff */
        /* <DEDUP_REMOVED lines=13> */
.L_x_1377:
[----:B0-----:R-:W-:Y:S05]  /*3160*/  WARPSYNC.COLLECTIVE R5, `(.L_x_1392) ;  /* 0x0000000005087348 */ /* 0x001fea0003c00000 */
[----:B------:R-:W-:Y:S01]  /*3170*/  NOP ;  /* 0x0000000000007918 */ /* 0x000fe20000000000 */
[----:B0-----:R-:W-:Y:S01]  /*3180*/  ENDCOLLECTIVE ;  /* 0x000000000000791b */ /* 0x001fe20003800000 */
.L_x_1392:
[----:B------:R-:W-:Y:S05]  /*3190*/  BRA `(.L_x_1393) ;  /* 0xfffffff000507947 */ /* 0x000fea000383ffff */
.L_x_1380:
[----:B------:R-:W-:Y:S01]  /*31a0*/  BSSY B0, `(.L_x_1394) ;  /* 0x0000004000007945 */ /* 0x000fe20003800000 */
[----:B0-----:R-:W-:Y:S05]  /*31b0*/  WARPSYNC.COLLECTIVE R5, `(.L_x_1395) ;  /* 0x0000000005087348 */ /* 0x001fea0003c00000 */
[----:B------:R-:W-:Y:S01]  /*31c0*/  NOP ;  /* 0x0000000000007918 */ /* 0x000fe20000000000 */
[----:B0-----:R-:W-:Y:S01]  /*31d0*/  ENDCOLLECTIVE ;  /* 0x000000000000791b */ /* 0x001fe20003800000 */
.L_x_1395:
[----:B------:R-:W-:Y:S05]  /*31e0*/  BSYNC B0 ;  /* 0x0000000000007941 */ /* 0x000fea0003800000 */
.L_x_1394:
[----:B------:R0:W-:Y:S04]  /*31f0*/  STS [R8+0xc0], R3 ;  /* 0x0000c00308007388 */ /* 0x0001e80000000800 */
[----:B------:R0:W-:Y:S04]  /*3200*/  STS [R8+0xc4], R15 ;  /* 0x0000c40f08007388 */ /* 0x0001e80000000800 */
[----:B------:R0:W-:Y:S02]  /*3210*/  STS [R8+0xc8], R9 ;  /* 0x0000c80908007388 */ /* 0x0001e40000000800 */
[----:B0-----:R-:W-:Y:S05]  /*3220*/  WARPSYNC.COLLECTIVE R5, `(.L_x_1396) ;  /* 0x0000000005087348 */ /* 0x001fea0003c00000 */
[----:B------:R-:W-:Y:S01]  /*3230*/  NOP ;  /* 0x0000000000007918 */ /* 0x000fe20000000000 */
[----:B0-----:R-:W-:Y:S01]  /*3240*/  ENDCOLLECTIVE ;  /* 0x000000000000791b */ /* 0x001fe20003800000 */
.L_x_1396:
[----:B------:R-:W-:Y:S05]  /*3250*/  BRA `(.L_x_1397) ;  /* 0xfffffff000707947 */ /* 0x000fea000383ffff */
.L_x_1383:
[----:B------:R-:W-:Y:S01]  /*3260*/  BSSY B0, `(.L_x_1398) ;  /* 0x0000004000007945 */ /* 0x000fe20003800000 */
[----:B01----:R-:W-:Y:S05]  /*3270*/  WARPSYNC.COLLECTIVE R5, `(.L_x_1399) ;  /* 0x0000000005087348 */ /* 0x003fea0003c00000 */
[----:B------:R-:W-:Y:S01]  /*3280*/  NOP ;  /* 0x0000000000007918 */ /* 0x000fe20000000000 */
[----:B01----:R-:W-:Y:S01]  /*3290*/  ENDCOLLECTIVE ;  /* 0x000000000000791b */ /* 0x003fe20003800000 */
.L_x_1399:
[----:B------:R-:W-:Y:S05]  /*32a0*/  BSYNC B0 ;  /* 0x0000000000007941 */ /* 0x000fea0003800000 */
.L_x_1398:
[----:B------:R0:W-:Y:S04]  /*32b0*/  STS [R8+0xc0], R3 ;  /* 0x0000c00308007388 */ /* 0x0001e80000000800 */
[----:B------:R0:W-:Y:S04]  /*32c0*/  STS [R8+0xc4], R15 ;  /* 0x0000c40f08007388 */ /* 0x0001e80000000800 */
[----:B------:R0:W-:Y:S02]  /*32d0*/  STS [R8+0xc8], R9 ;  /* 0x0000c80908007388 */ /* 0x0001e40000000800 */
[----:B0-----:R-:W-:Y:S05]  /*32e0*/  WARPSYNC.COLLECTIVE R5, `(.L_x_1400) ;  /* 0x0000000005087348 */ /* 0x001fea0003c00000 */
[----:B------:R-:W-:Y:S01]  /*32f0*/  NOP ;  /* 0x0000000000007918 */ /* 0x000fe20000000000 */
[----:B0-----:R-:W-:Y:S01]  /*3300*/  ENDCOLLECTIVE ;  /* 0x000000000000791b */ /* 0x001fe20003800000 */
.L_x_1400:
[----:B------:R-:W-:Y:S05]  /*3310*/  BRA `(.L_x_1401) ;  /* 0xfffffff000907947 */ /* 0x000fea000383ffff */
.L_x_1386:
[----:B------:R-:W-:Y:S01]  /*3320*/  BSSY B0, `(.L_x_1402) ;  /* 0x0000004000007945 */ /* 0x000fe20003800000 */
[----:B012---:R-:W-:Y:S05]  /*3330*/  WARPSYNC.COLLECTIVE R5, `(.L_x_1403) ;  /* 0x0000000005087348 */ /* 0x007fea0003c00000 */
[----:B------:R-:W-:Y:S01]  /*3340*/  NOP ;  /* 0x0000000000007918 */ /* 0x000fe20000000000 */
[----:B012---:R-:W-:Y:S01]  /*3350*/  ENDCOLLECTIVE ;  /* 0x000000000000791b */ /* 0x007fe20003800000 */
.L_x_1403:
[----:B------:R-:W-:Y:S05]  /*3360*/  BSYNC B0 ;  /* 0x0000000000007941 */ /* 0x000fea0003800000 */
.L_x_1402:
[----:B------:R0:W-:Y:S04]  /*3370*/  STS [R8+0xc0], R3 ;  /* 0x0000c00308007388 */ /* 0x0001e80000000800 */
[----:B------:R0:W-:Y:S04]  /*3380*/  STS [R8+0xc4], R15 ;  /* 0x0000c40f08007388 */ /* 0x0001e80000000800 */
[----:B------:R0:W-:Y:S02]  /*3390*/  STS [R8+0xc8], R9 ;  /* 0x0000c80908007388 */ /* 0x0001e40000000800 */
[----:B0-----:R-:W-:Y:S05]  /*33a0*/  WARPSYNC.COLLECTIVE R5, `(.L_x_1404) ;  /* 0x0000000005087348 */ /* 0x001fea0003c00000 */
[----:B------:R-:W-:Y:S01]  /*33b0*/  NOP ;  /* 0x0000000000007918 */ /* 0x000fe20000000000 */
[----:B0-----:R-:W-:Y:S01]  /*33c0*/  ENDCOLLECTIVE ;  /* 0x000000000000791b */ /* 0x001fe20003800000 */
.L_x_1404:
[----:B------:R-:W-:Y:S05]  /*33d0*/  BRA `(.L_x_1405) ;  /* 0xfffffff000b07947 */ /* 0x000fea000383ffff */
.L_x_1389:
[----:B------:R-:W-:Y:S01]  /*33e0*/  BSSY B0, `(.L_x_1406) ;  /* 0x0000005000007945 */ /* 0x000fe20003800000 */
[----:B------:R-:W-:-:S13]  /*33f0*/  ISETP.GE.U32.AND P0, PT, R2, 0x10, PT ;  /* 0x000000100200780c */ /* 0x000fda0003f06070 */
[----:B0123--:R-:W-:Y:S05]  /*3400*/  WARPSYNC.COLLECTIVE R5, `(.L_x_1407) ;  /* 0x0000000005087348 */ /* 0x00ffea0003c00000 */
[----:B------:R-:W-:Y:S01]  /*3410*/  NOP ;  /* 0x0000000000007918 */ /* 0x000fe20000000000 */
[----:B0123--:R-:W-:Y:S01]  /*3420*/  ENDCOLLECTIVE ;  /* 0x000000000000791b */ /* 0x00ffe20003800000 */
.L_x_1407:
[----:B------:R-:W-:Y:S05]  /*3430*/  BSYNC B0 ;  /* 0x0000000000007941 */ /* 0x000fea0003800000 */
.L_x_1406:
[----:B------:R0:W-:Y:S01]  /*3440*/  STS [R8+0xc0], R3 ;  /* 0x0000c00308007388 */ /* 0x0001e20000000800 */
[----:B------:R-:W-:-:S03]  /*3450*/  ISETP.NE.OR P1, PT, R3, RZ, !P0 ;  /* 0x000000ff0300720c */ /* 0x000fc60004725670 */
[----:B------:R0:W-:Y:S04]  /*3460*/  STS [R8+0xc4], R15 ;  /* 0x0000c40f08007388 */ /* 0x0001e80000000800 */
[----:B------:R0:W-:Y:S06]  /*3470*/  STS [R8+0xc8], R9 ;  /* 0x0000c80908007388 */ /* 0x0001ec0000000800 */
[----:B0-----:R-:W-:Y:S05]  /*3480*/  WARPSYNC.COLLECTIVE R5, `(.L_x_1408) ;  /* 0x0000000005087348 */ /* 0x001fea0003c00000 */
[----:B------:R-:W-:Y:S01]  /*3490*/  NOP ;  /* 0x0000000000007918 */ /* 0x000fe20000000000 */
[----:B0-----:R-:W-:Y:S01]  /*34a0*/  ENDCOLLECTIVE ;  /* 0x000000000000791b */ /* 0x001fe20003800000 */
.L_x_1408:
        /* <DEDUP_REMOVED lines=9> */
.L_x_1409:
        /* <DEDUP_REMOVED lines=9> */
.L_x_1410:
[----:B------:R-:W-:Y:S05]  /*35d0*/  BRA `(.L_x_1411) ;  /* 0xfffffff000c87947 */ /* 0x000fea000383ffff */
.L_x_1412:
        /* <DEDUP_REMOVED lines=10> */
.L_x_4481:


//--------------------- .text._Z30group_norm_nhwc_bwd_sum_kernelI11Fp32IOBf16WLi64EEv26Group_norm_nhwc_bwd_params --------------------------
	.section	.text._Z30group_norm_nhwc_bwd_sum_kernelI11Fp32IOBf16WLi64EEv26Group_norm_nhwc_bwd_params,"ax",@progbits
	.align	128
        .global         _Z30group_norm_nhwc_bwd_sum_kernelI11Fp32IOBf16WLi64EEv26Group_norm_nhwc_bwd_params
        .type           _Z30group_norm_nhwc_bwd_sum_kernelI11Fp32IOBf16WLi64EEv26Group_norm_nhwc_bwd_params,@function
        .size           _Z30group_norm_nhwc_bwd_sum_kernelI11Fp32IOBf16WLi64EEv26Group_norm_nhwc_bwd_params,(.L_x_4482 - _Z30group_norm_nhwc_bwd_sum_kernelI11Fp32IOBf16WLi64EEv26Group_norm_nhwc_bwd_params)
        .other          _Z30group_norm_nhwc_bwd_sum_kernelI11Fp32IOBf16WLi64EEv26Group_norm_nhwc_bwd_params,@"STO_CUDA_ENTRY STV_DEFAULT"
_Z30group_norm_nhwc_bwd_sum_kernelI11Fp32IOBf16WLi64EEv26Group_norm_nhwc_bwd_params:
.text._Z30group_norm_nhwc_bwd_sum_kernelI11Fp32IOBf16WLi64EEv26Group_norm_nhwc_bwd_params:
        /* <DEDUP_REMOVED lines=24> */
[----:B------:R-:W-:Y:S01]  /*0180*/  IMAD R0, R7, R2, R0 ;  /* 0x0000000207007224 */ /* 0x000fe200078e0200 */
[----:B------:R-:W-:-:S04]  /*0190*/  LOP3.LUT R2, R28, R5, RZ, 0x3c, !PT ;  /* 0x000000051c027212 */ /* 0x000fc800078e3cff */
[----:B------:R-:W-:Y:S02]  /*01a0*/  ISETP.GT.U32.AND P1, PT, R7, R0, PT ;  /* 0x000000000700720c */ /* 0x000fe40003f24070 */
[----:B------:R-:W-:-:S11]  /*01b0*/  ISETP.GE.AND P2, PT, R2, RZ, PT ;  /* 0x000000ff0200720c */ /* 0x000fd60003f46270 */
[----:B------:R-:W-:Y:S01]  /*01c0*/  @!P1 IMAD.IADD R0, R0, 0x1, -R7 ;  /* 0x0000000100009824 */ /* 0x000fe200078e0a07 */
[----:B------:R-:W-:-:S04]  /*01d0*/  @!P1 IADD3 R3, R3, 0x1, RZ ;  /* 0x0000000103039810 */ /* 0x000fc80007ffe0ff */
[----:B------:R-:W-:Y:S02]  /*01e0*/  ISETP.GE.U32.AND P0, PT, R0, R7, PT ;  /* 0x000000070000720c */ /* 0x000fe40003f06070 */
[----:B------:R-:W0:Y:S08]  /*01f0*/  LDC R0, c[0x0][0x2a0] ;  /* 0x0000a800ff007b82 */ /* 0x000e300000000800 */
[----:B------:R-:W2:Y:S03]  /*0200*/  LDC.64 R6, c[0x0][0x248] ;  /* 0x00009200ff067b82 */ /* 0x000ea60000000a00 */
[----:B------:R-:W-:Y:S01]  /*0210*/  @P0 VIADD R3, R3, 0x1 ;  /* 0x0000000103030836 */ /* 0x000fe20000000000 */
[----:B------:R-:W-:-:S04]  /*0220*/  ISETP.NE.AND P0, PT, R5, RZ, PT ;  /* 0x000000ff0500720c */ /* 0x000fc80003f05270 */
        /* <DEDUP_REMOVED lines=8> */
[----:B------:R-:W-:-:S04]  /*02b0*/  SHF.R.S32.HI R29, RZ, 0x1f, R28 ;  /* 0x0000001fff1d7819 */ /* 0x000fc8000001141c */
[----:B------:R-:W-:Y:S01]  /*02c0*/  ISETP.GE.AND.EX P0, PT, R29, UR9, PT, P0 ;  /* 0x000000091d007c0c */ /* 0x000fe2000bf06300 */
[----:B0-----:R-:W0:Y:S02]  /*02d0*/  MUFU.RCP R0, R0 ;  /* 0x0000000000007308 */ /* 0x001e240000001000 */
[----:B0-----:R-:W-:Y:S01]  /*02e0*/  VIADD R2, R0, 0xffffffe ;  /* 0x0ffffffe00027836 */ /* 0x001fe20000000000 */
[----:B------:R-:W-:-:S05]  /*02f0*/  MOV R0, RZ ;  /* 0x000000ff00007202 */ /* 0x000fca0000000f00 */
[----:B------:R0:W2:Y:S02]  /*0300*/  F2I.FTZ.U32.TRUNC.NTZ R3, R2 ;  /* 0x0000000200037305 */ /* 0x0000a4000021f000 */
[----:B0-----:R-:W-:Y:S01]  /*0310*/  IMAD.MOV.U32 R2, RZ, RZ, RZ ;  /* 0x000000ffff027224 */ /* 0x001fe200078e00ff */
[----:B--2---:R-:W-:-:S05]  /*0320*/  IADD3 R4, RZ, -R3, RZ ;  /* 0x80000003ff047210 */ /* 0x004fca0007ffe0ff */
[----:B------:R-:W-:Y:S01]  /*0330*/  IMAD R9, R4, R5, RZ ;  /* 0x0000000504097224 */ /* 0x000fe200078e02ff */
[----:B------:R-:W-:-:S03]  /*0340*/  HFMA2.MMA R4, -RZ, RZ, 0, 0 ;  /* 0x00000000ff047435 */ /* 0x000fc600000001ff */
[----:B------:R-:W-:-:S06]  /*0350*/  IMAD.HI.U32 R3, R3, R9, R2 ;  /* 0x0000000903037227 */ /* 0x000fcc00078e0002 */
[----:B------:R-:W-:Y:S01]  /*0360*/  IMAD.HI.U32 R14, R3, R12, RZ ;  /* 0x0000000c030e7227 */ /* 0x000fe200078e00ff */
[----:B------:R-:W-:-:S03]  /*0370*/  CS2R R2, SRZ ;  /* 0x0000000000027805 */ /* 0x000fc6000001ff00 */
[----:B------:R-:W-:Y:S01]  /*0380*/  IMAD.MOV R13, RZ, RZ, -R14 ;  /* 0x000000ffff0d7224 */ /* 0x000fe200078e0a0e */
        /* <DEDUP_REMOVED lines=16> */
[----:B---3--:R-:W-:Y:S01]  /*0490*/  SHF.L.U32 R4, R4, 0x10, RZ ;  /* 0x0000001004047819 */ /* 0x008fe200000006ff */
[----:B----4-:R-:W-:Y:S01]  /*04a0*/  @P1 IMAD.U32 R0, R18, 0x10000, RZ ;  /* 0x0001000012001824 */ /* 0x010fe200078e00ff */
[----:B------:R-:W-:-:S07]  /*04b0*/  @P1 SHF.L.U32 R2, R10, 0x10, RZ ;  /* 0x000000100a021819 */ /* 0x000fce00000006ff */
.L_x_1414:
[----:B------:R-:W-:Y:S05]  /*04c0*/  BSYNC B0 ;  /* 0x0000000000007941 */ /* 0x000fea0003800000 */
.L_x_1413:
[----:B------:R-:W-:Y:S01]  /*04d0*/  IMAD R10, R5, R13, R12 ;  /* 0x0000000d050a7224 */ /* 0x000fe200078e020c */
[----:B------:R-:W0:Y:S01]  /*04e0*/  S2UR UR7, SR_CTAID.Y ;  /* 0x00000000000779c3 */ /* 0x000e220000002600 */
[----:B-----5:R-:W-:-:S03]  /*04f0*/  FFMA.FTZ R20, -R6, R6, R7 ;  /* 0x0000000606147223 */ /* 0x020fc60000010107 */
[----:B------:R-:W-:Y:S02]  /*0500*/  ISETP.GE.U32.AND P3, PT, R10, R5, PT ;  /* 0x000000050a00720c */ /* 0x000fe40003f66070 */
[----:B------:R-:W-:Y:S02]  /*0510*/  FSETP.GTU.FTZ.AND P2, PT, R20, RZ, PT ;  /* 0x000000ff1400720b */ /* 0x000fe40003f5c000 */
[----:B------:R-:W1:Y:S09]  /*0520*/  LDC.64 R8, c[0x0][0x290] ;  /* 0x0000a400ff087b82 */ /* 0x000e720000000a00 */
[----:B------:R-:W-:Y:S01]  /*0530*/  @P3 IMAD.IADD R10, R10, 0x1, -R5 ;  /* 0x000000010a0a3824 */ /* 0x000fe200078e0a05 */
[----:B------:R-:W-:Y:S01]  /*0540*/  @P3 IADD3 R14, R14, 0x1, RZ ;  /* 0x000000010e0e3810 */ /* 0x000fe20007ffe0ff */
[----:B------:R-:W2:Y:S01]  /*0550*/  @P2 LDC R17, c[0x0][0x250] ;  /* 0x00009400ff112b82 */ /* 0x000ea20000000800 */
[----:B------:R-:W-:-:S02]  /*0560*/  ISETP.NE.U32.AND P3, PT, R5, RZ, PT ;  /* 0x000000ff0500720c */ /* 0x000fc40003f65070 */
[----:B------:R-:W-:Y:S01]  /*0570*/  ISETP.GE.U32.AND P4, PT, R10, R5, PT ;  /* 0x000000050a00720c */ /* 0x000fe20003f86070 */
[----:B0-----:R-:W-:-:S05]  /*0580*/  IMAD R18, R11, UR7, RZ ;  /* 0x000000070b127c24 */ /* 0x001fca000f8e02ff */
[----:B------:R-:W-:Y:S02]  /*0590*/  SHF.R.S32.HI R16, RZ, 0x1f, R18 ;  /* 0x0000001fff107819 */ /* 0x000fe40000011412 */
[----:B------:R-:W-:-:S04]  /*05a0*/  IADD3 R13, P1, R18, R11, RZ ;  /* 0x0000000b120d7210 */ /* 0x000fc80007f3e0ff */
[----:B------:R-:W-:Y:S01]  /*05b0*/  LEA.HI.X.SX32 R10, R11, R16, 0x1, P1 ;  /* 0x000000100b0a7211 */ /* 0x000fe200008f0eff */
[----:B------:R-:W-:Y:S01]  /*05c0*/  @P4 VIADD R14, R14, 0x1 ;  /* 0x000000010e0e4836 */ /* 0x000fe20000000000 */
[----:B-1----:R-:W-:-:S04]  /*05d0*/  ISETP.LT.U32.AND P1, PT, R13, R8, PT ;  /* 0x000000080d00720c */ /* 0x002fc80003f21070 */
[----:B------:R-:W-:Y:S02]  /*05e0*/  ISETP.LT.AND.EX P1, PT, R10, R9, PT, P1 ;  /* 0x000000090a00720c */ /* 0x000fe40003f21310 */
[----:B------:R-:W-:Y:S02]  /*05f0*/  CS2R R10, SRZ ;  /* 0x00000000000a7805 */ /* 0x000fe4000001ff00 */
[----:B------:R-:W-:Y:S01]  /*0600*/  SEL R15, R15, R14, !P3 ;  /* 0x0000000e0f0f7207 */ /* 0x000fe20005800000 */
[----:B------:R-:W-:Y:S01]  /*0610*/  HFMA2.MMA R14, -RZ, RZ, 1.875, 0 ;  /* 0x3f800000ff0e7435 */ /* 0x000fe200000001ff */
[----:B------:R-:W-:Y:S01]  /*0620*/  SEL R13, R13, R8, P1 ;  /* 0x000000080d0d7207 */ /* 0x000fe20000800000 */
[----:B--2---:R-:W-:Y:S01]  /*0630*/  @P2 FADD.FTZ R17, R20, R17 ;  /* 0x0000001114112221 */ /* 0x004fe20000010000 */
[----:B------:R-:W-:Y:S01]  /*0640*/  CS2R R8, SRZ ;  /* 0x0000000000087805 */ /* 0x000fe2000001ff00 */
[----:B------:R-:W-:Y:S01]  /*0650*/  IMAD.MOV R7, RZ, RZ, -R15 ;  /* 0x000000ffff077224 */ /* 0x000fe200078e0a0f */
[----:B------:R-:W-:-:S03]  /*0660*/  ISETP.GE.AND P1, PT, R18, R13, PT ;  /* 0x0000000d1200720c */ /* 0x000fc60003f26270 */
[----:B------:R-:W-:Y:S01]  /*0670*/  IMAD R12, R5, R7, R12 ;  /* 0x00000007050c7224 */ /* 0x000fe200078e020c */
[----:B------:R-:W-:Y:S01]  /*0680*/  MOV R7, RZ ;  /* 0x000000ff00077202 */ /* 0x000fe20000000f00 */
[----:B------:R0:W1:Y:S01]  /*0690*/  @P2 MUFU.RSQ R14, R17 ;  /* 0x00000011000e2308 */ /* 0x0000620000001400 */
[----:B------:R-:W-:-:S07]  /*06a0*/  IMAD.MOV.U32 R5, RZ, RZ, RZ ;  /* 0x000000ffff057224 */ /* 0x000fce00078e00ff */
[----:B------:R-:W-:Y:S05]  /*06b0*/  @P1 BRA `(.L_x_1415) ;  /* 0x0000000800d81947 */ /* 0x000fea0003800000 */
[----:B------:R-:W2:Y:S01]  /*06c0*/  LDC.64 R8, c[0x0][0x298] ;  /* 0x0000a600ff087b82 */ /* 0x000ea20000000a00 */
[CC--:B------:R-:W-:Y:S01]  /*06d0*/  IADD3 R5, -R18.reuse, R13.reuse, RZ ;  /* 0x0000000d12057210 */ /* 0x0c0fe20007ffe1ff */
[----:B------:R-:W-:Y:S01]  /*06e0*/  USHF.R.S32.HI UR7, URZ, 0x1f, UR6 ;  /* 0x0000001f3f077899 */ /* 0x000fe20008011406 */
[----:B------:R-:W-:Y:S02]  /*06f0*/  IADD3 R7, -R18, -0x2, RZ ;  /* 0xfffffffe12077810 */ /* 0x000fe40007ffe1ff */
[----:B------:R-:W-:Y:S02]  /*0700*/  LOP3.LUT R5, R5, 0x1, RZ, 0xc0, !PT ;  /* 0x0000000105057812 */ /* 0x000fe400078ec0ff */
[----:B------:R-:W-:Y:S02]  /*0710*/  LOP3.LUT R10, RZ, R13, RZ, 0x33, !PT ;  /* 0x0000000dff0a7212 */ /* 0x000fe400078e33ff */
[----:B------:R-:W-:Y:S01]  /*0720*/  ISETP.NE.U32.AND P2, PT, R5, 0x1, PT ;  /* 0x000000010500780c */ /* 0x000fe20003f45070 */
[----:B------:R-:W-:Y:S01]  /*0730*/  IMAD.MOV.U32 R5, RZ, RZ, RZ ;  /* 0x000000ffff057224 */ /* 0x000fe200078e00ff */
[----:B------:R-:W-:-:S02]  /*0740*/  ISETP.NE.AND P1, PT, R7, R10, PT ;  /* 0x0000000a0700720c */ /* 0x000fc40003f25270 */
[----:B------:R-:W-:Y:S01]  /*0750*/  MOV R7, RZ ;  /* 0x000000ff00077202 */ /* 0x000fe20000000f00 */
[C---:B--2---:R-:W-:Y:S02]  /*0760*/  IMAD R10, R8.reuse, UR7, RZ ;  /* 0x00000007080a7c24 */ /* 0x044fe4000f8e02ff */
[----:B------:R-:W-:-:S04]  /*0770*/  IMAD.WIDE.U32 R28, R8, UR6, R28 ;  /* 0x00000006081c7c25 */ /* 0x000fc8000f8e001c */
[----:B------:R-:W-:Y:S01]  /*0780*/  IMAD R27, R9, UR6, R10 ;  /* 0x00000006091b7c24 */ /* 0x000fe2000f8e020a */
[----:B------:R-:W-:Y:S01]  /*0790*/  ULDC.U8 UR6, c[0x0][0x2a4] ;  /* 0x0000a90000067ab9 */ /* 0x000fe20000000000 */
[----:B------:R-:W-:Y:S02]  /*07a0*/  CS2R R8, SRZ ;  /* 0x0000000000087805 */ /* 0x000fe4000001ff00 */
[----:B------:R-:W-:Y:S01]  /*07b0*/  CS2R R10, SRZ ;  /* 0x00000000000a7805 */ /* 0x000fe2000001ff00 */
[----:B------:R-:W-:Y:S01]  /*07c0*/  IMAD.IADD R27, R29, 0x1, R27 ;  /* 0x000000011d1b7824 */ /* 0x000fe200078e021b */
[----:B------:R-:W-:Y:S06]  /*07d0*/  @P2 BRA `(.L_x_1416) ;  /* 0x0000000000cc2947 */ /* 0x000fec0003800000 */
[----:B------:R-:W2:Y:S01]  /*07e0*/  @!P0 LDC.64 R10, c[0x0][0x230] ;  /* 0x00008c00ff0a8b82 */ /* 0x000ea20000000a00 */
[----:B------:R-:W-:Y:S01]  /*07f0*/  @!P0 MOV R26, R28 ;  /* 0x0000001c001a8202 */ /* 0x000fe20000000f00 */
[----:B------:R-:W-:-:S04]  /*0800*/  @!P0 IMAD R5, R16, UR8, RZ ;  /* 0x0000000810058c24 */ /* 0x000fc8000f8e02ff */
[C---:B------:R-:W-:Y:S02]  /*0810*/  @!P0 IMAD R5, R18.reuse, UR9, R5 ;  /* 0x0000000912058c24 */ /* 0x040fe4000f8e0205 */
[----:B------:R-:W-:-:S04]  /*0820*/  @!P0 IMAD.WIDE.U32 R8, R18, UR8, R26 ;  /* 0x0000000812088c25 */ /* 0x000fc8000f8e001a */
[----:B------:R-:W-:Y:S01]  /*0830*/  @!P0 IMAD.IADD R5, R9, 0x1, R5 ;  /* 0x0000000109058824 */ /* 0x000fe200078e0205 */
[----:B------:R-:W-:-:S04]  /*0840*/  @!P0 SHF.L.U32 R23, R8, 0x2, RZ ;  /* 0x0000000208178819 */ /* 0x000fc800000006ff */
[----:B------:R-:W-:Y:S02]  /*0850*/  @!P0 SHF.L.U64.HI R16, R8, 0x2, R5 ;  /* 0x0000000208108819 */ /* 0x000fe40000010205 */
[----:B------:R-:W-:Y:S02]  /*0860*/  CS2R R8, SRZ ;  /* 0x0000000000087805 */ /* 0x000fe4000001ff00 */
[----:B--2---:R-:W-:-:S05]  /*0870*/  @!P0 IADD3 R20, P2, R23, R10, RZ ;  /* 0x0000000a17148210 */ /* 0x004fca0007f5e0ff */
[----:B------:R-:W-:Y:S02]  /*0880*/  @!P0 IMAD.X R21, R16, 0x1, R11, P2 ;  /* 0x0000000110158824 */ /* 0x000fe400010e060b */
[----:B------:R-:W2:Y:S03]  /*0890*/  @!P0 LDC.64 R10, c[0x0][0x228] ;  /* 0x00008a00ff0a8b82 */ /* 0x000ea60000000a00 */
[----:B------:R-:W3:Y:S01]  /*08a0*/  @!P0 LDG.E.64 R8, desc[UR4][R20.64] ;  /* 0x0000000414088981 */ /* 0x000ee2000c1e1b00 */
[----:B--2---:R-:W-:-:S04]  /*08b0*/  @!P0 IADD3 R22, P2, R23, R10, RZ ;  /* 0x0000000a17168210 */ /* 0x004fc80007f5e0ff */
[----:B------:R-:W-:Y:S02]  /*08c0*/  @!P0 IADD3.X R23, R16, R11, RZ, P2, !PT ;  /* 0x0000000b10178210 */ /* 0x000fe400017fe4ff */
[----:B0-----:R-:W-:-:S06]  /*08d0*/  CS2R R16, SRZ ;  /* 0x0000000000107805 */ /* 0x001fcc000001ff00 */
[----:B------:R0:W2:Y:S01]  /*08e0*/  @!P0 LDG.E.64 R16, desc[UR4][R22.64] ;  /* 0x0000000416108981 */ /* 0x0000a2000c1e1b00 */
[----:B------:R-:W-:Y:S01]  /*08f0*/  ISETP.NE.AND P2, PT, RZ, UR6, PT ;  /* 0x00000006ff007c0c */ /* 0x000fe2000bf45270 */
[----:B------:R-:W-:Y:S02]  /*0900*/  VIADD R18, R18, 0x1 ;  /* 0x0000000112127836 */ /* 0x000fe40000000000 */
[C---:B---3--:R-:W-:Y:S01]  /*0910*/  FADD.FTZ R11, -R6.reuse, R8 ;  /* 0x00000008060b7221 */ /* 0x048fe20000010100 */
[----:B------:R-:W-:-:S03]  /*0920*/  FADD.FTZ R9, -R6, R9 ;  /* 0x0000000906097221 */ /* 0x000fc60000010100 */
[-C--:B-1----:R-:W-:Y:S01]  /*0930*/  FMUL.FTZ R11, R11, R14.reuse ;  /* 0x0000000e0b0b7220 */ /* 0x082fe20000410000 */
[----:B------:R-:W-:-:S05]  /*0940*/  FMUL.FTZ R19, R9, R14 ;  /* 0x0000000e09137220 */ /* 0x000fca0000410000 */
[----:B------:R-:W-:Y:S01]  /*0950*/  @P2 FFMA.FTZ R5, R11, R3, R0 ;  /* 0x000000030b052223 */ /* 0x000fe20000010000 */
[----:B------:R-:W-:-:S03]  /*0960*/  @P2 FFMA.FTZ R7, R19, R4, R2 ;  /* 0x0000000413072223 */ /* 0x000fc60000010002 */
[----:B------:R-:W-:Y:S01]  /*0970*/  @P2 FMUL.FTZ R8, R5, -1.4426950216293334961 ;  /* 0xbfb8aa3b05082820 */ /* 0x000fe20000410000 */
[----:B------:R-:W-:-:S05]  /*0980*/  @P2 FMUL.FTZ R10, R7, -1.4426950216293334961 ;  /* 0xbfb8aa3b070a2820 */ /* 0x000fca0000410000 */
[----:B------:R-:W1:Y:S08]  /*0990*/  @P2 MUFU.EX2 R8, R8 ;  /* 0x0000000800082308 */ /* 0x000e700000000800 */
[----:B------:R-:W3:Y:S01]  /*09a0*/  @P2 MUFU.EX2 R10, R10 ;  /* 0x0000000a000a2308 */ /* 0x000ee20000000800 */
[----:B-1----:R-:W-:-:S07]  /*09b0*/  @P2 FADD.FTZ R9, R8, 1 ;  /* 0x3f80000008092421 */ /* 0x002fce0000010000 */
[----:B------:R-:W0:Y:S01]  /*09c0*/  @P2 MUFU.RCP R9, R9 ;  /* 0x0000000900092308 */ /* 0x000e220000001000 */
[----:B---3--:R-:W-:-:S07]  /*09d0*/  @P2 FADD.FTZ R20, R10, 1 ;  /* 0x3f8000000a142421 */ /* 0x008fce0000010000 */
[----:B------:R-:W1:Y:S01]  /*09e0*/  @P2 MUFU.RCP R20, R20 ;  /* 0x0000001400142308 */ /* 0x000e620000001000 */
[----:B0-----:R-:W-:Y:S01]  /*09f0*/  @P2 FADD.FTZ R22, -R9, 1 ;  /* 0x3f80000009162421 */ /* 0x001fe20000010100 */
[----:B--2---:R-:W-:-:S03]  /*0a00*/  @P2 FMUL.FTZ R21, R16, R9 ;  /* 0x0000000910152220 */ /* 0x004fc60000410000 */
[----:B------:R-:W-:Y:S01]  /*0a10*/  @P2 FFMA.FTZ R22, R5, R22, 1 ;  /* 0x3f80000005162423 */ /* 0x000fe20000010016 */
[----:B-1----:R-:W-:Y:S01]  /*0a20*/  @P2 FADD.FTZ R24, -R20, 1 ;  /* 0x3f80000014182421 */ /* 0x002fe20000010100 */
[----:B------:R-:W-:Y:S02]  /*0a30*/  @P2 FMUL.FTZ R5, R17, R20 ;  /* 0x0000001411052220 */ /* 0x000fe40000410000 */
[----:B------:R-:W-:Y:S01]  /*0a40*/  @P2 FMUL.FTZ R16, R21, R22 ;  /* 0x0000001615102220 */ /* 0x000fe20000410000 */
[----:B------:R-:W-:-:S03]  /*0a50*/  @P2 FFMA.FTZ R24, R7, R24, 1 ;  /* 0x3f80000007182423 */ /* 0x000fc60000010018 */
[----:B------:R-:W-:Y:S01]  /*0a60*/  FMUL.FTZ R8, R16, R3 ;  /* 0x0000000310087220 */ /* 0x000fe20000410000 */
[----:B------:R-:W-:Y:S01]  /*0a70*/  FADD.FTZ R9, RZ, R16 ;  /* 0x00000010ff097221 */ /* 0x000fe20000010000 */
[----:B------:R-:W-:Y:S02]  /*0a80*/  @P2 FMUL.FTZ R17, R5, R24 ;  /* 0x0000001805112220 */ /* 0x000fe40000410000 */
[----:B------:R-:W-:Y:S01]  /*0a90*/  FFMA.FTZ R10, R11, R8, RZ ;  /* 0x000000080b0a7223 */ /* 0x000fe200000100ff */
[----:B------:R-:W-:Y:S01]  /*0aa0*/  FADD.FTZ R8, RZ, R8 ;  /* 0x00000008ff087221 */ /* 0x000fe20000010000 */
[----:B------:R-:W-:Y:S01]  /*0ab0*/  FMUL.FTZ R5, R17, R4 ;  /* 0x0000000411057220 */ /* 0x000fe20000410000 */
[----:B------:R-:W-:-:S03]  /*0ac0*/  FFMA.FTZ R11, R11, R16, RZ ;  /* 0x000000100b0b7223 */ /* 0x000fc600000100ff */
[----:B------:R-:W-:Y:S01]  /*0ad0*/  FFMA.FTZ R7, R19, R5, R10 ;  /* 0x0000000513077223 */ /* 0x000fe2000001000a */
[----:B------:R-:W-:Y:S01]  /*0ae0*/  FADD.FTZ R5, R5, R8 ;  /* 0x0000000805057221 */ /* 0x000fe20000010000 */
[----:B------:R-:W-:Y:S01]  /*0af0*/  FFMA.FTZ R10, R19, R17, RZ ;  /* 0x00000011130a7223 */ /* 0x000fe200000100ff */
[----:B------:R-:W-:-:S07]  /*0b00*/  FADD.FTZ R8, RZ, R17 ;  /* 0x00000011ff087221 */ /* 0x000fce0000010000 */
.L_x_1416:
[----:B------:R-:W-:Y:S05]  /*0b10*/  @!P1 BRA `(.L_x_1415) ;  /* 0x0000000400c09947 */ /* 0x000fea0003800000 */
[----:B------:R-:W-:-:S04]  /*0b20*/  IADD3 R24, R18, 0x1, RZ ;  /* 0x0000000112187810 */ /* 0x000fc80007ffe0ff */
[----:B------:R-:W-:-:S07]  /*0b30*/  SHF.R.S32.HI R25, RZ, 0x1f, R24 ;  /* 0x0000001fff197819 */ /* 0x000fce0000011418 */
.L_x_1417:
[----:B0-----:R-:W0:Y:S01]  /*0b40*/  @!P0 LDC.64 R16, c[0x0][0x288] ;  /* 0x0000a200ff108b82 */ /* 0x001e220000000a00 */
        /* <DEDUP_REMOVED lines=8> */
[----:B------:R-:W-:Y:S02]  /*0bd0*/  @!P0 IMAD R17, R21, R17, R20 ;  /* 0x0000001115118224 */ /* 0x000fe400078e0214 */
[----:B------:R-:W-:-:S03]  /*0be0*/  @!P0 IMAD.SHL.U32 R31, R32, 0x4, RZ ;  /* 0x00000004201f8824 */ /* 0x000fc600078e00ff */
[----:B------:R-:W-:Y:S02]  /*0bf0*/  @!P0 IADD3 R17, R33, R17, RZ ;  /* 0x0000001121118210 */ /* 0x000fe40007ffe0ff */
[----:B------:R-:W3:Y:S01]  /*0c00*/  @!P0 LDC.64 R20, c[0x0][0x228] ;  /* 0x00008a00ff148b82 */ /* 0x000ee20000000a00 */
[----:B--2---:R-:W-:Y:S02]  /*0c10*/  @!P0 IADD3 R36, P1, R31, R18, RZ ;  /* 0x000000121f248210 */ /* 0x004fe40007f3e0ff */
[----:B------:R-:W-:Y:S02]  /*0c20*/  @!P0 SHF.L.U64.HI R32, R32, 0x2, R17 ;  /* 0x0000000220208819 */ /* 0x000fe40000010211 */
[----:B------:R-:W-:-:S03]  /*0c30*/  CS2R R16, SRZ ;  /* 0x0000000000107805 */ /* 0x000fc6000001ff00 */
[----:B------:R-:W-:Y:S02]  /*0c40*/  @!P0 IMAD.X R37, R32, 0x1, R19, P1 ;  /* 0x0000000120258824 */ /* 0x000fe400008e0613 */
[----:B------:R-:W2:Y:S03]  /*0c50*/  @!P0 LDC.64 R18, c[0x0][0x288] ;  /* 0x0000a200ff128b82 */ /* 0x000ea60000000a00 */
[----:B------:R3:W4:Y:S01]  /*0c60*/  @!P0 LDG.E.64 R16, desc[UR4][R36.64] ;  /* 0x0000000424108981 */ /* 0x000722000c1e1b00 */
[----:B------:R-:W-:Y:S01]  /*0c70*/  @!P0 MOV R34, R28 ;  /* 0x0000001c00228202 */ /* 0x000fe20000000f00 */
[----:B------:R-:W-:Y:S02]  /*0c80*/  @!P0 IMAD.MOV.U32 R35, RZ, RZ, R27 ;  /* 0x000000ffff238224 */ /* 0x000fe400078e001b */
[-C--:B--2---:R-:W-:Y:S02]  /*0c90*/  @!P0 IMAD R30, R25, R18.reuse, RZ ;  /* 0x00000012191e8224 */ /* 0x084fe400078e02ff */
[----:B------:R-:W-:-:S04]  /*0ca0*/  @!P0 IMAD.WIDE.U32 R34, R24, R18, R34 ;  /* 0x0000001218228225 */ /* 0x000fc800078e0022 */
[----:B------:R-:W-:Y:S02]  /*0cb0*/  @!P0 IMAD R19, R24, R19, R30 ;  /* 0x0000001318138224 */ /* 0x000fe400078e021e */
[----:B------:R-:W-:-:S03]  /*0cc0*/  @!P0 IMAD.SHL.U32 R33, R34, 0x4, RZ ;  /* 0x0000000422218824 */ /* 0x000fc600078e00ff */
[----:B------:R-:W-:-:S04]  /*0cd0*/  @!P0 IADD3 R19, R35, R19, RZ ;  /* 0x0000001323138210 */ /* 0x000fc80007ffe0ff */
[----:B------:R-:W-:Y:S02]  /*0ce0*/  @!P0 SHF.L.U64.HI R30, R34, 0x2, R19 ;  /* 0x00000002221e8819 */ /* 0x000fe40000010213 */
[----:B------:R-:W-:Y:S02]  /*0cf0*/  CS2R R18, SRZ ;  /* 0x0000000000127805 */ /* 0x000fe4000001ff00 */
[----:B0-----:R-:W-:-:S04]  /*0d00*/  @!P0 IADD3 R34, P1, R33, R22, RZ ;  /* 0x0000001621228210 */ /* 0x001fc80007f3e0ff */
[----:B------:R-:W-:Y:S02]  /*0d10*/  @!P0 IADD3.X R35, R30, R23, RZ, P1, !PT ;  /* 0x000000171e238210 */ /* 0x000fe40000ffe4ff */
[----:B---3--:R-:W-:Y:S01]  /*0d20*/  @!P0 IADD3 R36, P1, R31, R20, RZ ;  /* 0x000000141f248210 */ /* 0x008fe20007f3e0ff */
[----:B------:R-:W0:Y:S02]  /*0d30*/  @!P0 LDC.64 R22, c[0x0][0x228] ;  /* 0x00008a00ff168b82 */ /* 0x000e240000000a00 */
[----:B------:R2:W3:Y:S02]  /*0d40*/  @!P0 LDG.E.64 R18, desc[UR4][R34.64] ;  /* 0x0000000422128981 */ /* 0x0004e4000c1e1b00 */
[----:B------:R-:W-:Y:S01]  /*0d50*/  @!P0 IMAD.X R37, R32, 0x1, R21, P1 ;  /* 0x0000000120258824 */ /* 0x000fe200008e0615 */
[----:B------:R-:W-:-:S06]  /*0d60*/  CS2R R20, SRZ ;  /* 0x0000000000147805 */ /* 0x000fcc000001ff00 */
[----:B------:R-:W5:Y:S01]  /*0d70*/  @!P0 LDG.E.64 R20, desc[UR4][R36.64] ;  /* 0x0000000424148981 */ /* 0x000f62000c1e1b00 */
[----:B0-----:R-:W-:-:S04]  /*0d80*/  @!P0 IADD3 R32, P1, R33, R22, RZ ;  /* 0x0000001621208210 */ /* 0x001fc80007f3e0ff */
[----:B------:R-:W-:Y:S02]  /*0d90*/  @!P0 IADD3.X R33, R30, R23, RZ, P1, !PT ;  /* 0x000000171e218210 */ /* 0x000fe40000ffe4ff */
[----:B------:R-:W-:-:S06]  /*0da0*/  CS2R R22, SRZ ;  /* 0x0000000000167805 */ /* 0x000fcc000001ff00 */
[----:B------:R0:W5:Y:S01]  /*0db0*/  @!P0 LDG.E.64 R22, desc[UR4][R32.64] ;  /* 0x0000000420168981 */ /* 0x000162000c1e1b00 */
[----:B------:R-:W-:Y:S01]  /*0dc0*/  ISETP.NE.AND P2, PT, RZ, UR6, PT ;  /* 0x00000006ff007c0c */ /* 0x000fe2000bf45270 */
[C---:B----4-:R-:W-:Y:S01]  /*0dd0*/  FADD.FTZ R31, -R6.reuse, R16 ;  /* 0x00000010061f7221 */ /* 0x050fe20000010100 */
[----:B------:R-:W-:-:S03]  /*0de0*/  FADD.FTZ R17, -R6, R17 ;  /* 0x0000001106117221 */ /* 0x000fc60000010100 */
[----:B-1----:R-:W-:-:S08]  /*0df0*/  FMUL.FTZ R16, R31, R14 ;  /* 0x0000000e1f107220 */ /* 0x002fd00000410000 */
[----:B------:R-:W-:-:S04]  /*0e00*/  @P2 FFMA.FTZ R30, R16, R3, R0 ;  /* 0x00000003101e2223 */ /* 0x000fc80000010000 */
[----:B--2---:R-:W-:-:S06]  /*0e10*/  @P2 FMUL.FTZ R34, R30, -1.4426950216293334961 ;  /* 0xbfb8aa3b1e222820 */ /* 0x004fcc0000410000 */
[----:B------:R-:W1:Y:S02]  /*0e20*/  @P2 MUFU.EX2 R34, R34 ;  /* 0x0000002200222308 */ /* 0x000e640000000800 */
[----:B-1----:R-:W-:-:S06]  /*0e30*/  @P2 FADD.FTZ R35, R34, 1 ;  /* 0x3f80000022232421 */ /* 0x002fcc0000010000 */
[----:B------:R-:W0:Y:S01]  /*0e40*/  @P2 MUFU.RCP R35, R35 ;  /* 0x0000002300232308 */ /* 0x000e220000001000 */
[C---:B---3--:R-:W-:Y:S01]  /*0e50*/  FADD.FTZ R31, -R6.reuse, R18 ;  /* 0x00000012061f7221 */ /* 0x048fe20000010100 */
[----:B------:R-:W-:-:S03]  /*0e60*/  FADD.FTZ R19, -R6, R19 ;  /* 0x0000001306137221 */ /* 0x000fc60000010100 */
[-C--:B------:R-:W-:Y:S01]  /*0e70*/  FMUL.FTZ R31, R31, R14.reuse ;  /* 0x0000000e1f1f7220 */ /* 0x080fe20000410000 */
[----:B------:R-:W-:-:S03]  /*0e80*/  FMUL.FTZ R19, R19, R14 ;  /* 0x0000000e13137220 */ /* 0x000fc60000410000 */
[----:B------:R-:W-:Y:S01]  /*0e90*/  @P2 FFMA.FTZ R18, R31, R3, R0 ;  /* 0x000000031f122223 */ /* 0x000fe20000010000 */
[----:B0-----:R-:W-:-:S03]  /*0ea0*/  @P2 FADD.FTZ R33, -R35, 1 ;  /* 0x3f80000023212421 */ /* 0x001fc60000010100 */
[----:B------:R-:W-:Y:S01]  /*0eb0*/  @P2 FMUL.FTZ R32, R18, -1.4426950216293334961 ;  /* 0xbfb8aa3b12202820 */ /* 0x000fe20000410000 */
[----:B------:R-:W-:Y:S01]  /*0ec0*/  @P2 FFMA.FTZ R33, R30, R33, 1 ;  /* 0x3f8000001e212423 */ /* 0x000fe20000010021 */
[----:B-----5:R-:W-:-:S04]  /*0ed0*/  @P2 FMUL.FTZ R30, R20, R35 ;  /* 0x00000023141e2220 */ /* 0x020fc80000410000 */
[----:B------:R-:W0:Y:S01]  /*0ee0*/  @P2 MUFU.EX2 R32, R32 ;  /* 0x0000002000202308 */ /* 0x000e220000000800 */
[----:B------:R-:W-:Y:S01]  /*0ef0*/  @P2 FMUL.FTZ R20, R30, R33 ;  /* 0x000000211e142220 */ /* 0x000fe20000410000 */
[--C-:B------:R-:W-:Y:S01]  /*0f00*/  @P2 FFMA.FTZ R30, R19, R4, R2.reuse ;  /* 0x00000004131e2223 */ /* 0x100fe20000010002 */
[----:B------:R-:W-:Y:S02]  /*0f10*/  FMUL.FTZ R33, R17, R14 ;  /* 0x0000000e11217220 */ /* 0x000fe40000410000 */
[----:B------:R-:W-:Y:S01]  /*0f20*/  FADD.FTZ R9, R20, R9 ;  /* 0x0000000914097221 */ /* 0x000fe20000010000 */
[----:B------:R-:W-:Y:S01]  /*0f30*/  @P2 FMUL.FTZ R36, R30, -1.4426950216293334961 ;  /* 0xbfb8aa3b1e242820 */ /* 0x000fe20000410000 */
[----:B------:R-:W-:-:S04]  /*0f40*/  @P2 FFMA.FTZ R17, R33, R4, R2 ;  /* 0x0000000421112223 */ /* 0x000fc80000010002 */
[----:B------:R-:W-:Y:S01]  /*0f50*/  @P2 FMUL.FTZ R37, R17, -1.4426950216293334961 ;  /* 0xbfb8aa3b11252820 */ /* 0x000fe20000410000 */
[----:B------:R-:W1:Y:S01]  /*0f60*/  @P2 MUFU.EX2 R36, R36 ;  /* 0x0000002400242308 */ /* 0x000e620000000800 */
[----:B0-----:R-:W-:-:S07]  /*0f70*/  @P2 FADD.FTZ R35, R32, 1 ;  /* 0x3f80000020232421 */ /* 0x001fce0000010000 */
[----:B------:R-:W0:Y:S08]  /*0f80*/  @P2 MUFU.EX2 R34, R37 ;  /* 0x0000002500222308 */ /* 0x000e300000000800 */
[----:B------:R-:W2:Y:S01]  /*0f90*/  @P2 MUFU.RCP R35, R35 ;  /* 0x0000002300232308 */ /* 0x000ea20000001000 */
[----:B-1----:R-:W-:Y:S01]  /*0fa0*/  @P2 FADD.FTZ R32, R36, 1 ;  /* 0x3f80000024202421 */ /* 0x002fe20000010000 */
[----:B------:R-:W-:Y:S01]  /*0fb0*/  FFMA.FTZ R36, R16, R20, R11 ;  /* 0x0000001410247223 */ /* 0x000fe2000001000b */
[----:B------:R-:W-:-:S04]  /*0fc0*/  FMUL.FTZ R20, R20, R3 ;  /* 0x0000000314147220 */ /* 0x000fc80000410000 */
[----:B------:R-:W-:Y:S01]  /*0fd0*/  FFMA.FTZ R16, R16, R20, R7 ;  /* 0x0000001410107223 */ /* 0x000fe20000010007 */
[----:B------:R-:W1:Y:S01]  /*0fe0*/  @P2 MUFU.RCP R32, R32 ;  /* 0x0000002000202308 */ /* 0x000e620000001000 */
[----:B0-----:R-:W-:Y:S01]  /*0ff0*/  @P2 FADD.FTZ R34, R34, 1 ;  /* 0x3f80000022222421 */ /* 0x001fe20000010000 */
[----:B------:R-:W-:-:S06]  /*1000*/  FADD.FTZ R20, R20, R5 ;  /* 0x0000000514147221 */ /* 0x000fcc0000010000 */
[----:B------:R-:W0:Y:S01]  /*1010*/  @P2 MUFU.RCP R34, R34 ;  /* 0x0000002200222308 */ /* 0x000e220000001000 */
[----:B--2---:R-:W-:Y:S01]  /*1020*/  @P2 FADD.FTZ R7, -R35, 1 ;  /* 0x3f80000023072421 */ /* 0x004fe20000010100 */
[----:B------:R-:W-:-:S03]  /*1030*/  @P2 FMUL.FTZ R35, R22, R35 ;  /* 0x0000002316232220 */ /* 0x000fc60000410000 */
[----:B------:R-:W-:Y:S01]  /*1040*/  @P2 FFMA.FTZ R18, R18, R7, 1 ;  /* 0x3f80000012122423 */ /* 0x000fe20000010007 */
[----:B-1----:R-:W-:-:S03]  /*1050*/  @P2 FADD.FTZ R7, -R32, 1 ;  /* 0x3f80000020072421 */ /* 0x002fc60000010100 */
[----:B------:R-:W-:Y:S01]  /*1060*/  @P2 FMUL.FTZ R22, R35, R18 ;  /* 0x0000001223162220 */ /* 0x000fe20000410000 */
[----:B------:R-:W-:Y:S01]  /*1070*/  @P2 FMUL.FTZ R5, R23, R32 ;  /* 0x0000002017052220 */ /* 0x000fe20000410000 */
[----:B------:R-:W-:Y:S02]  /*1080*/  @P2 FFMA.FTZ R30, R30, R7, 1 ;  /* 0x3f8000001e1e2423 */ /* 0x000fe40000010007 */
[----:B------:R-:W-:Y:S01]  /*1090*/  FADD.FTZ R9, R9, R22 ;  /* 0x0000001609097221 */ /* 0x000fe20000010000 */
[----:B------:R-:W-:Y:S01]  /*10a0*/  FFMA.FTZ R11, R31, R22, R36 ;  /* 0x000000161f0b7223 */ /* 0x000fe20000010024 */
[----:B0-----:R-:W-:Y:S01]  /*10b0*/  @P2 FADD.FTZ R7, -R34, 1 ;  /* 0x3f80000022072421 */ /* 0x001fe20000010100 */
[----:B------:R-:W-:Y:S01]  /*10c0*/  @P2 FMUL.FTZ R34, R21, R34 ;  /* 0x0000002215222220 */ /* 0x000fe20000410000 */
[----:B------:R-:W-:Y:S02]  /*10d0*/  @P2 FMUL.FTZ R23, R5, R30 ;  /* 0x0000001e05172220 */ /* 0x000fe40000410000 */
[----:B------:R-:W-:-:S02]  /*10e0*/  @P2 FFMA.FTZ R7, R17, R7, 1 ;  /* 0x3f80000011072423 */ /* 0x000fc40000010007 */
[-C--:B------:R-:W-:Y:S02]  /*10f0*/  FMUL.FTZ R5, R23, R4.reuse ;  /* 0x0000000417057220 */ /* 0x080fe40000410000 */
[----:B------:R-:W-:Y:S01]  /*1100*/  @P2 FMUL.FTZ R21, R34, R7 ;  /* 0x0000000722152220 */ /* 0x000fe20000410000 */
[C---:B------:R-:W-:Y:S01]  /*1110*/  VIADD R34, R24.reuse, 0x1 ;  /* 0x0000000118227836 */ /* 0x040fe20000000000 */
[----:B------:R-:W-:Y:S02]  /*1120*/  IADD3 R24, P2, R24, 0x2, RZ ;  /* 0x0000000218187810 */ /* 0x000fe40007f5e0ff */
[----:B------:R-:W-:Y:S01]  /*1130*/  FADD.FTZ R8, R21, R8 ;  /* 0x0000000815087221 */ /* 0x000fe20000010000 */
[----:B------:R-:W-:Y:S01]  /*1140*/  FFMA.FTZ R10, R33, R21, R10 ;  /* 0x00000015210a7223 */ /* 0x000fe2000001000a */
[----:B------:R-:W-:Y:S01]  /*1150*/  ISETP.GE.AND P1, PT, R34, R13, PT ;  /* 0x0000000d2200720c */ /* 0x000fe20003f26270 */
[----:B------:R-:W-:Y:S01]  /*1160*/  FMUL.FTZ R21, R21, R4 ;  /* 0x0000000415157220 */ /* 0x000fe20000410000 */
[----:B------:R-:W-:Y:S01]  /*1170*/  FADD.FTZ R8, R8, R23 ;  /* 0x0000001708087221 */ /* 0x000fe20000010000 */
[----:B------:R-:W-:Y:S01]  /*1180*/  FFMA.FTZ R10, R19, R23, R10 ;  /* 0x00000017130a7223 */ /* 0x000fe2000001000a */
[----:B------:R-:W-:Y:S01]  /*1190*/  IADD3.X R25, RZ, R25, RZ, P2, !PT ;  /* 0x00000019ff197210 */ /* 0x000fe200017fe4ff */
[----:B------:R-:W-:Y:S01]  /*11a0*/  FFMA.FTZ R33, R33, R21, R16 ;  /* 0x0000001521217223 */ /* 0x000fe20000010010 */
[----:B------:R-:W-:Y:S01]  /*11b0*/  FMUL.FTZ R16, R22, R3 ;  /* 0x0000000316107220 */ /* 0x000fe20000410000 */
[----:B------:R-:W-:-:S03]  /*11c0*/  FADD.FTZ R21, R21, R20 ;  /* 0x0000001415157221 */ /* 0x000fc60000010000 */
[----:B------:R-:W-:Y:S01]  /*11d0*/  FFMA.FTZ R18, R31, R16, R33 ;  /* 0x000000101f127223 */ /* 0x000fe20000010021 */
[----:B------:R-:W-:-:S03]  /*11e0*/  FADD.FTZ R16, R21, R16 ;  /* 0x0000001015107221 */ /* 0x000fc60000010000 */
[----:B------:R-:W-:Y:S01]  /*11f0*/  FFMA.FTZ R7, R19, R5, R18 ;  /* 0x0000000513077223 */ /* 0x000fe20000010012 */
[----:B------:R-:W-:Y:S01]  /*1200*/  FADD.FTZ R5, R5, R16 ;  /* 0x0000001005057221 */ /* 0x000fe20000010000 */
[----:B------:R-:W-:Y:S06]  /*1210*/  @!P1 BRA `(.L_x_1417) ;  /* 0xfffffff800489947 */ /* 0x000fec000383ffff */
.L_x_1415:
[----:B-1----:R-:W1:Y:S01]  /*1220*/  S2R R14, SR_TID.X ;  /* 0x00000000000e7919 */ /* 0x002e620000002100 */
[----:B------:R-:W-:Y:S02]  /*1230*/  ISETP.NE.AND P0, PT, R12, RZ, PT ;  /* 0x000000ff0c00720c */ /* 0x000fe40003f05270 */
[----:B------:R-:W-:Y:S01]  /*1240*/  MOV R13, 0x400 ;  /* 0x00000400000d7802 */ /* 0x000fe20000000f00 */
[----:B------:R-:W0:Y:S01]  /*1250*/  S2R R0, SR_CgaCtaId ;  /* 0x0000000000007919 */ /* 0x000e220000008800 */
[----:B------:R-:W-:Y:S02]  /*1260*/  SEL R3, RZ, 0x1, P0 ;  /* 0x00000001ff037807 */ /* 0x000fe40000000000 */
[----:B-1----:R-:W-:Y:S02]  /*1270*/  ISETP.GT.U32.AND P0, PT, R14, 0x1f, PT ;  /* 0x0000001f0e00780c */ /* 0x002fe40003f04070 */
[----:B0-----:R-:W-:-:S05]  /*1280*/  LEA R17, R0, R13, 0x18 ;  /* 0x0000000d00117211 */ /* 0x001fca00078ec0ff */
[----:B------:R-:W-:-:S05]  /*1290*/  IMAD R12, R14, 0xc, R17 ;  /* 0x0000000c0e0c7824 */ /* 0x000fca00078e0211 */
[----:B------:R0:W-:Y:S04]  /*12a0*/  STS [R12+0x14], R7 ;  /* 0x000014070c007388 */ /* 0x0001e80000000800 */
[----:B------:R0:W-:Y:S04]  /*12b0*/  STS [R12+0x18], R5 ;  /* 0x000018050c007388 */ /* 0x0001e80000000800 */
[----:B------:R0:W-:Y:S01]  /*12c0*/  STS [R12+0x10], R3 ;  /* 0x000010030c007388 */ /* 0x0001e20000000800 */
[----:B------:R-:W-:Y:S06]  /*12d0*/  BAR.SYNC.DEFER_BLOCKING 0x0 ;  /* 0x0000000000007b1d */ /* 0x000fec0000010000 */
[----:B------:R-:W-:Y:S05]  /*12e0*/  @P0 BRA `(.L_x_1418) ;  /* 0x0000000400400947 */ /* 0x000fea0003800000 */
[----:B------:R-:W-:Y:S01]  /*12f0*/  IMAD.SHL.U32 R18, R14, 0x2, RZ ;  /* 0x000000020e127824 */ /* 0x000fe200078e00ff */
[----:B------:R-:W-:-:S03]  /*1300*/  UMOV UR6, 0xffffffff ;  /* 0xffffffff00067882 */ /* 0x000fc60000000000 */
[----:B------:R-:W-:Y:S02]  /*1310*/  IMAD R18, R18, 0xc, R17 ;  /* 0x0000000c12127824 */ /* 0x000fe400078e0211 */
[----:B------:R-:W1:Y:S03]  /*1320*/  S2R R17, SR_LANEID ;  /* 0x0000000000117919 */ /* 0x000e660000000000 */
[----:B0-----:R-:W0:Y:S04]  /*1330*/  LDS.64 R2, [R18+0x18] ;  /* 0x0000180012027984 */ /* 0x001e280000000a00 */
[----:B------:R-:W2:Y:S04]  /*1340*/  LDS.64 R4, [R18+0x10] ;  /* 0x0000100012047984 */ /* 0x000ea80000000a00 */
[----:B------:R-:W3:Y:S01]  /*1350*/  LDS.64 R6, [R18+0x20] ;  /* 0x0000200012067984 */ /* 0x000ee20000000a00 */
[----:B0-----:R-:W-:-:S02]  /*1360*/  ISETP.NE.AND P1, PT, R3, RZ, PT ;  /* 0x000000ff0300720c */ /* 0x001fc40003f25270 */
[----:B--2---:R-:W-:Y:S01]  /*1370*/  IADD3 R16, R4, R3, RZ ;  /* 0x0000000304107210 */ /* 0x004fe20007ffe0ff */
[----:B---3--:R-:W-:Y:S01]  /*1380*/  FADD.FTZ R19, R5, R6 ;  /* 0x0000000605137221 */ /* 0x008fe20000010000 */
[----:B------:R-:W-:-:S04]  /*1390*/  FADD.FTZ R20, R2, R7 ;  /* 0x0000000702147221 */ /* 0x000fc80000010000 */
        /* <DEDUP_REMOVED lines=53> */
[----:B------:R0:W1:Y:S04]  /*16f0*/  SHFL.UP PT, R21, R20, 0x1, RZ ;  /* 0x0420000014157989 */ /* 0x00006800000e00ff */
[----:B------:R0:W2:Y:S04]  /*1700*/  SHFL.UP PT, R17, R16, 0x1, RZ ;  /* 0x0420000010117989 */ /* 0x0000a800000e00ff */
[----:B------:R0:W3:Y:S02]  /*1710*/  SHFL.UP PT, R22, R19, 0x1, RZ ;  /* 0x0420000013167989 */ /* 0x0000e400000e00ff */
.L_x_1440:
[----:B------:R-:W-:Y:S02]  /*1720*/  ISETP.NE.AND P2, PT, R14, RZ, PT ;  /* 0x000000ff0e00720c */ /* 0x000fe40003f45270 */
[----:B------:R-:W-:-:S11]  /*1730*/  PLOP3.LUT P0, PT, PT, PT, PT, 0x80, 0x0 ;  /* 0x000000000000781c */ /* 0x000fd60003f0f070 */
[----:B------:R-:W-:Y:S02]  /*1740*/  @P2 ISETP.NE.AND P3, PT, R4, RZ, PT ;  /* 0x000000ff0400220c */ /* 0x000fe40003f65270 */
[----:B--2---:R-:W-:Y:S02]  /*1750*/  @P2 IADD3 R4, R17, R4, RZ ;  /* 0x0000000411042210 */ /* 0x004fe40007ffe0ff */
[----:B------:R-:W-:-:S03]  /*1760*/  @P2 PLOP3.LUT P0, PT, P3, PT, PT, 0x80, 0x0 ;  /* 0x000000000000281c */ /* 0x000fc60001f0f070 */
[----:B------:R-:W-:-:S10]  /*1770*/  IMAD.IADD R3, R3, 0x1, R4 ;  /* 0x0000000103037824 */ /* 0x000fd400078e0204 */
[----:B-1----:R-:W-:Y:S01]  /*1780*/  @!P0 FADD.FTZ R2, R21, R2 ;  /* 0x0000000215028221 */ /* 0x002fe20000010000 */
[----:B---3--:R-:W-:-:S03]  /*1790*/  @!P0 FADD.FTZ R5, R22, R5 ;  /* 0x0000000516058221 */ /* 0x008fc60000010000 */
[----:B------:R-:W-:Y:S01]  /*17a0*/  @!P1 FADD.FTZ R7, R7, R2 ;  /* 0x0000000207079221 */ /* 0x000fe20000010000 */
[----:B------:R-:W-:Y:S01]  /*17b0*/  @!P1 FADD.FTZ R6, R6, R5 ;  /* 0x0000000506069221 */ /* 0x000fe20000010000 */
[----:B------:R1:W-:Y:S04]  /*17c0*/  STS.64 [R18+0x10], R4 ;  /* 0x0000100412007388 */ /* 0x0003e80000000a00 */
[----:B------:R1:W-:Y:S04]  /*17d0*/  STS.64 [R18+0x18], R2 ;  /* 0x0000180212007388 */ /* 0x0003e80000000a00 */
[----:B------:R1:W-:Y:S02]  /*17e0*/  STS.64 [R18+0x20], R6 ;  /* 0x0000200612007388 */ /* 0x0003e40000000a00 */
.L_x_1418:
[----:B-1----:R-:W1:Y:S01]  /*17f0*/  S2R R18, SR_TID.X ;  /* 0x0000000000127919 */ /* 0x002e620000002100 */
[----:B------:R-:W2:Y:S01]  /*1800*/  LDC R4, c[0x0][0x2b4] ;  /* 0x0000ad00ff047b82 */ /* 0x000ea20000000800 */
[----:B------:R-:W-:Y:S05]  /*1810*/  WARPSYNC.ALL ;  /* 0x0000000000007948 */ /* 0x000fea0003800000 */
[----:B--2---:R-:W-:-:S05]  /*1820*/  IMAD R2, R15, R4, RZ ;  /* 0x000000040f027224 */ /* 0x004fca00078e02ff */
[----:B-1----:R-:W-:Y:S01]  /*1830*/  LEA R2, R18, -R2, 0x1 ;  /* 0x8000000212027211 */ /* 0x002fe200078e08ff */
[----:B------:R-:W-:Y:S01]  /*1840*/  BAR.SYNC.DEFER_BLOCKING 0x0 ;  /* 0x0000000000007b1d */ /* 0x000fe20000010000 */
[----:B0-----:R-:W-:-:S04]  /*1850*/  IADD3 R3, R4, -0x2, RZ ;  /* 0xfffffffe04037810 */ /* 0x001fc80007ffe0ff */
[----:B------:R-:W-:-:S03]  /*1860*/  ISETP.NE.AND P2, PT, R2, R3, PT ;  /* 0x000000030200720c */ /* 0x000fc60003f45270 */
[----:B------:R-:W0:Y:S01]  /*1870*/  S2UR UR6, SR_CTAID.X ;  /* 0x00000000000679c3 */ /* 0x000e220000002500 */
[----:B------:R-:W-:Y:S01]  /*1880*/  ULDC UR8, c[0x0][0x2a0] ;  /* 0x0000a80000087ab9 */ /* 0x000fe20000000800 */
[----:B------:R-:W-:Y:S01]  /*1890*/  ULDC.64 UR10, c[0x0][0x288] ;  /* 0x0000a200000a7ab9 */ /* 0x000fe20000000a00 */
[----:B------:R-:W-:Y:S05]  /*18a0*/  BSSY B0, `(.L_x_1420) ;  /* 0x0000020000007945 */ /* 0x000fea0003800000 */
[----:B------:R-:W0:Y:S08]  /*18b0*/  LDC R7, c[0x0][0x2b0] ;  /* 0x0000ac00ff077b82 */ /* 0x000e300000000800 */
[----:B------:R-:W1:Y:S01]  /*18c0*/  LDC R3, c[0x0][0x2b8] ;  /* 0x0000ae00ff037b82 */ /* 0x000e620000000800 */
[----:B------:R-:W-:Y:S04]  /*18d0*/  @!P2 LDS R5, [R12+0x18] ;  /* 0x000018000c05a984 */ /* 0x000fe80000000800 */
[----:B------:R-:W2:Y:S01]  /*18e0*/  @!P2 LDS R4, [R12+0x14] ;  /* 0x000014000c04a984 */ /* 0x000ea20000000800 */
[----:B0-----:R-:W-:-:S05]  /*18f0*/  IMAD R14, R7, UR6, R18 ;  /* 0x00000006070e7c24 */ /* 0x001fca000f8e0212 */
[----:B------:R-:W-:Y:S01]  /*1900*/  ISETP.GE.AND P0, PT, R14, UR8, PT ;  /* 0x000000080e007c0c */ /* 0x000fe2000bf06270 */
[----:B-1----:R-:W-:-:S03]  /*1910*/  IMAD R16, R3, UR6, R18 ;  /* 0x0000000603107c24 */ /* 0x002fc6000f8e0212 */
[----:B------:R-:W-:Y:S01]  /*1920*/  ISETP.LT.U32.AND P0, PT, R18, R7, !P0 ;  /* 0x000000071200720c */ /* 0x000fe20004701070 */
[----:B------:R-:W-:Y:S01]  /*1930*/  @!P2 VIADD R3, R13, 0x320 ;  /* 0x000003200d03a836 */ /* 0x000fe20000000000 */
[----:B------:R-:W-:-:S04]  /*1940*/  ISETP.GE.U32.AND P1, PT, R16, UR10, PT ;  /* 0x0000000a10007c0c */ /* 0x000fc8000bf26070 */
[----:B------:R-:W-:Y:S02]  /*1950*/  @!P2 LEA R6, R0, R3, 0x18 ;  /* 0x000000030006a211 */ /* 0x000fe400078ec0ff */
[----:B------:R-:W-:Y:S02]  /*1960*/  SHF.R.S32.HI R2, RZ, 0x1f, R16 ;  /* 0x0000001fff027819 */ /* 0x000fe40000011410 */
[----:B------:R-:W-:Y:S02]  /*1970*/  @!P2 LEA R6, R15, R6, 0x3 ;  /* 0x000000060f06a211 */ /* 0x000fe400078e18ff */
[----:B------:R-:W-:-:S03]  /*1980*/  ISETP.GE.AND.EX P1, PT, R2, UR11, PT, P1 ;  /* 0x0000000b02007c0c */ /* 0x000fc6000bf26310 */
[----:B--2---:R0:W-:Y:S01]  /*1990*/  @!P2 STS.64 [R6], R4 ;  /* 0x000000040600a388 */ /* 0x0041e20000000a00 */
[----:B------:R-:W-:Y:S06]  /*19a0*/  BAR.SYNC.DEFER_BLOCKING 0x0 ;  /* 0x0000000000007b1d */ /* 0x000fec0000010000 */
[----:B------:R-:W-:Y:S05]  /*19b0*/  @!P0 BRA `(.L_x_1421) ;  /* 0x0000000000388947 */ /* 0x000fea0003800000 */
[----:B------:R-:W-:Y:S01]  /*19c0*/  IADD3 R13, R13, 0x320, RZ ;  /* 0x000003200d0d7810 */ /* 0x000fe20007ffe0ff */
[----:B------:R-:W1:Y:S01]  /*19d0*/  S2R R3, SR_CTAID.Z ;  /* 0x0000000000037919 */ /* 0x000e620000002700 */
[----:B0-----:R-:W0:Y:S02]  /*19e0*/  LDC.64 R6, c[0x0][0x268] ;  /* 0x00009a00ff067b82 */ /* 0x001e240000000a00 */
[----:B------:R-:W-:-:S05]  /*19f0*/  LEA R13, R0, R13, 0x18 ;  /* 0x0000000d000d7211 */ /* 0x000fca00078ec0ff */
[----:B------:R-:W-:-:S05]  /*1a00*/  IMAD R0, R18, 0x8, R13 ;  /* 0x0000000812007824 */ /* 0x000fca00078e020d */
[----:B------:R-:W2:Y:S01]  /*1a10*/  LDS.64 R12, [R0] ;  /* 0x00000000000c7984 */ /* 0x000ea20000000a00 */
[----:B-1----:R-:W-:-:S04]  /*1a20*/  SHF.L.U32 R3, R3, 0x1, RZ ;  /* 0x0000000103037819 */ /* 0x002fc800000006ff */
[C---:B------:R-:W-:Y:S01]  /*1a30*/  IADD3 R15, R3.reuse, 0x1, RZ ;  /* 0x00000001030f7810 */ /* 0x040fe20007ffe0ff */
[----:B------:R-:W-:-:S04]  /*1a40*/  IMAD R5, R3, UR8, R14 ;  /* 0x0000000803057c24 */ /* 0x000fc8000f8e020e */
[----:B------:R-:W-:Y:S02]  /*1a50*/  IMAD R15, R15, UR8, R14 ;  /* 0x000000080f0f7c24 */ /* 0x000fe4000f8e020e */
[----:B0-----:R-:W-:-:S04]  /*1a60*/  IMAD.WIDE R4, R5, 0x4, R6 ;  /* 0x0000000405047825 */ /* 0x001fc800078e0206 */
[----:B------:R-:W-:Y:S01]  /*1a70*/  IMAD.WIDE R6, R15, 0x4, R6 ;  /* 0x000000040f067825 */ /* 0x000fe200078e0206 */
[----:B--2---:R1:W-:Y:S04]  /*1a80*/  REDG.E.ADD.F32.FTZ.RN.STRONG.GPU desc[UR4][R4.64], R12 ;  /* 0x0000000c040079a6 */ /* 0x0043e8000c10f384 */
[----:B------:R1:W-:Y:S02]  /*1a90*/  REDG.E.ADD.F32.FTZ.RN.STRONG.GPU desc[UR4][R6.64], R13 ;  /* 0x0000000d060079a6 */ /* 0x0003e4000c10f384 */
.L_x_1421:
[----:B------:R-:W-:Y:S05]  /*1aa0*/  BSYNC B0 ;  /* 0x0000000000007941 */ /* 0x000fea0003800000 */
.L_x_1420:
        /* <DEDUP_REMOVED lines=22> */
.L_x_1419:
        /* <DEDUP_REMOVED lines=8> */
.L_x_1422:
[----:B------:R-:W-:Y:S01]  /*1c90*/  IMAD.MOV.U32 R25, RZ, RZ, R19 ;  /* 0x000000ffff197224 */ /* 0x000fe200078e0013 */
[----:B------:R-:W-:-:S07]  /*1ca0*/  MOV R21, R23 ;  /* 0x0000001700157202 */ /* 0x000fce0000000f00 */
[----:B------:R-:W-:Y:S05]  /*1cb0*/  WARPSYNC.COLLECTIVE R24, `(.L_x_1423) ;  /* 0x0000000018087348 */ /* 0x000fea0003c00000 */
[----:B------:R0:W1:Y:S02]  /*1cc0*/  SHFL.UP P0, R23, R25, R26, R27 ;  /* 0x0400001a19177389 */ /* 0x000064000000001b */
[----:B01----:R-:W-:Y:S01]  /*1cd0*/  ENDCOLLECTIVE ;  /* 0x000000000000791b */ /* 0x003fe20003800000 */
.L_x_1423:
[----:B------:R-:W-:Y:S02]  /*1ce0*/  MOV R25, R20 ;  /* 0x0000001400197202 */ /* 0x000fe40000000f00 */
[----:B------:R-:W-:-:S07]  /*1cf0*/  MOV R22, R23 ;  /* 0x0000001700167202 */ /* 0x000fce0000000f00 */
[----:B------:R-:W-:Y:S05]  /*1d00*/  WARPSYNC.COLLECTIVE R24, `(.L_x_1424) ;  /* 0x0000000018087348 */ /* 0x000fea0003c00000 */
[----:B------:R0:W1:Y:S02]  /*1d10*/  SHFL.UP P0, R23, R25, R26, R27 ;  /* 0x0400001a19177389 */ /* 0x000064000000001b */
[----:B01----:R-:W-:Y:S01]  /*1d20*/  ENDCOLLECTIVE ;  /* 0x000000000000791b */ /* 0x003fe20003800000 */
.L_x_1424:
        /* <DEDUP_REMOVED lines=12> */
.L_x_1425:
[----:B------:R-:W-:Y:S01]  /*1df0*/  MOV R25, R19 ;  /* 0x0000001300197202 */ /* 0x000fe20000000f00 */
[----:B------:R-:W-:-:S07]  /*1e00*/  IMAD.MOV.U32 R21, RZ, RZ, R23 ;  /* 0x000000ffff157224 */ /* 0x000fce00078e0017 */
[----:B------:R-:W-:Y:S05]  /*1e10*/  WARPSYNC.COLLECTIVE R24, `(.L_x_1426) ;  /* 0x0000000018087348 */ /* 0x000fea0003c00000 */
[----:B------:R0:W1:Y:S02]  /*1e20*/  SHFL.UP P0, R23, R25, R26, R27 ;  /* 0x0400001a19177389 */ /* 0x000064000000001b */
[----:B01----:R-:W-:Y:S01]  /*1e30*/  ENDCOLLECTIVE ;  /* 0x000000000000791b */ /* 0x003fe20003800000 */
.L_x_1426:
[----:B------:R-:W-:Y:S01]  /*1e40*/  IMAD.MOV.U32 R25, RZ, RZ, R20 ;  /* 0x000000ffff197224 */ /* 0x000fe200078e0014 */
[----:B------:R-:W-:-:S07]  /*1e50*/  MOV R22, R23 ;  /* 0x0000001700167202 */ /* 0x000fce0000000f00 */
[----:B------:R-:W-:Y:S05]  /*1e60*/  WARPSYNC.COLLECTIVE R24, `(.L_x_1427) ;  /* 0x0000000018087348 */ /* 0x000fea0003c00000 */
[----:B------:R0:W1:Y:S02]  /*1e70*/  SHFL.UP P0, R23, R25, R26, R27 ;  /* 0x0400001a19177389 */ /* 0x000064000000001b */
[----:B01----:R-:W-:Y:S01]  /*1e80*/  ENDCOLLECTIVE ;  /* 0x000000000000791b */ /* 0x003fe20003800000 */
.L_x_1427:
        /* <DEDUP_REMOVED lines=12> */
.L_x_1428:
[----:B------:R-:W-:Y:S02]  /*1f50*/  MOV R25, R19 ;  /* 0x0000001300197202 */ /* 0x000fe40000000f00 */
[----:B------:R-:W-:-:S07]  /*1f60*/  MOV R21, R23 ;  /* 0x0000001700157202 */ /* 0x000fce0000000f00 */
[----:B------:R-:W-:Y:S05]  /*1f70*/  WARPSYNC.COLLECTIVE R24, `(.L_x_1429) ;  /* 0x0000000018087348 */ /* 0x000fea0003c00000 */
[----:B------:R0:W1:Y:S02]  /*1f80*/  SHFL.UP P0, R23, R25, R26, R27 ;  /* 0x0400001a19177389 */ /* 0x000064000000001b */
[----:B01----:R-:W-:Y:S01]  /*1f90*/  ENDCOLLECTIVE ;  /* 0x000000000000791b */ /* 0x003fe20003800000 */
.L_x_1429:
[----:B------:R-:W-:Y:S01]  /*1fa0*/  MOV R25, R20 ;  /* 0x0000001400197202 */ /* 0x000fe20000000f00 */
[----:B------:R-:W-:-:S07]  /*1fb0*/  IMAD.MOV.U32 R22, RZ, RZ, R23 ;  /* 0x000000ffff167224 */ /* 0x000fce00078e0017 */
[----:B------:R-:W-:Y:S05]  /*1fc0*/  WARPSYNC.COLLECTIVE R24, `(.L_x_1430) ;  /* 0x0000000018087348 */ /* 0x000fea0003c00000 */
[----:B------:R0:W1:Y:S02]  /*1fd0*/  SHFL.UP P0, R23, R25, R26, R27 ;  /* 0x0400001a19177389 */ /* 0x000064000000001b */
[----:B01----:R-:W-:Y:S01]  /*1fe0*/  ENDCOLLECTIVE ;  /* 0x000000000000791b */ /* 0x003fe20003800000 */
.L_x_1430:
        /* <DEDUP_REMOVED lines=12> */
.L_x_1431:
[----:B------:R-:W-:Y:S01]  /*20b0*/  IMAD.MOV.U32 R25, RZ, RZ, R19 ;  /* 0x000000ffff197224 */ /* 0x000fe200078e0013 */
[----:B------:R-:W-:-:S07]  /*20c0*/  MOV R21, R23 ;  /* 0x0000001700157202 */ /* 0x000fce0000000f00 */
[----:B------:R-:W-:Y:S05]  /*20d0*/  WARPSYNC.COLLECTIVE R24, `(.L_x_1432) ;  /* 0x0000000018087348 */ /* 0x000fea0003c00000 */
[----:B------:R0:W1:Y:S02]  /*20e0*/  SHFL.UP P0, R23, R25, R26, R27 ;  /* 0x0400001a19177389 */ /* 0x000064000000001b */
[----:B01----:R-:W-:Y:S01]  /*20f0*/  ENDCOLLECTIVE ;  /* 0x000000000000791b */ /* 0x003fe20003800000 */
.L_x_1432:
[----:B------:R-:W-:Y:S02]  /*2100*/  MOV R25, R20 ;  /* 0x0000001400197202 */ /* 0x000fe40000000f00 */
[----:B------:R-:W-:-:S07]  /*2110*/  MOV R22, R23 ;  /* 0x0000001700167202 */ /* 0x000fce0000000f00 */
[----:B------:R-:W-:Y:S05]  /*2120*/  WARPSYNC.COLLECTIVE R24, `(.L_x_1433) ;  /* 0x0000000018087348 */ /* 0x000fea0003c00000 */
[----:B------:R0:W1:Y:S02]  /*2130*/  SHFL.UP P0, R23, R25, R26, R27 ;  /* 0x0400001a19177389 */ /* 0x000064000000001b */
[----:B01----:R-:W-:Y:S01]  /*2140*/  ENDCOLLECTIVE ;  /* 0x000000000000791b */ /* 0x003fe20003800000 */
.L_x_1433:
        /* <DEDUP_REMOVED lines=12> */
.L_x_1434:
[----:B------:R-:W-:Y:S01]  /*2210*/  MOV R25, R19 ;  /* 0x0000001300197202 */ /* 0x000fe20000000f00 */
[----:B------:R-:W-:-:S07]  /*2220*/  IMAD.MOV.U32 R21, RZ, RZ, R23 ;  /* 0x000000ffff157224 */ /* 0x000fce00078e0017 */
[----:B------:R-:W-:Y:S05]  /*2230*/  WARPSYNC.COLLECTIVE R24, `(.L_x_1435) ;  /* 0x0000000018087348 */ /* 0x000fea0003c00000 */
[----:B------:R0:W1:Y:S02]  /*2240*/  SHFL.UP P0, R23, R25, R26, R27 ;  /* 0x0400001a19177389 */ /* 0x000064000000001b */
[----:B01----:R-:W-:Y:S01]  /*2250*/  ENDCOLLECTIVE ;  /* 0x000000000000791b */ /* 0x003fe20003800000 */
.L_x_1435:
[----:B------:R-:W-:Y:S01]  /*2260*/  IMAD.MOV.U32 R25, RZ, RZ, R20 ;  /* 0x000000ffff197224 */ /* 0x000fe200078e0014 */
[----:B------:R-:W-:-:S07]  /*2270*/  MOV R22, R23 ;  /* 0x0000001700167202 */ /* 0x000fce0000000f00 */
[----:B------:R-:W-:Y:S05]  /*2280*/  WARPSYNC.COLLECTIVE R24, `(.L_x_1436) ;  /* 0x0000000018087348 */ /* 0x000fea0003c00000 */
[----:B------:R0:W1:Y:S02]  /*2290*/  SHFL.UP P0, R23, R25, R26, R27 ;  /* 0x0400001a19177389 */ /* 0x000064000000001b */
[----:B01----:R-:W-:Y:S01]  /*22a0*/  ENDCOLLECTIVE ;  /* 0x000000000000791b */ /* 0x003fe20003800000 */
.L_x_1436:
        /* <DEDUP_REMOVED lines=11> */
.L_x_1437:
[----:B------:R-:W-:Y:S02]  /*2360*/  MOV R25, R19 ;  /* 0x0000001300197202 */ /* 0x000fe40000000f00 */
[----:B------:R-:W-:-:S07]  /*2370*/  MOV R17, R23 ;  /* 0x0000001700117202 */ /* 0x000fce0000000f00 */
[----:B------:R-:W-:Y:S05]  /*2380*/  WARPSYNC.COLLECTIVE R24, `(.L_x_1438) ;  /* 0x0000000018087348 */ /* 0x000fea0003c00000 */
[----:B------:R0:W1:Y:S02]  /*2390*/  SHFL.UP P0, R23, R25, R26, R27 ;  /* 0x0400001a19177389 */ /* 0x000064000000001b */
[----:B01----:R-:W-:Y:S01]  /*23a0*/  ENDCOLLECTIVE ;  /* 0x000000000000791b */ /* 0x003fe20003800000 */
.L_x_1438:
[----:B------:R-:W-:Y:S01]  /*23b0*/  MOV R25, R20 ;  /* 0x0000001400197202 */ /* 0x000fe20000000f00 */
[----:B------:R-:W-:-:S07]  /*23c0*/  IMAD.MOV.U32 R22, RZ, RZ, R23 ;  /* 0x000000ffff167224 */ /* 0x000fce00078e0017 */
[----:B------:R-:W-:Y:S05]  /*23d0*/  WARPSYNC.COLLECTIVE R24, `(.L_x_1439) ;  /* 0x0000000018087348 */ /* 0x000fea0003c00000 */
[----:B------:R0:W1:Y:S02]  /*23e0*/  SHFL.UP P0, R23, R25, R26, R27 ;  /* 0x0400001a19177389 */ /* 0x000064000000001b */
[----:B01----:R-:W-:Y:S01]  /*23f0*/  ENDCOLLECTIVE ;  /* 0x000000000000791b */ /* 0x003fe20003800000 */
.L_x_1439:
[----:B------:R-:W-:Y:S01]  /*2400*/  MOV R21, R23 ;  /* 0x0000001700157202 */ /* 0x000fe20000000f00 */
[----:B------:R-:W-:Y:S06]  /*2410*/  BRA `(.L_x_1440) ;  /* 0xfffffff000c07947 */ /* 0x000fec000383ffff */
.L_x_1441:
        /* <DEDUP_REMOVED lines=14> */
.L_x_4482:


//--------------------- .text._Z30group_norm_nhwc_bwd_sum_kernelI11Fp32IOBf16WLi128EEv26Group_norm_nhwc_bwd_params --------------------------
	.section	.text._Z30group_norm_nhwc_bwd_sum_kernelI11Fp32IOBf16WLi128EEv26Group_norm_nhwc_bwd_params,"ax",@progbits
	.align	128
        .global         _Z30group_norm_nhwc_bwd_sum_kernelI11Fp32IOBf16WLi128EEv26Group_norm_nhwc_bwd_params
        .type           _Z30group_norm_nhwc_bwd_sum_kernelI11Fp32IOBf16WLi128EEv26Group_norm_nhwc_bwd_params,@function
        .size           _Z30group_norm_nhwc_bwd_sum_kernelI11Fp32IOBf16WLi128EEv26Group_norm_nhwc_bwd_params,(.L_x_4483 - _Z30group_norm_nhwc_bwd_sum_kernelI11Fp32IOBf16WLi128EEv26Group_norm_nhwc_bwd_params)
        .other          _Z30group_norm_nhwc_bwd_sum_kernelI11Fp32IOBf16WLi128EEv26Group_norm_nhwc_bwd_params,@"STO_CUDA_ENTRY STV_DEFAULT"
_Z30group_norm_nhwc_bwd_sum_kernelI11Fp32IOBf16WLi128EEv26Group_norm_nhwc_bwd_params:
.text._Z30group_norm_nhwc_bwd_sum_kernelI11Fp32IOBf16WLi128EEv26Group_norm_nhwc_bwd_params:
        /* <DEDUP_REMOVED lines=10> */
[----:B-1----:R-:W-:-:S05]  /*00a0*/  SHF.L.U32 R6, R0, 0x1, RZ ;  /* 0x0000000100067819 */ /* 0x002fca00000006ff */
[----:B--2---:R-:W-:Y:S01]  /*00b0*/  IMAD R20, R21, UR4, R6 ;  /* 0x0000000415147c24 */ /* 0x004fe2000f8e0206 */
[----:B------:R-:W-:Y:S01]  /*00c0*/  ULDC.64 UR4, c[0x0][0x208] ;  /* 0x0000820000047ab9 */ /* 0x000fe20000000a00 */
[----:B---3--:R-:W1:Y:S02]  /*00d0*/  MUFU.RCP R4, R4 ;  /* 0x0000000400047308 */ /* 0x008e640000001000 */
[----:B-1----:R-:W-:Y:S02]  /*00e0*/  IADD3 R2, R4, 0xffffffe, RZ ;  /* 0x0ffffffe04027810 */ /* 0x002fe40007ffe0ff */
[----:B------:R-:W-:-:S04]  /*00f0*/  IABS R4, R20 ;  /* 0x0000001400047213 */ /* 0x000fc80000000000 */
[----:B------:R1:W2:Y:S02]  /*0100*/  F2I.FTZ.U32.TRUNC.NTZ R3, R2 ;  /* 0x0000000200037305 */ /* 0x0002a4000021f000 */
[----:B-1----:R-:W-:Y:S01]  /*0110*/  HFMA2.MMA R2, -RZ, RZ, 0, 0 ;  /* 0x00000000ff027435 */ /* 0x002fe200000001ff */
[----:B--2---:R-:W-:-:S04]  /*0120*/  IMAD.MOV R8, RZ, RZ, -R3 ;  /* 0x000000ffff087224 */ /* 0x004fc800078e0a03 */
[----:B------:R-:W-:Y:S01]  /*0130*/  IMAD R9, R8, R5, RZ ;  /* 0x0000000508097224 */ /* 0x000fe200078e02ff */
[----:B------:R-:W-:Y:S01]  /*0140*/  SHF.R.S32.HI R21, RZ, 0x1f, R20 ;  /* 0x0000001fff157819 */ /* 0x000fe20000011414 */
[----:B------:R-:W1:Y:S03]  /*0150*/  LDC R8, c[0x0][0x2ac] ;  /* 0x0000ab00ff087b82 */ /* 0x000e660000000800 */
        /* <DEDUP_REMOVED lines=12> */
[----:B------:R-:W-:-:S02]  /*0220*/  @P0 IADD3 R3, R3, 0x1, RZ ;  /* 0x0000000103030810 */ /* 0x000fc40007ffe0ff */
[----:B------:R-:W-:-:S03]  /*0230*/  ISETP.NE.AND P0, PT, R7, RZ, PT ;  /* 0x000000ff0700720c */ /* 0x000fc60003f05270 */
        /* <DEDUP_REMOVED lines=11> */
[----:B0-----:R-:W-:Y:S02]  /*02f0*/  IADD3 R2, R9, 0xffffffe, RZ ;  /* 0x0ffffffe09027810 */ /* 0x001fe40007ffe0ff */
[----:B------:R-:W-:-:S04]  /*0300*/  MOV R9, RZ ;  /* 0x000000ff00097202 */ /* 0x000fc80000000f00 */
[----:B------:R0:W2:Y:S02]  /*0310*/  F2I.FTZ.U32.TRUNC.NTZ R3, R2 ;  /* 0x0000000200037305 */ /* 0x0000a4000021f000 */
[----:B0-----:R-:W-:Y:S01]  /*0320*/  IMAD.MOV.U32 R2, RZ, RZ, RZ ;  /* 0x000000ffff027224 */ /* 0x001fe200078e00ff */
        /* <DEDUP_REMOVED lines=21> */
[----:B--2---:R-:W-:Y:S01]  /*0480*/  SHF.L.U32 R3, R3, 0x10, RZ ;  /* 0x0000001003037819 */ /* 0x004fe200000006ff */
[----:B---3--:R-:W-:-:S02]  /*0490*/  IMAD.U32 R2, R2, 0x10000, RZ ;  /* 0x0001000002027824 */ /* 0x008fc400078e00ff */
[----:B----4-:R-:W-:Y:S01]  /*04a0*/  @P1 IMAD.U32 R12, R17, 0x10000, RZ ;  /* 0x00010000110c1824 */ /* 0x010fe200078e00ff */
[----:B------:R-:W-:-:S07]  /*04b0*/  @P1 SHF.L.U32 R9, R16, 0x10, RZ ;  /* 0x0000001010091819 */ /* 0x000fce00000006ff */
.L_x_1443:
[----:B------:R-:W-:Y:S05]  /*04c0*/  BSYNC B0 ;  /* 0x0000000000007941 */ /* 0x000fea0003800000 */
.L_x_1442:
[----:B------:R-:W0:Y:S01]  /*04d0*/  S2UR UR7, SR_CTAID.Y ;  /* 0x00000000000779c3 */ /* 0x000e220000002600 */
[----:B-----5:R-:W-:Y:S01]  /*04e0*/  FFMA.FTZ R16, -R4, R4, R5 ;  /* 0x0000000404107223 */ /* 0x020fe20000010105 */
[C---:B------:R-:W-:Y:S01]  /*04f0*/  IMAD R14, R7.reuse, R19, R6 ;  /* 0x00000013070e7224 */ /* 0x040fe200078e0206 */
[----:B------:R-:W-:Y:S01]  /*0500*/  HFMA2.MMA R29, -RZ, RZ, 1.875, 0 ;  /* 0x3f800000ff1d7435 */ /* 0x000fe200000001ff */
[----:B------:R-:W-:Y:S01]  /*0510*/  ISETP.NE.U32.AND P4, PT, R7, RZ, PT ;  /* 0x000000ff0700720c */ /* 0x000fe20003f85070 */
[----:B------:R-:W-:Y:S01]  /*0520*/  HFMA2.MMA R28, -RZ, RZ, 0, 0 ;  /* 0x00000000ff1c7435 */ /* 0x000fe200000001ff */
[----:B------:R-:W-:Y:S01]  /*0530*/  FSETP.GTU.FTZ.AND P2, PT, R16, RZ, PT ;  /* 0x000000ff1000720b */ /* 0x000fe20003f5c000 */
[----:B------:R-:W-:Y:S01]  /*0540*/  IMAD.MOV.U32 R30, RZ, RZ, RZ ;  /* 0x000000ffff1e7224 */ /* 0x000fe200078e00ff */
[----:B------:R-:W1:Y:S01]  /*0550*/  LDC.64 R10, c[0x0][0x290] ;  /* 0x0000a400ff0a7b82 */ /* 0x000e620000000a00 */
[----:B------:R-:W-:-:S10]  /*0560*/  ISETP.GE.U32.AND P1, PT, R14, R7, PT ;  /* 0x000000070e00720c */ /* 0x000fd40003f26070 */
[----:B------:R-:W2:Y:S03]  /*0570*/  @P2 LDC R15, c[0x0][0x250] ;  /* 0x00009400ff0f2b82 */ /* 0x000ea60000000800 */
[-C--:B------:R-:W-:Y:S01]  /*0580*/  @P1 IADD3 R14, R14, -R7.reuse, RZ ;  /* 0x800000070e0e1210 */ /* 0x080fe20007ffe0ff */
[----:B0-----:R-:W-:Y:S01]  /*0590*/  IMAD R22, R8, UR7, RZ ;  /* 0x0000000708167c24 */ /* 0x001fe2000f8e02ff */
[----:B------:R-:W-:Y:S02]  /*05a0*/  @P1 IADD3 R18, R18, 0x1, RZ ;  /* 0x0000000112121810 */ /* 0x000fe40007ffe0ff */
[----:B------:R-:W-:Y:S02]  /*05b0*/  ISETP.GE.U32.AND P3, PT, R14, R7, PT ;  /* 0x000000070e00720c */ /* 0x000fe40003f66070 */
[----:B------:R-:W-:Y:S02]  /*05c0*/  SHF.R.S32.HI R25, RZ, 0x1f, R22 ;  /* 0x0000001fff197819 */ /* 0x000fe40000011416 */
[----:B------:R-:W-:-:S04]  /*05d0*/  IADD3 R5, P5, R22, R8, RZ ;  /* 0x0000000816057210 */ /* 0x000fc80007fbe0ff */
[----:B------:R-:W-:Y:S02]  /*05e0*/  LEA.HI.X.SX32 R8, R8, R25, 0x1, P5 ;  /* 0x0000001908087211 */ /* 0x000fe400028f0eff */
[----:B-1----:R-:W-:-:S03]  /*05f0*/  ISETP.LT.U32.AND P1, PT, R5, R10, PT ;  /* 0x0000000a0500720c */ /* 0x002fc60003f21070 */
[----:B------:R-:W-:Y:S01]  /*0600*/  @P3 VIADD R18, R18, 0x1 ;  /* 0x0000000112123836 */ /* 0x000fe20000000000 */
[----:B------:R-:W-:Y:S01]  /*0610*/  ISETP.LT.AND.EX P1, PT, R8, R11, PT, P1 ;  /* 0x0000000b0800720c */ /* 0x000fe20003f21310 */
[----:B--2---:R-:W-:-:S03]  /*0620*/  @P2 FADD.FTZ R14, R16, R15 ;  /* 0x0000000f100e2221 */ /* 0x004fc60000010000 */
[----:B------:R-:W-:Y:S02]  /*0630*/  SEL R5, R5, R10, P1 ;  /* 0x0000000a05057207 */ /* 0x000fe40000800000 */
[----:B------:R-:W-:Y:S01]  /*0640*/  CS2R R10, SRZ ;  /* 0x00000000000a7805 */ /* 0x000fe2000001ff00 */
[----:B------:R0:W1:Y:S01]  /*0650*/  @P2 MUFU.RSQ R29, R14 ;  /* 0x0000000e001d2308 */ /* 0x0000620000001400 */
[----:B------:R-:W-:Y:S02]  /*0660*/  SEL R13, R13, R18, !P4 ;  /* 0x000000120d0d7207 */ /* 0x000fe40006000000 */
[----:B------:R-:W-:Y:S02]  /*0670*/  ISETP.GE.AND P1, PT, R22, R5, PT ;  /* 0x000000051600720c */ /* 0x000fe40003f26270 */
[----:B------:R-:W-:-:S05]  /*0680*/  IADD3 R8, -R13, RZ, RZ ;  /* 0x000000ff0d087210 */ /* 0x000fca0007ffe1ff */
[----:B------:R-:W-:Y:S01]  /*0690*/  IMAD R6, R7, R8, R6 ;  /* 0x0000000807067224 */ /* 0x000fe200078e0206 */
[----:B------:R-:W-:Y:S01]  /*06a0*/  MOV R7, RZ ;  /* 0x000000ff00077202 */ /* 0x000fe20000000f00 */
[----:B------:R-:W-:-:S04]  /*06b0*/  IMAD.MOV.U32 R8, RZ, RZ, RZ ;  /* 0x000000ffff087224 */ /* 0x000fc800078e00ff */
        /* <DEDUP_REMOVED lines=11> */
[----:B------:R-:W-:-:S03]  /*0770*/  IADD3 R8, -R22, R5, RZ ;  /* 0x0000000516087210 */ /* 0x000fc60007ffe1ff */
        /* <DEDUP_REMOVED lines=8> */
[----:B------:R-:W-:Y:S02]  /*0800*/  MOV R8, RZ ;  /* 0x000000ff00087202 */ /* 0x000fe40000000f00 */
[----:B------:R-:W-:-:S09]  /*0810*/  MOV R30, RZ ;  /* 0x000000ff001e7202 */ /* 0x000fd20000000f00 */
[----:B------:R-:W-:Y:S05]  /*0820*/  @P1 BRA `(.L_x_1446) ;  /* 0x0000000000c81947 */ /* 0x000fea0003800000 */
[----:B------:R-:W0:Y:S01]  /*0830*/  @!P0 LDC.64 R10, c[0x0][0x230] ;  /* 0x00008c00ff0a8b82 */ /* 0x000e220000000a00 */
[----:B------:R-:W-:Y:S01]  /*0840*/  @!P0 MOV R32, R34 ;  /* 0x0000002200208202 */ /* 0x000fe20000000f00 */
[----:B------:R-:W-:-:S04]  /*0850*/  @!P0 IMAD R8, R25, UR8, RZ ;  /* 0x0000000819088c24 */ /* 0x000fc8000f8e02ff */
        /* <DEDUP_REMOVED lines=10> */
[----:B--2---:R-:W-:Y:S02]  /*0900*/  @!P0 IADD3 R16, P1, R7, R16, RZ ;  /* 0x0000001007108210 */ /* 0x004fe40007f3e0ff */
[----:B------:R-:W-:-:S03]  /*0910*/  CS2R R10, SRZ ;  /* 0x00000000000a7805 */ /* 0x000fc6000001ff00 */
[----:B------:R-:W-:-:S05]  /*0920*/  @!P0 IMAD.X R17, R8, 0x1, R17, P1 ;  /* 0x0000000108118824 */ /* 0x000fca00008e0611 */
        /* <DEDUP_REMOVED lines=34> */
.L_x_1446:
[----:B------:R-:W-:Y:S05]  /*0b50*/  @!P2 BRA `(.L_x_1444) ;  /* 0x0000001000e4a947 */ /* 0x000fea0003800000 */
[----:B------:R-:W-:-:S04]  /*0b60*/  IADD3 R22, R22, 0x1, RZ ;  /* 0x0000000116167810 */ /* 0x000fc80007ffe0ff */
[----:B------:R-:W-:-:S07]  /*0b70*/  SHF.R.S32.HI R23, RZ, 0x1f, R22 ;  /* 0x0000001fff177819 */ /* 0x000fce0000011416 */
.L_x_1447:
        /* <DEDUP_REMOVED lines=11> */
[----:B------:R-:W-:-:S04]  /*0c30*/  @!P0 SHF.L.U32 R27, R18, 0x2, RZ ;  /* 0x00000002121b8819 */ /* 0x000fc800000006ff */
[----:B--2---:R-:W-:Y:S02]  /*0c40*/  @!P0 IADD3 R24, P1, R27, R14, RZ ;  /* 0x0000000e1b188210 */ /* 0x004fe40007f3e0ff */
[----:B------:R-:W-:Y:S02]  /*0c50*/  @!P0 SHF.L.U64.HI R26, R18, 0x2, R17 ;  /* 0x00000002121a8819 */ /* 0x000fe40000010211 */
[----:B------:R-:W-:Y:S01]  /*0c60*/  CS2R R16, SRZ ;  /* 0x0000000000107805 */ /* 0x000fe2000001ff00 */
[----:B------:R-:W2:Y:S01]  /*0c70*/  @!P0 LDC.64 R18, c[0x0][0x288] ;  /* 0x0000a200ff128b82 */ /* 0x000ea20000000a00 */
[----:B------:R-:W-:-:S05]  /*0c80*/  @!P0 IADD3.X R25, R26, R15, RZ, P1, !PT ;  /* 0x0000000f1a198210 */ /* 0x000fca0000ffe4ff */
[----:B------:R3:W4:Y:S02]  /*0c90*/  @!P0 LDG.E.64 R16, desc[UR4][R24.64] ;  /* 0x0000000418108981 */ /* 0x000724000c1e1b00 */
[----:B------:R-:W5:Y:S01]  /*0ca0*/  @!P0 LDC.64 R14, c[0x0][0x230] ;  /* 0x00008c00ff0e8b82 */ /* 0x000f620000000a00 */
[----:B0-----:R-:W-:Y:S02]  /*0cb0*/  @!P0 IADD3 R36, P1, R27, R20, RZ ;  /* 0x000000141b248210 */ /* 0x001fe40007f3e0ff */
[----:B---3--:R-:W-:Y:S01]  /*0cc0*/  @!P0 MOV R24, R34 ;  /* 0x0000002200188202 */ /* 0x008fe20000000f00 */
[----:B------:R-:W-:Y:S01]  /*0cd0*/  @!P0 IMAD.MOV.U32 R25, RZ, RZ, R33 ;  /* 0x000000ffff198224 */ /* 0x000fe200078e0021 */
[----:B------:R-:W-:-:S03]  /*0ce0*/  @!P0 IADD3.X R37, R26, R21, RZ, P1, !PT ;  /* 0x000000151a258210 */ /* 0x000fc60000ffe4ff */
[----:B------:R-:W0:Y:S01]  /*0cf0*/  @!P0 LDC.64 R20, c[0x0][0x228] ;  /* 0x00008a00ff148b82 */ /* 0x000e220000000a00 */
[-C--:B--2---:R-:W-:Y:S02]  /*0d00*/  @!P0 IMAD R31, R23, R18.reuse, RZ ;  /* 0x00000012171f8224 */ /* 0x084fe400078e02ff */
[----:B------:R-:W-:-:S04]  /*0d10*/  @!P0 IMAD.WIDE.U32 R24, R22, R18, R24 ;  /* 0x0000001216188225 */ /* 0x000fc800078e0018 */
[----:B------:R-:W-:-:S05]  /*0d20*/  @!P0 IMAD R19, R22, R19, R31 ;  /* 0x0000001316138224 */ /* 0x000fca00078e021f */
[----:B------:R-:W-:Y:S01]  /*0d30*/  @!P0 IADD3 R19, R25, R19, RZ ;  /* 0x0000001319138210 */ /* 0x000fe20007ffe0ff */
[----:B------:R-:W-:-:S03]  /*0d40*/  @!P0 IMAD.SHL.U32 R25, R24, 0x4, RZ ;  /* 0x0000000418198824 */ /* 0x000fc600078e00ff */
[----:B------:R-:W-:Y:S02]  /*0d50*/  @!P0 SHF.L.U64.HI R24, R24, 0x2, R19 ;  /* 0x0000000218188819 */ /* 0x000fe40000010213 */
[----:B------:R-:W-:Y:S02]  /*0d60*/  CS2R R18, SRZ ;  /* 0x0000000000127805 */ /* 0x000fe4000001ff00 */
[----:B-----5:R-:W-:-:S04]  /*0d70*/  @!P0 IADD3 R26, P1, R25, R14, RZ ;  /* 0x0000000e191a8210 */ /* 0x020fc80007f3e0ff */
[----:B------:R-:W-:Y:S02]  /*0d80*/  @!P0 IADD3.X R27, R24, R15, RZ, P1, !PT ;  /* 0x0000000f181b8210 */ /* 0x000fe40000ffe4ff */
[----:B------:R-:W-:Y:S01]  /*0d90*/  CS2R R14, SRZ ;  /* 0x00000000000e7805 */ /* 0x000fe2000001ff00 */
[----:B------:R-:W2:Y:S05]  /*0da0*/  @!P0 LDG.E.64 R18, desc[UR4][R36.64] ;  /* 0x0000000424128981 */ /* 0x000eaa000c1e1b00 */
[----:B------:R0:W3:Y:S02]  /*0db0*/  @!P0 LDG.E.64 R14, desc[UR4][R26.64] ;  /* 0x000000041a0e8981 */ /* 0x0000e4000c1e1b00 */
[----:B0-----:R-:W-:-:S04]  /*0dc0*/  @!P0 IADD3 R26, P1, R25, R20, RZ ;  /* 0x00000014191a8210 */ /* 0x001fc80007f3e0ff */
[----:B------:R-:W-:Y:S02]  /*0dd0*/  @!P0 IADD3.X R27, R24, R21, RZ, P1, !PT ;  /* 0x00000015181b8210 */ /* 0x000fe40000ffe4ff */
[----:B------:R-:W-:-:S06]  /*0de0*/  CS2R R20, SRZ ;  /* 0x0000000000147805 */ /* 0x000fcc000001ff00 */
[----:B------:R0:W5:Y:S01]  /*0df0*/  @!P0 LDG.E.64 R20, desc[UR4][R26.64] ;  /* 0x000000041a148981 */ /* 0x000162000c1e1b00 */
[C---:B----4-:R-:W-:Y:S01]  /*0e00*/  FADD.FTZ R16, -R4.reuse, R16 ;  /* 0x0000001004107221 */ /* 0x050fe20000010100 */
        /* <DEDUP_REMOVED lines=12> */
[----:B---3--:R-:W-:-:S06]  /*0ed0*/  FADD.FTZ R26, -R4, R15 ;  /* 0x0000000f041a7221 */ /* 0x008fcc0000010100 */
        /* <DEDUP_REMOVED lines=16> */
[----:B------:R-:W-:Y:S01]  /*0fe0*/  FMUL.FTZ R27, R27, R14 ;  /* 0x0000000e1b1b7220 */ /* 0x000fe20000410000 */
[----:B------:R-:W0:Y:S01]  /*0ff0*/  MUFU.EX2 R37, R37 ;  /* 0x0000002500257308 */ /* 0x000e220000000800 */
[----:B------:R-:W-:Y:S01]  /*1000*/  FMUL.FTZ R26, R15, -1.4426950216293334961 ;  /* 0xbfb8aa3b0f1a7820 */ /* 0x000fe20000410000 */
[----:B------:R-:W-:Y:S01]  /*1010*/  FFMA.FTZ R36, R16, R36, R7 ;  /* 0x0000002410247223 */ /* 0x000fe20000010007 */
[----:B------:R-:W-:-:S02]  /*1020*/  VIADD R14, R22, 0x1 ;  /* 0x00000001160e7836 */ /* 0x000fc40000000000 */
[----:B------:R-:W-:Y:S01]  /*1030*/  FADD.FTZ R28, R27, R28 ;  /* 0x0000001c1b1c7221 */ /* 0x000fe20000010000 */
[----:B------:R-:W-:Y:S01]  /*1040*/  FFMA.FTZ R10, R16, R31, R10 ;  /* 0x0000001f100a7223 */ /* 0x000fe2000001000a */
[----:B------:R-:W-:Y:S01]  /*1050*/  FADD.FTZ R8, R31, R8 ;  /* 0x000000081f087221 */ /* 0x000fe20000010000 */
[----:B------:R-:W-:Y:S01]  /*1060*/  IADD3 R22, P2, R22, 0x2, RZ ;  /* 0x0000000216167810 */ /* 0x000fe20007f5e0ff */
[----:B------:R-:W1:Y:S01]  /*1070*/  MUFU.EX2 R26, R26 ;  /* 0x0000001a001a7308 */ /* 0x000e620000000800 */
[----:B------:R-:W-:Y:S02]  /*1080*/  ISETP.GE.AND P1, PT, R14, R5, PT ;  /* 0x000000050e00720c */ /* 0x000fe40003f26270 */
        /* <DEDUP_REMOVED lines=29> */
.L_x_1445:
[----:B------:R-:W-:Y:S01]  /*1260*/  LOP3.LUT P1, R9, R8, 0x3, RZ, 0xc0, !PT ;  /* 0x0000000308097812 */ /* 0x000fe2000782c0ff */
[----:B------:R-:W-:Y:S01]  /*1270*/  HFMA2.MMA R28, -RZ, RZ, 0, 0 ;  /* 0x00000000ff1c7435 */ /* 0x000fe200000001ff */
[----:B------:R-:W-:Y:S01]  /*1280*/  IADD3 R12, -R7, R10, RZ ;  /* 0x0000000a070c7210 */ /* 0x000fe20007ffe1ff */
[----:B------:R-:W-:Y:S01]  /*1290*/  IMAD.MOV.U32 R8, RZ, RZ, RZ ;  /* 0x000000ffff087224 */ /* 0x000fe200078e00ff */
[----:B------:R-:W-:Y:S02]  /*12a0*/  CS2R R10, SRZ ;  /* 0x00000000000a7805 */ /* 0x000fe4000001ff00 */
[----:B------:R-:W-:Y:S01]  /*12b0*/  MOV R7, RZ ;  /* 0x000000ff00077202 */ /* 0x000fe20000000f00 */
[----:B------:R-:W-:-:S06]  /*12c0*/  IMAD.MOV.U32 R30, RZ, RZ, RZ ;  /* 0x000000ffff1e7224 */ /* 0x000fcc00078e00ff */
[----:B------:R-:W-:Y:S05]  /*12d0*/  @!P1 BRA `(.L_x_1448) ;  /* 0x0000000000b09947 */ /* 0x000fea0003800000 */
[----:B------:R-:W-:Y:S02]  /*12e0*/  MOV R8, RZ ;  /* 0x000000ff00087202 */ /* 0x000fe40000000f00 */
[----:B------:R-:W-:Y:S02]  /*12f0*/  CS2R R10, SRZ ;  /* 0x00000000000a7805 */ /* 0x000fe4000001ff00 */
[----:B------:R-:W-:Y:S01]  /*1300*/  MOV R28, RZ ;  /* 0x000000ff001c7202 */ /* 0x000fe20000000f00 */
[----:B------:R-:W-:Y:S01]  /*1310*/  IMAD.MOV.U32 R7, RZ, RZ, RZ ;  /* 0x000000ffff077224 */ /* 0x000fe200078e00ff */
[----:B------:R-:W-:-:S07]  /*1320*/  MOV R30, RZ ;  /* 0x000000ff001e7202 */ /* 0x000fce0000000f00 */
.L_x_1449:
        /* <DEDUP_REMOVED lines=19> */
[----:B------:R-:W-:Y:S02]  /*1460*/  IADD3 R9, R9, -0x1, RZ ;  /* 0xffffffff09097810 */ /* 0x000fe40007ffe0ff */
[----:B------:R-:W-:Y:S02]  /*1470*/  IADD3 R22, P2, R23, 0x1, RZ ;  /* 0x0000000117167810 */ /* 0x000fe40007f5e0ff */
[----:B------:R-:W-:-:S02]  /*1480*/  ISETP.NE.AND P1, PT, R9, RZ, PT ;  /* 0x000000ff0900720c */ /* 0x000fc40003f25270 */
[----:B------:R-:W-:Y:S01]  /*1490*/  MOV R23, R22 ;  /* 0x0000001600177202 */ /* 0x000fe20000000f00 */
[----:B------:R-:W-:Y:S02]  /*14a0*/  IMAD.X R25, RZ, RZ, R25, P2 ;  /* 0x000000ffff197224 */ /* 0x000fe400010e0619 */
[----:B--2---:R-:W-:-:S04]  /*14b0*/  FADD.FTZ R18, -R4, R18 ;  /* 0x0000001204127221 */ /* 0x004fc80000010100 */
[----:B-1----:R-:W-:Y:S01]  /*14c0*/  FMUL.FTZ R18, R18, R29 ;  /* 0x0000001d12127220 */ /* 0x002fe20000410000 */
        /* <DEDUP_REMOVED lines=13> */
.L_x_1448:
[----:B------:R-:W-:-:S13]  /*15a0*/  ISETP.GE.U32.AND P0, PT, R12, 0x3, PT ;  /* 0x000000030c00780c */ /* 0x000fda0003f06070 */
[----:B------:R-:W-:Y:S05]  /*15b0*/  @!P0 BRA `(.L_x_1444) ;  /* 0x00000008004c8947 */ /* 0x000fea0003800000 */
[----:B------:R-:W-:Y:S01]  /*15c0*/  ULDC.64 UR6, c[0x0][0x288] ;  /* 0x0000a20000067ab9 */ /* 0x000fe20000000a00 */
[----:B------:R-:W-:Y:S02]  /*15d0*/  SHF.R.S32.HI R9, RZ, 0x1f, R22 ;  /* 0x0000001fff097819 */ /* 0x000fe40000011416 */
[----:B------:R-:W-:Y:S02]  /*15e0*/  ISETP.GE.U32.AND P0, PT, R20, UR6, PT ;  /* 0x0000000614007c0c */ /* 0x000fe4000bf06070 */
[----:B------:R-:W-:Y:S02]  /*15f0*/  MOV R12, R22 ;  /* 0x00000016000c7202 */ /* 0x000fe40000000f00 */
[----:B------:R-:W-:-:S13]  /*1600*/  ISETP.GE.AND.EX P0, PT, R21, UR7, PT, P0 ;  /* 0x0000000715007c0c */ /* 0x000fda000bf06300 */
.L_x_1450:
        /* <DEDUP_REMOVED lines=8> */
[----:B------:R-:W-:Y:S01]  /*1690*/  @!P0 SHF.L.U32 R25, R20, 0x2, RZ ;  /* 0x0000000214198819 */ /* 0x000fe200000006ff */
[----:B------:R-:W0:Y:S02]  /*16a0*/  @!P0 LDC.64 R22, c[0x0][0x230] ;  /* 0x00008c00ff168b82 */ /* 0x000e240000000a00 */
[----:B------:R-:W-:Y:S01]  /*16b0*/  @!P0 IMAD.IADD R15, R21, 0x1, R15 ;  /* 0x00000001150f8824 */ /* 0x000fe200078e020f */
[----:B--2---:R-:W-:-:S04]  /*16c0*/  @!P0 IADD3 R26, P1, R25, R16, RZ ;  /* 0x00000010191a8210 */ /* 0x004fc80007f3e0ff */
[----:B------:R-:W-:Y:S02]  /*16d0*/  @!P0 SHF.L.U64.HI R20, R20, 0x2, R15 ;  /* 0x0000000214148819 */ /* 0x000fe4000001020f */
[----:B------:R-:W-:Y:S02]  /*16e0*/  CS2R R14, SRZ ;  /* 0x00000000000e7805 */ /* 0x000fe4000001ff00 */
[----:B---3--:R-:W-:Y:S02]  /*16f0*/  @!P0 IADD3 R24, P2, R25, R18, RZ ;  /* 0x0000001219188210 */ /* 0x008fe40007f5e0ff */
[C---:B------:R-:W-:Y:S02]  /*1700*/  @!P0 IADD3.X R27, R20.reuse, R17, RZ, P1, !PT ;  /* 0x00000011141b8210 */ /* 0x040fe40000ffe4ff */
[----:B------:R-:W-:Y:S02]  /*1710*/  CS2R R16, SRZ ;  /* 0x0000000000107805 */ /* 0x000fe4000001ff00 */
[----:B------:R-:W-:-:S02]  /*1720*/  @!P0 IADD3.X R25, R20, R19, RZ, P2, !PT ;  /* 0x0000001314198210 */ /* 0x000fc400017fe4ff */
[----:B------:R-:W2:Y:S01]  /*1730*/  @!P0 LDC.64 R18, c[0x0][0x288] ;  /* 0x0000a200ff128b82 */ /* 0x000ea20000000a00 */
[----:B------:R-:W3:Y:S04]  /*1740*/  @!P0 LDG.E.64 R14, desc[UR4][R26.64] ;  /* 0x000000041a0e8981 */ /* 0x000ee8000c1e1b00 */
[----:B------:R4:W5:Y:S01]  /*1750*/  @!P0 LDG.E.64 R16, desc[UR4][R24.64] ;  /* 0x0000000418108981 */ /* 0x000962000c1e1b00 */
[----:B------:R-:W-:Y:S02]  /*1760*/  @!P0 IADD3 R31, P1, R12, 0x1, RZ ;  /* 0x000000010c1f8810 */ /* 0x000fe40007f3e0ff */
[----:B------:R-:W1:Y:S03]  /*1770*/  @!P0 LDC.64 R20, c[0x0][0x228] ;  /* 0x00008a00ff148b82 */ /* 0x000e660000000a00 */
[----:B------:R-:W-:Y:S01]  /*1780*/  @!P0 IMAD.X R37, RZ, RZ, R9, P1 ;  /* 0x000000ffff258224 */ /* 0x000fe200008e0609 */
[----:B----4-:R-:W-:-:S02]  /*1790*/  @!P0 MOV R24, R34 ;  /* 0x0000002200188202 */ /* 0x010fc40000000f00 */
[----:B------:R-:W-:Y:S01]  /*17a0*/  @!P0 MOV R25, R33 ;  /* 0x0000002100198202 */ /* 0x000fe20000000f00 */
[----:B--2---:R-:W-:-:S04]  /*17b0*/  @!P0 IMAD R36, R37, R18, RZ ;  /* 0x0000001225248224 */ /* 0x004fc800078e02ff */
[C---:B------:R-:W-:Y:S02]  /*17c0*/  @!P0 IMAD R37, R31.reuse, R19, R36 ;  /* 0x000000131f258224 */ /* 0x040fe400078e0224 */
[----:B------:R-:W-:-:S04]  /*17d0*/  @!P0 IMAD.WIDE.U32 R18, R31, R18, R24 ;  /* 0x000000121f128225 */ /* 0x000fc800078e0018 */
[----:B------:R-:W-:Y:S01]  /*17e0*/  @!P0 IMAD.IADD R19, R19, 0x1, R37 ;  /* 0x0000000113138824 */ /* 0x000fe200078e0225 */
[----:B------:R-:W-:-:S04]  /*17f0*/  @!P0 SHF.L.U32 R27, R18, 0x2, RZ ;  /* 0x00000002121b8819 */ /* 0x000fc800000006ff */
[----:B------:R-:W-:Y:S02]  /*1800*/  @!P0 SHF.L.U64.HI R24, R18, 0x2, R19 ;  /* 0x0000000212188819 */ /* 0x000fe40000010213 */
[----:B------:R-:W-:Y:S02]  /*1810*/  CS2R R18, SRZ ;  /* 0x0000000000127805 */ /* 0x000fe4000001ff00 */
[C---:B0-----:R-:W-:Y:S02]  /*1820*/  @!P0 IADD3 R36, P1, R27.reuse, R22, RZ ;  /* 0x000000161b248210 */ /* 0x041fe40007f3e0ff */
[----:B-1----:R-:W-:Y:S02]  /*1830*/  @!P0 IADD3 R26, P2, R27, R20, RZ ;  /* 0x000000141b1a8210 */ /* 0x002fe40007f5e0ff */
[C---:B------:R-:W-:Y:S02]  /*1840*/  @!P0 IADD3.X R37, R24.reuse, R23, RZ, P1, !PT ;  /* 0x0000001718258210 */ /* 0x040fe40000ffe4ff */
[----:B------:R-:W0:Y:S01]  /*1850*/  @!P0 LDC.64 R22, c[0x0][0x288] ;  /* 0x0000a200ff168b82 */ /* 0x000e220000000a00 */
[----:B------:R-:W-:Y:S01]  /*1860*/  @!P0 IMAD.X R27, R24, 0x1, R21, P2 ;  /* 0x00000001181b8824 */ /* 0x000fe200010e0615 */
[----:B------:R-:W-:-:S02]  /*1870*/  CS2R R20, SRZ ;  /* 0x0000000000147805 */ /* 0x000fc4000001ff00 */
[----:B------:R-:W-:Y:S01]  /*1880*/  @!P0 IADD3 R31, P1, R12, 0x2, RZ ;  /* 0x000000020c1f8810 */ /* 0x000fe20007f3e0ff */
[----:B------:R-:W2:Y:S04]  /*1890*/  @!P0 LDG.E.64 R18, desc[UR4][R36.64] ;  /* 0x0000000424128981 */ /* 0x000ea8000c1e1b00 */
[----:B------:R1:W4:Y:S01]  /*18a0*/  @!P0 LDG.E.64 R20, desc[UR4][R26.64] ;  /* 0x000000041a148981 */ /* 0x000322000c1e1b00 */
[----:B------:R-:W0:Y:S01]  /*18b0*/  @!P0 LDC.64 R24, c[0x0][0x230] ;  /* 0x00008c00ff188b82 */ /* 0x000e220000000a00 */
[----:B-1----:R-:W-:-:S05]  /*18c0*/  @!P0 IADD3.X R27, RZ, R9, RZ, P1, !PT ;  /* 0x00000009ff1b8210 */ /* 0x002fca0000ffe4ff */
[----:B0-----:R-:W-:Y:S02]  /*18d0*/  @!P0 IMAD R26, R27, R22, RZ ;  /* 0x000000161b1a8224 */ /* 0x001fe400078e02ff */
[----:B------:R-:W-:Y:S02]  /*18e0*/  @!P0 IMAD.MOV.U32 R27, RZ, RZ, R33 ;  /* 0x000000ffff1b8224 */ /* 0x000fe400078e0021 */
[----:B------:R-:W-:Y:S01]  /*18f0*/  @!P0 IMAD R37, R31, R23, R26 ;  /* 0x000000171f258224 */ /* 0x000fe200078e021a */
[----:B------:R-:W-:-:S05]  /*1900*/  @!P0 MOV R26, R34 ;  /* 0x00000022001a8202 */ /* 0x000fca0000000f00 */
[----:B------:R-:W-:-:S05]  /*1910*/  @!P0 IMAD.WIDE.U32 R22, R31, R22, R26 ;  /* 0x000000161f168225 */ /* 0x000fca00078e001a */
[----:B------:R-:W-:Y:S02]  /*1920*/  @!P0 IADD3 R23, R23, R37, RZ ;  /* 0x0000002517178210 */ /* 0x000fe40007ffe0ff */
[C---:B------:R-:W-:Y:S02]  /*1930*/  @!P0 SHF.L.U32 R37, R22.reuse, 0x2, RZ ;  /* 0x0000000216258819 */ /* 0x040fe400000006ff */
[----:B------:R-:W-:Y:S02]  /*1940*/  @!P0 SHF.L.U64.HI R26, R22, 0x2, R23 ;  /* 0x00000002161a8819 */ /* 0x000fe40000010217 */
[----:B------:R-:W-:Y:S02]  /*1950*/  CS2R R22, SRZ ;  /* 0x0000000000167805 */ /* 0x000fe4000001ff00 */
[----:B------:R-:W-:-:S05]  /*1960*/  @!P0 IADD3 R24, P1, R37, R24, RZ ;  /* 0x0000001825188210 */ /* 0x000fca0007f3e0ff */
[----:B------:R-:W-:-:S05]  /*1970*/  @!P0 IMAD.X R25, R26, 0x1, R25, P1 ;  /* 0x000000011a198824 */ /* 0x000fca00008e0619 */
[----:B------:R0:W4:Y:S02]  /*1980*/  @!P0 LDG.E.64 R22, desc[UR4][R24.64] ;  /* 0x0000000418168981 */ /* 0x000124000c1e1b00 */
[----:B0-----:R-:W0:Y:S02]  /*1990*/  @!P0 LDC.64 R24, c[0x0][0x228] ;  /* 0x00008a00ff188b82 */ /* 0x001e240000000a00 */
[----:B0-----:R-:W-:-:S04]  /*19a0*/  @!P0 IADD3 R36, P1, R37, R24, RZ ;  /* 0x0000001825248210 */ /* 0x001fc80007f3e0ff */
[----:B------:R-:W-:Y:S02]  /*19b0*/  @!P0 IADD3.X R37, R26, R25, RZ, P1, !PT ;  /* 0x000000191a258210 */ /* 0x000fe40000ffe4ff */
[----:B------:R-:W-:Y:S01]  /*19c0*/  CS2R R24, SRZ ;  /* 0x0000000000187805 */ /* 0x000fe2000001ff00 */
[----:B------:R-:W0:Y:S05]  /*19d0*/  @!P0 LDC.64 R26, c[0x0][0x288] ;  /* 0x0000a200ff1a8b82 */ /* 0x000e2a0000000a00 */
[----:B------:R1:W4:Y:S01]  /*19e0*/  @!P0 LDG.E.64 R24, desc[UR4][R36.64] ;  /* 0x0000000424188981 */ /* 0x000322000c1e1b00 */
[----:B---3--:R-:W-:-:S04]  /*19f0*/  FADD.FTZ R14, -R4, R14 ;  /* 0x0000000e040e7221 */ /* 0x008fc80000010100 */
[----:B-1----:R-:W-:Y:S01]  /*1a00*/  FMUL.FTZ R36, R14, R29 ;  /* 0x0000001d0e247220 */ /* 0x002fe20000410000 */
[C---:B-----5:R-:W-:Y:S01]  /*1a10*/  FMUL.FTZ R14, R16.reuse, R3 ;  /* 0x00000003100e7220 */ /* 0x060fe20000410000 */
        /* <DEDUP_REMOVED lines=17> */
[----:B------:R-:W0:Y:S02]  /*1b30*/  @!P0 LDC.64 R10, c[0x0][0x230] ;  /* 0x00008c00ff0a8b82 */ /* 0x000e240000000a00 */
[----:B------:R-:W-:Y:S01]  /*1b40*/  @!P0 IMAD.SHL.U32 R37, R14, 0x4, RZ ;  /* 0x000000040e258824 */ /* 0x000fe200078e00ff */
[----:B------:R-:W-:-:S04]  /*1b50*/  @!P0 IADD3 R27, R15, R27, RZ ;  /* 0x0000001b0f1b8210 */ /* 0x000fc80007ffe0ff */
[----:B------:R-:W-:Y:S02]  /*1b60*/  @!P0 SHF.L.U64.HI R26, R14, 0x2, R27 ;  /* 0x000000020e1a8819 */ /* 0x000fe4000001021b */
[----:B0-----:R-:W-:-:S04]  /*1b70*/  @!P0 IADD3 R14, P1, R37, R10, RZ ;  /* 0x0000000a250e8210 */ /* 0x001fc80007f3e0ff */
[----:B------:R-:W-:Y:S02]  /*1b80*/  @!P0 IADD3.X R15, R26, R11, RZ, P1, !PT ;  /* 0x0000000b1a0f8210 */ /* 0x000fe40000ffe4ff */
[----:B------:R-:W-:-:S06]  /*1b90*/  CS2R R10, SRZ ;  /* 0x00000000000a7805 */ /* 0x000fcc000001ff00 */
[----:B------:R0:W3:Y:S02]  /*1ba0*/  @!P0 LDG.E.64 R10, desc[UR4][R14.64] ;  /* 0x000000040e0a8981 */ /* 0x0000e4000c1e1b00 */
[----:B0-----:R-:W0:Y:S02]  /*1bb0*/  @!P0 LDC.64 R14, c[0x0][0x228] ;  /* 0x00008a00ff0e8b82 */ /* 0x001e240000000a00 */
[----:B0-----:R-:W-:-:S04]  /*1bc0*/  @!P0 IADD3 R36, P1, R37, R14, RZ ;  /* 0x0000000e25248210 */ /* 0x001fc80007f3e0ff */
[----:B------:R-:W-:Y:S02]  /*1bd0*/  @!P0 IADD3.X R37, R26, R15, RZ, P1, !PT ;  /* 0x0000000f1a258210 */ /* 0x000fe40000ffe4ff */
[----:B------:R-:W-:-:S06]  /*1be0*/  CS2R R14, SRZ ;  /* 0x00000000000e7805 */ /* 0x000fcc000001ff00 */
[----:B------:R-:W5:Y:S01]  /*1bf0*/  @!P0 LDG.E.64 R14, desc[UR4][R36.64] ;  /* 0x00000004240e8981 */ /* 0x000f62000c1e1b00 */
[C---:B--2---:R-:W-:Y:S01]  /*1c00*/  FADD.FTZ R18, -R4.reuse, R18 ;  /* 0x0000001204127221 */ /* 0x044fe20000010100 */
[----:B----4-:R-:W-:Y:S01]  /*1c10*/  FADD.FTZ R31, R31, R20 ;  /* 0x000000141f1f7221 */ /* 0x010fe20000010000 */
        /* <DEDUP_REMOVED lines=30> */
[C---:B---3--:R-:W-:Y:S01]  /*1e00*/  FADD.FTZ R10, -R4.reuse, R10 ;  /* 0x0000000a040a7221 */ /* 0x048fe20000010100 */
        /* <DEDUP_REMOVED lines=14> */
.L_x_1444:
[----:B------:R-:W0:Y:S01]  /*1ef0*/  S2R R2, SR_CgaCtaId ;  /* 0x0000000000027919 */ /* 0x000e220000008800 */
[----:B------:R-:W-:Y:S02]  /*1f00*/  MOV R3, 0x400 ;  /* 0x0000040000037802 */ /* 0x000fe40000000f00 */
[----:B------:R-:W-:Y:S02]  /*1f10*/  LEA.HI R4, R0, R0, RZ, 0x1e ;  /* 0x0000000000047211 */ /* 0x000fe400078ff0ff */
        /* <DEDUP_REMOVED lines=15> */
[----:B------:R-:W4:Y:S04]  /*2010*/  LDS R17, [R20+0x1c] ;  /* 0x00001c0014117984 */ /* 0x000f280000000800 */
[----:B------:R-:W-:Y:S04]  /*2020*/  LDS R15, [R20+0x24] ;  /* 0x00002400140f7984 */ /* 0x000fe80000000800 */
[----:B------:R-:W5:Y:S04]  /*2030*/  LDS R12, [R20+0x18] ;  /* 0x00001800140c7984 */ /* 0x000f680000000800 */
[----:B0-----:R-:W0:Y:S04]  /*2040*/  LDS R9, [R20+0x2c] ;  /* 0x00002c0014097984 */ /* 0x001e280000000800 */
[----:B------:R-:W1:Y:S04]  /*2050*/  LDS R8, [R20+0x30] ;  /* 0x0000300014087984 */ /* 0x000e680000000800 */
[----:B------:R-:W2:Y:S04]  /*2060*/  LDS R10, [R20+0x28] ;  /* 0x00002800140a7984 */ /* 0x000ea80000000800 */
[----:B------:R-:W2:Y:S04]  /*2070*/  LDS R4, [R20+0x38] ;  /* 0x0000380014047984 */ /* 0x000ea80000000800 */
[----:B------:R-:W2:Y:S04]  /*2080*/  LDS R19, [R20+0x3c] ;  /* 0x00003c0014137984 */ /* 0x000ea80000000800 */
[----:B------:R-:W2:Y:S04]  /*2090*/  LDS R6, [R20+0x34] ;  /* 0x0000340014067984 */ /* 0x000ea80000000800 */
[----:B------:R2:W2:Y:S01]  /*20a0*/  LDS R5, [R20+0x10] ;  /* 0x0000100014057984 */ /* 0x0004a20000000800 */
[----:B---3--:R-:W-:Y:S01]  /*20b0*/  FADD.FTZ R21, R16, R14 ;  /* 0x0000000e10157221 */ /* 0x008fe20000010000 */
[----:B----4-:R-:W-:-:S04]  /*20c0*/  ISETP.NE.AND P1, PT, R17, RZ, PT ;  /* 0x000000ff1100720c */ /* 0x010fc80003f25270 */
[----:B------:R-:W-:Y:S01]  /*20d0*/  FSEL R22, R21, R16, !P1 ;  /* 0x0000001015167208 */ /* 0x000fe20004800000 */
[----:B-----5:R-:W-:-:S04]  /*20e0*/  FADD.FTZ R24, R15, R12 ;  /* 0x0000000c0f187221 */ /* 0x020fc80000010000 */
[----:B0-----:R-:W-:Y:S01]  /*20f0*/  FADD.FTZ R22, R22, R9 ;  /* 0x0000000916167221 */ /* 0x001fe20000010000 */
[----:B------:R-:W-:-:S05]  /*2100*/  FSEL R21, R24, R15, !P1 ;  /* 0x0000000f18157208 */ /* 0x000fca0004800000 */
[----:B-1----:R-:W-:Y:S01]  /*2110*/  FADD.FTZ R23, R21, R8 ;  /* 0x0000000815177221 */ /* 0x002fe20000010000 */
        /* <DEDUP_REMOVED lines=64> */
.L_x_1473:
        /* <DEDUP_REMOVED lines=10> */
[----:B------:R-:W-:Y:S01]  /*25c0*/  IADD3 R21, R10, R17, RZ ;  /* 0x000000110a157210 */ /* 0x000fe20007ffe0ff */
[----:B-1----:R-:W-:Y:S02]  /*25d0*/  IMAD R20, R20, 0x3c, R23 ;  /* 0x0000003c14147824 */ /* 0x002fe400078e0217 */
[----:B------:R-:W-:Y:S01]  /*25e0*/  @!P1 FADD.FTZ R16, R16, R14 ;  /* 0x0000000e10109221 */ /* 0x000fe20000010000 */
[----:B------:R-:W-:Y:S01]  /*25f0*/  @!P1 FADD.FTZ R15, R15, R12 ;  /* 0x0000000c0f0f9221 */ /* 0x000fe20000010000 */
[----:B------:R-:W-:Y:S02]  /*2600*/  IADD3 R6, R6, R21, RZ ;  /* 0x0000001506067210 */ /* 0x000fe40007ffe0ff */
[----:B------:R-:W-:Y:S01]  /*2610*/  @!P2 FADD.FTZ R9, R9, R16 ;  /* 0x000000100909a221 */ /* 0x000fe20000010000 */
[----:B------:R-:W-:Y:S01]  /*2620*/  @!P2 FADD.FTZ R8, R8, R15 ;  /* 0x0000000f0808a221 */ /* 0x000fe20000010000 */
[----:B------:R2:W-:Y:S02]  /*2630*/  STS [R20+0x10], R5 ;  /* 0x0000100514007388 */ /* 0x0005e40000000800 */
        /* <DEDUP_REMOVED lines=13> */
.L_x_1451:
[----:B------:R-:W3:Y:S01]  /*2710*/  S2R R0, SR_TID.X ;  /* 0x0000000000007919 */ /* 0x000ee20000002100 */
[----:B0-2---:R-:W0:Y:S01]  /*2720*/  LDC R4, c[0x0][0x2b4] ;  /* 0x0000ad00ff047b82 */ /* 0x005e220000000800 */
[----:B------:R-:W-:Y:S01]  /*2730*/  LEA R6, R2, R3, 0x18 ;  /* 0x0000000302067211 */ /* 0x000fe200078ec0ff */
[----:B------:R-:W-:Y:S05]  /*2740*/  WARPSYNC.ALL ;  /* 0x0000000000007948 */ /* 0x000fea0003800000 */
[----:B------:R-:W2:Y:S01]  /*2750*/  S2R R15, SR_TID.X ;  /* 0x00000000000f7919 */ /* 0x000ea20000002100 */
[----:B---3--:R-:W-:Y:S01]  /*2760*/  LEA.HI R5, R0, R0, RZ, 0x1e ;  /* 0x0000000000057211 */ /* 0x008fe200078ff0ff */
[----:B0-----:R-:W-:-:S04]  /*2770*/  IMAD R0, R13, R4, RZ ;  /* 0x000000040d007224 */ /* 0x001fc800078e02ff */
[----:B------:R-:W-:Y:S01]  /*2780*/  IMAD R14, R5, 0xc, R6 ;  /* 0x0000000c050e7824 */ /* 0x000fe200078e0206 */
[----:B--2---:R-:W-:Y:S01]  /*2790*/  LEA R0, R15, -R0, 0x1 ;  /* 0x800000000f007211 */ /* 0x004fe200078e08ff */
        /* <DEDUP_REMOVED lines=10> */
[----:B------:R-:W-:Y:S01]  /*2840*/  @!P2 LDS R5, [R14+0x18] ;  /* 0x000018000e05a984 */ /* 0x000fe20000000800 */
[----:B------:R-:W-:-:S03]  /*2850*/  @!P2 LEA R6, R2, R9, 0x18 ;  /* 0x000000090206a211 */ /* 0x000fc600078ec0ff */
[----:B------:R-:W3:Y:S01]  /*2860*/  @!P2 LDS R4, [R14+0x14] ;  /* 0x000014000e04a984 */ /* 0x000ee20000000800 */
[----:B------:R-:W-:Y:S01]  /*2870*/  @!P2 LEA R6, R13, R6, 0x3 ;  /* 0x000000060d06a211 */ /* 0x000fe200078e18ff */
        /* <DEDUP_REMOVED lines=10> */
[----:B0-----:R-:W-:Y:S02]  /*2920*/  IADD3 R5, R3, 0x7a0, RZ ;  /* 0x000007a003057810 */ /* 0x001fe40007ffe0ff */
[----:B------:R-:W0:Y:S02]  /*2930*/  S2R R3, SR_CTAID.Z ;  /* 0x0000000000037919 */ /* 0x000e240000002700 */
[----:B------:R-:W-:Y:S02]  /*2940*/  LEA R6, R2, R5, 0x18 ;  /* 0x0000000502067211 */ /* 0x000fe400078ec0ff */
[----:B------:R-:W2:Y:S03]  /*2950*/  LDC.64 R4, c[0x0][0x268] ;  /* 0x00009a00ff047b82 */ /* 0x000ea60000000a00 */
[----:B------:R-:W-:-:S05]  /*2960*/  IMAD R6, R15, 0x8, R6 ;  /* 0x000000080f067824 */ /* 0x000fca00078e0206 */
[----:B------:R-:W3:Y:S01]  /*2970*/  LDS.64 R12, [R6] ;  /* 0x00000000060c7984 */ /* 0x000ee20000000a00 */
[----:B0-----:R-:W-:-:S04]  /*2980*/  SHF.L.U32 R3, R3, 0x1, RZ ;  /* 0x0000000103037819 */ /* 0x001fc800000006ff */
[C---:B------:R-:W-:Y:S01]  /*2990*/  IADD3 R9, R3.reuse, 0x1, RZ ;  /* 0x0000000103097810 */ /* 0x040fe20007ffe0ff */
[----:B------:R-:W-:-:S04]  /*29a0*/  IMAD R3, R3, UR8, R8 ;  /* 0x0000000803037c24 */ /* 0x000fc8000f8e0208 */
[----:B------:R-:W-:Y:S02]  /*29b0*/  IMAD R9, R9, UR8, R8 ;  /* 0x0000000809097c24 */ /* 0x000fe4000f8e0208 */
[----:B--2---:R-:W-:-:S04]  /*29c0*/  IMAD.WIDE R2, R3, 0x4, R4 ;  /* 0x0000000403027825 */ /* 0x004fc800078e0204 */
[----:B------:R-:W-:Y:S01]  /*29d0*/  IMAD.WIDE R4, R9, 0x4, R4 ;  /* 0x0000000409047825 */ /* 0x000fe200078e0204 */
[----:B---3--:R2:W-:Y:S04]  /*29e0*/  REDG.E.ADD.F32.FTZ.RN.STRONG.GPU desc[UR4][R2.64], R12 ;  /* 0x0000000c020079a6 */ /* 0x0085e8000c10f384 */
[----:B------:R2:W-:Y:S02]  /*29f0*/  REDG.E.ADD.F32.FTZ.RN.STRONG.GPU desc[UR4][R4.64], R13 ;  /* 0x0000000d040079a6 */ /* 0x0005e4000c10f384 */
.L_x_1454:
[----:B------:R-:W-:Y:S05]  /*2a00*/  BSYNC B0 ;  /* 0x0000000000007941 */ /* 0x000fea0003800000 */
.L_x_1453:
[----:B------:R-:W-:Y:S05]  /*2a10*/  @P1 EXIT ;  /* 0x000000000000194d */ /* 0x000fea0003800000 */
[----:B--2---:R-:W2:Y:S01]  /*2a20*/  LDC R2, c[0x0][0x270] ;  /* 0x00009c00ff027b82 */ /* 0x004ea20000000800 */
[----:B------:R-:W-:-:S07]  /*2a30*/  ULDC.64 UR6, c[0x0][0x268] ;  /* 0x00009a0000067ab9 */ /* 0x000fce0000000a00 */
[----:B------:R-:W3:Y:S01]  /*2a40*/  LDC R9, c[0x0][RZ] ;  /* 0x00000000ff097b82 */ /* 0x000ee20000000800 */
[----:B--2---:R-:W-:-:S05]  /*2a50*/  IMAD R2, R2, UR8, RZ ;  /* 0x0000000802027c24 */ /* 0x004fca000f8e02ff */
        /* <DEDUP_REMOVED lines=17> */
.L_x_1452:
        /* <DEDUP_REMOVED lines=9> */
.L_x_1455:
[----:B------:R-:W-:Y:S01]  /*2c00*/  MOV R27, R21 ;  /* 0x00000015001b7202 */ /* 0x000fe20000000f00 */
[----:B------:R-:W-:-:S07]  /*2c10*/  IMAD.MOV.U32 R23, RZ, RZ, R25 ;  /* 0x000000ffff177224 */ /* 0x000fce00078e0019 */
[----:B------:R-:W-:Y:S05]  /*2c20*/  WARPSYNC.COLLECTIVE R26, `(.L_x_1456) ;  /* 0x000000001a087348 */ /* 0x000fea0003c00000 */
[----:B------:R0:W1:Y:S02]  /*2c30*/  SHFL.UP P0, R25, R27, R29, R32 ;  /* 0x0400001d1b197389 */ /* 0x0000640000000020 */
[----:B01----:R-:W-:Y:S01]  /*2c40*/  ENDCOLLECTIVE ;  /* 0x000000000000791b */ /* 0x003fe20003800000 */
.L_x_1456:
[----:B------:R-:W-:Y:S01]  /*2c50*/  @P5 IMAD.IADD R20, R20, 0x1, R23 ;  /* 0x0000000114145824 */ /* 0x000fe200078e0217 */
[----:B------:R-:W-:Y:S02]  /*2c60*/  MOV R27, R22 ;  /* 0x00000016001b7202 */ /* 0x000fe40000000f00 */
[----:B------:R-:W-:-:S07]  /*2c70*/  MOV R24, R25 ;  /* 0x0000001900187202 */ /* 0x000fce0000000f00 */
[----:B------:R-:W-:Y:S05]  /*2c80*/  WARPSYNC.COLLECTIVE R26, `(.L_x_1457) ;  /* 0x000000001a087348 */ /* 0x000fea0003c00000 */
[----:B------:R0:W1:Y:S02]  /*2c90*/  SHFL.UP P0, R25, R27, R29, R32 ;  /* 0x0400001d1b197389 */ /* 0x0000640000000020 */
[----:B01----:R-:W-:Y:S01]  /*2ca0*/  ENDCOLLECTIVE ;  /* 0x000000000000791b */ /* 0x003fe20003800000 */
.L_x_1457:
        /* <DEDUP_REMOVED lines=9> */
.L_x_1458:
[----:B------:R-:W-:Y:S02]  /*2d40*/  ISETP.GE.AND P5, PT, R18, 0x2, PT ;  /* 0x000000021200780c */ /* 0x000fe40003fa6270 */
[----:B------:R-:W-:Y:S01]  /*2d50*/  ISETP.NE.AND P4, PT, R20, RZ, PT ;  /* 0x000000ff1400720c */ /* 0x000fe20003f85270 */
[----:B------:R-:W-:Y:S01]  /*2d60*/  IMAD.MOV.U32 R27, RZ, RZ, R21 ;  /* 0x000000ffff1b7224 */ /* 0x000fe200078e0015 */
[----:B------:R-:W-:-:S11]  /*2d70*/  MOV R23, R25 ;  /* 0x0000001900177202 */ /* 0x000fd60000000f00 */
[----:B------:R-:W-:Y:S05]  /*2d80*/  WARPSYNC.COLLECTIVE R26, `(.L_x_1459) ;  /* 0x000000001a087348 */ /* 0x000fea0003c00000 */
[----:B------:R0:W1:Y:S02]  /*2d90*/  SHFL.UP P0, R25, R27, R29, R32 ;  /* 0x0400001d1b197389 */ /* 0x0000640000000020 */
[----:B01----:R-:W-:Y:S01]  /*2da0*/  ENDCOLLECTIVE ;  /* 0x000000000000791b */ /* 0x003fe20003800000 */
.L_x_1459:
[----:B------:R-:W-:Y:S02]  /*2db0*/  @P5 IADD3 R20, R20, R23, RZ ;  /* 0x0000001714145210 */ /* 0x000fe40007ffe0ff */
[----:B------:R-:W-:Y:S02]  /*2dc0*/  MOV R27, R22 ;  /* 0x00000016001b7202 */ /* 0x000fe40000000f00 */
[----:B------:R-:W-:-:S07]  /*2dd0*/  MOV R24, R25 ;  /* 0x0000001900187202 */ /* 0x000fce0000000f00 */
[----:B------:R-:W-:Y:S05]  /*2de0*/  WARPSYNC.COLLECTIVE R26, `(.L_x_1460) ;  /* 0x000000001a087348 */ /* 0x000fea0003c00000 */
[----:B------:R0:W1:Y:S02]  /*2df0*/  SHFL.UP P0, R25, R27, R29, R32 ;  /* 0x0400001d1b197389 */ /* 0x0000640000000020 */
[----:B01----:R-:W-:Y:S01]  /*2e00*/  ENDCOLLECTIVE ;  /* 0x000000000000791b */ /* 0x003fe20003800000 */
.L_x_1460:
        /* <DEDUP_REMOVED lines=9> */
.L_x_1461:
[----:B------:R-:W-:Y:S02]  /*2ea0*/  ISETP.GE.AND P5, PT, R18, 0x4, PT ;  /* 0x000000041200780c */ /* 0x000fe40003fa6270 */
[----:B------:R-:W-:Y:S02]  /*2eb0*/  ISETP.NE.AND P4, PT, R20, RZ, PT ;  /* 0x000000ff1400720c */ /* 0x000fe40003f85270 */
[----:B------:R-:W-:Y:S02]  /*2ec0*/  MOV R27, R21 ;  /* 0x00000015001b7202 */ /* 0x000fe40000000f00 */
[----:B------:R-:W-:-:S09]  /*2ed0*/  MOV R23, R25 ;  /* 0x0000001900177202 */ /* 0x000fd20000000f00 */
[----:B------:R-:W-:Y:S05]  /*2ee0*/  WARPSYNC.COLLECTIVE R26, `(.L_x_1462) ;  /* 0x000000001a087348 */ /* 0x000fea0003c00000 */
[----:B------:R0:W1:Y:S02]  /*2ef0*/  SHFL.UP P0, R25, R27, R29, R32 ;  /* 0x0400001d1b197389 */ /* 0x0000640000000020 */
[----:B01----:R-:W-:Y:S01]  /*2f00*/  ENDCOLLECTIVE ;  /* 0x000000000000791b */ /* 0x003fe20003800000 */
.L_x_1462:
[----:B------:R-:W-:Y:S02]  /*2f10*/  @P5 IADD3 R20, R20, R23, RZ ;  /* 0x0000001714145210 */ /* 0x000fe40007ffe0ff */
[----:B------:R-:W-:Y:S01]  /*2f20*/  MOV R27, R22 ;  /* 0x00000016001b7202 */ /* 0x000fe20000000f00 */
[----:B------:R-:W-:-:S07]  /*2f30*/  IMAD.MOV.U32 R24, RZ, RZ, R25 ;  /* 0x000000ffff187224 */ /* 0x000fce00078e0019 */
[----:B------:R-:W-:Y:S05]  /*2f40*/  WARPSYNC.COLLECTIVE R26, `(.L_x_1463) ;  /* 0x000000001a087348 */ /* 0x000fea0003c00000 */
[----:B------:R0:W1:Y:S02]  /*2f50*/  SHFL.UP P0, R25, R27, R29, R32 ;  /* 0x0400001d1b197389 */ /* 0x0000640000000020 */
[----:B01----:R-:W-:Y:S01]  /*2f60*/  ENDCOLLECTIVE ;  /* 0x000000000000791b */ /* 0x003fe20003800000 */
.L_x_1463:
        /* <DEDUP_REMOVED lines=9> */
.L_x_1464:
[----:B------:R-:W-:Y:S02]  /*3000*/  ISETP.GE.AND P5, PT, R18, 0x8, PT ;  /* 0x000000081200780c */ /* 0x000fe40003fa6270 */
[----:B------:R-:W-:Y:S02]  /*3010*/  ISETP.NE.AND P4, PT, R20, RZ, PT ;  /* 0x000000ff1400720c */ /* 0x000fe40003f85270 */
[----:B------:R-:W-:Y:S02]  /*3020*/  MOV R27, R21 ;  /* 0x00000015001b7202 */ /* 0x000fe40000000f00 */
[----:B------:R-:W-:-:S09]  /*3030*/  MOV R23, R25 ;  /* 0x0000001900177202 */ /* 0x000fd20000000f00 */
[----:B------:R-:W-:Y:S05]  /*3040*/  WARPSYNC.COLLECTIVE R26, `(.L_x_1465) ;  /* 0x000000001a087348 */ /* 0x000fea0003c00000 */
[----:B------:R0:W1:Y:S02]  /*3050*/  SHFL.UP P0, R25, R27, R29, R32 ;  /* 0x0400001d1b197389 */ /* 0x0000640000000020 */
[----:B01----:R-:W-:Y:S01]  /*3060*/  ENDCOLLECTIVE ;  /* 0x000000000000791b */ /* 0x003fe20003800000 */
.L_x_1465:
[----:B------:R-:W-:Y:S01]  /*3070*/  @P5 IADD3 R20, R20, R23, RZ ;  /* 0x0000001714145210 */ /* 0x000fe20007ffe0ff */
[----:B------:R-:W-:Y:S01]  /*3080*/  IMAD.MOV.U32 R27, RZ, RZ, R22 ;  /* 0x000000ffff1b7224 */ /* 0x000fe200078e0016 */
[----:B------:R-:W-:-:S07]  /*3090*/  MOV R24, R25 ;  /* 0x0000001900187202 */ /* 0x000fce0000000f00 */
[----:B------:R-:W-:Y:S05]  /*30a0*/  WARPSYNC.COLLECTIVE R26, `(.L_x_1466) ;  /* 0x000000001a087348 */ /* 0x000fea0003c00000 */
[----:B------:R0:W1:Y:S02]  /*30b0*/  SHFL.UP P0, R25, R27, R29, R32 ;  /* 0x0400001d1b197389 */ /* 0x0000640000000020 */
[----:B01----:R-:W-:Y:S01]  /*30c0*/  ENDCOLLECTIVE ;  /* 0x000000000000791b */ /* 0x003fe20003800000 */
.L_x_1466:
        /* <DEDUP_REMOVED lines=9> */
.L_x_1467:
[----:B------:R-:W-:Y:S02]  /*3160*/  ISETP.GE.AND P4, PT, R18, 0x10, PT ;  /* 0x000000101200780c */ /* 0x000fe40003f86270 */
[----:B------:R-:W-:Y:S01]  /*3170*/  MOV R27, R21 ;  /* 0x00000015001b7202 */ /* 0x000fe20000000f00 */
[----:B------:R-:W-:-:S10]  /*3180*/  IMAD.MOV.U32 R23, RZ, RZ, R25 ;  /* 0x000000ffff177224 */ /* 0x000fd400078e0019 */
[----:B------:R-:W-:Y:S05]  /*3190*/  WARPSYNC.COLLECTIVE R26, `(.L_x_1468) ;  /* 0x000000001a087348 */ /* 0x000fea0003c00000 */
[----:B------:R0:W1:Y:S02]  /*31a0*/  SHFL.UP P0, R25, R27, R29, R32 ;  /* 0x0400001d1b197389 */ /* 0x0000640000000020 */
[----:B01----:R-:W-:Y:S01]  /*31b0*/  ENDCOLLECTIVE ;  /* 0x000000000000791b */ /* 0x003fe20003800000 */
.L_x_1468:
[----:B------:R-:W-:Y:S02]  /*31c0*/  MOV R27, R22 ;  /* 0x00000016001b7202 */ /* 0x000fe40000000f00 */
[----:B------:R-:W-:-:S07]  /*31d0*/  MOV R24, R25 ;  /* 0x0000001900187202 */ /* 0x000fce0000000f00 */
[----:B------:R-:W-:Y:S05]  /*31e0*/  WARPSYNC.COLLECTIVE R26, `(.L_x_1469) ;  /* 0x000000001a087348 */ /* 0x000fea0003c00000 */
[----:B------:R0:W1:Y:S02]  /*31f0*/  SHFL.UP P0, R25, R27, R29, R32 ;  /* 0x0400001d1b197389 */ /* 0x0000640000000020 */
[----:B01----:R-:W-:Y:S01]  /*3200*/  ENDCOLLECTIVE ;  /* 0x000000000000791b */ /* 0x003fe20003800000 */
.L_x_1469:
        /* <DEDUP_REMOVED lines=11> */
.L_x_1470:
[----:B------:R-:W-:Y:S01]  /*32c0*/  IMAD.MOV.U32 R27, RZ, RZ, R21 ;  /* 0x000000ffff1b7224 */ /* 0x000fe200078e0015 */
[----:B------:R-:W-:-:S07]  /*32d0*/  MOV R18, R25 ;  /* 0x0000001900127202 */ /* 0x000fce0000000f00 */
[----:B------:R-:W-:Y:S05]  /*32e0*/  WARPSYNC.COLLECTIVE R26, `(.L_x_1471) ;  /* 0x000000001a087348 */ /* 0x000fea0003c00000 */
[----:B------:R0:W1:Y:S02]  /*32f0*/  SHFL.UP P0, R25, R27, R29, R32 ;  /* 0x0400001d1b197389 */ /* 0x0000640000000020 */
[----:B01----:R-:W-:Y:S01]  /*3300*/  ENDCOLLECTIVE ;  /* 0x000000000000791b */ /* 0x003fe20003800000 */
.L_x_1471:
[----:B------:R-:W-:Y:S02]  /*3310*/  MOV R27, R22 ;  /* 0x00000016001b7202 */ /* 0x000fe40000000f00 */
[----:B------:R-:W-:-:S07]  /*3320*/  MOV R21, R25 ;  /* 0x0000001900157202 */ /* 0x000fce0000000f00 */
[----:B------:R-:W-:Y:S05]  /*3330*/  WARPSYNC.COLLECTIVE R26, `(.L_x_1472) ;  /* 0x000000001a087348 */ /* 0x000fea0003c00000 */
[----:B------:R0:W1:Y:S02]  /*3340*/  SHFL.UP P0, R25, R27, R29, R32 ;  /* 0x0400001d1b197389 */ /* 0x0000640000000020 */
[----:B01----:R-:W-:Y:S01]  /*3350*/  ENDCOLLECTIVE ;  /* 0x000000000000791b */ /* 0x003fe20003800000 */
.L_x_1472:
[----:B------:R-:W-:Y:S01]  /*3360*/  MOV R22, R25 ;  /* 0x0000001900167202 */ /* 0x000fe20000000f00 */
[----:B------:R-:W-:Y:S06]  /*3370*/  BRA `(.L_x_1473) ;  /* 0xfffffff000687947 */ /* 0x000fec000383ffff */
.L_x_1474:
        /* <DEDUP_REMOVED lines=16> */
.L_x_4483:


//--------------------- .text._Z30group_norm_nhwc_bwd_sum_kernelI11Fp32IOBf16WLi192EEv26Group_norm_nhwc_bwd_params --------------------------
	.section	.text._Z30group_norm_nhwc_bwd_sum_kernelI11Fp32IOBf16WLi192EEv26Group_norm_nhwc_bwd_params,"ax",@progbits
	.align	128
        .global         _Z30group_norm_nhwc_bwd_sum_kernelI11Fp32IOBf16WLi192EEv26Group_norm_nhwc_bwd_params
        .type           _Z30group_norm_nhwc_bwd_sum_kernelI11Fp32IOBf16WLi192EEv26Group_norm_nhwc_bwd_params,@function
        .size           _Z30group_norm_nhwc_bwd_sum_kernelI11Fp32IOBf16WLi192EEv26Group_norm_nhwc_bwd_params,(.L_x_4484 - _Z30group_norm_nhwc_bwd_sum_kernelI11Fp32IOBf16WLi192EEv26Group_norm_nhwc_bwd_params)
        .other          _Z30group_norm_nhwc_bwd_sum_kernelI11Fp32IOBf16WLi192EEv26Group_norm_nhwc_bwd_params,@"STO_CUDA_ENTRY STV_DEFAULT"
_Z30group_norm_nhwc_bwd_sum_kernelI11Fp32IOBf16WLi192EEv26Group_norm_nhwc_bwd_params:
.text._Z30group_norm_nhwc_bwd_sum_kernelI11Fp32IOBf16WLi192EEv26Group_norm_nhwc_bwd_params:
        /* <DEDUP_REMOVED lines=12> */
[----:B------:R-:W-:Y:S01]  /*00c0*/  ULDC.64 UR4, c[0x0][0x208] ;  /* 0x0000820000047ab9 */ /* 0x000fe20000000a00 */
[----:B---3--:R-:W2:Y:S02]  /*00d0*/  MUFU.RCP R0, R0 ;  /* 0x0000000000007308 */ /* 0x008ea40000001000 */
[----:B--2---:R-:W-:Y:S02]  /*00e0*/  IADD3 R2, R0, 0xffffffe, RZ ;  /* 0x0ffffffe00027810 */ /* 0x004fe40007ffe0ff */
[----:B------:R-:W-:-:S04]  /*00f0*/  IABS R0, R18 ;  /* 0x0000001200007213 */ /* 0x000fc80000000000 */
[----:B------:R2:W3:Y:S02]  /*0100*/  F2I.FTZ.U32.TRUNC.NTZ R3, R2 ;  /* 0x0000000200037305 */ /* 0x0004e4000021f000 */
[----:B--2---:R-:W-:Y:S01]  /*0110*/  HFMA2.MMA R2, -RZ, RZ, 0, 0 ;  /* 0x00000000ff027435 */ /* 0x004fe200000001ff */
[----:B---3--:R-:W-:-:S04]  /*0120*/  IMAD.MOV R4, RZ, RZ, -R3 ;  /* 0x000000ffff047224 */ /* 0x008fc800078e0a03 */
[----:B------:R-:W-:Y:S01]  /*0130*/  IMAD R7, R4, R5, RZ ;  /* 0x0000000504077224 */ /* 0x000fe200078e02ff */
[----:B------:R-:W-:Y:S01]  /*0140*/  SHF.R.S32.HI R19, RZ, 0x1f, R18 ;  /* 0x0000001fff137819 */ /* 0x000fe20000011412 */
[----:B------:R-:W2:Y:S03]  /*0150*/  LDC R4, c[0x0][0x2ac] ;  /* 0x0000ab00ff047b82 */ /* 0x000ea60000000800 */
        /* <DEDUP_REMOVED lines=10> */
[----:B------:R-:W-:-:S07]  /*0200*/  ISETP.GE.AND P2, PT, R0, RZ, PT ;  /* 0x000000ff0000720c */ /* 0x000fce0003f46270 */
[----:B------:R-:W-:Y:S02]  /*0210*/  @P0 IADD3 R3, R3, 0x1, RZ ;  /* 0x0000000103030810 */ /* 0x000fe40007ffe0ff */
[----:B------:R-:W-:-:S03]  /*0220*/  ISETP.NE.AND P0, PT, R9, RZ, PT ;  /* 0x000000ff0900720c */ /* 0x000fc60003f05270 */
[----:B------:R-:W-:Y:S01]  /*0230*/  IMAD.MOV.U32 R0, RZ, RZ, R3 ;  /* 0x000000ffff007224 */ /* 0x000fe200078e0003 */
[----:B------:R-:W-:-:S04]  /*0240*/  LOP3.LUT R3, RZ, R9, RZ, 0x33, !PT ;  /* 0x00000009ff037212 */ /* 0x000fc800078e33ff */
        /* <DEDUP_REMOVED lines=8> */
[----:B------:R-:W-:Y:S02]  /*02d0*/  IMAD.MOV.U32 R8, RZ, RZ, RZ ;  /* 0x000000ffff087224 */ /* 0x000fe400078e00ff */
[----:B------:R-:W-:Y:S01]  /*02e0*/  ISETP.GE.AND.EX P0, PT, R19, UR9, PT, P0 ;  /* 0x0000000913007c0c */ /* 0x000fe2000bf06300 */
[----:B------:R-:W-:Y:S02]  /*02f0*/  IMAD.MOV.U32 R7, RZ, RZ, RZ ;  /* 0x000000ffff077224 */ /* 0x000fe400078e00ff */
[----:B0-----:R-:W0:Y:S02]  /*0300*/  MUFU.RCP R0, R0 ;  /* 0x0000000000007308 */ /* 0x001e240000001000 */
[----:B0-----:R-:W-:Y:S01]  /*0310*/  IADD3 R10, R0, 0xffffffe, RZ ;  /* 0x0ffffffe000a7810 */ /* 0x001fe20007ffe0ff */
[----:B------:R-:W-:-:S05]  /*0320*/  HFMA2.MMA R0, -RZ, RZ, 0, 0 ;  /* 0x00000000ff007435 */ /* 0x000fca00000001ff */
[----:B------:R0:W1:Y:S02]  /*0330*/  F2I.FTZ.U32.TRUNC.NTZ R11, R10 ;  /* 0x0000000a000b7305 */ /* 0x000064000021f000 */
[----:B0-----:R-:W-:Y:S01]  /*0340*/  MOV R10, RZ ;  /* 0x000000ff000a7202 */ /* 0x001fe20000000f00 */
[----:B-1----:R-:W-:-:S04]  /*0350*/  IMAD.MOV R2, RZ, RZ, -R11 ;  /* 0x000000ffff027224 */ /* 0x002fc800078e0a0b */
[----:B------:R-:W-:Y:S01]  /*0360*/  IMAD R5, R2, R9, RZ ;  /* 0x0000000902057224 */ /* 0x000fe200078e02ff */
[----:B------:R-:W-:-:S03]  /*0370*/  MOV R2, RZ ;  /* 0x000000ff00027202 */ /* 0x000fc60000000f00 */
        /* <DEDUP_REMOVED lines=22> */
.L_x_1476:
[----:B------:R-:W-:Y:S05]  /*04e0*/  BSYNC B0 ;  /* 0x0000000000007941 */ /* 0x000fea0003800000 */
.L_x_1475:
[----:B------:R-:W0:Y:S01]  /*04f0*/  S2UR UR7, SR_CTAID.Y ;  /* 0x00000000000779c3 */ /* 0x000e220000002600 */
[C---:B------:R-:W-:Y:S02]  /*0500*/  IMAD R12, R9.reuse, R17, R6 ;  /* 0x00000011090c7224 */ /* 0x040fe400078e0206 */
[----:B-----5:R-:W-:Y:S01]  /*0510*/  FFMA.FTZ R20, -R14, R14, R15 ;  /* 0x0000000e0e147223 */ /* 0x020fe2000001010f */
[----:B------:R-:W-:Y:S01]  /*0520*/  ISETP.NE.U32.AND P4, PT, R9, RZ, PT ;  /* 0x000000ff0900720c */ /* 0x000fe20003f85070 */
[----:B------:R-:W-:Y:S01]  /*0530*/  IMAD.MOV.U32 R15, RZ, RZ, RZ ;  /* 0x000000ffff0f7224 */ /* 0x000fe200078e00ff */
[----:B------:R-:W-:Y:S02]  /*0540*/  CS2R R28, SRZ ;  /* 0x00000000001c7805 */ /* 0x000fe4000001ff00 */
[----:B------:R-:W-:Y:S02]  /*0550*/  ISETP.GE.U32.AND P1, PT, R12, R9, PT ;  /* 0x000000090c00720c */ /* 0x000fe40003f26070 */
[----:B------:R-:W-:-:S02]  /*0560*/  CS2R R26, SRZ ;  /* 0x00000000001a7805 */ /* 0x000fc4000001ff00 */
[----:B------:R-:W-:Y:S01]  /*0570*/  FSETP.GTU.FTZ.AND P2, PT, R20, RZ, PT ;  /* 0x000000ff1400720b */ /* 0x000fe20003f5c000 */
[----:B------:R-:W1:Y:S08]  /*0580*/  LDC.64 R10, c[0x0][0x290] ;  /* 0x0000a400ff0a7b82 */ /* 0x000e700000000a00 */
[----:B------:R-:W-:-:S04]  /*0590*/  @P1 IADD3 R12, R12, -R9, RZ ;  /* 0x800000090c0c1210 */ /* 0x000fc80007ffe0ff */
[----:B------:R-:W2:Y:S01]  /*05a0*/  @P2 LDC R13, c[0x0][0x250] ;  /* 0x00009400ff0d2b82 */ /* 0x000ea20000000800 */
[----:B------:R-:W-:Y:S02]  /*05b0*/  @P1 IADD3 R16, R16, 0x1, RZ ;  /* 0x0000000110101810 */ /* 0x000fe40007ffe0ff */
[----:B------:R-:W-:Y:S01]  /*05c0*/  ISETP.GE.U32.AND P3, PT, R12, R9, PT ;  /* 0x000000090c00720c */ /* 0x000fe20003f66070 */
[----:B0-----:R-:W-:-:S05]  /*05d0*/  IMAD R12, R4, UR7, RZ ;  /* 0x00000007040c7c24 */ /* 0x001fca000f8e02ff */
[----:B------:R-:W-:Y:S02]  /*05e0*/  SHF.R.S32.HI R23, RZ, 0x1f, R12 ;  /* 0x0000001fff177819 */ /* 0x000fe4000001140c */
[----:B------:R-:W-:-:S04]  /*05f0*/  IADD3 R5, P5, R12, R4, RZ ;  /* 0x000000040c057210 */ /* 0x000fc80007fbe0ff */
[----:B------:R-:W-:Y:S01]  /*0600*/  LEA.HI.X.SX32 R4, R4, R23, 0x1, P5 ;  /* 0x0000001704047211 */ /* 0x000fe200028f0eff */
[----:B------:R-:W-:Y:S01]  /*0610*/  @P3 VIADD R16, R16, 0x1 ;  /* 0x0000000110103836 */ /* 0x000fe20000000000 */
[----:B-1----:R-:W-:-:S04]  /*0620*/  ISETP.LT.U32.AND P1, PT, R5, R10, PT ;  /* 0x0000000a0500720c */ /* 0x002fc80003f21070 */
[----:B------:R-:W-:Y:S01]  /*0630*/  ISETP.LT.AND.EX P1, PT, R4, R11, PT, P1 ;  /* 0x0000000b0400720c */ /* 0x000fe20003f21310 */
[----:B------:R-:W-:Y:S01]  /*0640*/  HFMA2.MMA R4, -RZ, RZ, 1.875, 0 ;  /* 0x3f800000ff047435 */ /* 0x000fe200000001ff */
[----:B------:R-:W-:Y:S01]  /*0650*/  SEL R3, R3, R16, !P4 ;  /* 0x0000001003037207 */ /* 0x000fe20006000000 */
[----:B--2---:R-:W-:Y:S01]  /*0660*/  @P2 FADD.FTZ R11, R20, R13 ;  /* 0x0000000d140b2221 */ /* 0x004fe20000010000 */
[----:B------:R-:W-:Y:S02]  /*0670*/  SEL R5, R5, R10, P1 ;  /* 0x0000000a05057207 */ /* 0x000fe40000800000 */
[----:B------:R-:W-:Y:S02]  /*0680*/  IADD3 R10, -R3, RZ, RZ ;  /* 0x000000ff030a7210 */ /* 0x000fe40007ffe1ff */
[----:B------:R-:W-:-:S03]  /*0690*/  ISETP.GE.AND P1, PT, R12, R5, PT ;  /* 0x000000050c00720c */ /* 0x000fc60003f26270 */
[----:B------:R0:W1:Y:S01]  /*06a0*/  @P2 MUFU.RSQ R4, R11 ;  /* 0x0000000b00042308 */ /* 0x0000620000001400 */
[----:B------:R-:W-:Y:S01]  /*06b0*/  IMAD R6, R9, R10, R6 ;  /* 0x0000000a09067224 */ /* 0x000fe200078e0206 */
[----:B------:R-:W-:-:S08]  /*06c0*/  MOV R9, RZ ;  /* 0x000000ff00097202 */ /* 0x000fd00000000f00 */
        /* <DEDUP_REMOVED lines=10> */
[----:B------:R-:W-:Y:S02]  /*0770*/  IMAD R31, R31, UR6, R10 ;  /* 0x000000061f1f7c24 */ /* 0x000fe4000f8e020a */
[----:B------:R-:W-:-:S03]  /*0780*/  IMAD.IADD R10, R5, 0x1, -R12 ;  /* 0x00000001050a7824 */ /* 0x000fc600078e0a0c */
[----:B------:R-:W-:-:S05]  /*0790*/  IADD3 R31, R33, R31, RZ ;  /* 0x0000001f211f7210 */ /* 0x000fca0007ffe0ff */
[----:B------:R-:W-:Y:S05]  /*07a0*/  @!P1 BRA `(.L_x_1478) ;  /* 0x0000000800ac9947 */ /* 0x000fea0003800000 */
[----:B------:R-:W-:Y:S02]  /*07b0*/  LOP3.LUT R10, R10, 0x1, RZ, 0xc0, !PT ;  /* 0x000000010a0a7812 */ /* 0x000fe400078ec0ff */
[----:B------:R-:W-:Y:S02]  /*07c0*/  CS2R R26, SRZ ;  /* 0x00000000001a7805 */ /* 0x000fe4000001ff00 */
[----:B------:R-:W-:Y:S01]  /*07d0*/  ISETP.NE.AND P2, PT, R16, R9, PT ;  /* 0x000000091000720c */ /* 0x000fe20003f45270 */
[----:B------:R-:W-:Y:S01]  /*07e0*/  HFMA2.MMA R9, -RZ, RZ, 0, 0 ;  /* 0x00000000ff097435 */ /* 0x000fe200000001ff */
[----:B------:R-:W-:Y:S02]  /*07f0*/  ISETP.NE.U32.AND P1, PT, R10, 0x1, PT ;  /* 0x000000010a00780c */ /* 0x000fe40003f25070 */
[----:B------:R-:W-:Y:S01]  /*0800*/  CS2R R28, SRZ ;  /* 0x00000000001c7805 */ /* 0x000fe2000001ff00 */
[----:B------:R-:W-:-:S10]  /*0810*/  IMAD.MOV.U32 R15, RZ, RZ, RZ ;  /* 0x000000ffff0f7224 */ /* 0x000fd400078e00ff */
        /* <DEDUP_REMOVED lines=51> */
.L_x_1479:
[----:B------:R-:W-:Y:S05]  /*0b50*/  @!P2 BRA `(.L_x_1477) ;  /* 0x0000001000dca947 */ /* 0x000fea0003800000 */
[----:B------:R-:W-:-:S04]  /*0b60*/  IADD3 R21, R12, 0x1, RZ ;  /* 0x000000010c157810 */ /* 0x000fc80007ffe0ff */
[----:B------:R-:W-:-:S07]  /*0b70*/  SHF.R.S32.HI R20, RZ, 0x1f, R21 ;  /* 0x0000001fff147819 */ /* 0x000fce0000011415 */
.L_x_1480:
        /* <DEDUP_REMOVED lines=16> */
[----:B------:R-:W-:-:S05]  /*0c80*/  @!P0 IMAD.X R13, R34, 0x1, R13, P1 ;  /* 0x00000001220d8824 */ /* 0x000fca00008e060d */
[----:B------:R2:W4:Y:S01]  /*0c90*/  @!P0 LDG.E.64 R10, desc[UR4][R12.64] ;  /* 0x000000040c0a8981 */ /* 0x000522000c1e1b00 */
[----:B------:R-:W-:Y:S02]  /*0ca0*/  @!P0 MOV R24, R32 ;  /* 0x0000002000188202 */ /* 0x000fe40000000f00 */
[----:B------:R-:W-:Y:S02]  /*0cb0*/  @!P0 MOV R25, R31 ;  /* 0x0000001f00198202 */ /* 0x000fe40000000f00 */
[----:B0-----:R-:W-:Y:S01]  /*0cc0*/  @!P0 IADD3 R18, P1, R23, R18, RZ ;  /* 0x0000001217128210 */ /* 0x001fe20007f3e0ff */
[----:B--2---:R-:W0:Y:S04]  /*0cd0*/  @!P0 LDC.64 R12, c[0x0][0x288] ;  /* 0x0000a200ff0c8b82 */ /* 0x004e280000000a00 */
[----:B------:R-:W-:-:S02]  /*0ce0*/  @!P0 IMAD.X R19, R34, 0x1, R19, P1 ;  /* 0x0000000122138824 */ /* 0x000fc400008e0613 */
[-C--:B0-----:R-:W-:Y:S02]  /*0cf0*/  @!P0 IMAD R22, R20, R12.reuse, RZ ;  /* 0x0000000c14168224 */ /* 0x081fe400078e02ff */
[----:B------:R-:W-:-:S04]  /*0d00*/  @!P0 IMAD.WIDE.U32 R24, R21, R12, R24 ;  /* 0x0000000c15188225 */ /* 0x000fc800078e0018 */
[----:B------:R-:W-:Y:S01]  /*0d10*/  @!P0 IMAD R35, R21, R13, R22 ;  /* 0x0000000d15238224 */ /* 0x000fe200078e0216 */
[----:B------:R-:W-:-:S03]  /*0d20*/  CS2R R12, SRZ ;  /* 0x00000000000c7805 */ /* 0x000fc6000001ff00 */
[----:B------:R-:W-:Y:S01]  /*0d30*/  @!P0 IMAD.IADD R35, R25, 0x1, R35 ;  /* 0x0000000119238824 */ /* 0x000fe200078e0223 */
[----:B------:R-:W-:-:S04]  /*0d40*/  @!P0 SHF.L.U32 R25, R24, 0x2, RZ ;  /* 0x0000000218198819 */ /* 0x000fc800000006ff */
[----:B------:R-:W-:Y:S02]  /*0d50*/  @!P0 SHF.L.U64.HI R24, R24, 0x2, R35 ;  /* 0x0000000218188819 */ /* 0x000fe40000010223 */
[----:B---3--:R-:W-:-:S04]  /*0d60*/  @!P0 IADD3 R22, P2, R25, R16, RZ ;  /* 0x0000001019168210 */ /* 0x008fc80007f5e0ff */
[----:B------:R-:W-:Y:S02]  /*0d70*/  @!P0 IADD3.X R23, R24, R17, RZ, P2, !PT ;  /* 0x0000001118178210 */ /* 0x000fe400017fe4ff */
[----:B------:R-:W-:-:S03]  /*0d80*/  CS2R R16, SRZ ;  /* 0x0000000000107805 */ /* 0x000fc6000001ff00 */
[----:B------:R-:W2:Y:S04]  /*0d90*/  @!P0 LDG.E.64 R12, desc[UR4][R22.64] ;  /* 0x00000004160c8981 */ /* 0x000ea8000c1e1b00 */
[----:B------:R0:W3:Y:S02]  /*0da0*/  @!P0 LDG.E.64 R16, desc[UR4][R18.64] ;  /* 0x0000000412108981 */ /* 0x0000e4000c1e1b00 */
[----:B0-----:R-:W0:Y:S02]  /*0db0*/  @!P0 LDC.64 R18, c[0x0][0x228] ;  /* 0x00008a00ff128b82 */ /* 0x001e240000000a00 */
[----:B0-----:R-:W-:-:S04]  /*0dc0*/  @!P0 IADD3 R22, P1, R25, R18, RZ ;  /* 0x0000001219168210 */ /* 0x001fc80007f3e0ff */
[----:B------:R-:W-:Y:S02]  /*0dd0*/  @!P0 IADD3.X R23, R24, R19, RZ, P1, !PT ;  /* 0x0000001318178210 */ /* 0x000fe40000ffe4ff */
        /* <DEDUP_REMOVED lines=43> */
[----:B------:R-:W-:Y:S02]  /*1090*/  IMAD.X R20, RZ, RZ, R20, P2 ;  /* 0x000000ffff147224 */ /* 0x000fe400010e0614 */
        /* <DEDUP_REMOVED lines=28> */
.L_x_1478:
        /* <DEDUP_REMOVED lines=11> */
.L_x_1482:
        /* <DEDUP_REMOVED lines=19> */
[----:B------:R-:W-:Y:S01]  /*1440*/  VIADD R7, R7, 0xffffffff ;  /* 0xffffffff07077836 */ /* 0x000fe20000000000 */
[----:B------:R-:W-:-:S04]  /*1450*/  IADD3 R22, P2, R22, 0x1, RZ ;  /* 0x0000000116167810 */ /* 0x000fc80007f5e0ff */
        /* <DEDUP_REMOVED lines=18> */
.L_x_1481:
[----:B------:R-:W-:-:S13]  /*1580*/  ISETP.GE.U32.AND P0, PT, R8, 0x3, PT ;  /* 0x000000030800780c */ /* 0x000fda0003f06070 */
[----:B------:R-:W-:Y:S05]  /*1590*/  @!P0 BRA `(.L_x_1477) ;  /* 0x00000008004c8947 */ /* 0x000fea0003800000 */
[----:B------:R-:W-:Y:S01]  /*15a0*/  ULDC.64 UR6, c[0x0][0x288] ;  /* 0x0000a20000067ab9 */ /* 0x000fe20000000a00 */
[--C-:B------:R-:W-:Y:S01]  /*15b0*/  SHF.R.S32.HI R7, RZ, 0x1f, R12.reuse ;  /* 0x0000001fff077819 */ /* 0x100fe2000001140c */
[----:B------:R-:W-:Y:S01]  /*15c0*/  IMAD.MOV.U32 R8, RZ, RZ, R12 ;  /* 0x000000ffff087224 */ /* 0x000fe200078e000c */
[----:B------:R-:W-:-:S04]  /*15d0*/  ISETP.GE.U32.AND P0, PT, R18, UR6, PT ;  /* 0x0000000612007c0c */ /* 0x000fc8000bf06070 */
[----:B------:R-:W-:-:S13]  /*15e0*/  ISETP.GE.AND.EX P0, PT, R19, UR7, PT, P0 ;  /* 0x0000000713007c0c */ /* 0x000fda000bf06300 */
.L_x_1483:
        /* <DEDUP_REMOVED lines=17> */
[----:B------:R0:W2:Y:S04]  /*1700*/  @!P0 LDG.E.64 R12, desc[UR4][R18.64] ;  /* 0x00000004120c8981 */ /* 0x0000a8000c1e1b00 */
[----:B------:R3:W4:Y:S01]  /*1710*/  @!P0 LDG.E.64 R10, desc[UR4][R16.64] ;  /* 0x00000004100a8981 */ /* 0x000722000c1e1b00 */
[----:B------:R-:W-:Y:S02]  /*1720*/  @!P0 IADD3 R21, P1, R8, 0x1, RZ ;  /* 0x0000000108158810 */ /* 0x000fe40007f3e0ff */
[----:B------:R-:W-:-:S02]  /*1730*/  CS2R R24, SRZ ;  /* 0x0000000000187805 */ /* 0x000fc4000001ff00 */
[----:B------:R-:W-:Y:S02]  /*1740*/  @!P0 MOV R22, R32 ;  /* 0x0000002000168202 */ /* 0x000fe40000000f00 */
[----:B------:R-:W-:Y:S01]  /*1750*/  @!P0 IADD3.X R23, RZ, R7, RZ, P1, !PT ;  /* 0x00000007ff178210 */ /* 0x000fe20000ffe4ff */
[----:B0-----:R-:W0:Y:S08]  /*1760*/  @!P0 LDC.64 R18, c[0x0][0x230] ;  /* 0x00008c00ff128b82 */ /* 0x001e300000000a00 */
[----:B---3--:R-:W3:Y:S02]  /*1770*/  @!P0 LDC.64 R16, c[0x0][0x288] ;  /* 0x0000a200ff108b82 */ /* 0x008ee40000000a00 */
[----:B---3--:R-:W-:-:S02]  /*1780*/  @!P0 IMAD R20, R23, R16, RZ ;  /* 0x0000001017148224 */ /* 0x008fc400078e02ff */
[----:B------:R-:W-:Y:S02]  /*1790*/  @!P0 IMAD.MOV.U32 R23, RZ, RZ, R31 ;  /* 0x000000ffff178224 */ /* 0x000fe400078e001f */
        /* <DEDUP_REMOVED lines=11> */
[----:B------:R-:W-:Y:S01]  /*1850*/  @!P0 IMAD.MOV.U32 R37, RZ, RZ, R31 ;  /* 0x000000ffff258224 */ /* 0x000fe200078e001f */
[----:B------:R5:W4:Y:S03]  /*1860*/  @!P0 LDG.E.64 R24, desc[UR4][R18.64] ;  /* 0x0000000412188981 */ /* 0x000b26000c1e1b00 */
[----:B---3--:R-:W-:-:S04]  /*1870*/  @!P0 IMAD R36, R23, R16, RZ ;  /* 0x0000001017248224 */ /* 0x008fc800078e02ff */
[----:B------:R-:W-:Y:S01]  /*1880*/  @!P0 IMAD R23, R35, R17, R36 ;  /* 0x0000001123178224 */ /* 0x000fe200078e0224 */
[----:B------:R-:W-:Y:S01]  /*1890*/  @!P0 MOV R36, R32 ;  /* 0x0000002000248202 */ /* 0x000fe20000000f00 */
[----:B-----5:R-:W3:Y:S01]  /*18a0*/  @!P0 LDC.64 R18, c[0x0][0x228] ;  /* 0x00008a00ff128b82 */ /* 0x020ee20000000a00 */
[----:B0-----:R-:W-:-:S03]  /*18b0*/  @!P0 IADD3 R20, P1, R34, R20, RZ ;  /* 0x0000001422148210 */ /* 0x001fc60007f3e0ff */
[----:B------:R-:W-:Y:S01]  /*18c0*/  @!P0 IMAD.WIDE.U32 R36, R35, R16, R36 ;  /* 0x0000001023248225 */ /* 0x000fe200078e0024 */
[----:B------:R-:W-:-:S03]  /*18d0*/  @!P0 IADD3.X R21, R22, R21, RZ, P1, !PT ;  /* 0x0000001516158210 */ /* 0x000fc60000ffe4ff */
[----:B------:R-:W0:Y:S01]  /*18e0*/  @!P0 LDC.64 R16, c[0x0][0x230] ;  /* 0x00008c00ff108b82 */ /* 0x000e220000000a00 */
[----:B------:R-:W-:Y:S01]  /*18f0*/  @!P0 IADD3 R23, R37, R23, RZ ;  /* 0x0000001725178210 */ /* 0x000fe20007ffe0ff */
[----:B------:R-:W-:-:S03]  /*1900*/  @!P0 IMAD.SHL.U32 R37, R36, 0x4, RZ ;  /* 0x0000000424258824 */ /* 0x000fc600078e00ff */
        /* <DEDUP_REMOVED lines=20> */
[----:B------:R-:W-:Y:S02]  /*1a50*/  @!P0 IMAD.X R27, RZ, RZ, R7, P1 ;  /* 0x000000ffff1b8224 */ /* 0x000fe400008e0607 */
[----:B------:R-:W-:Y:S01]  /*1a60*/  FADD.FTZ R29, R34, R26 ;  /* 0x0000001a221d7221 */ /* 0x000fe20000010000 */
[----:B------:R-:W-:Y:S01]  /*1a70*/  @!P0 MOV R34, R32 ;  /* 0x0000002000228202 */ /* 0x000fe20000000f00 */
[----:B0-----:R-:W-:-:S04]  /*1a80*/  @!P0 IMAD R36, R27, R18, RZ ;  /* 0x000000121b248224 */ /* 0x001fc800078e02ff */
[----:B------:R-:W-:-:S04]  /*1a90*/  @!P0 IMAD.WIDE.U32 R34, R37, R18, R34 ;  /* 0x0000001225228225 */ /* 0x000fc800078e0022 */
[----:B------:R-:W-:Y:S01]  /*1aa0*/  @!P0 IMAD R27, R37, R19, R36 ;  /* 0x00000013251b8224 */ /* 0x000fe200078e0224 */
[----:B------:R-:W-:Y:S01]  /*1ab0*/  @!P0 SHF.L.U32 R36, R34, 0x2, RZ ;  /* 0x0000000222248819 */ /* 0x000fe200000006ff */
[----:B------:R-:W0:Y:S02]  /*1ac0*/  @!P0 LDC.64 R18, c[0x0][0x230] ;  /* 0x00008c00ff128b82 */ /* 0x000e240000000a00 */
[----:B------:R-:W-:-:S05]  /*1ad0*/  @!P0 IMAD.IADD R27, R35, 0x1, R27 ;  /* 0x00000001231b8824 */ /* 0x000fca00078e021b */
        /* <DEDUP_REMOVED lines=63> */
.L_x_1477:
[----:B------:R-:W1:Y:S01]  /*1ed0*/  S2R R0, SR_TID.X ;  /* 0x0000000000007919 */ /* 0x000e620000002100 */
[----:B------:R-:W-:Y:S01]  /*1ee0*/  MOV R2, 0x400 ;  /* 0x0000040000027802 */ /* 0x000fe20000000f00 */
[----:B------:R-:W-:Y:S01]  /*1ef0*/  BSSY B0, `(.L_x_1484) ;  /* 0x00000aa000007945 */ /* 0x000fe20003800000 */
[----:B------:R-:W-:Y:S01]  /*1f00*/  ISETP.NE.AND P0, PT, R6, RZ, PT ;  /* 0x000000ff0600720c */ /* 0x000fe20003f05270 */
[----:B------:R-:W0:Y:S01]  /*1f10*/  S2R R7, SR_CgaCtaId ;  /* 0x0000000000077919 */ /* 0x000e220000008800 */
[C---:B-1----:R-:W-:Y:S01]  /*1f20*/  IMAD.WIDE.U32 R4, R0.reuse, -0x55555555, RZ ;  /* 0xaaaaaaab00047825 */ /* 0x042fe200078e00ff */
[----:B0-----:R-:W-:Y:S02]  /*1f30*/  LEA R7, R7, R2, 0x18 ;  /* 0x0000000207077211 */ /* 0x001fe400078ec0ff */
        /* <DEDUP_REMOVED lines=14> */
[----:B------:R-:W-:Y:S04]  /*2020*/  LDS R23, [R2+0x14] ;  /* 0x0000140002177984 */ /* 0x000fe80000000800 */
[----:B------:R-:W1:Y:S04]  /*2030*/  LDS R25, [R2+0x1c] ;  /* 0x00001c0002197984 */ /* 0x000e680000000800 */
[----:B------:R-:W-:Y:S04]  /*2040*/  LDS R22, [R2+0x24] ;  /* 0x0000240002167984 */ /* 0x000fe80000000800 */
[----:B------:R-:W2:Y:S01]  /*2050*/  LDS R20, [R2+0x18] ;  /* 0x0000180002147984 */ /* 0x000ea20000000800 */
[----:B------:R-:W3:Y:S03]  /*2060*/  S2R R6, SR_TID.X ;  /* 0x0000000000067919 */ /* 0x000ee60000002100 */
[----:B------:R-:W4:Y:S04]  /*2070*/  LDS R18, [R2+0x2c] ;  /* 0x00002c0002127984 */ /* 0x000f280000000800 */
[----:B------:R-:W5:Y:S01]  /*2080*/  LDS R21, [R2+0x28] ;  /* 0x0000280002157984 */ /* 0x000f620000000800 */
[----:B0-----:R-:W-:-:S03]  /*2090*/  LEA R5, R4, R5, 0x18 ;  /* 0x0000000504057211 */ /* 0x001fc600078ec0ff */
[----:B------:R-:W0:Y:S04]  /*20a0*/  LDS R19, [R2+0x30] ;  /* 0x0000300002137984 */ /* 0x000e280000000800 */
[----:B------:R-:W-:Y:S04]  /*20b0*/  LDS R17, [R2+0x38] ;  /* 0x0000380002117984 */ /* 0x000fe80000000800 */
[----:B------:R-:W0:Y:S04]  /*20c0*/  LDS R16, [R2+0x34] ;  /* 0x0000340002107984 */ /* 0x000e280000000800 */
[----:B------:R-:W0:Y:S04]  /*20d0*/  LDS R14, [R2+0x3c] ;  /* 0x00003c00020e7984 */ /* 0x000e280000000800 */
[----:B------:R-:W0:Y:S01]  /*20e0*/  LDS R12, [R2+0x44] ;  /* 0x00004400020c7984 */ /* 0x000e220000000800 */
[----:B-1----:R-:W-:-:S03]  /*20f0*/  ISETP.NE.AND P5, PT, R25, RZ, PT ;  /* 0x000000ff1900720c */ /* 0x002fc60003fa5270 */
[----:B------:R-:W1:Y:S01]  /*2100*/  LDS R13, [R2+0x40] ;  /* 0x00004000020d7984 */ /* 0x000e620000000800 */
[----:B---3--:R-:W-:Y:S02]  /*2110*/  IMAD R26, R6, 0x54, R5 ;  /* 0x00000054061a7824 */ /* 0x008fe400078e0205 */
[----:B------:R-:W-:Y:S01]  /*2120*/  FADD.FTZ R5, R24, R23 ;  /* 0x0000001718057221 */ /* 0x000fe20000010000 */
[----:B------:R-:W3:Y:S01]  /*2130*/  LDS R11, [R2+0x48] ;  /* 0x00004800020b7984 */ /* 0x000ee20000000800 */
[----:B--2---:R-:W-:-:S03]  /*2140*/  FADD.FTZ R27, R22, R20 ;  /* 0x00000014161b7221 */ /* 0x004fc60000010000 */
[----:B------:R-:W-:Y:S01]  /*2150*/  FSEL R5, R5, R24, !P5 ;  /* 0x0000001805057208 */ /* 0x000fe20006800000 */
[----:B------:R-:W2:Y:S01]  /*2160*/  LDS R10, [R2+0x10] ;  /* 0x00001000020a7984 */ /* 0x000ea20000000800 */
[----:B------:R-:W-:-:S03]  /*2170*/  FSEL R4, R27, R22, !P5 ;  /* 0x000000161b047208 */ /* 0x000fc60006800000 */
[----:B------:R-:W2:Y:S01]  /*2180*/  LDS R7, [R26+0x50] ;  /* 0x000050001a077984 */ /* 0x000ea20000000800 */
[----:B----4-:R-:W-:-:S03]  /*2190*/  FADD.FTZ R5, R5, R18 ;  /* 0x0000001205057221 */ /* 0x010fc60000010000 */
[----:B------:R4:W2:Y:S01]  /*21a0*/  LDS R8, [R2+0x4c] ;  /* 0x00004c0002087984 */ /* 0x0008a20000000800 */
[----:B-----5:R-:W-:-:S03]  /*21b0*/  ISETP.NE.AND P4, PT, R21, RZ, PT ;  /* 0x000000ff1500720c */ /* 0x020fc60003f85270 */
[----:B------:R3:W5:Y:S01]  /*21c0*/  LDS R6, [R26+0x54] ;  /* 0x000054001a067984 */ /* 0x0007620000000800 */
[----:B0-----:R-:W-:Y:S01]  /*21d0*/  FADD.FTZ R4, R4, R19 ;  /* 0x0000001304047221 */ /* 0x001fe20000010000 */
[----:B----4-:R-:W-:Y:S01]  /*21e0*/  FSEL R2, R5, R18, !P4 ;  /* 0x0000001205027208 */ /* 0x010fe20006000000 */
[----:B------:R-:W0:Y:S03]  /*21f0*/  S2R R31, SR_LANEID ;  /* 0x00000000001f7919 */ /* 0x000e260000000000 */
[----:B------:R-:W-:Y:S02]  /*2200*/  FSEL R5, R4, R19, !P4 ;  /* 0x0000001304057208 */ /* 0x000fe40006000000 */
[----:B------:R-:W-:Y:S01]  /*2210*/  ISETP.NE.AND P3, PT, R16, RZ, PT ;  /* 0x000000ff1000720c */ /* 0x000fe20003f65270 */
[----:B------:R-:W-:Y:S02]  /*2220*/  FADD.FTZ R2, R2, R17 ;  /* 0x0000001102027221 */ /* 0x000fe40000010000 */
[----:B------:R-:W-:-:S03]  /*2230*/  FADD.FTZ R27, R5, R14 ;  /* 0x0000000e051b7221 */ /* 0x000fc60000010000 */
[----:B------:R-:W-:Y:S02]  /*2240*/  FSEL R5, R2, R17, !P3 ;  /* 0x0000001102057208 */ /* 0x000fe40005800000 */
[----:B------:R-:W-:-:S03]  /*2250*/  FSEL R2, R27, R14, !P3 ;  /* 0x0000000e1b027208 */ /* 0x000fc60005800000 */
[----:B------:R-:W-:Y:S01]  /*2260*/  FADD.FTZ R5, R5, R12 ;  /* 0x0000000c05057221 */ /* 0x000fe20000010000 */
[----:B-1----:R-:W-:Y:S01]  /*2270*/  ISETP.NE.AND P2, PT, R13, RZ, PT ;  /* 0x000000ff0d00720c */ /* 0x002fe20003f45270 */
[----:B---3--:R-:W-:-:S03]  /*2280*/  FADD.FTZ R26, R2, R11 ;  /* 0x0000000b021a7221 */ /* 0x008fc60000010000 */
[----:B------:R-:W-:Y:S02]  /*2290*/  FSEL R4, R5, R12, !P2 ;  /* 0x0000000c05047208 */ /* 0x000fe40005000000 */
[----:B--2---:R-:W-:Y:S02]  /*22a0*/  IADD3 R2, R21, R25, R10 ;  /* 0x0000001915027210 */ /* 0x004fe40007ffe00a */
[----:B------:R-:W-:Y:S01]  /*22b0*/  FSEL R5, R26, R11, !P2 ;  /* 0x0000000b1a057208 */ /* 0x000fe20005000000 */
[----:B------:R-:W-:Y:S01]  /*22c0*/  FADD.FTZ R4, R4, R7 ;  /* 0x0000000704047221 */ /* 0x000fe20000010000 */
[----:B------:R-:W-:Y:S02]  /*22d0*/  IADD3 R27, R13, R2, R16 ;  /* 0x000000020d1b7210 */ /* 0x000fe40007ffe010 */
[----:B------:R-:W-:Y:S02]  /*22e0*/  ISETP.NE.AND P1, PT, R8, RZ, PT ;  /* 0x000000ff0800720c */ /* 0x000fe40003f25270 */
[----:B------:R-:W-:Y:S01]  /*22f0*/  IADD3 R32, R27, R8, RZ ;  /* 0x000000081b207210 */ /* 0x000fe20007ffe0ff */
[----:B-----5:R-:W-:Y:S01]  /*2300*/  FADD.FTZ R5, R5, R6 ;  /* 0x0000000605057221 */ /* 0x020fe20000010000 */
[----:B------:R-:W-:-:S04]  /*2310*/  FSEL R30, R4, R7, !P1 ;  /* 0x00000007041e7208 */ /* 0x000fc80004800000 */
        /* <DEDUP_REMOVED lines=55> */
.L_x_1507:
        /* <DEDUP_REMOVED lines=12> */
[----:B--2---:R-:W-:Y:S02]  /*2750*/  @P6 IADD3 R10, R31, R10, RZ ;  /* 0x0000000a1f0a6210 */ /* 0x004fe40007ffe0ff */
[----:B------:R-:W-:Y:S01]  /*2760*/  @!P5 FADD.FTZ R24, R24, R23 ;  /* 0x000000171818d221 */ /* 0x000fe20000010000 */
[----:B------:R-:W-:Y:S01]  /*2770*/  @!P5 FADD.FTZ R22, R22, R20 ;  /* 0x000000141616d221 */ /* 0x000fe20000010000 */
[----:B----4-:R-:W-:Y:S01]  /*2780*/  LEA R5, R5, R2, 0x18 ;  /* 0x0000000205057211 */ /* 0x010fe200078ec0ff */
[----:B------:R-:W-:Y:S02]  /*2790*/  IMAD.IADD R0, R25, 0x1, R10 ;  /* 0x0000000119007824 */ /* 0x000fe400078e020a */
[----:B------:R-:W-:Y:S01]  /*27a0*/  @!P4 FADD.FTZ R18, R18, R24 ;  /* 0x000000181212c221 */ /* 0x000fe20000010000 */
[----:B------:R-:W-:Y:S01]  /*27b0*/  @!P4 FADD.FTZ R19, R19, R22 ;  /* 0x000000161313c221 */ /* 0x000fe20000010000 */
[----:B-----5:R-:W-:Y:S01]  /*27c0*/  IMAD R5, R26, 0x54, R5 ;  /* 0x000000541a057824 */ /* 0x020fe200078e0205 */
[----:B------:R-:W-:Y:S01]  /*27d0*/  IADD3 R21, R21, R0, RZ ;  /* 0x0000000015157210 */ /* 0x000fe20007ffe0ff */
[----:B------:R-:W-:Y:S01]  /*27e0*/  @!P3 FADD.FTZ R17, R17, R18 ;  /* 0x000000121111b221 */ /* 0x000fe20000010000 */
[----:B------:R-:W-:-:S02]  /*27f0*/  @!P3 FADD.FTZ R14, R14, R19 ;  /* 0x000000130e0eb221 */ /* 0x000fc40000010000 */
[----:B------:R-:W-:Y:S01]  /*2800*/  IADD3 R16, R16, R21, RZ ;  /* 0x0000001510107210 */ /* 0x000fe20007ffe0ff */
[----:B------:R-:W-:Y:S01]  /*2810*/  @!P2 FADD.FTZ R12, R12, R17 ;  /* 0x000000110c0ca221 */ /* 0x000fe20000010000 */
[----:B------:R-:W-:Y:S01]  /*2820*/  @!P2 FADD.FTZ R11, R11, R14 ;  /* 0x0000000e0b0ba221 */ /* 0x000fe20000010000 */
[----:B------:R2:W-:Y:S02]  /*2830*/  STS [R5+0x10], R10 ;  /* 0x0000100a05007388 */ /* 0x0005e40000000800 */
[----:B------:R-:W-:Y:S02]  /*2840*/  IMAD.IADD R13, R13, 0x1, R16 ;  /* 0x000000010d0d7824 */ /* 0x000fe400078e0210 */
        /* <DEDUP_REMOVED lines=20> */
.L_x_1485:
[----:B------:R-:W-:Y:S05]  /*2990*/  BSYNC B0 ;  /* 0x0000000000007941 */ /* 0x000fea0003800000 */
.L_x_1484:
[----:B--2---:R-:W2:Y:S01]  /*29a0*/  S2R R7, SR_TID.X ;  /* 0x0000000000077919 */ /* 0x004ea20000002100 */
[----:B0-----:R-:W0:Y:S01]  /*29b0*/  LDC R2, c[0x0][0x2b4] ;  /* 0x0000ad00ff027b82 */ /* 0x001e220000000800 */
[----:B------:R-:W-:Y:S01]  /*29c0*/  MOV R12, 0x400 ;  /* 0x00000400000c7802 */ /* 0x000fe20000000f00 */
[----:B------:R-:W-:Y:S05]  /*29d0*/  WARPSYNC.ALL ;  /* 0x0000000000007948 */ /* 0x000fea0003800000 */
[----:B------:R-:W3:Y:S01]  /*29e0*/  S2R R13, SR_CgaCtaId ;  /* 0x00000000000d7919 */ /* 0x000ee20000008800 */
[----:B------:R-:W4:Y:S01]  /*29f0*/  S2R R10, SR_TID.X ;  /* 0x00000000000a7919 */ /* 0x000f220000002100 */
[----:B0-----:R-:W-:-:S02]  /*2a00*/  IMAD R0, R3, R2, RZ ;  /* 0x0000000203007224 */ /* 0x001fc400078e02ff */
[----:B--2---:R-:W-:-:S05]  /*2a10*/  IMAD.WIDE.U32 R4, R7, -0x55555555, RZ ;  /* 0xaaaaaaab07047825 */ /* 0x004fca00078e00ff */
[----:B------:R-:W-:Y:S02]  /*2a20*/  LEA.HI R4, R5, R7, RZ, 0x1e ;  /* 0x0000000705047211 */ /* 0x000fe400078ff0ff */
[----:B---3--:R-:W-:Y:S02]  /*2a30*/  LEA R5, R13, R12, 0x18 ;  /* 0x0000000c0d057211 */ /* 0x008fe400078ec0ff */
[----:B----4-:R-:W-:-:S03]  /*2a40*/  LEA R0, R10, -R0, 0x1 ;  /* 0x800000000a007211 */ /* 0x010fc600078e08ff */
[----:B------:R-:W-:Y:S01]  /*2a50*/  IMAD R14, R4, 0xc, R5 ;  /* 0x0000000c040e7824 */ /* 0x000fe200078e0205 */
        /* <DEDUP_REMOVED lines=24> */
[----:B0-----:R-:W-:Y:S01]  /*2be0*/  VIADD R2, R12, 0xaa0 ;  /* 0x00000aa00c027836 */ /* 0x001fe20000000000 */
[----:B------:R-:W0:Y:S01]  /*2bf0*/  S2R R3, SR_CTAID.Z ;  /* 0x0000000000037919 */ /* 0x000e220000002700 */
[----:B------:R-:W2:Y:S03]  /*2c00*/  LDC.64 R4, c[0x0][0x268] ;  /* 0x00009a00ff047b82 */ /* 0x000ea60000000a00 */
[----:B------:R-:W-:-:S04]  /*2c10*/  LEA R7, R13, R2, 0x18 ;  /* 0x000000020d077211 */ /* 0x000fc800078ec0ff */
[----:B------:R-:W-:-:S05]  /*2c20*/  LEA R7, R10, R7, 0x3 ;  /* 0x000000070a077211 */ /* 0x000fca00078e18ff */
[----:B------:R-:W3:Y:S01]  /*2c30*/  LDS.64 R10, [R7] ;  /* 0x00000000070a7984 */ /* 0x000ee20000000a00 */
[----:B0-----:R-:W-:-:S05]  /*2c40*/  SHF.L.U32 R3, R3, 0x1, RZ ;  /* 0x0000000103037819 */ /* 0x001fca00000006ff */
[C---:B------:R-:W-:Y:S02]  /*2c50*/  VIADD R13, R3.reuse, 0x1 ;  /* 0x00000001030d7836 */ /* 0x040fe40000000000 */
[--C-:B------:R-:W-:Y:S02]  /*2c60*/  IMAD R3, R3, UR8, R6.reuse ;  /* 0x0000000803037c24 */ /* 0x100fe4000f8e0206 */
[----:B------:R-:W-:Y:S02]  /*2c70*/  IMAD R13, R13, UR8, R6 ;  /* 0x000000080d0d7c24 */ /* 0x000fe4000f8e0206 */
[----:B--2---:R-:W-:-:S04]  /*2c80*/  IMAD.WIDE R2, R3, 0x4, R4 ;  /* 0x0000000403027825 */ /* 0x004fc800078e0204 */
[----:B------:R-:W-:Y:S01]  /*2c90*/  IMAD.WIDE R4, R13, 0x4, R4 ;  /* 0x000000040d047825 */ /* 0x000fe200078e0204 */
[----:B---3--:R2:W-:Y:S04]  /*2ca0*/  REDG.E.ADD.F32.FTZ.RN.STRONG.GPU desc[UR4][R2.64], R10 ;  /* 0x0000000a020079a6 */ /* 0x0085e8000c10f384 */
[----:B------:R2:W-:Y:S02]  /*2cb0*/  REDG.E.ADD.F32.FTZ.RN.STRONG.GPU desc[UR4][R4.64], R11 ;  /* 0x0000000b040079a6 */ /* 0x0005e4000c10f384 */
.L_x_1488:
[----:B------:R-:W-:Y:S05]  /*2cc0*/  BSYNC B0 ;  /* 0x0000000000007941 */ /* 0x000fea0003800000 */
.L_x_1487:
[----:B------:R-:W-:Y:S05]  /*2cd0*/  @P1 EXIT ;  /* 0x000000000000194d */ /* 0x000fea0003800000 */
[----:B0-2---:R-:W0:Y:S01]  /*2ce0*/  LDC R2, c[0x0][0x270] ;  /* 0x00009c00ff027b82 */ /* 0x005e220000000800 */
[----:B------:R-:W-:-:S07]  /*2cf0*/  ULDC.64 UR6, c[0x0][0x268] ;  /* 0x00009a0000067ab9 */ /* 0x000fce0000000a00 */
[----:B------:R-:W2:Y:S01]  /*2d00*/  LDC R7, c[0x0][RZ] ;  /* 0x00000000ff077b82 */ /* 0x000ea20000000800 */
        /* <DEDUP_REMOVED lines=18> */
.L_x_1486:
[----:B------:R-:W-:Y:S01]  /*2e30*/  HFMA2.MMA R26, -RZ, RZ, 0, 0 ;  /* 0x00000000ff1a7435 */ /* 0x000fe200000001ff */
[----:B------:R-:W-:Y:S01]  /*2e40*/  MOV R5, R32 ;  /* 0x0000002000057202 */ /* 0x000fe20000000f00 */
[----:B------:R-:W-:Y:S01]  /*2e50*/  IMAD.MOV.U32 R2, RZ, RZ, 0x1 ;  /* 0x00000001ff027424 */ /* 0x000fe200078e00ff */
[----:B------:R-:W-:Y:S02]  /*2e60*/  MOV R27, 0xffffffff ;  /* 0xffffffff001b7802 */ /* 0x000fe40000000f00 */
[----:B------:R-:W-:-:S13]  /*2e70*/  ISETP.NE.AND P6, PT, R32, RZ, PT ;  /* 0x000000ff2000720c */ /* 0x000fda0003fc5270 */
[----:B------:R-:W-:Y:S05]  /*2e80*/  WARPSYNC.COLLECTIVE R27, `(.L_x_1489) ;  /* 0x000000001b087348 */ /* 0x000fea0003c00000 */
[----:B------:R0:W1:Y:S02]  /*2e90*/  SHFL.UP P0, R35, R5, R2, R26 ;  /* 0x0400000205237389 */ /* 0x000064000000001a */
[----:B01----:R-:W-:Y:S01]  /*2ea0*/  ENDCOLLECTIVE ;  /* 0x000000000000791b */ /* 0x003fe20003800000 */
.L_x_1489:
[----:B------:R-:W-:Y:S01]  /*2eb0*/  MOV R5, R30 ;  /* 0x0000001e00057202 */ /* 0x000fe20000000f00 */
[----:B------:R-:W-:-:S07]  /*2ec0*/  IMAD.MOV.U32 R33, RZ, RZ, R35 ;  /* 0x000000ffff217224 */ /* 0x000fce00078e0023 */
[----:B------:R-:W-:Y:S05]  /*2ed0*/  WARPSYNC.COLLECTIVE R27, `(.L_x_1490) ;  /* 0x000000001b087348 */ /* 0x000fea0003c00000 */
[----:B------:R0:W1:Y:S02]  /*2ee0*/  SHFL.UP P0, R35, R5, R2, R26 ;  /* 0x0400000205237389 */ /* 0x000064000000001a */
[----:B01----:R-:W-:Y:S01]  /*2ef0*/  ENDCOLLECTIVE ;  /* 0x000000000000791b */ /* 0x003fe20003800000 */
.L_x_1490:
[----:B------:R-:W-:Y:S02]  /*2f00*/  MOV R5, R4 ;  /* 0x0000000400057202 */ /* 0x000fe40000000f00 */
[----:B------:R-:W-:Y:S01]  /*2f10*/  ISETP.GE.AND P0, PT, R31, 0x1, PT ;  /* 0x000000011f00780c */ /* 0x000fe20003f06270 */
[----:B------:R-:W-:-:S12]  /*2f20*/  FADD.FTZ R35, R30, R35 ;  /* 0x000000231e237221 */ /* 0x000fd80000010000 */
[----:B------:R-:W-:-:S07]  /*2f30*/  @P0 FSEL R30, R35, R30, !P6 ;  /* 0x0000001e231e0208 */ /* 0x000fce0007000000 */
[----:B------:R-:W-:Y:S05]  /*2f40*/  WARPSYNC.COLLECTIVE R27, `(.L_x_1491) ;  /* 0x000000001b087348 */ /* 0x000fea0003c00000 */
[----:B------:R0:W1:Y:S02]  /*2f50*/  SHFL.UP P0, R35, R5, R2, R26 ;  /* 0x0400000205237389 */ /* 0x000064000000001a */
[----:B01----:R-:W-:Y:S01]  /*2f60*/  ENDCOLLECTIVE ;  /* 0x000000000000791b */ /* 0x003fe20003800000 */
.L_x_1491:
[----:B------:R-:W-:Y:S01]  /*2f70*/  IMAD.MOV.U32 R2, RZ, RZ, 0x2 ;  /* 0x00000002ff027424 */ /* 0x000fe200078e00ff */
        /* <DEDUP_REMOVED lines=10> */
.L_x_1492:
[----:B------:R-:W-:Y:S02]  /*3020*/  MOV R5, R30 ;  /* 0x0000001e00057202 */ /* 0x000fe40000000f00 */
[----:B------:R-:W-:-:S07]  /*3030*/  MOV R33, R35 ;  /* 0x0000002300217202 */ /* 0x000fce0000000f00 */
[----:B------:R-:W-:Y:S05]  /*3040*/  WARPSYNC.COLLECTIVE R27, `(.L_x_1493) ;  /* 0x000000001b087348 */ /* 0x000fea0003c00000 */
[----:B------:R0:W1:Y:S02]  /*3050*/  SHFL.UP P0, R35, R5, R2, R26 ;  /* 0x0400000205237389 */ /* 0x000064000000001a */
[----:B01----:R-:W-:Y:S01]  /*3060*/  ENDCOLLECTIVE ;  /* 0x000000000000791b */ /* 0x003fe20003800000 */
.L_x_1493:
[----:B------:R-:W-:Y:S01]  /*3070*/  IMAD.MOV.U32 R5, RZ, RZ, R4 ;  /* 0x000000ffff057224 */ /* 0x000fe200078e0004 */
[----:B------:R-:W-:Y:S01]  /*3080*/  ISETP.GE.AND P0, PT, R31, 0x2, PT ;  /* 0x000000021f00780c */ /* 0x000fe20003f06270 */
[----:B------:R-:W-:-:S12]  /*3090*/  FADD.FTZ R35, R30, R35 ;  /* 0x000000231e237221 */ /* 0x000fd80000010000 */
[----:B------:R-:W-:-:S07]  /*30a0*/  @P0 FSEL R30, R35, R30, !P6 ;  /* 0x0000001e231e0208 */ /* 0x000fce0007000000 */
[----:B------:R-:W-:Y:S05]  /*30b0*/  WARPSYNC.COLLECTIVE R27, `(.L_x_1494) ;  /* 0x000000001b087348 */ /* 0x000fea0003c00000 */
[----:B------:R0:W1:Y:S02]  /*30c0*/  SHFL.UP P0, R35, R5, R2, R26 ;  /* 0x0400000205237389 */ /* 0x000064000000001a */
[----:B01----:R-:W-:Y:S01]  /*30d0*/  ENDCOLLECTIVE ;  /* 0x000000000000791b */ /* 0x003fe20003800000 */
.L_x_1494:
[----:B------:R-:W-:Y:S01]  /*30e0*/  HFMA2.MMA R2, -RZ, RZ, 0, 2.384185791015625e-07 ;  /* 0x00000004ff027435 */ /* 0x000fe200000001ff */
[----:B------:R-:W-:Y:S02]  /*30f0*/  ISETP.GE.AND P0, PT, R31, 0x2, PT ;  /* 0x000000021f00780c */ /* 0x000fe40003f06270 */
[----:B------:R-:W-:-:S05]  /*3100*/  MOV R37, R35 ;  /* 0x0000002300257202 */ /* 0x000fca0000000f00 */
[----:B------:R-:W-:-:S06]  /*3110*/  FADD.FTZ R37, R4, R37 ;  /* 0x0000002504257221 */ /* 0x000fcc0000010000 */
[----:B------:R-:W-:Y:S02]  /*3120*/  @P0 IADD3 R32, R32, R33, RZ ;  /* 0x0000002120200210 */ /* 0x000fe40007ffe0ff */
[----:B------:R-:W-:Y:S02]  /*3130*/  @P0 FSEL R4, R37, R4, !P6 ;  /* 0x0000000425040208 */ /* 0x000fe40007000000 */
[----:B------:R-:W-:Y:S01]  /*3140*/  ISETP.NE.AND P6, PT, R32, RZ, PT ;  /* 0x000000ff2000720c */ /* 0x000fe20003fc5270 */
[----:B------:R-:W-:-:S12]  /*3150*/  IMAD.MOV.U32 R5, RZ, RZ, R32 ;  /* 0x000000ffff057224 */ /* 0x000fd800078e0020 */
[----:B------:R-:W-:Y:S05]  /*3160*/  WARPSYNC.COLLECTIVE R27, `(.L_x_1495) ;  /* 0x000000001b087348 */ /* 0x000fea0003c00000 */
[----:B------:R0:W1:Y:S02]  /*3170*/  SHFL.UP P0, R35, R5, R2, R26 ;  /* 0x0400000205237389 */ /* 0x000064000000001a */
[----:B01----:R-:W-:Y:S01]  /*3180*/  ENDCOLLECTIVE ;  /* 0x000000000000791b */ /* 0x003fe20003800000 */
.L_x_1495:
[----:B------:R-:W-:Y:S01]  /*3190*/  IMAD.MOV.U32 R5, RZ, RZ, R30 ;  /* 0x000000ffff057224 */ /* 0x000fe200078e001e */
[----:B------:R-:W-:-:S07]  /*31a0*/  MOV R33, R35 ;  /* 0x0000002300217202 */ /* 0x000fce0000000f00 */
[----:B------:R-:W-:Y:S05]  /*31b0*/  WARPSYNC.COLLECTIVE R27, `(.L_x_1496) ;  /* 0x000000001b087348 */ /* 0x000fea0003c00000 */
[----:B------:R0:W1:Y:S02]  /*31c0*/  SHFL.UP P0, R35, R5, R2, R26 ;  /* 0x0400000205237389 */ /* 0x000064000000001a */
[----:B01----:R-:W-:Y:S01]  /*31d0*/  ENDCOLLECTIVE ;  /* 0x000000000000791b */ /* 0x003fe20003800000 */
.L_x_1496:
[----:B------:R-:W-:Y:S02]  /*31e0*/  MOV R5, R4 ;  /* 0x0000000400057202 */ /* 0x000fe40000000f00 */
[----:B------:R-:W-:Y:S01]  /*31f0*/  ISETP.GE.AND P0, PT, R31, 0x4, PT ;  /* 0x000000041f00780c */ /* 0x000fe20003f06270 */
[----:B------:R-:W-:-:S12]  /*3200*/  FADD.FTZ R35, R30, R35 ;  /* 0x000000231e237221 */ /* 0x000fd80000010000 */
[----:B------:R-:W-:-:S07]  /*3210*/  @P0 FSEL R30, R35, R30, !P6 ;  /* 0x0000001e231e0208 */ /* 0x000fce0007000000 */
[----:B------:R-:W-:Y:S05]  /*3220*/  WARPSYNC.COLLECTIVE R27, `(.L_x_1497) ;  /* 0x000000001b087348 */ /* 0x000fea0003c00000 */
[----:B------:R0:W1:Y:S02]  /*3230*/  SHFL.UP P0, R35, R5, R2, R26 ;  /* 0x0400000205237389 */ /* 0x000064000000001a */
[----:B01----:R-:W-:Y:S01]  /*3240*/  ENDCOLLECTIVE ;  /* 0x000000000000791b */ /* 0x003fe20003800000 */
.L_x_1497:
[----:B------:R-:W-:Y:S01]  /*3250*/  HFMA2.MMA R2, -RZ, RZ, 0, 4.76837158203125e-07 ;  /* 0x00000008ff027435 */ /* 0x000fe200000001ff */
[----:B------:R-:W-:Y:S02]  /*3260*/  ISETP.GE.AND P0, PT, R31, 0x4, PT ;  /* 0x000000041f00780c */ /* 0x000fe40003f06270 */
[----:B------:R-:W-:-:S05]  /*3270*/  MOV R37, R35 ;  /* 0x0000002300257202 */ /* 0x000fca0000000f00 */
[----:B------:R-:W-:-:S06]  /*3280*/  FADD.FTZ R37, R4, R37 ;  /* 0x0000002504257221 */ /* 0x000fcc0000010000 */
[----:B------:R-:W-:Y:S01]  /*3290*/  @P0 IMAD.IADD R32, R32, 0x1, R33 ;  /* 0x0000000120200824 */ /* 0x000fe200078e0221 */
[----:B------:R-:W-:-:S04]  /*32a0*/  @P0 FSEL R4, R37, R4, !P6 ;  /* 0x0000000425040208 */ /* 0x000fc80007000000 */
[----:B------:R-:W-:Y:S02]  /*32b0*/  MOV R5, R32 ;  /* 0x0000002000057202 */ /* 0x000fe40000000f00 */
[----:B------:R-:W-:-:S13]  /*32c0*/  ISETP.NE.AND P6, PT, R32, RZ, PT ;  /* 0x000000ff2000720c */ /* 0x000fda0003fc5270 */
[----:B------:R-:W-:Y:S05]  /*32d0*/  WARPSYNC.COLLECTIVE R27, `(.L_x_1498) ;  /* 0x000000001b087348 */ /* 0x000fea0003c00000 */
[----:B------:R0:W1:Y:S02]  /*32e0*/  SHFL.UP P0, R35, R5, R2, R26 ;  /* 0x0400000205237389 */ /* 0x000064000000001a */
[----:B01----:R-:W-:Y:S01]  /*32f0*/  ENDCOLLECTIVE ;  /* 0x000000000000791b */ /* 0x003fe20003800000 */
.L_x_1498:
[----:B------:R-:W-:Y:S01]  /*3300*/  MOV R5, R30 ;  /* 0x0000001e00057202 */ /* 0x000fe20000000f00 */
[----:B------:R-:W-:-:S07]  /*3310*/  IMAD.MOV.U32 R33, RZ, RZ, R35 ;  /* 0x000000ffff217224 */ /* 0x000fce00078e0023 */
[----:B------:R-:W-:Y:S05]  /*3320*/  WARPSYNC.COLLECTIVE R27, `(.L_x_1499) ;  /* 0x000000001b087348 */ /* 0x000fea0003c00000 */
[----:B------:R0:W1:Y:S02]  /*3330*/  SHFL.UP P0, R35, R5, R2, R26 ;  /* 0x0400000205237389 */ /* 0x000064000000001a */
[----:B01----:R-:W-:Y:S01]  /*3340*/  ENDCOLLECTIVE ;  /* 0x000000000000791b */ /* 0x003fe20003800000 */
.L_x_1499:
[----:B------:R-:W-:Y:S02]  /*3350*/  MOV R5, R4 ;  /* 0x0000000400057202 */ /* 0x000fe40000000f00 */
[----:B------:R-:W-:Y:S01]  /*3360*/  ISETP.GE.AND P0, PT, R31, 0x8, PT ;  /* 0x000000081f00780c */ /* 0x000fe20003f06270 */
[----:B------:R-:W-:-:S12]  /*3370*/  FADD.FTZ R35, R30, R35 ;  /* 0x000000231e237221 */ /* 0x000fd80000010000 */
[----:B------:R-:W-:-:S07]  /*3380*/  @P0 FSEL R30, R35, R30, !P6 ;  /* 0x0000001e231e0208 */ /* 0x000fce0007000000 */
[----:B------:R-:W-:Y:S05]  /*3390*/  WARPSYNC.COLLECTIVE R27, `(.L_x_1500) ;  /* 0x000000001b087348 */ /* 0x000fea0003c00000 */
[----:B------:R0:W1:Y:S02]  /*33a0*/  SHFL.UP P0, R35, R5, R2, R26 ;  /* 0x0400000205237389 */ /* 0x000064000000001a */
[----:B01----:R-:W-:Y:S01]  /*33b0*/  ENDCOLLECTIVE ;  /* 0x000000000000791b */ /* 0x003fe20003800000 */
.L_x_1500:
        /* <DEDUP_REMOVED lines=11> */
.L_x_1501:
[----:B------:R-:W-:Y:S02]  /*3470*/  MOV R5, R30 ;  /* 0x0000001e00057202 */ /* 0x000fe40000000f00 */
[----:B------:R-:W-:-:S13]  /*3480*/  ISETP.GE.AND P0, PT, R31, 0x10, PT ;  /* 0x000000101f00780c */ /* 0x000fda0003f06270 */
[----:B------:R-:W-:-:S07]  /*3490*/  @P0 IADD3 R32, R32, R35, RZ ;  /* 0x0000002320200210 */ /* 0x000fce0007ffe0ff */
[----:B------:R-:W-:Y:S05]  /*34a0*/  WARPSYNC.COLLECTIVE R27, `(.L_x_1502) ;  /* 0x000000001b087348 */ /* 0x000fea0003c00000 */
[----:B------:R0:W1:Y:S02]  /*34b0*/  SHFL.UP P0, R35, R5, R2, R26 ;  /* 0x0400000205237389 */ /* 0x000064000000001a */
[----:B01----:R-:W-:Y:S01]  /*34c0*/  ENDCOLLECTIVE ;  /* 0x000000000000791b */ /* 0x003fe20003800000 */
.L_x_1502:
[----:B------:R-:W-:Y:S01]  /*34d0*/  MOV R5, R4 ;  /* 0x0000000400057202 */ /* 0x000fe20000000f00 */
[----:B------:R-:W-:-:S07]  /*34e0*/  IMAD.MOV.U32 R33, RZ, RZ, R35 ;  /* 0x000000ffff217224 */ /* 0x000fce00078e0023 */
[----:B------:R-:W-:Y:S05]  /*34f0*/  WARPSYNC.COLLECTIVE R27, `(.L_x_1503) ;  /* 0x000000001b087348 */ /* 0x000fea0003c00000 */
[----:B------:R0:W1:Y:S02]  /*3500*/  SHFL.UP P0, R35, R5, R2, R26 ;  /* 0x0400000205237389 */ /* 0x000064000000001a */
[----:B01----:R-:W-:Y:S01]  /*3510*/  ENDCOLLECTIVE ;  /* 0x000000000000791b */ /* 0x003fe20003800000 */
.L_x_1503:
[----:B------:R-:W-:Y:S01]  /*3520*/  FADD.FTZ R33, R30, R33 ;  /* 0x000000211e217221 */ /* 0x000fe20000010000 */
[----:B------:R-:W-:Y:S01]  /*3530*/  HFMA2.MMA R2, -RZ, RZ, 0, 5.9604644775390625e-08 ;  /* 0x00000001ff027435 */ /* 0x000fe200000001ff */
[----:B------:R-:W-:Y:S01]  /*3540*/  IMAD.MOV.U32 R5, RZ, RZ, R32 ;  /* 0x000000ffff057224 */ /* 0x000fe200078e0020 */
        /* <DEDUP_REMOVED lines=8> */
.L_x_1504:
[----:B------:R-:W-:Y:S01]  /*35d0*/  IMAD.MOV.U32 R5, RZ, RZ, R30 ;  /* 0x000000ffff057224 */ /* 0x000fe200078e001e */
[----:B------:R-:W-:-:S07]  /*35e0*/  MOV R31, R35 ;  /* 0x00000023001f7202 */ /* 0x000fce0000000f00 */
[----:B------:R-:W-:Y:S05]  /*35f0*/  WARPSYNC.COLLECTIVE R27, `(.L_x_1505) ;  /* 0x000000001b087348 */ /* 0x000fea0003c00000 */
[----:B------:R0:W1:Y:S02]  /*3600*/  SHFL.UP P0, R35, R5, R2, R26 ;  /* 0x0400000205237389 */ /* 0x000064000000001a */
[----:B01----:R-:W-:Y:S01]  /*3610*/  ENDCOLLECTIVE ;  /* 0x000000000000791b */ /* 0x003fe20003800000 */
.L_x_1505:
[----:B------:R-:W-:Y:S02]  /*3620*/  MOV R5, R4 ;  /* 0x0000000400057202 */ /* 0x000fe40000000f00 */
[----:B------:R-:W-:-:S07]  /*3630*/  MOV R30, R35 ;  /* 0x00000023001e7202 */ /* 0x000fce0000000f00 */
[----:B------:R-:W-:Y:S05]  /*3640*/  WARPSYNC.COLLECTIVE R27, `(.L_x_1506) ;  /* 0x000000001b087348 */ /* 0x000fea0003c00000 */
[----:B------:R0:W1:Y:S02]  /*3650*/  SHFL.UP P0, R35, R5, R2, R26 ;  /* 0x0400000205237389 */ /* 0x000064000000001a */
[----:B01----:R-:W-:Y:S01]  /*3660*/  ENDCOLLECTIVE ;  /* 0x000000000000791b */ /* 0x003fe20003800000 */
.L_x_1506:
[----:B------:R-:W-:Y:S01]  /*3670*/  MOV R4, R35 ;  /* 0x0000002300047202 */ /* 0x000fe20000000f00 */
[----:B------:R-:W-:Y:S06]  /*3680*/  BRA `(.L_x_1507) ;  /* 0xfffffff000007947 */ /* 0x000fec000383ffff */
.L_x_1508:
        /* <DEDUP_REMOVED lines=15> */
.L_x_4484:


//--------------------- .text._Z30group_norm_nhwc_bwd_sum_kernelI11Fp32IOBf16WLi448EEv26Group_norm_nhwc_bwd_params --------------------------
	.section	.text._Z30group_norm_nhwc_bwd_sum_kernelI11Fp32IOBf16WLi448EEv26Group_norm_nhwc_bwd_params,"ax",@progbits
	.align	128
        .global         _Z30group_norm_nhwc_bwd_sum_kernelI11Fp32IOBf16WLi448EEv26Group_norm_nhwc_bwd_params
        .type           _Z30group_norm_nhwc_bwd_sum_kernelI11Fp32IOBf16WLi448EEv26Group_norm_nhwc_bwd_params,@function
        .size           _Z30group_norm_nhwc_bwd_sum_kernelI11Fp32IOBf16WLi448EEv26Group_norm_nhwc_bwd_params,(.L_x_4485 - _Z30group_norm_nhwc_bwd_sum_kernelI11Fp32IOBf16WLi448EEv26Group_norm_nhwc_bwd_params)
        .other          _Z30group_norm_nhwc_bwd_sum_kernelI11Fp32IOBf16WLi448EEv26Group_norm_nhwc_bwd_params,@"STO_CUDA_ENTRY STV_DEFAULT"
_Z30group_norm_nhwc_bwd_sum_kernelI11Fp32IOBf16WLi448EEv26Group_norm_nhwc_bwd_params:
.text._Z30group_norm_nhwc_bwd_sum_kernelI11Fp32IOBf16WLi448EEv26Group_norm_nhwc_bwd_params:
        /* <DEDUP_REMOVED lines=43> */
[----:B------:R-:W-:Y:S01]  /*02b0*/  SHF.R.S32.HI R13, RZ, 0x1f, R12 ;  /* 0x0000001fff0d7819 */ /* 0x000fe2000001140c */
[----:B------:R-:W-:Y:S01]  /*02c0*/  HFMA2.MMA R20, -RZ, RZ, 0, 0 ;  /* 0x00000000ff147435 */ /* 0x000fe200000001ff */
[----:B------:R-:W-:Y:S01]  /*02d0*/  MOV R19, RZ ;  /* 0x000000ff00137202 */ /* 0x000fe20000000f00 */
[----:B------:R-:W-:Y:S01]  /*02e0*/  HFMA2.MMA R10, -RZ, RZ, 0, 0 ;  /* 0x00000000ff0a7435 */ /* 0x000fe200000001ff */
[----:B------:R-:W-:Y:S01]  /*02f0*/  ISETP.GE.AND.EX P0, PT, R13, UR9, PT, P0 ;  /* 0x000000090d007c0c */ /* 0x000fe2000bf06300 */
[----:B0-----:R-:W0:Y:S02]  /*0300*/  MUFU.RCP R6, R6 ;  /* 0x0000000600067308 */ /* 0x001e240000001000 */
[----:B0-----:R-:W-:-:S06]  /*0310*/  VIADD R2, R6, 0xffffffe ;  /* 0x0ffffffe06027836 */ /* 0x001fcc0000000000 */
[----:B------:R0:W2:Y:S02]  /*0320*/  F2I.FTZ.U32.TRUNC.NTZ R3, R2 ;  /* 0x0000000200037305 */ /* 0x0000a4000021f000 */
[----:B0-----:R-:W-:Y:S01]  /*0330*/  IMAD.MOV.U32 R2, RZ, RZ, RZ ;  /* 0x000000ffff027224 */ /* 0x001fe200078e00ff */
[----:B--2---:R-:W-:-:S05]  /*0340*/  IADD3 R8, RZ, -R3, RZ ;  /* 0x80000003ff087210 */ /* 0x004fca0007ffe0ff */
[----:B------:R-:W-:-:S04]  /*0350*/  IMAD R7, R8, R23, RZ ;  /* 0x0000001708077224 */ /* 0x000fc800078e02ff */
[----:B------:R-:W-:-:S06]  /*0360*/  IMAD.HI.U32 R3, R3, R7, R2 ;  /* 0x0000000703037227 */ /* 0x000fcc00078e0002 */
[----:B------:R-:W-:-:S04]  /*0370*/  IMAD.HI.U32 R11, R3, R0, RZ ;  /* 0x00000000030b7227 */ /* 0x000fc800078e00ff */
[----:B------:R-:W-:Y:S02]  /*0380*/  IMAD.MOV.U32 R3, RZ, RZ, RZ ;  /* 0x000000ffff037224 */ /* 0x000fe400078e00ff */
        /* <DEDUP_REMOVED lines=10> */
[----:B------:R-:W2:Y:S04]  /*0430*/  LDG.E.U16 R19, desc[UR4][R6.64] ;  /* 0x0000000406137981 */ /* 0x000ea8000c1e1500 */
[----:B------:R-:W3:Y:S01]  /*0440*/  LDG.E.U16 R20, desc[UR4][R6.64+0x2] ;  /* 0x0000020406147981 */ /* 0x000ee2000c1e1500 */
[----:B0-----:R-:W-:-:S04]  /*0450*/  @P1 IADD3 R8, P3, R9, R16, RZ ;  /* 0x0000001009081210 */ /* 0x001fc80007f7e0ff */
[----:B------:R-:W-:-:S05]  /*0460*/  @P1 IADD3.X R9, R2, R17, RZ, P3, !PT ;  /* 0x0000001102091210 */ /* 0x000fca0001ffe4ff */
[----:B------:R-:W4:Y:S04]  /*0470*/  @P1 LDG.E.U16 R16, desc[UR4][R8.64] ;  /* 0x0000000408101981 */ /* 0x000f28000c1e1500 */
[----:B------:R-:W4:Y:S01]  /*0480*/  @P1 LDG.E.U16 R2, desc[UR4][R8.64+0x2] ;  /* 0x0000020408021981 */ /* 0x000f22000c1e1500 */
[----:B--2---:R-:W-:Y:S01]  /*0490*/  IMAD.U32 R19, R19, 0x10000, RZ ;  /* 0x0001000013137824 */ /* 0x004fe200078e00ff */
[----:B---3--:R-:W-:Y:S01]  /*04a0*/  SHF.L.U32 R20, R20, 0x10, RZ ;  /* 0x0000001014147819 */ /* 0x008fe200000006ff */
[----:B----4-:R-:W-:Y:S01]  /*04b0*/  @P1 IMAD.U32 R10, R16, 0x10000, RZ ;  /* 0x00010000100a1824 */ /* 0x010fe200078e00ff */
[----:B------:R-:W-:-:S07]  /*04c0*/  @P1 SHF.L.U32 R3, R2, 0x10, RZ ;  /* 0x0000001002031819 */ /* 0x000fce00000006ff */
.L_x_1510:
[----:B------:R-:W-:Y:S05]  /*04d0*/  BSYNC B0 ;  /* 0x0000000000007941 */ /* 0x000fea0003800000 */
.L_x_1509:
[----:B------:R-:W0:Y:S01]  /*04e0*/  S2UR UR7, SR_CTAID.Y ;  /* 0x00000000000779c3 */ /* 0x000e220000002600 */
[----:B-----5:R-:W-:Y:S01]  /*04f0*/  FFMA.FTZ R9, -R4, R4, R5 ;  /* 0x0000000404097223 */ /* 0x020fe20000010105 */
[C---:B------:R-:W-:Y:S01]  /*0500*/  IMAD R2, R23.reuse, R15, R0 ;  /* 0x0000000f17027224 */ /* 0x040fe200078e0200 */
[----:B------:R-:W-:Y:S01]  /*0510*/  ISETP.NE.U32.AND P4, PT, R23, RZ, PT ;  /* 0x000000ff1700720c */ /* 0x000fe20003f85070 */
[----:B------:R-:W-:Y:S01]  /*0520*/  IMAD.MOV.U32 R29, RZ, RZ, RZ ;  /* 0x000000ffff1d7224 */ /* 0x000fe200078e00ff */
[----:B------:R-:W-:Y:S02]  /*0530*/  CS2R R26, SRZ ;  /* 0x00000000001a7805 */ /* 0x000fe4000001ff00 */
[----:B------:R-:W-:Y:S02]  /*0540*/  FSETP.GTU.FTZ.AND P2, PT, R9, RZ, PT ;  /* 0x000000ff0900720b */ /* 0x000fe40003f5c000 */
[----:B------:R-:W-:Y:S01]  /*0550*/  CS2R R24, SRZ ;  /* 0x0000000000187805 */ /* 0x000fe2000001ff00 */
[----:B------:R-:W1:Y:S01]  /*0560*/  LDC.64 R16, c[0x0][0x290] ;  /* 0x0000a400ff107b82 */ /* 0x000e620000000a00 */
[----:B------:R-:W-:-:S09]  /*0570*/  ISETP.GE.U32.AND P1, PT, R2, R23, PT ;  /* 0x000000170200720c */ /* 0x000fd20003f26070 */
[----:B------:R-:W2:Y:S04]  /*0580*/  @P2 LDC R6, c[0x0][0x250] ;  /* 0x00009400ff062b82 */ /* 0x000ea80000000800 */
[----:B------:R-:W-:Y:S01]  /*0590*/  @P1 IMAD.IADD R2, R2, 0x1, -R23 ;  /* 0x0000000102021824 */ /* 0x000fe200078e0a17 */
[----:B------:R-:W-:Y:S01]  /*05a0*/  @P1 IADD3 R11, R11, 0x1, RZ ;  /* 0x000000010b0b1810 */ /* 0x000fe20007ffe0ff */
[----:B0-----:R-:W-:-:S03]  /*05b0*/  IMAD R41, R21, UR7, RZ ;  /* 0x0000000715297c24 */ /* 0x001fc6000f8e02ff */
[----:B------:R-:W-:Y:S02]  /*05c0*/  ISETP.GE.U32.AND P3, PT, R2, R23, PT ;  /* 0x000000170200720c */ /* 0x000fe40003f66070 */
[----:B------:R-:W-:Y:S02]  /*05d0*/  SHF.R.S32.HI R8, RZ, 0x1f, R41 ;  /* 0x0000001fff087819 */ /* 0x000fe40000011429 */
[----:B------:R-:W-:-:S04]  /*05e0*/  IADD3 R7, P5, R41, R21, RZ ;  /* 0x0000001529077210 */ /* 0x000fc80007fbe0ff */
[----:B------:R-:W-:Y:S02]  /*05f0*/  LEA.HI.X.SX32 R2, R21, R8, 0x1, P5 ;  /* 0x0000000815027211 */ /* 0x000fe400028f0eff */
[----:B-1----:R-:W-:Y:S02]  /*0600*/  ISETP.LT.U32.AND P1, PT, R7, R16, PT ;  /* 0x000000100700720c */ /* 0x002fe40003f21070 */
[----:B------:R-:W-:Y:S01]  /*0610*/  MOV R21, 0x3f800000 ;  /* 0x3f80000000157802 */ /* 0x000fe20000000f00 */
[----:B------:R-:W-:Y:S01]  /*0620*/  @P3 VIADD R11, R11, 0x1 ;  /* 0x000000010b0b3836 */ /* 0x000fe20000000000 */
[----:B------:R-:W-:Y:S01]  /*0630*/  ISETP.LT.AND.EX P1, PT, R2, R17, PT, P1 ;  /* 0x000000110200720c */ /* 0x000fe20003f21310 */
[----:B--2---:R-:W-:-:S03]  /*0640*/  @P2 FADD.FTZ R2, R9, R6 ;  /* 0x0000000609022221 */ /* 0x004fc60000010000 */
[----:B------:R-:W-:Y:S02]  /*0650*/  SEL R22, R7, R16, P1 ;  /* 0x0000001007167207 */ /* 0x000fe40000800000 */
[----:B------:R-:W-:Y:S01]  /*0660*/  SEL R5, R14, R11, !P4 ;  /* 0x0000000b0e057207 */ /* 0x000fe20006000000 */
[----:B------:R0:W1:Y:S01]  /*0670*/  @P2 MUFU.RSQ R21, R2 ;  /* 0x0000000200152308 */ /* 0x0000620000001400 */
[----:B------:R-:W-:-:S03]  /*0680*/  ISETP.GE.AND P1, PT, R41, R22, PT ;  /* 0x000000162900720c */ /* 0x000fc60003f26270 */
[----:B------:R-:W-:-:S04]  /*0690*/  IMAD.MOV R6, RZ, RZ, -R5 ;  /* 0x000000ffff067224 */ /* 0x000fc800078e0a05 */
[----:B------:R-:W-:Y:S01]  /*06a0*/  IMAD R23, R23, R6, R0 ;  /* 0x0000000617177224 */ /* 0x000fe200078e0200 */
[----:B------:R-:W-:-:S05]  /*06b0*/  HFMA2.MMA R0, -RZ, RZ, 0, 0 ;  /* 0x00000000ff007435 */ /* 0x000fca00000001ff */
[----:B0-----:R-:W-:Y:S06]  /*06c0*/  @P1 BRA `(.L_x_1511) ;  /* 0x0000001800001947 */ /* 0x001fec0003800000 */
[----:B------:R-:W0:Y:S01]  /*06d0*/  LDC.64 R14, c[0x0][0x298] ;  /* 0x0000a600ff0e7b82 */ /* 0x000e220000000a00 */
[----:B------:R-:W-:Y:S01]  /*06e0*/  USHF.R.S32.HI UR7, URZ, 0x1f, UR6 ;  /* 0x0000001f3f077899 */ /* 0x000fe20008011406 */
[----:B------:R-:W-:Y:S01]  /*06f0*/  MOV R35, R8 ;  /* 0x0000000800237202 */ /* 0x000fe20000000f00 */
[----:B------:R-:W-:Y:S01]  /*0700*/  IMAD.MOV.U32 R33, RZ, RZ, R41 ;  /* 0x000000ffff217224 */ /* 0x000fe200078e0029 */
[C---:B------:R-:W-:Y:S02]  /*0710*/  IADD3 R2, -R41.reuse, R22, RZ ;  /* 0x0000001629027210 */ /* 0x040fe40007ffe1ff */
[----:B------:R-:W-:Y:S01]  /*0720*/  IADD3 R11, -R41, -0x2, RZ ;  /* 0xfffffffe290b7810 */ /* 0x000fe20007ffe1ff */
[C---:B0-----:R-:W-:Y:S01]  /*0730*/  IMAD R0, R14.reuse, UR7, RZ ;  /* 0x000000070e007c24 */ /* 0x041fe2000f8e02ff */
[----:B------:R-:W-:Y:S01]  /*0740*/  ULDC.U8 UR7, c[0x0][0x2a4] ;  /* 0x0000a90000077ab9 */ /* 0x000fe20000000000 */
[----:B------:R-:W-:Y:S01]  /*0750*/  IMAD.WIDE.U32 R6, R14, UR6, R12 ;  /* 0x000000060e067c25 */ /* 0x000fe2000f8e000c */
[----:B------:R-:W-:-:S03]  /*0760*/  ISETP.NE.AND P1, PT, RZ, UR7, PT ;  /* 0x00000007ff007c0c */ /* 0x000fc6000bf25270 */
[----:B------:R-:W-:Y:S01]  /*0770*/  IMAD R9, R15, UR6, R0 ;  /* 0x000000060f097c24 */ /* 0x000fe2000f8e0200 */
[----:B------:R-:W-:-:S03]  /*0780*/  LOP3.LUT R0, RZ, R22, RZ, 0x33, !PT ;  /* 0x00000016ff007212 */ /* 0x000fc600078e33ff */
[----:B------:R-:W-:-:S06]  /*0790*/  IMAD.IADD R9, R7, 0x1, R9 ;  /* 0x0000000107097824 */ /* 0x000fcc00078e0209 */
        /* <DEDUP_REMOVED lines=48> */
[----:B------:R-:W-:Y:S01]  /*0aa0*/  FMUL.FTZ R15, R11, R19 ;  /* 0x000000130b0f7220 */ /* 0x000fe20000410000 */
[C---:B------:R-:W-:Y:S01]  /*0ab0*/  FFMA.FTZ R29, R0.reuse, R11, RZ ;  /* 0x0000000b001d7223 */ /* 0x040fe200000100ff */
[----:B------:R-:W-:Y:S01]  /*0ac0*/  FMUL.FTZ R13, R13, R14 ;  /* 0x0000000e0d0d7220 */ /* 0x000fe20000410000 */
[----:B------:R-:W-:Y:S01]  /*0ad0*/  FADD.FTZ R27, RZ, R11 ;  /* 0x0000000bff1b7221 */ /* 0x000fe20000010000 */
[----:B------:R-:W-:Y:S01]  /*0ae0*/  FFMA.FTZ R25, R0, R15, RZ ;  /* 0x0000000f00197223 */ /* 0x000fe200000100ff */
[----:B------:R-:W-:Y:S01]  /*0af0*/  FADD.FTZ R12, RZ, R15 ;  /* 0x0000000fff0c7221 */ /* 0x000fe20000010000 */
[----:B------:R-:W-:Y:S01]  /*0b00*/  FMUL.FTZ R17, R13, R20 ;  /* 0x000000140d117220 */ /* 0x000fe20000410000 */
[C---:B------:R-:W-:Y:S01]  /*0b10*/  FFMA.FTZ R0, R2.reuse, R13, RZ ;  /* 0x0000000d02007223 */ /* 0x040fe200000100ff */
[----:B------:R-:W-:Y:S02]  /*0b20*/  FADD.FTZ R26, RZ, R13 ;  /* 0x0000000dff1a7221 */ /* 0x000fe40000010000 */
[----:B------:R-:W-:Y:S01]  /*0b30*/  FFMA.FTZ R24, R2, R17, R25 ;  /* 0x0000001102187223 */ /* 0x000fe20000010019 */
[----:B------:R-:W-:-:S07]  /*0b40*/  FADD.FTZ R25, R17, R12 ;  /* 0x0000000c11197221 */ /* 0x000fce0000010000 */
.L_x_1513:
[----:B------:R-:W-:Y:S05]  /*0b50*/  @!P2 BRA `(.L_x_1511) ;  /* 0x0000001000dca947 */ /* 0x000fea0003800000 */
[----:B------:R-:W-:-:S04]  /*0b60*/  IADD3 R2, R41, 0x1, RZ ;  /* 0x0000000129027810 */ /* 0x000fc80007ffe0ff */
[----:B------:R-:W-:-:S07]  /*0b70*/  SHF.R.S32.HI R11, RZ, 0x1f, R2 ;  /* 0x0000001fff0b7819 */ /* 0x000fce0000011402 */
.L_x_1514:
[----:B------:R-:W0:Y:S01]  /*0b80*/  @!P0 LDC.64 R32, c[0x0][0x288] ;  /* 0x0000a200ff208b82 */ /* 0x000e220000000a00 */
[----:B------:R-:W-:Y:S01]  /*0b90*/  @!P0 IADD3 R15, P1, R2, -0x1, RZ ;  /* 0xffffffff020f8810 */ /* 0x000fe20007f3e0ff */
[----:B------:R-:W-:-:S03]  /*0ba0*/  @!P0 IMAD.MOV.U32 R30, RZ, RZ, R6 ;  /* 0x000000ffff1e8224 */ /* 0x000fc600078e0006 */
[----:B------:R-:W-:-:S03]  /*0bb0*/  @!P0 IADD3.X R31, R11, -0x1, RZ, P1, !PT ;  /* 0xffffffff0b1f8810 */ /* 0x000fc60000ffe4ff */
[----:B------:R-:W2:Y:S08]  /*0bc0*/  @!P0 LDC.64 R16, c[0x0][0x230] ;  /* 0x00008c00ff108b82 */ /* 0x000eb00000000a00 */
[----:B------:R-:W3:Y:S01]  /*0bd0*/  @!P0 LDC.64 R12, c[0x0][0x288] ;  /* 0x0000a200ff0c8b82 */ /* 0x000ee20000000a00 */
[----:B0-----:R-:W-:Y:S01]  /*0be0*/  @!P0 IMAD R14, R31, R32, RZ ;  /* 0x000000201f0e8224 */ /* 0x001fe200078e02ff */
[----:B------:R-:W-:-:S06]  /*0bf0*/  @!P0 MOV R31, R9 ;  /* 0x00000009001f8202 */ /* 0x000fcc0000000f00 */
[----:B------:R-:W0:Y:S01]  /*0c00*/  @!P0 LDC.64 R40, c[0x0][0x228] ;  /* 0x00008a00ff288b82 */ /* 0x000e220000000a00 */
[C---:B------:R-:W-:Y:S02]  /*0c10*/  @!P0 IMAD R33, R15.reuse, R33, R14 ;  /* 0x000000210f218224 */ /* 0x040fe400078e020e */
[----:B------:R-:W-:-:S05]  /*0c20*/  @!P0 IMAD.WIDE.U32 R30, R15, R32, R30 ;  /* 0x000000200f1e8225 */ /* 0x000fca00078e001e */
[----:B------:R-:W4:Y:S01]  /*0c30*/  @!P0 LDC.64 R14, c[0x0][0x230] ;  /* 0x00008c00ff0e8b82 */ /* 0x000f220000000a00 */
[----:B------:R-:W-:Y:S01]  /*0c40*/  @!P0 IMAD.IADD R31, R31, 0x1, R33 ;  /* 0x000000011f1f8824 */ /* 0x000fe200078e0221 */
[C---:B------:R-:W-:Y:S01]  /*0c50*/  @!P0 SHF.L.U32 R39, R30.reuse, 0x2, RZ ;  /* 0x000000021e278819 */ /* 0x040fe200000006ff */
[----:B------:R-:W-:Y:S01]  /*0c60*/  @!P0 IMAD.MOV.U32 R32, RZ, RZ, R6 ;  /* 0x000000ffff208224 */ /* 0x000fe200078e0006 */
[----:B------:R-:W-:Y:S02]  /*0c70*/  @!P0 MOV R33, R9 ;  /* 0x0000000900218202 */ /* 0x000fe40000000f00 */
[----:B------:R-:W-:Y:S02]  /*0c80*/  @!P0 SHF.L.U64.HI R36, R30, 0x2, R31 ;  /* 0x000000021e248819 */ /* 0x000fe4000001021f */
[----:B------:R-:W-:Y:S02]  /*0c90*/  CS2R R30, SRZ ;  /* 0x00000000001e7805 */ /* 0x000fe4000001ff00 */
[----:B--2---:R-:W-:Y:S01]  /*0ca0*/  @!P0 IADD3 R16, P1, R39, R16, RZ ;  /* 0x0000001027108210 */ /* 0x004fe20007f3e0ff */
[----:B---3--:R-:W-:-:S02]  /*0cb0*/  @!P0 IMAD R28, R11, R12, RZ ;  /* 0x0000000c0b1c8224 */ /* 0x008fc400078e02ff */
[----:B------:R-:W-:-:S04]  /*0cc0*/  @!P0 IMAD.WIDE.U32 R32, R2, R12, R32 ;  /* 0x0000000c02208225 */ /* 0x000fc800078e0020 */
[----:B------:R-:W-:Y:S01]  /*0cd0*/  @!P0 IMAD.X R17, R36, 0x1, R17, P1 ;  /* 0x0000000124118824 */ /* 0x000fe200008e0611 */
[----:B------:R-:W-:Y:S01]  /*0ce0*/  @!P0 SHF.L.U32 R37, R32, 0x2, RZ ;  /* 0x0000000220258819 */ /* 0x000fe200000006ff */
[----:B------:R-:W-:-:S03]  /*0cf0*/  @!P0 IMAD R13, R2, R13, R28 ;  /* 0x0000000d020d8224 */ /* 0x000fc600078e021c */
[----:B------:R2:W3:Y:S01]  /*0d00*/  @!P0 LDG.E.64 R30, desc[UR4][R16.64] ;  /* 0x00000004101e8981 */ /* 0x0004e2000c1e1b00 */
[----:B------:R-:W-:Y:S01]  /*0d10*/  @!P0 IMAD.IADD R13, R33, 0x1, R13 ;  /* 0x00000001210d8824 */ /* 0x000fe200078e020d */
[----:B----4-:R-:W-:-:S04]  /*0d20*/  @!P0 IADD3 R34, P1, R37, R14, RZ ;  /* 0x0000000e25228210 */ /* 0x010fc80007f3e0ff */
[----:B------:R-:W-:Y:S02]  /*0d30*/  @!P0 SHF.L.U64.HI R28, R32, 0x2, R13 ;  /* 0x00000002201c8819 */ /* 0x000fe4000001020d */
[----:B------:R-:W-:Y:S01]  /*0d40*/  CS2R R12, SRZ ;  /* 0x00000000000c7805 */ /* 0x000fe2000001ff00 */
[----:B------:R-:W4:Y:S01]  /*0d50*/  @!P0 LDC.64 R32, c[0x0][0x228] ;  /* 0x00008a00ff208b82 */ /* 0x000f220000000a00 */
[----:B------:R-:W-:-:S05]  /*0d60*/  @!P0 IADD3.X R35, R28, R15, RZ, P1, !PT ;  /* 0x0000000f1c238210 */ /* 0x000fca0000ffe4ff */
[----:B------:R5:W5:Y:S01]  /*0d70*/  @!P0 LDG.E.64 R12, desc[UR4][R34.64] ;  /* 0x00000004220c8981 */ /* 0x000b62000c1e1b00 */
[----:B------:R-:W-:Y:S02]  /*0d80*/  CS2R R14, SRZ ;  /* 0x00000000000e7805 */ /* 0x000fe4000001ff00 */
[----:B--2---:R-:W-:Y:S02]  /*0d90*/  CS2R R16, SRZ ;  /* 0x0000000000107805 */ /* 0x004fe4000001ff00 */
[----:B----4-:R-:W-:-:S05]  /*0da0*/  @!P0 IADD3 R32, P1, R39, R32, RZ ;  /* 0x0000002027208210 */ /* 0x010fca0007f3e0ff */
[----:B------:R-:W-:Y:S01]  /*0db0*/  @!P0 IMAD.X R33, R36, 0x1, R33, P1 ;  /* 0x0000000124218824 */ /* 0x000fe200008e0621 */
[----:B0-----:R-:W-:-:S04]  /*0dc0*/  @!P0 IADD3 R36, P1, R37, R40, RZ ;  /* 0x0000002825248210 */ /* 0x001fc80007f3e0ff */
[----:B------:R0:W2:Y:S01]  /*0dd0*/  @!P0 LDG.E.64 R14, desc[UR4][R32.64] ;  /* 0x00000004200e8981 */ /* 0x0000a2000c1e1b00 */
[----:B------:R-:W-:-:S05]  /*0de0*/  @!P0 IADD3.X R37, R28, R41, RZ, P1, !PT ;  /* 0x000000291c258210 */ /* 0x000fca0000ffe4ff */
[----:B------:R4:W2:Y:S01]  /*0df0*/  @!P0 LDG.E.64 R16, desc[UR4][R36.64] ;  /* 0x0000000424108981 */ /* 0x0008a2000c1e1b00 */
[----:B---3--:R-:W-:-:S04]  /*0e00*/  FADD.FTZ R30, -R4, R30 ;  /* 0x0000001e041e7221 */ /* 0x008fc80000010100 */
[----:B-1----:R-:W-:Y:S01]  /*0e10*/  FMUL.FTZ R30, R30, R21 ;  /* 0x000000151e1e7220 */ /* 0x002fe20000410000 */
[----:B------:R-:W-:-:S03]  /*0e20*/  FADD.FTZ R28, -R4, R31 ;  /* 0x0000001f041c7221 */ /* 0x000fc60000010100 */
[----:B-----5:R-:W-:Y:S01]  /*0e30*/  FFMA.FTZ R34, R30, R19, R10 ;  /* 0x000000131e227223 */ /* 0x020fe2000001000a */
[----:B------:R-:W-:-:S03]  /*0e40*/  FMUL.FTZ R31, R28, R21 ;  /* 0x000000151c1f7220 */ /* 0x000fc60000410000 */
[----:B0-----:R-:W-:Y:S01]  /*0e50*/  FMUL.FTZ R32, R34, -1.4426950216293334961 ;  /* 0xbfb8aa3b22207820 */ /* 0x001fe20000410000 */
[----:B------:R-:W-:Y:S01]  /*0e60*/  FFMA.FTZ R28, R31, R20, R3 ;  /* 0x000000141f1c7223 */ /* 0x000fe20000010003 */
[----:B------:R-:W-:-:S04]  /*0e70*/  FADD.FTZ R12, -R4, R12 ;  /* 0x0000000c040c7221 */ /* 0x000fc80000010100 */
[----:B------:R-:W0:Y:S01]  /*0e80*/  MUFU.EX2 R32, R32 ;  /* 0x0000002000207308 */ /* 0x000e220000000800 */
[----:B------:R-:W-:Y:S01]  /*0e90*/  FMUL.FTZ R33, R12, R21 ;  /* 0x000000150c217220 */ /* 0x000fe20000410000 */
[----:B------:R-:W-:Y:S01]  /*0ea0*/  FMUL.FTZ R35, R28, -1.4426950216293334961 ;  /* 0xbfb8aa3b1c237820 */ /* 0x000fe20000410000 */
[----:B------:R-:W-:Y:S02]  /*0eb0*/  FADD.FTZ R12, -R4, R13 ;  /* 0x0000000d040c7221 */ /* 0x000fe40000010100 */
[----:B------:R-:W-:Y:S02]  /*0ec0*/  FFMA.FTZ R38, R33, R19, R10 ;  /* 0x0000001321267223 */ /* 0x000fe4000001000a */
[----:B------:R-:W-:Y:S01]  /*0ed0*/  FMUL.FTZ R12, R12, R21 ;  /* 0x000000150c0c7220 */ /* 0x000fe20000410000 */
[----:B------:R-:W1:Y:S01]  /*0ee0*/  MUFU.EX2 R35, R35 ;  /* 0x0000002300237308 */ /* 0x000e620000000800 */
[----:B----4-:R-:W-:Y:S02]  /*0ef0*/  FMUL.FTZ R37, R38, -1.4426950216293334961 ;  /* 0xbfb8aa3b26257820 */ /* 0x010fe40000410000 */
[----:B------:R-:W-:-:S04]  /*0f00*/  FFMA.FTZ R39, R12, R20, R3 ;  /* 0x000000140c277223 */ /* 0x000fc80000010003 */
[----:B------:R-:W-:Y:S01]  /*0f10*/  FMUL.FTZ R42, R39, -1.4426950216293334961 ;  /* 0xbfb8aa3b272a7820 */ /* 0x000fe20000410000 */
[----:B------:R-:W3:Y:S01]  /*0f20*/  MUFU.EX2 R37, R37 ;  /* 0x0000002500257308 */ /* 0x000ee20000000800 */
[----:B0-----:R-:W-:-:S07]  /*0f30*/  FADD.FTZ R32, R32, 1 ;  /* 0x3f80000020207421 */ /* 0x001fce0000010000 */
[----:B------:R-:W0:Y:S01]  /*0f40*/  MUFU.RCP R13, R32 ;  /* 0x00000020000d7308 */ /* 0x000e220000001000 */
[----:B-1----:R-:W-:-:S07]  /*0f50*/  FADD.FTZ R36, R35, 1 ;  /* 0x3f80000023247421 */ /* 0x002fce0000010000 */
[----:B------:R-:W1:Y:S01]  /*0f60*/  MUFU.EX2 R42, R42 ;  /* 0x0000002a002a7308 */ /* 0x000e620000000800 */
[----:B---3--:R-:W-:-:S07]  /*0f70*/  FADD.FTZ R40, R37, 1 ;  /* 0x3f80000025287421 */ /* 0x008fce0000010000 */
[----:B------:R-:W3:Y:S01]  /*0f80*/  MUFU.RCP R36, R36 ;  /* 0x0000002400247308 */ /* 0x000ee20000001000 */
[----:B0-----:R-:W-:-:S04]  /*0f90*/  FADD.FTZ R35, -R13, 1 ;  /* 0x3f8000000d237421 */ /* 0x001fc80000010100 */
[----:B------:R-:W-:-:S03]  /*0fa0*/  FFMA.FTZ R35, R34, R35, 1 ;  /* 0x3f80000022237423 */ /* 0x000fc60000010023 */
[----:B------:R-:W0:Y:S01]  /*0fb0*/  MUFU.RCP R41, R40 ;  /* 0x0000002800297308 */ /* 0x000e220000001000 */
[----:B-1----:R-:W-:-:S07]  /*0fc0*/  FADD.FTZ R43, R42, 1 ;  /* 0x3f8000002a2b7421 */ /* 0x002fce0000010000 */
[----:B------:R-:W1:Y:S01]  /*0fd0*/  MUFU.RCP R34, R43 ;  /* 0x0000002b00227308 */ /* 0x000e620000001000 */
[----:B---3--:R-:W-:Y:S01]  /*0fe0*/  FADD.FTZ R37, -R36, 1 ;  /* 0x3f80000024257421 */ /* 0x008fe20000010100 */
[----:B--2---:R-:W-:Y:S01]  /*0ff0*/  FMUL.FTZ R14, R13, R14 ;  /* 0x0000000e0d0e7220 */ /* 0x004fe20000410000 */
[----:B------:R-:W-:Y:S02]  /*1000*/  VIADD R13, R2, 0x1 ;  /* 0x00000001020d7836 */ /* 0x000fe40000000000 */
[----:B------:R-:W-:Y:S01]  /*1010*/  FMUL.FTZ R15, R36, R15 ;  /* 0x0000000f240f7220 */ /* 0x000fe20000410000 */
[----:B------:R-:W-:Y:S01]  /*1020*/  FFMA.FTZ R28, R28, R37, 1 ;  /* 0x3f8000001c1c7423 */ /* 0x000fe20000010025 */
[----:B------:R-:W-:Y:S01]  /*1030*/  FMUL.FTZ R14, R14, R35 ;  /* 0x000000230e0e7220 */ /* 0x000fe20000410000 */
[----:B------:R-:W-:Y:S01]  /*1040*/  ISETP.GE.AND P1, PT, R13, R22, PT ;  /* 0x000000160d00720c */ /* 0x000fe20003f26270 */
[----:B0-----:R-:W-:Y:S01]  /*1050*/  FADD.FTZ R35, -R41, 1 ;  /* 0x3f80000029237421 */ /* 0x001fe20000010100 */
[----:B------:R-:W-:Y:S01]  /*1060*/  FMUL.FTZ R15, R15, R28 ;  /* 0x0000001c0f0f7220 */ /* 0x000fe20000410000 */
[C---:B------:R-:W-:Y:S01]  /*1070*/  FMUL.FTZ R13, R14.reuse, R19 ;  /* 0x000000130e0d7220 */ /* 0x040fe20000410000 */
[----:B------:R-:W-:Y:S01]  /*1080*/  FADD.FTZ R27, R14, R27 ;  /* 0x0000001b0e1b7221 */ /* 0x000fe20000010000 */
[----:B------:R-:W-:Y:S01]  /*1090*/  FFMA.FTZ R28, R30, R14, R29 ;  /* 0x0000000e1e1c7223 */ /* 0x000fe2000001001d */
[----:B------:R-:W-:Y:S01]  /*10a0*/  FFMA.FTZ R35, R38, R35, 1 ;  /* 0x3f80000026237423 */ /* 0x000fe20000010023 */
[----:B------:R-:W-:Y:S01]  /*10b0*/  FMUL.FTZ R16, R41, R16 ;  /* 0x0000001029107220 */ /* 0x000fe20000410000 */
[----:B-1----:R-:W-:Y:S01]  /*10c0*/  FADD.FTZ R14, -R34, 1 ;  /* 0x3f800000220e7421 */ /* 0x002fe20000010100 */
[----:B------:R-:W-:Y:S01]  /*10d0*/  FFMA.FTZ R24, R30, R13, R24 ;  /* 0x0000000d1e187223 */ /* 0x000fe20000010018 */
[----:B------:R-:W-:Y:S01]  /*10e0*/  FFMA.FTZ R37, R31, R15, R0 ;  /* 0x0000000f1f257223 */ /* 0x000fe20000010000 */
[----:B------:R-:W-:Y:S01]  /*10f0*/  FADD.FTZ R13, R13, R25 ;  /* 0x000000190d0d7221 */ /* 0x000fe20000010000 */
[----:B------:R-:W-:Y:S01]  /*1100*/  FMUL.FTZ R0, R15, R20 ;  /* 0x000000140f007220 */ /* 0x000fe20000410000 */
[----:B------:R-:W-:Y:S01]  /*1110*/  FFMA.FTZ R14, R39, R14, 1 ;  /* 0x3f800000270e7423 */ /* 0x000fe2000001000e */
[----:B------:R-:W-:Y:S01]  /*1120*/  FMUL.FTZ R16, R16, R35 ;  /* 0x0000002310107220 */ /* 0x000fe20000410000 */
[----:B------:R-:W-:Y:S01]  /*1130*/  FMUL.FTZ R17, R34, R17 ;  /* 0x0000001122117220 */ /* 0x000fe20000410000 */
[----:B------:R-:W-:Y:S01]  /*1140*/  FFMA.FTZ R31, R31, R0, R24 ;  /* 0x000000001f1f7223 */ /* 0x000fe20000010018 */
[----:B------:R-:W-:Y:S01]  /*1150*/  FADD.FTZ R13, R0, R13 ;  /* 0x0000000d000d7221 */ /* 0x000fe20000010000 */
[----:B------:R-:W-:Y:S01]  /*1160*/  FMUL.FTZ R0, R16, R19 ;  /* 0x0000001310007220 */ /* 0x000fe20000410000 */
[----:B------:R-:W-:Y:S01]  /*1170*/  FMUL.FTZ R17, R17, R14 ;  /* 0x0000000e11117220 */ /* 0x000fe20000410000 */
[----:B------:R-:W-:Y:S01]  /*1180*/  FADD.FTZ R26, R15, R26 ;  /* 0x0000001a0f1a7221 */ /* 0x000fe20000010000 */
[----:B------:R-:W-:Y:S01]  /*1190*/  IADD3 R2, P2, R2, 0x2, RZ ;  /* 0x0000000202027810 */ /* 0x000fe20007f5e0ff */
[----:B------:R-:W-:Y:S01]  /*11a0*/  FFMA.FTZ R24, R33, R0, R31 ;  /* 0x0000000021187223 */ /* 0x000fe2000001001f */
[----:B------:R-:W-:Y:S01]  /*11b0*/  FMUL.FTZ R25, R17, R20 ;  /* 0x0000001411197220 */ /* 0x000fe20000410000 */
[----:B------:R-:W-:Y:S01]  /*11c0*/  FADD.FTZ R14, R13, R0 ;  /* 0x000000000d0e7221 */ /* 0x000fe20000010000 */
[----:B------:R-:W-:Y:S01]  /*11d0*/  FADD.FTZ R27, R27, R16 ;  /* 0x000000101b1b7221 */ /* 0x000fe20000010000 */
[----:B------:R-:W-:Y:S01]  /*11e0*/  FFMA.FTZ R29, R33, R16, R28 ;  /* 0x00000010211d7223 */ /* 0x000fe2000001001c */
[----:B------:R-:W-:Y:S01]  /*11f0*/  FFMA.FTZ R24, R12, R25, R24 ;  /* 0x000000190c187223 */ /* 0x000fe20000010018 */
[----:B------:R-:W-:Y:S01]  /*1200*/  FADD.FTZ R26, R26, R17 ;  /* 0x000000111a1a7221 */ /* 0x000fe20000010000 */
[----:B------:R-:W-:Y:S01]  /*1210*/  FFMA.FTZ R0, R12, R17, R37 ;  /* 0x000000110c007223 */ /* 0x000fe20000010025 */
[----:B------:R-:W-:Y:S01]  /*1220*/  FADD.FTZ R25, R25, R14 ;  /* 0x0000000e19197221 */ /* 0x000fe20000010000 */
[----:B------:R-:W-:Y:S01]  /*1230*/  IADD3.X R11, RZ, R11, RZ, P2, !PT ;  /* 0x0000000bff0b7210 */ /* 0x000fe200017fe4ff */
[----:B------:R-:W-:Y:S06]  /*1240*/  @!P1 BRA `(.L_x_1514) ;  /* 0xfffffff8004c9947 */ /* 0x000fec000383ffff */
[----:B------:R-:W-:Y:S05]  /*1250*/  BRA `(.L_x_1511) ;  /* 0x0000000c001c7947 */ /* 0x000fea0003800000 */
.L_x_1512:
[----:B------:R-:W-:Y:S01]  /*1260*/  LOP3.LUT P1, R2, R2, 0x3, RZ, 0xc0, !PT ;  /* 0x0000000302027812 */ /* 0x000fe2000782c0ff */
[----:B------:R-:W-:Y:S01]  /*1270*/  HFMA2.MMA R29, -RZ, RZ, 0, 0 ;  /* 0x00000000ff1d7435 */ /* 0x000fe200000001ff */
[----:B------:R-:W-:Y:S01]  /*1280*/  IMAD.IADD R32, R11, 0x1, -R0 ;  /* 0x000000010b207824 */ /* 0x000fe200078e0a00 */
[----:B------:R-:W-:Y:S02]  /*1290*/  CS2R R24, SRZ ;  /* 0x0000000000187805 */ /* 0x000fe4000001ff00 */
[----:B------:R-:W-:Y:S01]  /*12a0*/  CS2R R26, SRZ ;  /* 0x00000000001a7805 */ /* 0x000fe2000001ff00 */
[----:B------:R-:W-:-:S07]  /*12b0*/  IMAD.MOV.U32 R0, RZ, RZ, RZ ;  /* 0x000000ffff007224 */ /* 0x000fce00078e00ff */
[----:B------:R-:W-:Y:S05]  /*12c0*/  @!P1 BRA `(.L_x_1515) ;  /* 0x0000000000b09947 */ /* 0x000fea0003800000 */
[----:B------:R-:W-:Y:S02]  /*12d0*/  MOV R14, R2 ;  /* 0x00000002000e7202 */ /* 0x000fe40000000f00 */
[----:B------:R-:W-:Y:S02]  /*12e0*/  CS2R R24, SRZ ;  /* 0x0000000000187805 */ /* 0x000fe4000001ff00 */
[----:B------:R-:W-:Y:S01]  /*12f0*/  CS2R R26, SRZ ;  /* 0x00000000001a7805 */ /* 0x000fe2000001ff00 */
[----:B------:R-:W-:Y:S01]  /*1300*/  IMAD.MOV.U32 R29, RZ, RZ, RZ ;  /* 0x000000ffff1d7224 */ /* 0x000fe200078e00ff */
[----:B------:R-:W-:-:S07]  /*1310*/  MOV R0, RZ ;  /* 0x000000ff00007202 */ /* 0x000fce0000000f00 */
.L_x_1516:
        /* <DEDUP_REMOVED lines=15> */
[----:B------:R-:W-:Y:S02]  /*1410*/  CS2R R30, SRZ ;  /* 0x00000000001e7805 */ /* 0x000fe4000001ff00 */
[----:B------:R-:W-:Y:S02]  /*1420*/  @!P0 IADD3.X R3, R28, R37, RZ, P2, !PT ;  /* 0x000000251c038210 */ /* 0x000fe400017fe4ff */
        /* <DEDUP_REMOVED lines=14> */
[----:B------:R-:W-:Y:S01]  /*1510*/  FADD.FTZ R30, R15, R25 ;  /* 0x000000190f1e7221 */ /* 0x000fe20000010000 */
[----:B------:R-:W-:Y:S01]  /*1520*/  FFMA.FTZ R24, R16, R15, R24 ;  /* 0x0000000f10187223 */ /* 0x000fe20000010018 */
[C---:B------:R-:W-:Y:S01]  /*1530*/  FMUL.FTZ R11, R31.reuse, R20 ;  /* 0x000000141f0b7220 */ /* 0x040fe20000410000 */
[----:B------:R-:W-:Y:S01]  /*1540*/  FADD.FTZ R26, R31, R26 ;  /* 0x0000001a1f1a7221 */ /* 0x000fe20000010000 */
[----:B------:R-:W-:Y:S02]  /*1550*/  FFMA.FTZ R0, R3, R31, R0 ;  /* 0x0000001f03007223 */ /* 0x000fe40000010000 */
[----:B------:R-:W-:Y:S01]  /*1560*/  FADD.FTZ R25, R11, R30 ;  /* 0x0000001e0b197221 */ /* 0x000fe20000010000 */
[----:B------:R-:W-:Y:S01]  /*1570*/  FFMA.FTZ R24, R3, R11, R24 ;  /* 0x0000000b03187223 */ /* 0x000fe20000010018 */
[----:B------:R-:W-:Y:S06]  /*1580*/  @P1 BRA `(.L_x_1516) ;  /* 0xfffffffc00641947 */ /* 0x000fec000383ffff */
.L_x_1515:
[----:B------:R-:W-:-:S13]  /*1590*/  ISETP.GE.U32.AND P0, PT, R32, 0x3, PT ;  /* 0x000000032000780c */ /* 0x000fda0003f06070 */
[----:B------:R-:W-:Y:S05]  /*15a0*/  @!P0 BRA `(.L_x_1511) ;  /* 0x0000000800488947 */ /* 0x000fea0003800000 */
[----:B------:R-:W-:Y:S01]  /*15b0*/  ULDC.64 UR6, c[0x0][0x288] ;  /* 0x0000a20000067ab9 */ /* 0x000fe20000000a00 */
[----:B------:R-:W-:Y:S02]  /*15c0*/  SHF.R.S32.HI R39, RZ, 0x1f, R41 ;  /* 0x0000001fff277819 */ /* 0x000fe40000011429 */
[----:B------:R-:W-:-:S04]  /*15d0*/  ISETP.GE.U32.AND P0, PT, R12, UR6, PT ;  /* 0x000000060c007c0c */ /* 0x000fc8000bf06070 */
[----:B------:R-:W-:-:S13]  /*15e0*/  ISETP.GE.AND.EX P0, PT, R13, UR7, PT, P0 ;  /* 0x000000070d007c0c */ /* 0x000fda000bf06300 */
.L_x_1517:
        /* <DEDUP_REMOVED lines=28> */
[----:B------:R-:W-:Y:S01]  /*17b0*/  @!P0 SHF.L.U64.HI R28, R30, 0x2, R31 ;  /* 0x000000021e1c8819 */ /* 0x000fe2000001021f */
[----:B------:R-:W-:Y:S01]  /*17c0*/  @!P0 IMAD.MOV.U32 R31, RZ, RZ, R9 ;  /* 0x000000ffff1f8224 */ /* 0x000fe200078e0009 */
[----:B------:R-:W-:Y:S01]  /*17d0*/  @!P0 MOV R30, R6 ;  /* 0x00000006001e8202 */ /* 0x000fe20000000f00 */
[----:B------:R-:W3:Y:S01]  /*17e0*/  @!P0 LDC.64 R14, c[0x0][0x230] ;  /* 0x00008c00ff0e8b82 */ /* 0x000ee20000000a00 */
[----:B----4-:R-:W-:Y:S01]  /*17f0*/  @!P0 IMAD R34, R35, R2, RZ ;  /* 0x0000000223228224 */ /* 0x010fe200078e02ff */
[C---:B------:R-:W-:Y:S01]  /*1800*/  @!P0 IADD3.X R45, R32.reuse, R45, RZ, P1, !PT ;  /* 0x0000002d202d8210 */ /* 0x040fe20000ffe4ff */
[----:B------:R-:W-:-:S02]  /*1810*/  @!P0 IMAD.X R43, R32, 0x1, R43, P2 ;  /* 0x00000001202b8824 */ /* 0x000fc400010e062b */
[----:B------:R-:W-:-:S03]  /*1820*/  @!P0 IMAD.WIDE.U32 R30, R33, R2, R30 ;  /* 0x00000002211e8225 */ /* 0x000fc600078e001e */
[----:B------:R-:W4:Y:S01]  /*1830*/  @!P0 LDC.64 R10, c[0x0][0x228] ;  /* 0x00008a00ff0a8b82 */ /* 0x000f220000000a00 */
[----:B------:R-:W-:Y:S01]  /*1840*/  @!P0 IMAD R33, R33, R3, R34 ;  /* 0x0000000321218224 */ /* 0x000fe200078e0222 */
[----:B--2---:R-:W-:-:S04]  /*1850*/  @!P0 IADD3 R16, P3, R37, R16, RZ ;  /* 0x0000001025108210 */ /* 0x004fc80007f7e0ff */
[----:B------:R-:W-:Y:S01]  /*1860*/  @!P0 IADD3 R31, R31, R33, RZ ;  /* 0x000000211f1f8210 */ /* 0x000fe20007ffe0ff */
[----:B------:R-:W-:Y:S01]  /*1870*/  @!P0 IMAD.X R17, R28, 0x1, R17, P3 ;  /* 0x000000011c118824 */ /* 0x000fe200018e0611 */
[----:B------:R-:W2:Y:S01]  /*1880*/  @!P0 LDC.64 R2, c[0x0][0x288] ;  /* 0x0000a200ff028b82 */ /* 0x000ea20000000a00 */
[----:B0-----:R-:W-:Y:S01]  /*1890*/  @!P0 IADD3 R12, P4, R37, R12, RZ ;  /* 0x0000000c250c8210 */ /* 0x001fe20007f9e0ff */
[----:B------:R-:W-:-:S03]  /*18a0*/  @!P0 IMAD.SHL.U32 R33, R30, 0x4, RZ ;  /* 0x000000041e218824 */ /* 0x000fc600078e00ff */
[----:B------:R-:W-:Y:S02]  /*18b0*/  @!P0 IADD3.X R13, R28, R13, RZ, P4, !PT ;  /* 0x0000000d1c0d8210 */ /* 0x000fe400027fe4ff */
[----:B------:R-:W-:Y:S02]  /*18c0*/  @!P0 SHF.L.U64.HI R28, R30, 0x2, R31 ;  /* 0x000000021e1c8819 */ /* 0x000fe4000001021f */
[----:B------:R-:W-:Y:S02]  /*18d0*/  CS2R R30, SRZ ;  /* 0x00000000001e7805 */ /* 0x000fe4000001ff00 */
[----:B---3--:R-:W-:Y:S01]  /*18e0*/  @!P0 IADD3 R14, P1, R33, R14, RZ ;  /* 0x0000000e210e8210 */ /* 0x008fe20007f3e0ff */
[----:B------:R-:W0:Y:S01]  /*18f0*/  @!P0 LDC.64 R46, c[0x0][0x230] ;  /* 0x00008c00ff2e8b82 */ /* 0x000e220000000a00 */
[----:B------:R-:W-:Y:S01]  /*1900*/  @!P0 IADD3 R51, P3, R41, 0x3, RZ ;  /* 0x0000000329338810 */ /* 0x000fe20007f7e0ff */
[----:B------:R-:W-:Y:S01]  /*1910*/  @!P0 IMAD.MOV.U32 R49, RZ, RZ, R9 ;  /* 0x000000ffff318224 */ /* 0x000fe200078e0009 */
[----:B------:R-:W-:Y:S01]  /*1920*/  @!P0 MOV R48, R6 ;  /* 0x0000000600308202 */ /* 0x000fe20000000f00 */
[----:B------:R-:W3:Y:S01]  /*1930*/  @!P0 LDG.E.64 R30, desc[UR4][R44.64] ;  /* 0x000000042c1e8981 */ /* 0x000ee2000c1e1b00 */
[----:B----4-:R-:W-:-:S02]  /*1940*/  @!P0 IADD3 R10, P2, R33, R10, RZ ;  /* 0x0000000a210a8210 */ /* 0x010fc40007f5e0ff */
[----:B------:R-:W-:Y:S02]  /*1950*/  CS2R R32, SRZ ;  /* 0x0000000000207805 */ /* 0x000fe4000001ff00 */
[----:B------:R-:W-:Y:S02]  /*1960*/  @!P0 IADD3.X R37, RZ, R39, RZ, P3, !PT ;  /* 0x00000027ff258210 */ /* 0x000fe40001ffe4ff */
[----:B------:R-:W-:Y:S02]  /*1970*/  CS2R R34, SRZ ;  /* 0x0000000000227805 */ /* 0x000fe4000001ff00 */
[----:B------:R4:W5:Y:S01]  /*1980*/  @!P0 LDG.E.64 R32, desc[UR4][R42.64] ;  /* 0x000000042a208981 */ /* 0x000962000c1e1b00 */
[----:B--2---:R-:W-:-:S03]  /*1990*/  @!P0 IMAD.WIDE.U32 R48, R51, R2, R48 ;  /* 0x0000000233308225 */ /* 0x004fc600078e0030 */
[----:B------:R-:W2:Y:S01]  /*19a0*/  @!P0 LDG.E.64 R34, desc[UR4][R16.64] ;  /* 0x0000000410228981 */ /* 0x000ea2000c1e1b00 */
[----:B------:R-:W-:Y:S01]  /*19b0*/  @!P0 IMAD R2, R37, R2, RZ ;  /* 0x0000000225028224 */ /* 0x000fe200078e02ff */
[----:B------:R-:W-:Y:S01]  /*19c0*/  CS2R R36, SRZ ;  /* 0x0000000000247805 */ /* 0x000fe2000001ff00 */
[----:B----4-:R-:W4:Y:S02]  /*19d0*/  @!P0 LDC.64 R42, c[0x0][0x228] ;  /* 0x00008a00ff2a8b82 */ /* 0x010f240000000a00 */
[----:B------:R-:W-:-:S03]  /*19e0*/  @!P0 IMAD R51, R51, R3, R2 ;  /* 0x0000000333338224 */ /* 0x000fc600078e0202 */
[----:B------:R1:W2:Y:S01]  /*19f0*/  @!P0 LDG.E.64 R36, desc[UR4][R12.64] ;  /* 0x000000040c248981 */ /* 0x0002a2000c1e1b00 */
[----:B------:R-:W-:Y:S02]  /*1a00*/  CS2R R44, SRZ ;  /* 0x00000000002c7805 */ /* 0x000fe4000001ff00 */
[----:B------:R-:W-:Y:S01]  /*1a10*/  @!P0 IADD3 R51, R49, R51, RZ ;  /* 0x0000003331338210 */ /* 0x000fe20007ffe0ff */
[----:B------:R-:W-:Y:S02]  /*1a20*/  @!P0 IMAD.SHL.U32 R49, R48, 0x4, RZ ;  /* 0x0000000430318824 */ /* 0x000fe400078e00ff */
[----:B------:R-:W-:Y:S01]  /*1a30*/  @!P0 IMAD.X R15, R28, 0x1, R15, P1 ;  /* 0x000000011c0f8824 */ /* 0x000fe200008e060f */
[----:B------:R-:W-:Y:S02]  /*1a40*/  @!P0 SHF.L.U64.HI R48, R48, 0x2, R51 ;  /* 0x0000000230308819 */ /* 0x000fe40000010233 */
[----:B0-----:R-:W-:Y:S02]  /*1a50*/  @!P0 IADD3 R46, P1, R49, R46, RZ ;  /* 0x0000002e312e8210 */ /* 0x001fe40007f3e0ff */
[----:B------:R-:W-:-:S02]  /*1a60*/  CS2R R2, SRZ ;  /* 0x0000000000027805 */ /* 0x000fc4000001ff00 */
[----:B------:R-:W-:Y:S01]  /*1a70*/  @!P0 IADD3.X R11, R28, R11, RZ, P2, !PT ;  /* 0x0000000b1c0b8210 */ /* 0x000fe200017fe4ff */
[----:B------:R0:W2:Y:S01]  /*1a80*/  @!P0 LDG.E.64 R44, desc[UR4][R14.64] ;  /* 0x000000040e2c8981 */ /* 0x0000a2000c1e1b00 */
[----:B-1----:R-:W-:Y:S02]  /*1a90*/  CS2R R12, SRZ ;  /* 0x00000000000c7805 */ /* 0x002fe4000001ff00 */
[----:B------:R-:W-:Y:S01]  /*1aa0*/  @!P0 IADD3.X R47, R48, R47, RZ, P1, !PT ;  /* 0x0000002f302f8210 */ /* 0x000fe20000ffe4ff */
[----:B------:R1:W2:Y:S04]  /*1ab0*/  @!P0 LDG.E.64 R2, desc[UR4][R10.64] ;  /* 0x000000040a028981 */ /* 0x0002a8000c1e1b00 */
[----:B------:R-:W2:Y:S01]  /*1ac0*/  @!P0 LDG.E.64 R12, desc[UR4][R46.64] ;  /* 0x000000042e0c8981 */ /* 0x000ea2000c1e1b00 */
[----:B----4-:R-:W-:-:S02]  /*1ad0*/  @!P0 IADD3 R42, P1, R49, R42, RZ ;  /* 0x0000002a312a8210 */ /* 0x010fc40007f3e0ff */
[----:B0-----:R-:W-:Y:S02]  /*1ae0*/  CS2R R14, SRZ ;  /* 0x00000000000e7805 */ /* 0x001fe4000001ff00 */
[----:B------:R-:W-:-:S05]  /*1af0*/  @!P0 IADD3.X R43, R48, R43, RZ, P1, !PT ;  /* 0x0000002b302b8210 */ /* 0x000fca0000ffe4ff */
[----:B------:R-:W4:Y:S01]  /*1b00*/  @!P0 LDG.E.64 R14, desc[UR4][R42.64] ;  /* 0x000000042a0e8981 */ /* 0x000f22000c1e1b00 */
[----:B------:R-:W-:-:S04]  /*1b10*/  IADD3 R41, P2, R41, 0x4, RZ ;  /* 0x0000000429297810 */ /* 0x000fc80007f5e0ff */
[----:B------:R-:W-:Y:S01]  /*1b20*/  ISETP.GE.AND P1, PT, R41, R22, PT ;  /* 0x000000162900720c */ /* 0x000fe20003f26270 */
[----:B------:R-:W-:Y:S02]  /*1b30*/  IMAD.X R39, RZ, RZ, R39, P2 ;  /* 0x000000ffff277224 */ /* 0x000fe400010e0627 */
[C---:B---3--:R-:W-:Y:S01]  /*1b40*/  FADD.FTZ R30, -R4.reuse, R30 ;  /* 0x0000001e041e7221 */ /* 0x048fe20000010100 */
[----:B-1----:R-:W-:-:S03]  /*1b50*/  FADD.FTZ R10, -R4, R31 ;  /* 0x0000001f040a7221 */ /* 0x002fc60000010100 */
[----:B------:R-:W-:Y:S01]  /*1b60*/  FMUL.FTZ R30, R30, R21 ;  /* 0x000000151e1e7220 */ /* 0x000fe20000410000 */
[----:B-----5:R-:W-:Y:S01]  /*1b70*/  FMUL.FTZ R11, R32, R19 ;  /* 0x00000013200b7220 */ /* 0x020fe20000410000 */
[----:B------:R-:W-:-:S03]  /*1b80*/  FMUL.FTZ R17, R33, R20 ;  /* 0x0000001421117220 */ /* 0x000fc60000410000 */
[----:B------:R-:W-:Y:S01]  /*1b90*/  FADD.FTZ R16, R11, R25 ;  /* 0x000000190b107221 */ /* 0x000fe20000010000 */
[----:B------:R-:W-:Y:S01]  /*1ba0*/  FFMA.FTZ R24, R30, R11, R24 ;  /* 0x0000000b1e187223 */ /* 0x000fe20000010018 */
[----:B------:R-:W-:Y:S01]  /*1bb0*/  FMUL.FTZ R11, R10, R21 ;  /* 0x000000150a0b7220 */ /* 0x000fe20000410000 */
[----:B--2---:R-:W-:Y:S01]  /*1bc0*/  FADD.FTZ R34, -R4, R34 ;  /* 0x0000002204227221 */ /* 0x004fe20000010100 */
[----:B------:R-:W-:Y:S01]  /*1bd0*/  FADD.FTZ R26, R33, R26 ;  /* 0x0000001a211a7221 */ /* 0x000fe20000010000 */
[----:B------:R-:W-:Y:S01]  /*1be0*/  FADD.FTZ R27, R32, R27 ;  /* 0x0000001b201b7221 */ /* 0x000fe20000010000 */
[C---:B------:R-:W-:Y:S01]  /*1bf0*/  FFMA.FTZ R33, R11.reuse, R33, R0 ;  /* 0x000000210b217223 */ /* 0x040fe20000010000 */
[----:B------:R-:W-:Y:S01]  /*1c00*/  FFMA.FTZ R25, R11, R17, R24 ;  /* 0x000000110b197223 */ /* 0x000fe20000010018 */
[----:B------:R-:W-:Y:S01]  /*1c10*/  FFMA.FTZ R32, R30, R32, R29 ;  /* 0x000000201e207223 */ /* 0x000fe2000001001d */
[----:B------:R-:W-:Y:S01]  /*1c20*/  FMUL.FTZ R11, R34, R21 ;  /* 0x00000015220b7220 */ /* 0x000fe20000410000 */
[----:B------:R-:W-:Y:S01]  /*1c30*/  FADD.FTZ R29, R17, R16 ;  /* 0x00000010111d7221 */ /* 0x000fe20000010000 */
[----:B------:R-:W-:Y:S01]  /*1c40*/  FMUL.FTZ R10, R36, R19 ;  /* 0x00000013240a7220 */ /* 0x000fe20000410000 */
[----:B------:R-:W-:Y:S01]  /*1c50*/  FADD.FTZ R0, -R4, R35 ;  /* 0x0000002304007221 */ /* 0x000fe20000010100 */
[----:B------:R-:W-:-:S02]  /*1c60*/  FFMA.FTZ R32, R11, R36, R32 ;  /* 0x000000240b207223 */ /* 0x000fc40000010020 */
[----:B------:R-:W-:Y:S01]  /*1c70*/  FADD.FTZ R17, R29, R10 ;  /* 0x0000000a1d117221 */ /* 0x000fe20000010000 */
[----:B------:R-:W-:Y:S01]  /*1c80*/  FFMA.FTZ R11, R11, R10, R25 ;  /* 0x0000000a0b0b7223 */ /* 0x000fe20000010019 */
[----:B------:R-:W-:Y:S01]  /*1c90*/  FMUL.FTZ R0, R0, R21 ;  /* 0x0000001500007220 */ /* 0x000fe20000410000 */
[----:B------:R-:W-:Y:S01]  /*1ca0*/  FMUL.FTZ R10, R37, R20 ;  /* 0x00000014250a7220 */ /* 0x000fe20000410000 */
[----:B------:R-:W-:Y:S02]  /*1cb0*/  FADD.FTZ R44, -R4, R44 ;  /* 0x0000002c042c7221 */ /* 0x000fe40000010100 */
[C---:B------:R-:W-:Y:S01]  /*1cc0*/  FFMA.FTZ R33, R0.reuse, R37, R33 ;  /* 0x0000002500217223 */ /* 0x040fe20000010021 */
[----:B------:R-:W-:Y:S01]  /*1cd0*/  FFMA.FTZ R25, R0, R10, R11 ;  /* 0x0000000a00197223 */ /* 0x000fe2000001000b */
[----:B------:R-:W-:Y:S01]  /*1ce0*/  FADD.FTZ R0, -R4, R45 ;  /* 0x0000002d04007221 */ /* 0x000fe20000010100 */
[----:B------:R-:W-:Y:S01]  /*1cf0*/  FADD.FTZ R27, R27, R36 ;  /* 0x000000241b1b7221 */ /* 0x000fe20000010000 */
[----:B------:R-:W-:Y:S01]  /*1d00*/  FADD.FTZ R17, R10, R17 ;  /* 0x000000110a117221 */ /* 0x000fe20000010000 */
[----:B------:R-:W-:Y:S01]  /*1d10*/  FMUL.FTZ R11, R44, R21 ;  /* 0x000000152c0b7220 */ /* 0x000fe20000410000 */
[----:B------:R-:W-:Y:S01]  /*1d20*/  FADD.FTZ R26, R26, R37 ;  /* 0x000000251a1a7221 */ /* 0x000fe20000010000 */
[----:B------:R-:W-:Y:S01]  /*1d30*/  FMUL.FTZ R10, R2, R19 ;  /* 0x00000013020a7220 */ /* 0x000fe20000410000 */
[----:B------:R-:W-:Y:S01]  /*1d40*/  FMUL.FTZ R0, R0, R21 ;  /* 0x0000001500007220 */ /* 0x000fe20000410000 */
[----:B------:R-:W-:Y:S01]  /*1d50*/  FADD.FTZ R12, -R4, R12 ;  /* 0x0000000c040c7221 */ /* 0x000fe20000010100 */
[----:B------:R-:W-:Y:S01]  /*1d60*/  FADD.FTZ R27, R27, R2 ;  /* 0x000000021b1b7221 */ /* 0x000fe20000010000 */
[C---:B------:R-:W-:Y:S01]  /*1d70*/  FFMA.FTZ R32, R11.reuse, R2, R32 ;  /* 0x000000020b207223 */ /* 0x040fe20000010020 */
[----:B------:R-:W-:Y:S01]  /*1d80*/  FFMA.FTZ R11, R11, R10, R25 ;  /* 0x0000000a0b0b7223 */ /* 0x000fe20000010019 */
[----:B------:R-:W-:Y:S01]  /*1d90*/  FMUL.FTZ R2, R3, R20 ;  /* 0x0000001403027220 */ /* 0x000fe20000410000 */
[----:B------:R-:W-:Y:S01]  /*1da0*/  FADD.FTZ R26, R26, R3 ;  /* 0x000000031a1a7221 */ /* 0x000fe20000010000 */
[----:B------:R-:W-:Y:S01]  /*1db0*/  FFMA.FTZ R33, R0, R3, R33 ;  /* 0x0000000300217223 */ /* 0x000fe20000010021 */
[----:B------:R-:W-:Y:S01]  /*1dc0*/  FMUL.FTZ R3, R12, R21 ;  /* 0x000000150c037220 */ /* 0x000fe20000410000 */
[----:B------:R-:W-:Y:S01]  /*1dd0*/  FADD.FTZ R17, R17, R10 ;  /* 0x0000000a11117221 */ /* 0x000fe20000010000 */
[----:B------:R-:W-:Y:S01]  /*1de0*/  FFMA.FTZ R10, R0, R2, R11 ;  /* 0x00000002000a7223 */ /* 0x000fe2000001000b */
[----:B------:R-:W-:Y:S01]  /*1df0*/  FADD.FTZ R0, -R4, R13 ;  /* 0x0000000d04007221 */ /* 0x000fe20000010100 */
[----:B----4-:R-:W-:Y:S01]  /*1e00*/  FADD.FTZ R27, R27, R14 ;  /* 0x0000000e1b1b7221 */ /* 0x010fe20000010000 */
[----:B------:R-:W-:Y:S01]  /*1e10*/  FFMA.FTZ R29, R3, R14, R32 ;  /* 0x0000000e031d7223 */ /* 0x000fe20000010020 */
[----:B------:R-:W-:Y:S01]  /*1e20*/  FADD.FTZ R17, R2, R17 ;  /* 0x0000001102117221 */ /* 0x000fe20000010000 */
[----:B------:R-:W-:Y:S01]  /*1e30*/  FMUL.FTZ R14, R14, R19 ;  /* 0x000000130e0e7220 */ /* 0x000fe20000410000 */
[----:B------:R-:W-:Y:S01]  /*1e40*/  FMUL.FTZ R24, R0, R21 ;  /* 0x0000001500187220 */ /* 0x000fe20000410000 */
[----:B------:R-:W-:-:S02]  /*1e50*/  FMUL.FTZ R2, R15, R20 ;  /* 0x000000140f027220 */ /* 0x000fc40000410000 */
[----:B------:R-:W-:Y:S01]  /*1e60*/  FADD.FTZ R25, R17, R14 ;  /* 0x0000000e11197221 */ /* 0x000fe20000010000 */
[----:B------:R-:W-:Y:S01]  /*1e70*/  FFMA.FTZ R3, R3, R14, R10 ;  /* 0x0000000e03037223 */ /* 0x000fe2000001000a */
[----:B------:R-:W-:Y:S01]  /*1e80*/  FFMA.FTZ R0, R24, R15, R33 ;  /* 0x0000000f18007223 */ /* 0x000fe20000010021 */
[----:B------:R-:W-:Y:S01]  /*1e90*/  FADD.FTZ R26, R26, R15 ;  /* 0x0000000f1a1a7221 */ /* 0x000fe20000010000 */
[----:B------:R-:W-:Y:S01]  /*1ea0*/  FADD.FTZ R25, R2, R25 ;  /* 0x0000001902197221 */ /* 0x000fe20000010000 */
[----:B------:R-:W-:Y:S01]  /*1eb0*/  FFMA.FTZ R24, R24, R2, R3 ;  /* 0x0000000218187223 */ /* 0x000fe20000010003 */
[----:B------:R-:W-:Y:S06]  /*1ec0*/  @!P1 BRA `(.L_x_1517) ;  /* 0xfffffff400c89947 */ /* 0x000fec000383ffff */
.L_x_1511:
[----:B------:R-:W0:Y:S01]  /*1ed0*/  S2R R7, SR_CgaCtaId ;  /* 0x0000000000077919 */ /* 0x000e220000008800 */
[----:B------:R-:W-:Y:S01]  /*1ee0*/  SHF.R.U32.HI R2, RZ, 0x1, R18 ;  /* 0x00000001ff027819 */ /* 0x000fe20000011612 */
[----:B------:R-:W-:Y:S01]  /*1ef0*/  BSSY B0, `(.L_x_1518) ;  /* 0x000013c000007945 */ /* 0x000fe20003800000 */
[----:B------:R-:W-:Y:S02]  /*1f00*/  MOV R4, 0x400 ;  /* 0x0000040000047802 */ /* 0x000fe40000000f00 */
[----:B------:R-:W-:Y:S01]  /*1f10*/  ISETP.NE.AND P0, PT, R23, RZ, PT ;  /* 0x000000ff1700720c */ /* 0x000fe20003f05270 */
[----:B------:R-:W-:-:S05]  /*1f20*/  IMAD.WIDE.U32 R2, R2, -0x6db6db6d, RZ ;  /* 0x9249249302027825 */ /* 0x000fca00078e00ff */
        /* <DEDUP_REMOVED lines=11> */
[----:B------:R-:W2:Y:S01]  /*1fe0*/  S2R R38, SR_CgaCtaId ;  /* 0x0000000000267919 */ /* 0x000ea20000008800 */
[----:B------:R-:W-:Y:S01]  /*1ff0*/  MOV R41, 0x400 ;  /* 0x0000040000297802 */ /* 0x000fe20000000f00 */
[----:B------:R-:W-:Y:S02]  /*2000*/  UMOV UR6, 0xffffffff ;  /* 0xffffffff00067882 */ /* 0x000fe40000000000 */
[----:B0-----:R-:W-:Y:S04]  /*2010*/  LDS R3, [R44+0x20] ;  /* 0x000020002c037984 */ /* 0x001fe80000000800 */
[----:B------:R-:W0:Y:S04]  /*2020*/  LDS R4, [R44+0x14] ;  /* 0x000014002c047984 */ /* 0x000e280000000800 */
[----:B------:R-:W3:Y:S04]  /*2030*/  LDS R2, [R44+0x1c] ;  /* 0x00001c002c027984 */ /* 0x000ee80000000800 */
[----:B------:R-:W-:Y:S04]  /*2040*/  LDS R6, [R44+0x24] ;  /* 0x000024002c067984 */ /* 0x000fe80000000800 */
[----:B------:R-:W4:Y:S04]  /*2050*/  LDS R7, [R44+0x18] ;  /* 0x000018002c077984 */ /* 0x000f280000000800 */
[----:B------:R-:W5:Y:S04]  /*2060*/  LDS R8, [R44+0x2c] ;  /* 0x00002c002c087984 */ /* 0x000f680000000800 */
[----:B------:R-:W1:Y:S04]  /*2070*/  LDS R9, [R44+0x28] ;  /* 0x000028002c097984 */ /* 0x000e680000000800 */
[----:B------:R-:W1:Y:S01]  /*2080*/  LDS R11, [R44+0x30] ;  /* 0x000030002c0b7984 */ /* 0x000e620000000800 */
[----:B--2---:R-:W-:-:S03]  /*2090*/  LEA R49, R38, R41, 0x18 ;  /* 0x0000002926317211 */ /* 0x004fc600078ec0ff */
[----:B------:R-:W2:Y:S04]  /*20a0*/  LDS R13, [R44+0x38] ;  /* 0x000038002c0d7984 */ /* 0x000ea80000000800 */
[----:B------:R-:W2:Y:S04]  /*20b0*/  LDS R10, [R44+0x34] ;  /* 0x000034002c0a7984 */ /* 0x000ea80000000800 */
[----:B------:R-:W2:Y:S04]  /*20c0*/  LDS R12, [R44+0x3c] ;  /* 0x00003c002c0c7984 */ /* 0x000ea80000000800 */
[----:B------:R-:W2:Y:S01]  /*20d0*/  LDS R14, [R44+0x44] ;  /* 0x000044002c0e7984 */ /* 0x000ea20000000800 */
[----:B0-----:R-:W-:-:S03]  /*20e0*/  FADD.FTZ R20, R3, R4 ;  /* 0x0000000403147221 */ /* 0x001fc60000010000 */
[----:B------:R-:W0:Y:S01]  /*20f0*/  LDS R15, [R44+0x40] ;  /* 0x000040002c0f7984 */ /* 0x000e220000000800 */
[----:B---3--:R-:W-:-:S03]  /*2100*/  ISETP.NE.AND P0, PT, R2, RZ, PT ;  /* 0x000000ff0200720c */ /* 0x008fc60003f05270 */
[----:B------:R-:W3:Y:S01]  /*2110*/  LDS R17, [R44+0x48] ;  /* 0x000048002c117984 */ /* 0x000ee20000000800 */
[----:B------:R-:W-:Y:S02]  /*2120*/  FSEL R25, R20, R3, !P0 ;  /* 0x0000000314197208 */ /* 0x000fe40004000000 */
[----:B------:R-:W-:Y:S01]  /*2130*/  P2R R58, PR, RZ, 0x1 ;  /* 0x00000001ff3a7803 */ /* 0x000fe20000000000 */
[----:B------:R-:W3:Y:S01]  /*2140*/  LDS R19, [R44+0x50] ;  /* 0x000050002c137984 */ /* 0x000ee20000000800 */
[----:B----4-:R-:W-:-:S03]  /*2150*/  FADD.FTZ R23, R6, R7 ;  /* 0x0000000706177221 */ /* 0x010fc60000010000 */
[----:B------:R-:W4:Y:S01]  /*2160*/  LDS R16, [R44+0x4c] ;  /* 0x00004c002c107984 */ /* 0x000f220000000800 */
[----:B-----5:R-:W-:Y:S01]  /*2170*/  FADD.FTZ R31, R25, R8 ;  /* 0x00000008191f7221 */ /* 0x020fe20000010000 */
[----:B------:R-:W-:Y:S02]  /*2180*/  FSEL R22, R23, R6, !P0 ;  /* 0x0000000617167208 */ /* 0x000fe40004000000 */
[----:B------:R-:W5:Y:S01]  /*2190*/  LDS R18, [R44+0x54] ;  /* 0x000054002c127984 */ /* 0x000f620000000800 */
[----:B-1----:R-:W-:-:S03]  /*21a0*/  ISETP.NE.AND P0, PT, R9, RZ, PT ;  /* 0x000000ff0900720c */ /* 0x002fc60003f05270 */
[----:B------:R-:W-:Y:S01]  /*21b0*/  LDS R23, [R44+0x60] ;  /* 0x000060002c177984 */ /* 0x000fe20000000800 */
[----:B------:R-:W-:Y:S01]  /*21c0*/  FADD.FTZ R22, R22, R11 ;  /* 0x0000000b16167221 */ /* 0x000fe20000010000 */
[----:B------:R-:W-:Y:S02]  /*21d0*/  FSEL R28, R31, R8, !P0 ;  /* 0x000000081f1c7208 */ /* 0x000fe40004000000 */
[----:B------:R-:W1:Y:S01]  /*21e0*/  LDS R21, [R44+0x58] ;  /* 0x000058002c157984 */ /* 0x000e620000000800 */
[----:B------:R-:W-:Y:S02]  /*21f0*/  P2R R59, PR, RZ, 0x1 ;  /* 0x00000001ff3b7803 */ /* 0x000fe40000000000 */
[----:B------:R-:W-:Y:S01]  /*2200*/  FSEL R31, R22, R11, !P0 ;  /* 0x0000000b161f7208 */ /* 0x000fe20004000000 */
[----:B------:R-:W1:Y:S01]  /*2210*/  LDS R20, [R44+0x5c] ;  /* 0x00005c002c147984 */ /* 0x000e620000000800 */
[----:B--2---:R-:W-:Y:S01]  /*2220*/  FADD.FTZ R28, R28, R13 ;  /* 0x0000000d1c1c7221 */ /* 0x004fe20000010000 */
[----:B------:R-:W-:-:S02]  /*2230*/  ISETP.NE.AND P0, PT, R10, RZ, PT ;  /* 0x000000ff0a00720c */ /* 0x000fc40003f05270 */
[----:B------:R-:W2:Y:S01]  /*2240*/  LDS R22, [R44+0x6c] ;  /* 0x00006c002c167984 */ /* 0x000ea20000000800 */
[----:B------:R-:W-:Y:S01]  /*2250*/  FADD.FTZ R33, R31, R12 ;  /* 0x0000000c1f217221 */ /* 0x000fe20000010000 */
[----:B------:R-:W-:Y:S02]  /*2260*/  FSEL R31, R28, R13, !P0 ;  /* 0x0000000d1c1f7208 */ /* 0x000fe40004000000 */
[----:B------:R-:W2:Y:S01]  /*2270*/  LDS R25, [R44+0x68] ;  /* 0x000068002c197984 */ /* 0x000ea20000000800 */
[----:B------:R-:W-:Y:S02]  /*2280*/  P2R R60, PR, RZ, 0x1 ;  /* 0x00000001ff3c7803 */ /* 0x000fe40000000000 */
[----:B------:R-:W-:Y:S01]  /*2290*/  FSEL R28, R33, R12, !P0 ;  /* 0x0000000c211c7208 */ /* 0x000fe20004000000 */
[----:B------:R-:W2:Y:S01]  /*22a0*/  LDS R24, [R44+0x64] ;  /* 0x000064002c187984 */ /* 0x000ea20000000800 */
[----:B------:R-:W-:Y:S01]  /*22b0*/  FADD.FTZ R35, R31, R14 ;  /* 0x0000000e1f237221 */ /* 0x000fe20000010000 */
[----:B0-----:R-:W-:-:S02]  /*22c0*/  ISETP.NE.AND P0, PT, R15, RZ, PT ;  /* 0x000000ff0f00720c */ /* 0x001fc40003f05270 */
[----:B---3--:R-:W-:Y:S01]  /*22d0*/  FADD.FTZ R34, R28, R17 ;  /* 0x000000111c227221 */ /* 0x008fe20000010000 */
[----:B------:R-:W0:Y:S01]  /*22e0*/  LDS R31, [R44+0x78] ;  /* 0x000078002c1f7984 */ /* 0x000e220000000800 */
[----:B------:R-:W-:Y:S02]  /*22f0*/  FSEL R28, R35, R14, !P0 ;  /* 0x0000000e231c7208 */ /* 0x000fe40004000000 */
[----:B------:R-:W-:Y:S01]  /*2300*/  P2R R61, PR, RZ, 0x1 ;  /* 0x00000001ff3d7803 */ /* 0x000fe20000000000 */
[----:B------:R-:W3:Y:S01]  /*2310*/  LDS R30, [R44+0x10] ;  /* 0x000010002c1e7984 */ /* 0x000ee20000000800 */
[----:B------:R-:W-:Y:S01]  /*2320*/  FSEL R35, R34, R17, !P0 ;  /* 0x0000001122237208 */ /* 0x000fe20004000000 */
[----:B------:R-:W-:Y:S01]  /*2330*/  FADD.FTZ R28, R28, R19 ;  /* 0x000000131c1c7221 */ /* 0x000fe20000010000 */
[----:B----4-:R-:W-:Y:S01]  /*2340*/  ISETP.NE.AND P0, PT, R16, RZ, PT ;  /* 0x000000ff1000720c */ /* 0x010fe20003f05270 */
[----:B------:R-:W4:Y:S02]  /*2350*/  LDS R33, [R44+0x70] ;  /* 0x000070002c217984 */ /* 0x000f240000000800 */
[----:B-----5:R-:W-:-:S02]  /*2360*/  FADD.FTZ R37, R35, R18 ;  /* 0x0000001223257221 */ /* 0x020fc40000010000 */
[----:B------:R-:W5:Y:S01]  /*2370*/  LDS R32, [R44+0x74] ;  /* 0x000074002c207984 */ /* 0x000f620000000800 */
[----:B------:R-:W-:Y:S02]  /*2380*/  FSEL R39, R28, R19, !P0 ;  /* 0x000000131c277208 */ /* 0x000fe40004000000 */
[----:B------:R-:W-:Y:S01]  /*2390*/  P2R R62, PR, RZ, 0x1 ;  /* 0x00000001ff3e7803 */ /* 0x000fe20000000000 */
[----:B------:R-:W4:Y:S01]  /*23a0*/  S2R R34, SR_TID.X ;  /* 0x0000000000227919 */ /* 0x000f220000002100 */
[----:B------:R-:W-:Y:S02]  /*23b0*/  FSEL R28, R37, R18, !P0 ;  /* 0x00000012251c7208 */ /* 0x000fe40004000000 */
[----:B-1----:R-:W-:Y:S01]  /*23c0*/  ISETP.NE.AND P0, PT, R21, RZ, PT ;  /* 0x000000ff1500720c */ /* 0x002fe20003f05270 */
[----:B------:R-:W1:Y:S02]  /*23d0*/  LDS R35, [R44+0x80] ;  /* 0x000080002c237984 */ /* 0x000e640000000800 */
[----:B------:R-:W-:Y:S01]  /*23e0*/  FADD.FTZ R40, R28, R23 ;  /* 0x000000171c287221 */ /* 0x000fe20000010000 */
[----:B------:R-:W-:Y:S01]  /*23f0*/  FADD.FTZ R39, R39, R20 ;  /* 0x0000001427277221 */ /* 0x000fe20000010000 */
[----:B------:R-:W1:Y:S01]  /*2400*/  LDS R36, [R44+0x84] ;  /* 0x000084002c247984 */ /* 0x000e620000000800 */
[----:B------:R-:W-:-:S02]  /*2410*/  P2R R63, PR, RZ, 0x1 ;  /* 0x00000001ff3f7803 */ /* 0x000fc40000000000 */
[----:B------:R-:W-:Y:S01]  /*2420*/  FSEL R41, R40, R23, !P0 ;  /* 0x0000001728297208 */ /* 0x000fe20004000000 */
[----:B------:R-:W1:Y:S01]  /*2430*/  LDS R37, [R44+0x7c] ;  /* 0x00007c002c257984 */ /* 0x000e620000000800 */
[----:B------:R-:W-:-:S03]  /*2440*/  FSEL R28, R39, R20, !P0 ;  /* 0x00000014271c7208 */ /* 0x000fc60004000000 */
[----:B------:R-:W1:Y:S01]  /*2450*/  LDS R38, [R44+0x8c] ;  /* 0x00008c002c267984 */ /* 0x000e620000000800 */
[----:B--2---:R-:W-:Y:S01]  /*2460*/  FADD.FTZ R43, R41, R22 ;  /* 0x00000016292b7221 */ /* 0x004fe20000010000 */
[----:B------:R-:W-:Y:S01]  /*2470*/  FADD.FTZ R28, R28, R25 ;  /* 0x000000191c1c7221 */ /* 0x000fe20000010000 */
[----:B------:R-:W-:Y:S01]  /*2480*/  ISETP.NE.AND P0, PT, R24, RZ, PT ;  /* 0x000000ff1800720c */ /* 0x000fe20003f05270 */
[----:B------:R-:W2:Y:S03]  /*2490*/  LDS R39, [R44+0x90] ;  /* 0x000090002c277984 */ /* 0x000ea60000000800 */
[----:B------:R-:W-:Y:S01]  /*24a0*/  FSEL R46, R43, R22, !P0 ;  /* 0x000000162b2e7208 */ /* 0x000fe20004000000 */
[----:B------:R-:W2:Y:S01]  /*24b0*/  LDS R40, [R44+0x88] ;  /* 0x000088002c287984 */ /* 0x000ea20000000800 */
[----:B------:R-:W-:Y:S02]  /*24c0*/  FSEL R47, R28, R25, !P0 ;  /* 0x000000191c2f7208 */ /* 0x000fe40004000000 */
[----:B------:R-:W-:Y:S01]  /*24d0*/  P2R R64, PR, RZ, 0x1 ;  /* 0x00000001ff407803 */ /* 0x000fe20000000000 */
[----:B------:R-:W-:Y:S01]  /*24e0*/  LDS R41, [R44+0x98] ;  /* 0x000098002c297984 */ /* 0x000fe20000000800 */
[----:B0-----:R-:W-:Y:S01]  /*24f0*/  FADD.FTZ R46, R46, R31 ;  /* 0x0000001f2e2e7221 */ /* 0x001fe20000010000 */
[----:B---3--:R-:W-:-:S02]  /*2500*/  IADD3 R45, R9, R2, R30 ;  /* 0x00000002092d7210 */ /* 0x008fc40007ffe01e */
[----:B------:R-:W0:Y:S01]  /*2510*/  LDS R42, [R44+0x94] ;  /* 0x000094002c2a7984 */ /* 0x000e220000000800 */
[----:B----4-:R-:W-:Y:S01]  /*2520*/  IMAD R54, R34, 0xb4, R49 ;  /* 0x000000b422367824 */ /* 0x010fe200078e0231 */
[----:B------:R-:W-:Y:S02]  /*2530*/  ISETP.NE.AND P0, PT, R33, RZ, PT ;  /* 0x000000ff2100720c */ /* 0x000fe40003f05270 */
[----:B------:R-:W3:Y:S01]  /*2540*/  LDS R28, [R44+0x9c] ;  /* 0x00009c002c1c7984 */ /* 0x000ee20000000800 */
[----:B------:R-:W-:Y:S01]  /*2550*/  IADD3 R48, R15, R45, R10 ;  /* 0x0000002d0f307210 */ /* 0x000fe20007ffe00a */
[----:B-----5:R-:W-:Y:S01]  /*2560*/  FADD.FTZ R47, R47, R32 ;  /* 0x000000202f2f7221 */ /* 0x020fe20000010000 */
[----:B------:R-:W-:Y:S01]  /*2570*/  FSEL R51, R46, R31, !P0 ;  /* 0x0000001f2e337208 */ /* 0x000fe20004000000 */
[----:B------:R-:W4:Y:S01]  /*2580*/  LDS R43, [R44+0xa0] ;  /* 0x0000a0002c2b7984 */ /* 0x000f220000000800 */
[----:B------:R-:W-:Y:S02]  /*2590*/  IADD3 R48, R21, R48, R16 ;  /* 0x0000003015307210 */ /* 0x000fe40007ffe010 */
[----:B------:R-:W-:Y:S01]  /*25a0*/  FSEL R50, R47, R32, !P0 ;  /* 0x000000202f327208 */ /* 0x000fe20004000000 */
[----:B------:R-:W5:Y:S01]  /*25b0*/  LDS R46, [R54+0xa4] ;  /* 0x0000a400362e7984 */ /* 0x000f620000000800 */
[----:B------:R-:W-:-:S03]  /*25c0*/  IADD3 R48, R33, R48, R24 ;  /* 0x0000003021307210 */ /* 0x000fc60007ffe018 */
[----:B------:R-:W5:Y:S01]  /*25d0*/  LDS R45, [R54+0xa8] ;  /* 0x0000a800362d7984 */ /* 0x000f620000000800 */
[----:B-1----:R-:W-:Y:S01]  /*25e0*/  FADD.FTZ R50, R50, R35 ;  /* 0x0000002332327221 */ /* 0x002fe20000010000 */
[----:B------:R-:W-:Y:S02]  /*25f0*/  FADD.FTZ R53, R51, R36 ;  /* 0x0000002433357221 */ /* 0x000fe40000010000 */
[----:B------:R-:W1:Y:S01]  /*2600*/  LDS R49, [R54+0xb0] ;  /* 0x0000b00036317984 */ /* 0x000e620000000800 */
[----:B------:R-:W-:-:S03]  /*2610*/  ISETP.NE.AND P1, PT, R37, RZ, PT ;  /* 0x000000ff2500720c */ /* 0x000fc60003f25270 */
[----:B------:R-:W1:Y:S01]  /*2620*/  LDS R47, [R54+0xac] ;  /* 0x0000ac00362f7984 */ /* 0x000e620000000800 */
[----:B------:R-:W-:Y:S02]  /*2630*/  FSEL R51, R50, R35, !P1 ;  /* 0x0000002332337208 */ /* 0x000fe40004800000 */
[----:B------:R-:W-:Y:S01]  /*2640*/  FSEL R50, R53, R36, !P1 ;  /* 0x0000002435327208 */ /* 0x000fe20004800000 */
[----:B------:R-:W1:Y:S02]  /*2650*/  LDS R44, [R54+0xb4] ;  /* 0x0000b400362c7984 */ /* 0x000e640000000800 */
[----:B------:R-:W-:Y:S02]  /*2660*/  FADD.FTZ R51, R51, R38 ;  /* 0x0000002633337221 */ /* 0x000fe40000010000 */
[----:B--2---:R-:W-:Y:S01]  /*2670*/  FADD.FTZ R52, R50, R39 ;  /* 0x0000002732347221 */ /* 0x004fe20000010000 */
[C---:B------:R-:W-:Y:S01]  /*2680*/  ISETP.NE.AND P2, PT, R40.reuse, RZ, PT ;  /* 0x000000ff2800720c */ /* 0x040fe20003f45270 */
[----:B------:R-:W2:Y:S01]  /*2690*/  S2R R56, SR_LANEID ;  /* 0x0000000000387919 */ /* 0x000ea20000000000 */
[----:B------:R-:W-:-:S02]  /*26a0*/  IADD3 R48, R40, R48, R37 ;  /* 0x0000003028307210 */ /* 0x000fc40007ffe025 */
[----:B------:R-:W-:Y:S02]  /*26b0*/  FSEL R50, R51, R38, !P2 ;  /* 0x0000002633327208 */ /* 0x000fe40005000000 */
[----:B------:R-:W-:Y:S02]  /*26c0*/  FSEL R51, R52, R39, !P2 ;  /* 0x0000002734337208 */ /* 0x000fe40005000000 */
[----:B0-----:R-:W-:Y:S01]  /*26d0*/  ISETP.NE.AND P3, PT, R42, RZ, PT ;  /* 0x000000ff2a00720c */ /* 0x001fe20003f65270 */
[----:B------:R-:W-:Y:S02]  /*26e0*/  FADD.FTZ R50, R50, R41 ;  /* 0x0000002932327221 */ /* 0x000fe40000010000 */
[----:B---3--:R-:W-:-:S03]  /*26f0*/  FADD.FTZ R53, R51, R28 ;  /* 0x0000001c33357221 */ /* 0x008fc60000010000 */
[----:B------:R-:W-:Y:S02]  /*2700*/  FSEL R51, R50, R41, !P3 ;  /* 0x0000002932337208 */ /* 0x000fe40005800000 */
[----:B------:R-:W-:Y:S02]  /*2710*/  FSEL R50, R53, R28, !P3 ;  /* 0x0000001c35327208 */ /* 0x000fe40005800000 */
[----:B----4-:R-:W-:Y:S01]  /*2720*/  IADD3 R52, R43, R48, R42 ;  /* 0x000000302b347210 */ /* 0x010fe20007ffe02a */
[----:B-----5:R-:W-:Y:S01]  /*2730*/  FADD.FTZ R51, R51, R46 ;  /* 0x0000002e33337221 */ /* 0x020fe20000010000 */
[----:B------:R-:W-:Y:S01]  /*2740*/  ISETP.NE.AND P4, PT, R43, RZ, PT ;  /* 0x000000ff2b00720c */ /* 0x000fe20003f85270 */
[----:B------:R-:W-:-:S03]  /*2750*/  FADD.FTZ R48, R50, R45 ;  /* 0x0000002d32307221 */ /* 0x000fc60000010000 */
[----:B------:R-:W-:Y:S02]  /*2760*/  FSEL R50, R51, R46, !P4 ;  /* 0x0000002e33327208 */ /* 0x000fe40006000000 */
[----:B------:R-:W-:-:S03]  /*2770*/  FSEL R51, R48, R45, !P4 ;  /* 0x0000002d30337208 */ /* 0x000fc60006000000 */
[----:B-1----:R-:W-:Y:S01]  /*2780*/  FADD.FTZ R50, R50, R49 ;  /* 0x0000003132327221 */ /* 0x002fe20000010000 */
[----:B------:R-:W-:Y:S02]  /*2790*/  ISETP.NE.AND P5, PT, R47, RZ, PT ;  /* 0x000000ff2f00720c */ /* 0x000fe40003fa5270 */
[----:B------:R-:W-:Y:S01]  /*27a0*/  IADD3 R48, R52, R47, RZ ;  /* 0x0000002f34307210 */ /* 0x000fe20007ffe0ff */
[----:B------:R-:W-:Y:S01]  /*27b0*/  FADD.FTZ R51, R51, R44 ;  /* 0x0000002c33337221 */ /* 0x000fe20000010000 */
[----:B------:R-:W-:-:S04]  /*27c0*/  FSEL R53, R50, R49, !P5 ;  /* 0x0000003132357208 */ /* 0x000fc80006800000 */
[----:B------:R-:W-:Y:S01]  /*27d0*/  FSEL R50, R51, R44, !P5 ;  /* 0x0000002c33327208 */ /* 0x000fe20006800000 */
[----:B--2---:R-:W-:Y:S06]  /*27e0*/  BRA.DIV UR6, `(.L_x_1520) ;  /* 0x0000000e06dc7947 */ /* 0x004fec000b800000 */
        /* <DEDUP_REMOVED lines=41> */
[----:B------:R-:W-:-:S03]  /*2a80*/  @P1 FSEL R50, R67, R50, !P6 ;  /* 0x0000003243321208 */ /* 0x000fc60007000000 */
[----:B------:R-:W0:Y:S01]  /*2a90*/  SHFL.UP PT, R68, R53, 0x10, RZ ;  /* 0x0600000035447989 */ /* 0x000e2200000e00ff */
[----:B------:R-:W-:Y:S02]  /*2aa0*/  ISETP.GE.AND P6, PT, R56, 0x8, PT ;  /* 0x000000083800780c */ /* 0x000fe40003fc6270 */
[----:B------:R-:W-:-:S11]  /*2ab0*/  ISETP.NE.AND P1, PT, R52, RZ, PT ;  /* 0x000000ff3400720c */ /* 0x000fd60003f25270 */
[----:B--2---:R-:W-:-:S04]  /*2ac0*/  @P6 IADD3 R48, R48, R57, RZ ;  /* 0x0000003930306210 */ /* 0x004fc80007ffe0ff */
[----:B------:R-:W-:Y:S01]  /*2ad0*/  ISETP.NE.AND P6, PT, R48, RZ, PT ;  /* 0x000000ff3000720c */ /* 0x000fe20003fc5270 */
[----:B------:R-:W1:Y:S01]  /*2ae0*/  SHFL.UP PT, R57, R48, 0x10, RZ ;  /* 0x0600000030397989 */ /* 0x000e6200000e00ff */
[----:B0-----:R-:W-:-:S05]  /*2af0*/  FADD.FTZ R68, R53, R68 ;  /* 0x0000004435447221 */ /* 0x001fca0000010000 */
[----:B------:R-:W-:Y:S01]  /*2b00*/  @P0 FSEL R53, R68, R53, !P6 ;  /* 0x0000003544350208 */ /* 0x000fe20007000000 */
[----:B-1----:R-:W-:Y:S02]  /*2b10*/  @P0 IMAD.IADD R48, R48, 0x1, R57 ;  /* 0x0000000130300824 */ /* 0x002fe400078e0239 */
[----:B------:R-:W0:Y:S04]  /*2b20*/  SHFL.UP PT, R57, R50, 0x10, RZ ;  /* 0x0600000032397989 */ /* 0x000e2800000e00ff */
[----:B------:R1:W2:Y:S01]  /*2b30*/  SHFL.UP PT, R56, R48, 0x1, RZ ;  /* 0x0420000030387989 */ /* 0x0002a200000e00ff */
[----:B0-----:R-:W-:-:S05]  /*2b40*/  FADD.FTZ R57, R50, R57 ;  /* 0x0000003932397221 */ /* 0x001fca0000010000 */
[----:B------:R-:W-:Y:S02]  /*2b50*/  @P0 FSEL R50, R57, R50, !P6 ;  /* 0x0000003239320208 */ /* 0x000fe40007000000 */
[----:B------:R1:W0:Y:S01]  /*2b60*/  SHFL.UP PT, R57, R53, 0x1, RZ ;  /* 0x0420000035397989 */ /* 0x00022200000e00ff */
[----:B------:R-:W-:-:S03]  /*2b70*/  ISETP.NE.AND P0, PT, R51, RZ, PT ;  /* 0x000000ff3300720c */ /* 0x000fc60003f05270 */
[----:B--2---:R1:W3:Y:S10]  /*2b80*/  SHFL.UP PT, R65, R50, 0x1, RZ ;  /* 0x0420000032417989 */ /* 0x0042f400000e00ff */
.L_x_1541:
[----:B-1----:R-:W-:Y:S02]  /*2b90*/  P2R R50, PR, RZ, 0x1 ;  /* 0x00000001ff327803 */ /* 0x002fe40000000000 */
[----:B------:R-:W-:Y:S02]  /*2ba0*/  ISETP.NE.AND P0, PT, R34, RZ, PT ;  /* 0x000000ff2200720c */ /* 0x000fe40003f05270 */
[----:B------:R-:W-:Y:S01]  /*2bb0*/  P2R R51, PR, RZ, 0x2 ;  /* 0x00000002ff337803 */ /* 0x000fe20000000000 */
[----:B------:R-:W1:Y:S01]  /*2bc0*/  S2R R34, SR_CgaCtaId ;  /* 0x0000000000227919 */ /* 0x000e620000008800 */
[----:B------:R-:W-:Y:S02]  /*2bd0*/  ISETP.NE.AND P1, PT, R58, RZ, PT ;  /* 0x000000ff3a00720c */ /* 0x000fe40003f25270 */
[----:B------:R-:W-:Y:S02]  /*2be0*/  PLOP3.LUT P6, PT, PT, PT, PT, 0x80, 0x0 ;  /* 0x000000000000781c */ /* 0x000fe40003fcf070 */
[----:B------:R-:W-:-:S02]  /*2bf0*/  P2R R48, PR, RZ, 0x2 ;  /* 0x00000002ff307803 */ /* 0x000fc40000000000 */
[----:B------:R-:W-:Y:S02]  /*2c00*/  P2R R52, PR, RZ, 0x4 ;  /* 0x00000004ff347803 */ /* 0x000fe40000000000 */
[----:B------:R-:W-:Y:S02]  /*2c10*/  ISETP.NE.AND P2, PT, R59, RZ, PT ;  /* 0x000000ff3b00720c */ /* 0x000fe40003f45270 */
[----:B------:R-:W-:Y:S02]  /*2c20*/  @P0 ISETP.NE.AND P1, PT, R30, RZ, PT ;  /* 0x000000ff1e00020c */ /* 0x000fe40003f25270 */
[----:B------:R-:W-:Y:S02]  /*2c30*/  P2R R53, PR, RZ, 0x8 ;  /* 0x00000008ff357803 */ /* 0x000fe40000000000 */
[----:B------:R-:W-:Y:S02]  /*2c40*/  @P0 PLOP3.LUT P6, PT, P1, PT, PT, 0x80, 0x0 ;  /* 0x000000000000081c */ /* 0x000fe40000fcf070 */
[----:B------:R-:W-:-:S02]  /*2c50*/  ISETP.NE.AND P1, PT, R48, RZ, PT ;  /* 0x000000ff3000720c */ /* 0x000fc40003f25270 */
[----:B------:R-:W-:Y:S01]  /*2c60*/  ISETP.NE.AND P3, PT, R60, RZ, PT ;  /* 0x000000ff3c00720c */ /* 0x000fe20003f65270 */
[----:B------:R-:W2:Y:S01]  /*2c70*/  S2R R48, SR_TID.X ;  /* 0x0000000000307919 */ /* 0x000ea20000002100 */
[----:B------:R-:W-:Y:S02]  /*2c80*/  P2R R54, PR, RZ, 0x10 ;  /* 0x00000010ff367803 */ /* 0x000fe40000000000 */
[----:B------:R-:W-:Y:S02]  /*2c90*/  @P0 IADD3 R30, R56, R30, RZ ;  /* 0x0000001e381e0210 */ /* 0x000fe40007ffe0ff */
[----:B------:R-:W-:Y:S02]  /*2ca0*/  ISETP.NE.AND P4, PT, R61, RZ, PT ;  /* 0x000000ff3d00720c */ /* 0x000fe40003f85270 */
[----:B------:R-:W-:Y:S01]  /*2cb0*/  P2R R55, PR, RZ, 0x20 ;  /* 0x00000020ff377803 */ /* 0x000fe20000000000 */
[----:B0-----:R-:W-:Y:S01]  /*2cc0*/  @!P6 FADD.FTZ R4, R57, R4 ;  /* 0x000000043904e221 */ /* 0x001fe20000010000 */
[----:B---3--:R-:W-:Y:S01]  /*2cd0*/  @!P6 FADD.FTZ R7, R65, R7 ;  /* 0x000000074107e221 */ /* 0x008fe20000010000 */
[----:B------:R-:W-:-:S02]  /*2ce0*/  IADD3 R2, R2, R30, RZ ;  /* 0x0000001e02027210 */ /* 0x000fc40007ffe0ff */
[----:B------:R-:W-:Y:S01]  /*2cf0*/  @!P1 FADD.FTZ R3, R3, R4 ;  /* 0x0000000403039221 */ /* 0x000fe20000010000 */
[----:B------:R-:W-:Y:S01]  /*2d00*/  @!P1 FADD.FTZ R6, R6, R7 ;  /* 0x0000000706069221 */ /* 0x000fe20000010000 */
[----:B------:R-:W-:Y:S01]  /*2d10*/  ISETP.NE.AND P5, PT, R62, RZ, PT ;  /* 0x000000ff3e00720c */ /* 0x000fe20003fa5270 */
[----:B------:R-:W-:Y:S02]  /*2d20*/  IMAD.IADD R9, R9, 0x1, R2 ;  /* 0x0000000109097824 */ /* 0x000fe400078e0202 */
[----:B------:R-:W-:Y:S01]  /*2d30*/  @!P2 FADD.FTZ R8, R8, R3 ;  /* 0x000000030808a221 */ /* 0x000fe20000010000 */
[----:B------:R-:W-:Y:S01]  /*2d40*/  @!P2 FADD.FTZ R11, R11, R6 ;  /* 0x000000060b0ba221 */ /* 0x000fe20000010000 */
[----:B------:R-:W-:Y:S02]  /*2d50*/  ISETP.NE.AND P6, PT, R63, RZ, PT ;  /* 0x000000ff3f00720c */ /* 0x000fe40003fc5270 */
[----:B------:R-:W-:Y:S01]  /*2d60*/  @!P3 FADD.FTZ R13, R13, R8 ;  /* 0x000000080d0db221 */ /* 0x000fe20000010000 */
[----:B------:R-:W-:Y:S01]  /*2d70*/  @!P3 FADD.FTZ R12, R12, R11 ;  /* 0x0000000b0c0cb221 */ /* 0x000fe20000010000 */
[----:B------:R-:W-:-:S02]  /*2d80*/  IADD3 R10, R10, R9, RZ ;  /* 0x000000090a0a7210 */ /* 0x000fc40007ffe0ff */
[----:B------:R-:W-:Y:S01]  /*2d90*/  @!P4 FADD.FTZ R14, R14, R13 ;  /* 0x0000000d0e0ec221 */ /* 0x000fe20000010000 */
[----:B------:R-:W-:Y:S01]  /*2da0*/  @!P4 FADD.FTZ R17, R17, R12 ;  /* 0x0000000c1111c221 */ /* 0x000fe20000010000 */
[----:B------:R-:W-:Y:S02]  /*2db0*/  IADD3 R15, R15, R10, RZ ;  /* 0x0000000a0f0f7210 */ /* 0x000fe40007ffe0ff */
[----:B------:R-:W-:Y:S01]  /*2dc0*/  @!P5 FADD.FTZ R19, R19, R14 ;  /* 0x0000000e1313d221 */ /* 0x000fe20000010000 */
[----:B------:R-:W-:Y:S01]  /*2dd0*/  @!P5 FADD.FTZ R18, R18, R17 ;  /* 0x000000111212d221 */ /* 0x000fe20000010000 */
[----:B------:R-:W-:Y:S01]  /*2de0*/  ISETP.NE.AND P1, PT, R51, RZ, PT ;  /* 0x000000ff3300720c */ /* 0x000fe20003f25270 */
[----:B------:R-:W-:Y:S02]  /*2df0*/  IMAD.IADD R16, R16, 0x1, R15 ;  /* 0x0000000110107824 */ /* 0x000fe400078e020f */
[----:B------:R-:W-:Y:S01]  /*2e00*/  @!P6 FADD.FTZ R20, R20, R19 ;  /* 0x000000131414e221 */ /* 0x000fe20000010000 */
[----:B------:R-:W-:Y:S01]  /*2e10*/  @!P6 FADD.FTZ R23, R23, R18 ;  /* 0x000000121717e221 */ /* 0x000fe20000010000 */
[----:B------:R-:W-:-:S02]  /*2e20*/  MOV R51, 0x400 ;  /* 0x0000040000337802 */ /* 0x000fc40000000f00 */
[----:B------:R-:W-:Y:S02]  /*2e30*/  ISETP.NE.AND P6, PT, R64, RZ, PT ;  /* 0x000000ff4000720c */ /* 0x000fe40003fc5270 */
[----:B-1----:R-:W-:Y:S02]  /*2e40*/  LEA R51, R34, R51, 0x18 ;  /* 0x0000003322337211 */ /* 0x002fe400078ec0ff */
[----:B------:R-:W-:Y:S02]  /*2e50*/  ISETP.NE.AND P0, PT, R50, RZ, PT ;  /* 0x000000ff3200720c */ /* 0x000fe40003f05270 */
[----:B------:R-:W-:Y:S01]  /*2e60*/  IADD3 R21, R21, R16, RZ ;  /* 0x0000001015157210 */ /* 0x000fe20007ffe0ff */
[----:B--2---:R-:W-:Y:S01]  /*2e70*/  IMAD R51, R48, 0xb4, R51 ;  /* 0x000000b430337824 */ /* 0x004fe200078e0233 */
[----:B------:R-:W-:Y:S02]  /*2e80*/  ISETP.NE.AND P2, PT, R52, RZ, PT ;  /* 0x000000ff3400720c */ /* 0x000fe40003f45270 */
[----:B------:R-:W-:-:S02]  /*2e90*/  IADD3 R24, R24, R21, RZ ;  /* 0x0000001518187210 */ /* 0x000fc40007ffe0ff */
[----:B------:R0:W-:Y:S01]  /*2ea0*/  STS [R51+0x1c], R2 ;  /* 0x00001c0233007388 */ /* 0x0001e20000000800 */
[----:B------:R-:W-:Y:S01]  /*2eb0*/  @!P6 FADD.FTZ R25, R25, R20 ;  /* 0x000000141919e221 */ /* 0x000fe20000010000 */
[----:B------:R-:W-:Y:S01]  /*2ec0*/  @!P6 FADD.FTZ R22, R22, R23 ;  /* 0x000000171616e221 */ /* 0x000fe20000010000 */
[----:B------:R-:W-:Y:S01]  /*2ed0*/  ISETP.NE.AND P3, PT, R53, RZ, PT ;  /* 0x000000ff3500720c */ /* 0x000fe20003f65270 */
[----:B------:R1:W-:Y:S01]  /*2ee0*/  STS [R51+0x20], R3 ;  /* 0x0000200333007388 */ /* 0x0003e20000000800 */
[----:B------:R-:W-:Y:S01]  /*2ef0*/  @!P0 FADD.FTZ R32, R32, R25 ;  /* 0x0000001920208221 */ /* 0x000fe20000010000 */
[----:B------:R-:W-:Y:S01]  /*2f00*/  @!P0 FADD.FTZ R31, R31, R22 ;  /* 0x000000161f1f8221 */ /* 0x000fe20000010000 */
[----:B------:R-:W-:Y:S01]  /*2f10*/  ISETP.NE.AND P4, PT, R54, RZ, PT ;  /* 0x000000ff3600720c */ /* 0x000fe20003f85270 */
[----:B------:R-:W-:Y:S01]  /*2f20*/  STS [R51+0x10], R30 ;  /* 0x0000101e33007388 */ /* 0x000fe20000000800 */
[----:B------:R-:W-:Y:S01]  /*2f30*/  @!P1 FADD.FTZ R35, R35, R32 ;  /* 0x0000002023239221 */ /* 0x000fe20000010000 */
[----:B0-----:R-:W-:-:S02]  /*2f40*/  IMAD.IADD R2, R33, 0x1, R24 ;  /* 0x0000000121027824 */ /* 0x001fc400078e0218 */
[----:B------:R-:W-:Y:S01]  /*2f50*/  @!P1 FADD.FTZ R36, R36, R31 ;  /* 0x0000001f24249221 */ /* 0x000fe20000010000 */
[----:B------:R-:W-:Y:S01]  /*2f60*/  ISETP.NE.AND P5, PT, R55, RZ, PT ;  /* 0x000000ff3700720c */ /* 0x000fe20003fa5270 */
[----:B------:R-:W-:Y:S01]  /*2f70*/  @!P2 FADD.FTZ R38, R38, R35 ;  /* 0x000000232626a221 */ /* 0x000fe20000010000 */
[----:B------:R-:W-:Y:S01]  /*2f80*/  STS [R51+0x14], R4 ;  /* 0x0000140433007388 */ /* 0x000fe20000000800 */
        /* <DEDUP_REMOVED lines=12> */
[----:B0-----:R-:W-:Y:S01]  /*3050*/  IADD3 R2, R43, R42, RZ ;  /* 0x0000002a2b027210 */ /* 0x001fe20007ffe0ff */
[----:B------:R-:W-:Y:S02]  /*3060*/  @!P5 FADD.FTZ R44, R44, R45 ;  /* 0x0000002d2c2cd221 */ /* 0x000fe40000010000 */
        /* <DEDUP_REMOVED lines=36> */
.L_x_1519:
[----:B------:R-:W-:Y:S05]  /*32b0*/  BSYNC B0 ;  /* 0x0000000000007941 */ /* 0x000fea0003800000 */
.L_x_1518:
[----:B--2---:R-:W0:Y:S01]  /*32c0*/  S2R R7, SR_TID.X ;  /* 0x0000000000077919 */ /* 0x004e220000002100 */
[----:B------:R-:W2:Y:S01]  /*32d0*/  LDC R4, c[0x0][0x2b4] ;  /* 0x0000ad00ff047b82 */ /* 0x000ea20000000800 */
[----:B------:R-:W-:Y:S01]  /*32e0*/  MOV R11, 0x400 ;  /* 0x00000400000b7802 */ /* 0x000fe20000000f00 */
[----:B------:R-:W-:Y:S05]  /*32f0*/  WARPSYNC.ALL ;  /* 0x0000000000007948 */ /* 0x000fea0003800000 */
[----:B------:R-:W3:Y:S01]  /*3300*/  S2R R13, SR_CgaCtaId ;  /* 0x00000000000d7919 */ /* 0x000ee20000008800 */
[----:B------:R-:W4:Y:S01]  /*3310*/  S2R R8, SR_TID.X ;  /* 0x0000000000087919 */ /* 0x000f220000002100 */
[----:B0-----:R-:W-:-:S05]  /*3320*/  SHF.R.U32.HI R2, RZ, 0x1, R7 ;  /* 0x00000001ff027819 */ /* 0x001fca0000011607 */
[----:B------:R-:W-:Y:S01]  /*3330*/  IMAD.WIDE.U32 R2, R2, -0x6db6db6d, RZ ;  /* 0x9249249302027825 */ /* 0x000fe200078e00ff */
[----:B---3--:R-:W-:-:S03]  /*3340*/  LEA R6, R13, R11, 0x18 ;  /* 0x0000000b0d067211 */ /* 0x008fc600078ec0ff */
[----:B--2---:R-:W-:Y:S01]  /*3350*/  IMAD R2, R5, R4, RZ ;  /* 0x0000000405027224 */ /* 0x004fe200078e02ff */
[----:B------:R-:W-:-:S03]  /*3360*/  LEA.HI R3, R3, R7, RZ, 0x1e ;  /* 0x0000000703037211 */ /* 0x000fc600078ff0ff */
[----:B----4-:R-:W-:Y:S02]  /*3370*/  IMAD R2, R8, 0x2, -R2 ;  /* 0x0000000208027824 */ /* 0x010fe400078e0a02 */
        /* <DEDUP_REMOVED lines=26> */
[----:B------:R-:W0:Y:S01]  /*3520*/  S2R R3, SR_CTAID.Z ;  /* 0x0000000000037919 */ /* 0x000e220000002700 */
[----:B------:R-:W2:Y:S02]  /*3530*/  LDC.64 R4, c[0x0][0x268] ;  /* 0x00009a00ff047b82 */ /* 0x000ea40000000a00 */
[----:B------:R-:W-:-:S04]  /*3540*/  LEA R7, R13, R2, 0x18 ;  /* 0x000000020d077211 */ /* 0x000fc800078ec0ff */
[----:B------:R-:W-:-:S05]  /*3550*/  LEA R7, R8, R7, 0x3 ;  /* 0x0000000708077211 */ /* 0x000fca00078e18ff */
        /* <DEDUP_REMOVED lines=9> */
.L_x_1522:
[----:B------:R-:W-:Y:S05]  /*35f0*/  BSYNC B0 ;  /* 0x0000000000007941 */ /* 0x000fea0003800000 */
.L_x_1521:
        /* <DEDUP_REMOVED lines=22> */
.L_x_1520:
        /* <DEDUP_REMOVED lines=9> */
.L_x_1523:
[----:B------:R-:W-:Y:S02]  /*37f0*/  P2R R66, PR, RZ, 0x1 ;  /* 0x00000001ff427803 */ /* 0x000fe40000000000 */
[----:B------:R-:W-:Y:S02]  /*3800*/  ISETP.NE.AND P0, PT, R48, RZ, PT ;  /* 0x000000ff3000720c */ /* 0x000fe40003f05270 */
[----:B------:R-:W-:Y:S02]  /*3810*/  MOV R52, R53 ;  /* 0x0000003500347202 */ /* 0x000fe40000000f00 */
[----:B------:R-:W-:-:S09]  /*3820*/  MOV R57, R67 ;  /* 0x0000004300397202 */ /* 0x000fd20000000f00 */
[----:B------:R-:W-:Y:S05]  /*3830*/  WARPSYNC.COLLECTIVE R55, `(.L_x_1524) ;  /* 0x0000000037087348 */ /* 0x000fea0003c00000 */
[----:B------:R0:W1:Y:S02]  /*3840*/  SHFL.UP P6, R67, R52, R51, R54 ;  /* 0x0400003334437389 */ /* 0x00006400000c0036 */
[----:B01----:R-:W-:Y:S01]  /*3850*/  ENDCOLLECTIVE ;  /* 0x000000000000791b */ /* 0x003fe20003800000 */
.L_x_1524:
[----:B------:R-:W-:Y:S02]  /*3860*/  @P1 IADD3 R48, R48, R57, RZ ;  /* 0x0000003930301210 */ /* 0x000fe40007ffe0ff */
[----:B------:R-:W-:Y:S01]  /*3870*/  MOV R52, R50 ;  /* 0x0000003200347202 */ /* 0x000fe20000000f00 */
[----:B------:R-:W-:-:S07]  /*3880*/  IMAD.MOV.U32 R68, RZ, RZ, R67 ;  /* 0x000000ffff447224 */ /* 0x000fce00078e0043 */
[----:B------:R-:W-:Y:S05]  /*3890*/  WARPSYNC.COLLECTIVE R55, `(.L_x_1525) ;  /* 0x0000000037087348 */ /* 0x000fea0003c00000 */
[----:B------:R0:W1:Y:S02]  /*38a0*/  SHFL.UP P6, R67, R52, R51, R54 ;  /* 0x0400003334437389 */ /* 0x00006400000c0036 */
[----:B01----:R-:W-:Y:S01]  /*38b0*/  ENDCOLLECTIVE ;  /* 0x000000000000791b */ /* 0x003fe20003800000 */
.L_x_1525:
        /* <DEDUP_REMOVED lines=9> */
.L_x_1526:
[----:B------:R-:W-:Y:S02]  /*3950*/  ISETP.GE.AND P0, PT, R56, 0x2, PT ;  /* 0x000000023800780c */ /* 0x000fe40003f06270 */
[----:B------:R-:W-:Y:S01]  /*3960*/  ISETP.NE.AND P1, PT, R48, RZ, PT ;  /* 0x000000ff3000720c */ /* 0x000fe20003f25270 */
[----:B------:R-:W-:Y:S01]  /*3970*/  IMAD.MOV.U32 R52, RZ, RZ, R53 ;  /* 0x000000ffff347224 */ /* 0x000fe200078e0035 */
[----:B------:R-:W-:-:S11]  /*3980*/  MOV R57, R67 ;  /* 0x0000004300397202 */ /* 0x000fd60000000f00 */
[----:B------:R-:W-:Y:S05]  /*3990*/  WARPSYNC.COLLECTIVE R55, `(.L_x_1527) ;  /* 0x0000000037087348 */ /* 0x000fea0003c00000 */
[----:B------:R0:W1:Y:S02]  /*39a0*/  SHFL.UP P6, R67, R52, R51, R54 ;  /* 0x0400003334437389 */ /* 0x00006400000c0036 */
[----:B01----:R-:W-:Y:S01]  /*39b0*/  ENDCOLLECTIVE ;  /* 0x000000000000791b */ /* 0x003fe20003800000 */
.L_x_1527:
[----:B------:R-:W-:Y:S01]  /*39c0*/  @P0 IMAD.IADD R48, R48, 0x1, R57 ;  /* 0x0000000130300824 */ /* 0x000fe200078e0239 */
[----:B------:R-:W-:Y:S02]  /*39d0*/  MOV R52, R50 ;  /* 0x0000003200347202 */ /* 0x000fe40000000f00 */
[----:B------:R-:W-:-:S07]  /*39e0*/  MOV R68, R67 ;  /* 0x0000004300447202 */ /* 0x000fce0000000f00 */
[----:B------:R-:W-:Y:S05]  /*39f0*/  WARPSYNC.COLLECTIVE R55, `(.L_x_1528) ;  /* 0x0000000037087348 */ /* 0x000fea0003c00000 */
[----:B------:R0:W1:Y:S02]  /*3a00*/  SHFL.UP P6, R67, R52, R51, R54 ;  /* 0x0400003334437389 */ /* 0x00006400000c0036 */
[----:B01----:R-:W-:Y:S01]  /*3a10*/  ENDCOLLECTIVE ;  /* 0x000000000000791b */ /* 0x003fe20003800000 */
.L_x_1528:
        /* <DEDUP_REMOVED lines=9> */
.L_x_1529:
[----:B------:R-:W-:Y:S02]  /*3ab0*/  ISETP.GE.AND P0, PT, R56, 0x4, PT ;  /* 0x000000043800780c */ /* 0x000fe40003f06270 */
[----:B------:R-:W-:Y:S02]  /*3ac0*/  ISETP.NE.AND P1, PT, R48, RZ, PT ;  /* 0x000000ff3000720c */ /* 0x000fe40003f25270 */
[----:B------:R-:W-:Y:S01]  /*3ad0*/  MOV R52, R53 ;  /* 0x0000003500347202 */ /* 0x000fe20000000f00 */
[----:B------:R-:W-:-:S10]  /*3ae0*/  IMAD.MOV.U32 R57, RZ, RZ, R67 ;  /* 0x000000ffff397224 */ /* 0x000fd400078e0043 */
[----:B------:R-:W-:Y:S05]  /*3af0*/  WARPSYNC.COLLECTIVE R55, `(.L_x_1530) ;  /* 0x0000000037087348 */ /* 0x000fea0003c00000 */
[----:B------:R0:W1:Y:S02]  /*3b00*/  SHFL.UP P6, R67, R52, R51, R54 ;  /* 0x0400003334437389 */ /* 0x00006400000c0036 */
[----:B01----:R-:W-:Y:S01]  /*3b10*/  ENDCOLLECTIVE ;  /* 0x000000000000791b */ /* 0x003fe20003800000 */
.L_x_1530:
[----:B------:R-:W-:Y:S01]  /*3b20*/  @P0 IADD3 R48, R48, R57, RZ ;  /* 0x0000003930300210 */ /* 0x000fe20007ffe0ff */
[----:B------:R-:W-:Y:S01]  /*3b30*/  IMAD.MOV.U32 R52, RZ, RZ, R50 ;  /* 0x000000ffff347224 */ /* 0x000fe200078e0032 */
[----:B------:R-:W-:-:S07]  /*3b40*/  MOV R68, R67 ;  /* 0x0000004300447202 */ /* 0x000fce0000000f00 */
[----:B------:R-:W-:Y:S05]  /*3b50*/  WARPSYNC.COLLECTIVE R55, `(.L_x_1531) ;  /* 0x0000000037087348 */ /* 0x000fea0003c00000 */
[----:B------:R0:W1:Y:S02]  /*3b60*/  SHFL.UP P6, R67, R52, R51, R54 ;  /* 0x0400003334437389 */ /* 0x00006400000c0036 */
[----:B01----:R-:W-:Y:S01]  /*3b70*/  ENDCOLLECTIVE ;  /* 0x000000000000791b */ /* 0x003fe20003800000 */
.L_x_1531:
        /* <DEDUP_REMOVED lines=9> */
.L_x_1532:
[----:B------:R-:W-:Y:S02]  /*3c10*/  ISETP.GE.AND P0, PT, R56, 0x8, PT ;  /* 0x000000083800780c */ /* 0x000fe40003f06270 */
[----:B------:R-:W-:Y:S02]  /*3c20*/  ISETP.NE.AND P1, PT, R48, RZ, PT ;  /* 0x000000ff3000720c */ /* 0x000fe40003f25270 */
[----:B------:R-:W-:Y:S02]  /*3c30*/  MOV R52, R53 ;  /* 0x0000003500347202 */ /* 0x000fe40000000f00 */
[----:B------:R-:W-:-:S09]  /*3c40*/  MOV R57, R67 ;  /* 0x0000004300397202 */ /* 0x000fd20000000f00 */
[----:B------:R-:W-:Y:S05]  /*3c50*/  WARPSYNC.COLLECTIVE R55, `(.L_x_1533) ;  /* 0x0000000037087348 */ /* 0x000fea0003c00000 */
[----:B------:R0:W1:Y:S02]  /*3c60*/  SHFL.UP P6, R67, R52, R51, R54 ;  /* 0x0400003334437389 */ /* 0x00006400000c0036 */
[----:B01----:R-:W-:Y:S01]  /*3c70*/  ENDCOLLECTIVE ;  /* 0x000000000000791b */ /* 0x003fe20003800000 */
.L_x_1533:
[----:B------:R-:W-:Y:S02]  /*3c80*/  @P0 IADD3 R48, R48, R57, RZ ;  /* 0x0000003930300210 */ /* 0x000fe40007ffe0ff */
[----:B------:R-:W-:Y:S01]  /*3c90*/  MOV R52, R50 ;  /* 0x0000003200347202 */ /* 0x000fe20000000f00 */
[----:B------:R-:W-:-:S07]  /*3ca0*/  IMAD.MOV.U32 R68, RZ, RZ, R67 ;  /* 0x000000ffff447224 */ /* 0x000fce00078e0043 */
[----:B------:R-:W-:Y:S05]  /*3cb0*/  WARPSYNC.COLLECTIVE R55, `(.L_x_1534) ;  /* 0x0000000037087348 */ /* 0x000fea0003c00000 */
[----:B------:R0:W1:Y:S02]  /*3cc0*/  SHFL.UP P6, R67, R52, R51, R54 ;  /* 0x0400003334437389 */ /* 0x00006400000c0036 */
[----:B01----:R-:W-:Y:S01]  /*3cd0*/  ENDCOLLECTIVE ;  /* 0x000000000000791b */ /* 0x003fe20003800000 */
.L_x_1534:
        /* <DEDUP_REMOVED lines=9> */
.L_x_1535:
        /* <DEDUP_REMOVED lines=9> */
.L_x_1536:
[----:B------:R-:W-:Y:S01]  /*3e00*/  IMAD.MOV.U32 R52, RZ, RZ, R50 ;  /* 0x000000ffff347224 */ /* 0x000fe200078e0032 */
[----:B------:R-:W-:-:S07]  /*3e10*/  MOV R68, R67 ;  /* 0x0000004300447202 */ /* 0x000fce0000000f00 */
[----:B------:R-:W-:Y:S05]  /*3e20*/  WARPSYNC.COLLECTIVE R55, `(.L_x_1537) ;  /* 0x0000000037087348 */ /* 0x000fea0003c00000 */
[----:B------:R0:W1:Y:S02]  /*3e30*/  SHFL.UP P6, R67, R52, R51, R54 ;  /* 0x0400003334437389 */ /* 0x00006400000c0036 */
[----:B01----:R-:W-:Y:S01]  /*3e40*/  ENDCOLLECTIVE ;  /* 0x000000000000791b */ /* 0x003fe20003800000 */
.L_x_1537:
        /* <DEDUP_REMOVED lines=11> */
.L_x_1538:
[----:B------:R-:W-:Y:S02]  /*3f00*/  ISETP.NE.AND P0, PT, R66, RZ, PT ;  /* 0x000000ff4200720c */ /* 0x000fe40003f05270 */
[----:B------:R-:W-:Y:S02]  /*3f10*/  MOV R52, R53 ;  /* 0x0000003500347202 */ /* 0x000fe40000000f00 */
[----:B------:R-:W-:-:S09]  /*3f20*/  MOV R56, R67 ;  /* 0x0000004300387202 */ /* 0x000fd20000000f00 */
[----:B------:R-:W-:Y:S05]  /*3f30*/  WARPSYNC.COLLECTIVE R55, `(.L_x_1539) ;  /* 0x0000000037087348 */ /* 0x000fea0003c00000 */
[----:B------:R0:W1:Y:S02]  /*3f40*/  SHFL.UP P6, R67, R52, R51, R54 ;  /* 0x0400003334437389 */ /* 0x00006400000c0036 */
[----:B01----:R-:W-:Y:S01]  /*3f50*/  ENDCOLLECTIVE ;  /* 0x000000000000791b */ /* 0x003fe20003800000 */
.L_x_1539:
[----:B------:R-:W-:Y:S01]  /*3f60*/  MOV R52, R50 ;  /* 0x0000003200347202 */ /* 0x000fe20000000f00 */
[----:B------:R-:W-:-:S07]  /*3f70*/  IMAD.MOV.U32 R57, RZ, RZ, R67 ;  /* 0x000000ffff397224 */ /* 0x000fce00078e0043 */
[----:B------:R-:W-:Y:S05]  /*3f80*/  WARPSYNC.COLLECTIVE R55, `(.L_x_1540) ;  /* 0x0000000037087348 */ /* 0x000fea0003c00000 */
[----:B------:R0:W1:Y:S02]  /*3f90*/  SHFL.UP P6, R67, R52, R51, R54 ;  /* 0x0400003334437389 */ /* 0x00006400000c0036 */
[----:B01----:R-:W-:Y:S01]  /*3fa0*/  ENDCOLLECTIVE ;  /* 0x000000000000791b */ /* 0x003fe20003800000 */
.L_x_1540:
[----:B------:R-:W-:Y:S01]  /*3fb0*/  MOV R65, R67 ;  /* 0x0000004300417202 */ /* 0x000fe20000000f00 */
[----:B------:R-:W-:Y:S06]  /*3fc0*/  BRA `(.L_x_1541) ;  /* 0xffffffe800f07947 */ /* 0x000fec000383ffff */
.L_x_1542:
        /* <DEDUP_REMOVED lines=11> */
.L_x_4485:


//--------------------- .text._Z30group_norm_nhwc_bwd_sum_kernelI11Fp32IOBf16WLi256EEv26Group_norm_nhwc_bwd_params --------------------------
	.section	.text._Z30group_norm_nhwc_bwd_sum_kernelI11Fp32IOBf16WLi256EEv26Group_norm_nhwc_bwd_params,"ax",@progbits
	.align	128
        .global         _Z30group_norm_nhwc_bwd_sum_kernelI11Fp32IOBf16WLi256EEv26Group_norm_nhwc_bwd_params
        .type           _Z30group_norm_nhwc_bwd_sum_kernelI11Fp32IOBf16WLi256EEv26Group_norm_nhwc_bwd_params,@function
        .size           _Z30group_norm_nhwc_bwd_sum_kernelI11Fp32IOBf16WLi256EEv26Group_norm_nhwc_bwd_params,(.L_x_4486 - _Z30group_norm_nhwc_bwd_sum_kernelI11Fp32IOBf16WLi256EEv26Group_norm_nhwc_bwd_params)
        .other          _Z30group_norm_nhwc_bwd_sum_kernelI11Fp32IOBf16WLi256EEv26Group_norm_nhwc_bwd_params,@"STO_CUDA_ENTRY STV_DEFAULT"
_Z30group_norm_nhwc_bwd_sum_kernelI11Fp32IOBf16WLi256EEv26Group_norm_nhwc_bwd_params:
.text._Z30group_norm_nhwc_bwd_sum_kernelI11Fp32IOBf16WLi256EEv26Group_norm_nhwc_bwd_params:
        /* <DEDUP_REMOVED lines=32> */
[----:B------:R-:W0:Y:S11]  /*0200*/  LDC R2, c[0x0][0x2a0] ;  /* 0x0000a800ff027b82 */ /* 0x000e360000000800 */
[----:B------:R-:W-:Y:S01]  /*0210*/  @P0 VIADD R3, R3, 0x1 ;  /* 0x0000000103030836 */ /* 0x000fe20000000000 */
        /* <DEDUP_REMOVED lines=9> */
[----:B------:R-:W-:Y:S01]  /*02b0*/  SHF.R.S32.HI R21, RZ, 0x1f, R20 ;  /* 0x0000001fff157819 */ /* 0x000fe20000011414 */
[----:B------:R-:W-:Y:S01]  /*02c0*/  HFMA2.MMA R12, -RZ, RZ, 0, 0 ;  /* 0x00000000ff0c7435 */ /* 0x000fe200000001ff */
[----:B------:R-:W-:Y:S01]  /*02d0*/  CS2R R18, SRZ ;  /* 0x0000000000127805 */ /* 0x000fe2000001ff00 */
[----:B------:R-:W-:Y:S01]  /*02e0*/  IMAD.MOV.U32 R11, RZ, RZ, RZ ;  /* 0x000000ffff0b7224 */ /* 0x000fe200078e00ff */
        /* <DEDUP_REMOVED lines=29> */
.L_x_1544:
[----:B------:R-:W-:Y:S05]  /*04c0*/  BSYNC B0 ;  /* 0x0000000000007941 */ /* 0x000fea0003800000 */
.L_x_1543:
[----:B------:R-:W0:Y:S01]  /*04d0*/  S2UR UR7, SR_CTAID.Y ;  /* 0x00000000000779c3 */ /* 0x000e220000002600 */
[----:B-----5:R-:W-:Y:S01]  /*04e0*/  FFMA.FTZ R5, -R16, R16, R17 ;  /* 0x0000001010057223 */ /* 0x020fe20000010111 */
[C---:B------:R-:W-:Y:S01]  /*04f0*/  IMAD R2, R7.reuse, R14, R0 ;  /* 0x0000000e07027224 */ /* 0x040fe200078e0200 */
[----:B------:R-:W-:Y:S01]  /*0500*/  ISETP.NE.U32.AND P4, PT, R7, RZ, PT ;  /* 0x000000ff0700720c */ /* 0x000fe20003f85070 */
[----:B------:R-:W-:Y:S02]  /*0510*/  HFMA2.MMA R6, -RZ, RZ, 0, 0 ;  /* 0x00000000ff067435 */ /* 0x000fe400000001ff */
[----:B------:R-:W-:Y:S02]  /*0520*/  FSETP.GTU.FTZ.AND P2, PT, R5, RZ, PT ;  /* 0x000000ff0500720b */ /* 0x000fe40003f5c000 */
[----:B------:R-:W1:Y:S01]  /*0530*/  LDC.64 R8, c[0x0][0x290] ;  /* 0x0000a400ff087b82 */ /* 0x000e620000000a00 */
[----:B------:R-:W-:-:S10]  /*0540*/  ISETP.GE.U32.AND P1, PT, R2, R7, PT ;  /* 0x000000070200720c */ /* 0x000fd40003f26070 */
[----:B------:R-:W2:Y:S03]  /*0550*/  @P2 LDC R14, c[0x0][0x250] ;  /* 0x00009400ff0e2b82 */ /* 0x000ea60000000800 */
        /* <DEDUP_REMOVED lines=8> */
[----:B------:R-:W-:Y:S01]  /*05e0*/  @P3 VIADD R15, R15, 0x1 ;  /* 0x000000010f0f3836 */ /* 0x000fe20000000000 */
[----:B------:R-:W-:Y:S02]  /*05f0*/  ISETP.LT.AND.EX P1, PT, R2, R9, PT, P1 ;  /* 0x000000090200720c */ /* 0x000fe40003f21310 */
[----:B------:R-:W-:Y:S01]  /*0600*/  MOV R9, 0x3f800000 ;  /* 0x3f80000000097802 */ /* 0x000fe20000000f00 */
[----:B--2---:R-:W-:Y:S01]  /*0610*/  @P2 FADD.FTZ R14, R5, R14 ;  /* 0x0000000e050e2221 */ /* 0x004fe20000010000 */
[----:B------:R-:W-:Y:S02]  /*0620*/  SEL R8, R3, R8, P1 ;  /* 0x0000000803087207 */ /* 0x000fe40000800000 */
[----:B------:R-:W-:Y:S02]  /*0630*/  CS2R R4, SRZ ;  /* 0x0000000000047805 */ /* 0x000fe4000001ff00 */
[----:B------:R-:W-:Y:S02]  /*0640*/  SEL R10, R10, R15, !P4 ;  /* 0x0000000f0a0a7207 */ /* 0x000fe40006000000 */
[----:B------:R-:W-:Y:S01]  /*0650*/  ISETP.GE.AND P1, PT, R17, R8, PT ;  /* 0x000000081100720c */ /* 0x000fe20003f26270 */
[----:B------:R0:W1:Y:S02]  /*0660*/  @P2 MUFU.RSQ R9, R14 ;  /* 0x0000000e00092308 */ /* 0x0000640000001400 */
[----:B------:R-:W-:-:S04]  /*0670*/  IMAD.MOV R2, RZ, RZ, -R10 ;  /* 0x000000ffff027224 */ /* 0x000fc800078e0a0a */
[----:B------:R-:W-:Y:S01]  /*0680*/  IMAD R7, R7, R2, R0 ;  /* 0x0000000207077224 */ /* 0x000fe200078e0200 */
[----:B------:R-:W-:Y:S01]  /*0690*/  CS2R R2, SRZ ;  /* 0x0000000000027805 */ /* 0x000fe2000001ff00 */
        /* <DEDUP_REMOVED lines=19> */
[----:B------:R-:W-:Y:S02]  /*07d0*/  ISETP.NE.U32.AND P1, PT, R0, 0x1, PT ;  /* 0x000000010000780c */ /* 0x000fe40003f25070 */
[----:B------:R-:W-:Y:S02]  /*07e0*/  CS2R R4, SRZ ;  /* 0x0000000000047805 */ /* 0x000fe4000001ff00 */
[----:B------:R-:W-:-:S09]  /*07f0*/  MOV R0, RZ ;  /* 0x000000ff00007202 */ /* 0x000fd20000000f00 */
[----:B------:R-:W-:Y:S05]  /*0800*/  @P1 BRA `(.L_x_1547) ;  /* 0x0000000000c81947 */ /* 0x000fea0003800000 */
[----:B------:R-:W0:Y:S01]  /*0810*/  @!P0 LDC.64 R2, c[0x0][0x230] ;  /* 0x00008c00ff028b82 */ /* 0x000e220000000a00 */
[----:B------:R-:W-:Y:S02]  /*0820*/  @!P0 IMAD R0, R29, UR8, RZ ;  /* 0x000000081d008c24 */ /* 0x000fe4000f8e02ff */
[----:B------:R-:W-:Y:S02]  /*0830*/  @!P0 IMAD.MOV.U32 R14, RZ, RZ, R34 ;  /* 0x000000ffff0e8224 */ /* 0x000fe400078e0022 */
[C---:B------:R-:W-:Y:S02]  /*0840*/  @!P0 IMAD R21, R17.reuse, UR9, R0 ;  /* 0x0000000911158c24 */ /* 0x040fe4000f8e0200 */
[----:B------:R-:W-:Y:S01]  /*0850*/  @!P0 IMAD.WIDE.U32 R4, R17, UR8, R14 ;  /* 0x0000000811048c25 */ /* 0x000fe2000f8e000e */
[----:B------:R-:W2:Y:S04]  /*0860*/  @!P0 LDC.64 R26, c[0x0][0x228] ;  /* 0x00008a00ff1a8b82 */ /* 0x000ea80000000a00 */
[----:B------:R-:W-:-:S02]  /*0870*/  @!P0 IADD3 R5, R5, R21, RZ ;  /* 0x0000001505058210 */ /* 0x000fc40007ffe0ff */
[----:B------:R-:W-:Y:S02]  /*0880*/  CS2R R20, SRZ ;  /* 0x0000000000147805 */ /* 0x000fe4000001ff00 */
[C---:B------:R-:W-:Y:S02]  /*0890*/  @!P0 SHF.L.U32 R25, R4.reuse, 0x2, RZ ;  /* 0x0000000204198819 */ /* 0x040fe400000006ff */
[----:B------:R-:W-:Y:S02]  /*08a0*/  @!P0 SHF.L.U64.HI R4, R4, 0x2, R5 ;  /* 0x0000000204048819 */ /* 0x000fe40000010205 */
        /* <DEDUP_REMOVED lines=17> */
[----:B------:R-:W3:Y:S01]  /*09c0*/  MUFU.EX2 R22, R22 ;  /* 0x0000001600167308 */ /* 0x000ee20000000800 */
[----:B-1----:R-:W-:-:S07]  /*09d0*/  FADD.FTZ R20, R17, 1 ;  /* 0x3f80000011147421 */ /* 0x002fce0000010000 */
[----:B------:R-:W1:Y:S01]  /*09e0*/  MUFU.RCP R21, R20 ;  /* 0x0000001400157308 */ /* 0x000e620000001000 */
[----:B---3--:R-:W-:-:S07]  /*09f0*/  FADD.FTZ R23, R22, 1 ;  /* 0x3f80000016177421 */ /* 0x008fce0000010000 */
[----:B0-----:R-:W0:Y:S01]  /*0a00*/  MUFU.RCP R24, R23 ;  /* 0x0000001700187308 */ /* 0x001e220000001000 */
[C---:B-1----:R-:W-:Y:S01]  /*0a10*/  FADD.FTZ R25, -R21.reuse, 1 ;  /* 0x3f80000015197421 */ /* 0x042fe20000010100 */
[----:B--2---:R-:W-:-:S03]  /*0a20*/  FMUL.FTZ R2, R21, R2 ;  /* 0x0000000215027220 */ /* 0x004fc60000410000 */
[----:B------:R-:W-:Y:S01]  /*0a30*/  FFMA.FTZ R25, R0, R25, 1 ;  /* 0x3f80000000197423 */ /* 0x000fe20000010019 */
[C---:B0-----:R-:W-:Y:S01]  /*0a40*/  FADD.FTZ R27, -R24.reuse, 1 ;  /* 0x3f800000181b7421 */ /* 0x041fe20000010100 */
        /* <DEDUP_REMOVED lines=8> */
[----:B------:R-:W-:Y:S02]  /*0ad0*/  FFMA.FTZ R5, R5, R4, RZ ;  /* 0x0000000405057223 */ /* 0x000fe400000100ff */
[C---:B------:R-:W-:Y:S01]  /*0ae0*/  FFMA.FTZ R2, R6.reuse, R3, R21 ;  /* 0x0000000306027223 */ /* 0x040fe20000010015 */
[----:B------:R-:W-:Y:S01]  /*0af0*/  FADD.FTZ R0, R3, R0 ;  /* 0x0000000003007221 */ /* 0x000fe20000010000 */
[----:B------:R-:W-:Y:S01]  /*0b00*/  FADD.FTZ R3, RZ, R4 ;  /* 0x00000004ff037221 */ /* 0x000fe20000010000 */
[----:B------:R-:W-:Y:S01]  /*0b10*/  FFMA.FTZ R6, R6, R17, RZ ;  /* 0x0000001106067223 */ /* 0x000fe200000100ff */
[----:B------:R-:W-:-:S07]  /*0b20*/  FADD.FTZ R4, RZ, R17 ;  /* 0x00000011ff047221 */ /* 0x000fce0000010000 */
.L_x_1547:
[----:B------:R-:W-:Y:S05]  /*0b30*/  @!P2 BRA `(.L_x_1545) ;  /* 0x0000001000d8a947 */ /* 0x000fea0003800000 */
[----:B------:R-:W-:-:S05]  /*0b40*/  VIADD R17, R33, 0x1 ;  /* 0x0000000121117836 */ /* 0x000fca0000000000 */
[----:B------:R-:W-:-:S07]  /*0b50*/  SHF.R.S32.HI R37, RZ, 0x1f, R17 ;  /* 0x0000001fff257819 */ /* 0x000fce0000011411 */
.L_x_1548:
[----:B------:R-:W0:Y:S01]  /*0b60*/  @!P0 LDC.64 R22, c[0x0][0x288] ;  /* 0x0000a200ff168b82 */ /* 0x000e220000000a00 */
[----:B------:R-:W-:Y:S02]  /*0b70*/  @!P0 IADD3 R27, P1, R17, -0x1, RZ ;  /* 0xffffffff111b8810 */ /* 0x000fe40007f3e0ff */
[----:B------:R-:W-:Y:S02]  /*0b80*/  @!P0 MOV R24, R34 ;  /* 0x0000002200188202 */ /* 0x000fe40000000f00 */
[----:B------:R-:W-:-:S03]  /*0b90*/  @!P0 IADD3.X R25, R37, -0x1, RZ, P1, !PT ;  /* 0xffffffff25198810 */ /* 0x000fc60000ffe4ff */
[----:B------:R-:W2:Y:S02]  /*0ba0*/  @!P0 LDC.64 R20, c[0x0][0x230] ;  /* 0x00008c00ff148b82 */ /* 0x000ea40000000a00 */
[----:B0-----:R-:W-:Y:S01]  /*0bb0*/  @!P0 IMAD R26, R25, R22, RZ ;  /* 0x00000016191a8224 */ /* 0x001fe200078e02ff */
[----:B------:R-:W-:-:S03]  /*0bc0*/  @!P0 MOV R25, R15 ;  /* 0x0000000f00198202 */ /* 0x000fc60000000f00 */
[C---:B------:R-:W-:Y:S02]  /*0bd0*/  @!P0 IMAD R23, R27.reuse, R23, R26 ;  /* 0x000000171b178224 */ /* 0x040fe400078e021a */
[----:B------:R-:W-:Y:S02]  /*0be0*/  @!P0 IMAD.WIDE.U32 R24, R27, R22, R24 ;  /* 0x000000161b188225 */ /* 0x000fe400078e0018 */
[----:B------:R-:W0:Y:S02]  /*0bf0*/  @!P0 LDC.64 R26, c[0x0][0x228] ;  /* 0x00008a00ff1a8b82 */ /* 0x000e240000000a00 */
[----:B------:R-:W-:Y:S01]  /*0c00*/  @!P0 IMAD.SHL.U32 R33, R24, 0x4, RZ ;  /* 0x0000000418218824 */ /* 0x000fe200078e00ff */
[----:B------:R-:W-:-:S04]  /*0c10*/  @!P0 IADD3 R23, R25, R23, RZ ;  /* 0x0000001719178210 */ /* 0x000fc80007ffe0ff */
[----:B--2---:R-:W-:Y:S02]  /*0c20*/  @!P0 IADD3 R30, P1, R33, R20, RZ ;  /* 0x00000014211e8210 */ /* 0x004fe40007f3e0ff */
[----:B------:R-:W-:Y:S02]  /*0c30*/  @!P0 SHF.L.U64.HI R32, R24, 0x2, R23 ;  /* 0x0000000218208819 */ /* 0x000fe40000010217 */
[----:B------:R-:W-:Y:S01]  /*0c40*/  CS2R R22, SRZ ;  /* 0x0000000000167805 */ /* 0x000fe2000001ff00 */
[----:B------:R-:W2:Y:S01]  /*0c50*/  @!P0 LDC.64 R24, c[0x0][0x230] ;  /* 0x00008c00ff188b82 */ /* 0x000ea20000000a00 */
[----:B------:R-:W-:-:S05]  /*0c60*/  @!P0 IADD3.X R31, R32, R21, RZ, P1, !PT ;  /* 0x00000015201f8210 */ /* 0x000fca0000ffe4ff */
[----:B------:R3:W4:Y:S02]  /*0c70*/  @!P0 LDG.E.64 R22, desc[UR4][R30.64] ;  /* 0x000000041e168981 */ /* 0x000724000c1e1b00 */
[----:B------:R-:W5:Y:S01]  /*0c80*/  @!P0 LDC.64 R20, c[0x0][0x288] ;  /* 0x0000a200ff148b82 */ /* 0x000f620000000a00 */
[----:B------:R-:W-:Y:S02]  /*0c90*/  @!P0 MOV R29, R15 ;  /* 0x0000000f001d8202 */ /* 0x000fe40000000f00 */
[----:B0-----:R-:W-:-:S05]  /*0ca0*/  @!P0 IADD3 R26, P1, R33, R26, RZ ;  /* 0x0000001a211a8210 */ /* 0x001fca0007f3e0ff */
[----:B---3--:R-:W0:Y:S01]  /*0cb0*/  @!P0 LDC.64 R30, c[0x0][0x228] ;  /* 0x00008a00ff1e8b82 */ /* 0x008e220000000a00 */
[----:B------:R-:W-:Y:S02]  /*0cc0*/  @!P0 IMAD.X R27, R32, 0x1, R27, P1 ;  /* 0x00000001201b8824 */ /* 0x000fe400008e061b */
[----:B-----5:R-:W-:-:S04]  /*0cd0*/  @!P0 IMAD R28, R37, R20, RZ ;  /* 0x00000014251c8224 */ /* 0x020fc800078e02ff */
[----:B------:R-:W-:Y:S02]  /*0ce0*/  @!P0 IMAD R21, R17, R21, R28 ;  /* 0x0000001511158224 */ /* 0x000fe400078e021c */
[----:B------:R-:W-:-:S04]  /*0cf0*/  @!P0 IMAD.MOV.U32 R28, RZ, RZ, R34 ;  /* 0x000000ffff1c8224 */ /* 0x000fc800078e0022 */
[----:B------:R-:W-:-:S05]  /*0d00*/  @!P0 IMAD.WIDE.U32 R28, R17, R20, R28 ;  /* 0x00000014111c8225 */ /* 0x000fca00078e001c */
[----:B------:R-:W-:Y:S02]  /*0d10*/  @!P0 IADD3 R21, R29, R21, RZ ;  /* 0x000000151d158210 */ /* 0x000fe40007ffe0ff */
[C---:B------:R-:W-:Y:S02]  /*0d20*/  @!P0 SHF.L.U32 R33, R28.reuse, 0x2, RZ ;  /* 0x000000021c218819 */ /* 0x040fe400000006ff */
[----:B------:R-:W-:Y:S02]  /*0d30*/  @!P0 SHF.L.U64.HI R32, R28, 0x2, R21 ;  /* 0x000000021c208819 */ /* 0x000fe40000010215 */
[----:B--2---:R-:W-:Y:S02]  /*0d40*/  @!P0 IADD3 R24, P1, R33, R24, RZ ;  /* 0x0000001821188210 */ /* 0x004fe40007f3e0ff */
[----:B------:R-:W-:Y:S02]  /*0d50*/  CS2R R28, SRZ ;  /* 0x00000000001c7805 */ /* 0x000fe4000001ff00 */
[----:B------:R-:W-:-:S02]  /*0d60*/  CS2R R20, SRZ ;  /* 0x0000000000147805 */ /* 0x000fc4000001ff00 */
[----:B------:R-:W-:-:S04]  /*0d70*/  @!P0 IADD3.X R25, R32, R25, RZ, P1, !PT ;  /* 0x0000001920198210 */ /* 0x000fc80000ffe4ff */
[----:B------:R2:W3:Y:S04]  /*0d80*/  @!P0 LDG.E.64 R20, desc[UR4][R26.64] ;  /* 0x000000041a148981 */ /* 0x0004e8000c1e1b00 */
[----:B------:R5:W3:Y:S01]  /*0d90*/  @!P0 LDG.E.64 R28, desc[UR4][R24.64] ;  /* 0x00000004181c8981 */ /* 0x000ae2000c1e1b00 */
[----:B0-----:R-:W-:-:S05]  /*0da0*/  @!P0 IADD3 R30, P1, R33, R30, RZ ;  /* 0x0000001e211e8210 */ /* 0x001fca0007f3e0ff */
[----:B------:R-:W-:Y:S01]  /*0db0*/  @!P0 IMAD.X R31, R32, 0x1, R31, P1 ;  /* 0x00000001201f8824 */ /* 0x000fe200008e061f */
[----:B------:R-:W-:-:S06]  /*0dc0*/  CS2R R32, SRZ ;  /* 0x0000000000207805 */ /* 0x000fcc000001ff00 */
[----:B------:R0:W3:Y:S01]  /*0dd0*/  @!P0 LDG.E.64 R32, desc[UR4][R30.64] ;  /* 0x000000041e208981 */ /* 0x0000e2000c1e1b00 */
[C---:B----4-:R-:W-:Y:S01]  /*0de0*/  FADD.FTZ R22, -R16.reuse, R22 ;  /* 0x0000001610167221 */ /* 0x050fe20000010100 */
[----:B--2---:R-:W-:-:S03]  /*0df0*/  FADD.FTZ R26, -R16, R23 ;  /* 0x00000017101a7221 */ /* 0x004fc60000010100 */
[-C--:B-1----:R-:W-:Y:S01]  /*0e00*/  FMUL.FTZ R22, R22, R9.reuse ;  /* 0x0000000916167220 */ /* 0x082fe20000410000 */
[----:B------:R-:W-:-:S03]  /*0e10*/  FMUL.FTZ R23, R26, R9 ;  /* 0x000000091a177220 */ /* 0x000fc60000410000 */
[----:B------:R-:W-:Y:S01]  /*0e20*/  FFMA.FTZ R27, R22, R11, R18 ;  /* 0x0000000b161b7223 */ /* 0x000fe20000010012 */
[----:B------:R-:W-:-:S03]  /*0e30*/  FFMA.FTZ R26, R23, R12, R19 ;  /* 0x0000000c171a7223 */ /* 0x000fc60000010013 */
[----:B-----5:R-:W-:Y:S01]  /*0e40*/  FMUL.FTZ R24, R27, -1.4426950216293334961 ;  /* 0xbfb8aa3b1b187820 */ /* 0x020fe20000410000 */
[----:B------:R-:W-:-:S05]  /*0e50*/  FMUL.FTZ R36, R26, -1.4426950216293334961 ;  /* 0xbfb8aa3b1a247820 */ /* 0x000fca0000410000 */
[----:B------:R-:W0:Y:S08]  /*0e60*/  MUFU.EX2 R24, R24 ;  /* 0x0000001800187308 */ /* 0x000e300000000800 */
[----:B------:R-:W1:Y:S01]  /*0e70*/  MUFU.EX2 R36, R36 ;  /* 0x0000002400247308 */ /* 0x000e620000000800 */
[----:B0-----:R-:W-:-:S07]  /*0e80*/  FADD.FTZ R30, R24, 1 ;  /* 0x3f800000181e7421 */ /* 0x001fce0000010000 */
[----:B------:R-:W0:Y:S01]  /*0e90*/  MUFU.RCP R25, R30 ;  /* 0x0000001e00197308 */ /* 0x000e220000001000 */
[----:B-1----:R-:W-:-:S07]  /*0ea0*/  FADD.FTZ R31, R36, 1 ;  /* 0x3f800000241f7421 */ /* 0x002fce0000010000 */
[----:B------:R-:W1:Y:S01]  /*0eb0*/  MUFU.RCP R38, R31 ;  /* 0x0000001f00267308 */ /* 0x000e620000001000 */
[----:B0-----:R-:W-:Y:S01]  /*0ec0*/  FADD.FTZ R40, -R25, 1 ;  /* 0x3f80000019287421 */ /* 0x001fe20000010100 */
[C---:B---3--:R-:W-:Y:S01]  /*0ed0*/  FADD.FTZ R28, -R16.reuse, R28 ;  /* 0x0000001c101c7221 */ /* 0x048fe20000010100 */
[----:B------:R-:W-:Y:S02]  /*0ee0*/  FADD.FTZ R24, -R16, R29 ;  /* 0x0000001d10187221 */ /* 0x000fe40000010100 */
[----:B------:R-:W-:Y:S01]  /*0ef0*/  FFMA.FTZ R40, R27, R40, 1 ;  /* 0x3f8000001b287423 */ /* 0x000fe20000010028 */
[----:B------:R-:W-:Y:S01]  /*0f00*/  FMUL.FTZ R27, R25, R20 ;  /* 0x00000014191b7220 */ /* 0x000fe20000410000 */
[-C--:B------:R-:W-:Y:S01]  /*0f10*/  FMUL.FTZ R25, R28, R9.reuse ;  /* 0x000000091c197220 */ /* 0x080fe20000410000 */
[----:B------:R-:W-:Y:S01]  /*0f20*/  FMUL.FTZ R24, R24, R9 ;  /* 0x0000000918187220 */ /* 0x000fe20000410000 */
[----:B-1----:R-:W-:Y:S01]  /*0f30*/  FADD.FTZ R39, -R38, 1 ;  /* 0x3f80000026277421 */ /* 0x002fe20000010100 */
[----:B------:R-:W-:Y:S01]  /*0f40*/  FMUL.FTZ R40, R27, R40 ;  /* 0x000000281b287220 */ /* 0x000fe20000410000 */
[----:B------:R-:W-:-:S02]  /*0f50*/  FFMA.FTZ R20, R25, R11, R18 ;  /* 0x0000000b19147223 */ /* 0x000fc40000010012 */
[----:B------:R-:W-:Y:S01]  /*0f60*/  FFMA.FTZ R26, R26, R39, 1 ;  /* 0x3f8000001a1a7423 */ /* 0x000fe20000010027 */
[----:B------:R-:W-:Y:S01]  /*0f70*/  FMUL.FTZ R39, R38, R21 ;  /* 0x0000001526277220 */ /* 0x000fe20000410000 */
[----:B------:R-:W-:Y:S01]  /*0f80*/  FMUL.FTZ R30, R20, -1.4426950216293334961 ;  /* 0xbfb8aa3b141e7820 */ /* 0x000fe20000410000 */
[----:B------:R-:W-:Y:S01]  /*0f90*/  FFMA.FTZ R21, R24, R12, R19 ;  /* 0x0000000c18157223 */ /* 0x000fe20000010013 */
[----:B------:R-:W-:Y:S01]  /*0fa0*/  FMUL.FTZ R31, R40, R11 ;  /* 0x0000000b281f7220 */ /* 0x000fe20000410000 */
[----:B------:R-:W-:Y:S01]  /*0fb0*/  FMUL.FTZ R27, R39, R26 ;  /* 0x0000001a271b7220 */ /* 0x000fe20000410000 */
[C---:B------:R-:W-:Y:S01]  /*0fc0*/  FFMA.FTZ R26, R22.reuse, R40, R5 ;  /* 0x00000028161a7223 */ /* 0x040fe20000010005 */
[----:B------:R-:W-:Y:S01]  /*0fd0*/  FMUL.FTZ R36, R21, -1.4426950216293334961 ;  /* 0xbfb8aa3b15247820 */ /* 0x000fe20000410000 */
[----:B------:R-:W0:Y:S01]  /*0fe0*/  MUFU.EX2 R30, R30 ;  /* 0x0000001e001e7308 */ /* 0x000e220000000800 */
[----:B------:R-:W-:Y:S01]  /*0ff0*/  IADD3 R39, R17, 0x1, RZ ;  /* 0x0000000111277810 */ /* 0x000fe20007ffe0ff */
[----:B------:R-:W-:Y:S01]  /*1000*/  FFMA.FTZ R2, R22, R31, R2 ;  /* 0x0000001f16027223 */ /* 0x000fe20000010002 */
[----:B------:R-:W-:Y:S01]  /*1010*/  FADD.FTZ R31, R31, R0 ;  /* 0x000000001f1f7221 */ /* 0x000fe20000010000 */
[----:B------:R-:W-:Y:S01]  /*1020*/  FMUL.FTZ R0, R27, R12 ;  /* 0x0000000c1b007220 */ /* 0x000fe20000410000 */
[----:B------:R-:W-:Y:S01]  /*1030*/  ISETP.GE.AND P1, PT, R39, R8, PT ;  /* 0x000000082700720c */ /* 0x000fe20003f26270 */
[----:B------:R-:W-:Y:S01]  /*1040*/  FADD.FTZ R3, R40, R3 ;  /* 0x0000000328037221 */ /* 0x000fe20000010000 */
[----:B------:R-:W-:Y:S01]  /*1050*/  FADD.FTZ R4, R27, R4 ;  /* 0x000000041b047221 */ /* 0x000fe20000010000 */
[----:B------:R-:W1:Y:S01]  /*1060*/  MUFU.EX2 R36, R36 ;  /* 0x0000002400247308 */ /* 0x000e620000000800 */
[----:B------:R-:W-:Y:S01]  /*1070*/  FADD.FTZ R31, R0, R31 ;  /* 0x0000001f001f7221 */ /* 0x000fe20000010000 */
[----:B------:R-:W-:-:S04]  /*1080*/  IADD3 R17, P2, R17, 0x2, RZ ;  /* 0x0000000211117810 */ /* 0x000fc80007f5e0ff */
[----:B------:R-:W-:Y:S01]  /*1090*/  IADD3.X R37, RZ, R37, RZ, P2, !PT ;  /* 0x00000025ff257210 */ /* 0x000fe200017fe4ff */
[----:B0-----:R-:W-:-:S06]  /*10a0*/  FADD.FTZ R29, R30, 1 ;  /* 0x3f8000001e1d7421 */ /* 0x001fcc0000010000 */
[----:B------:R-:W0:Y:S01]  /*10b0*/  MUFU.RCP R29, R29 ;  /* 0x0000001d001d7308 */ /* 0x000e220000001000 */
[----:B-1----:R-:W-:-:S07]  /*10c0*/  FADD.FTZ R28, R36, 1 ;  /* 0x3f800000241c7421 */ /* 0x002fce0000010000 */
[----:B------:R-:W1:Y:S01]  /*10d0*/  MUFU.RCP R28, R28 ;  /* 0x0000001c001c7308 */ /* 0x000e620000001000 */
[C---:B0-----:R-:W-:Y:S01]  /*10e0*/  FADD.FTZ R5, -R29.reuse, 1 ;  /* 0x3f8000001d057421 */ /* 0x041fe20000010100 */
[----:B------:R-:W-:Y:S01]  /*10f0*/  FMUL.FTZ R32, R29, R32 ;  /* 0x000000201d207220 */ /* 0x000fe20000410000 */
[C---:B------:R-:W-:Y:S01]  /*1100*/  FFMA.FTZ R29, R23.reuse, R27, R6 ;  /* 0x0000001b171d7223 */ /* 0x040fe20000010006 */
[----:B------:R-:W-:Y:S01]  /*1110*/  FFMA.FTZ R23, R23, R0, R2 ;  /* 0x0000000017177223 */ /* 0x000fe20000010002 */
[----:B------:R-:W-:Y:S01]  /*1120*/  FFMA.FTZ R5, R20, R5, 1 ;  /* 0x3f80000014057423 */ /* 0x000fe20000010005 */
[----:B-1----:R-:W-:-:S03]  /*1130*/  FADD.FTZ R20, -R28, 1 ;  /* 0x3f8000001c147421 */ /* 0x002fc60000010100 */
[----:B------:R-:W-:Y:S01]  /*1140*/  FMUL.FTZ R32, R32, R5 ;  /* 0x0000000520207220 */ /* 0x000fe20000410000 */
[----:B------:R-:W-:Y:S01]  /*1150*/  FMUL.FTZ R33, R28, R33 ;  /* 0x000000211c217220 */ /* 0x000fe20000410000 */
[----:B------:R-:W-:Y:S02]  /*1160*/  FFMA.FTZ R20, R21, R20, 1 ;  /* 0x3f80000015147423 */ /* 0x000fe40000010014 */
[----:B------:R-:W-:Y:S01]  /*1170*/  FMUL.FTZ R0, R32, R11 ;  /* 0x0000000b20007220 */ /* 0x000fe20000410000 */
[----:B------:R-:W-:Y:S01]  /*1180*/  FADD.FTZ R3, R3, R32 ;  /* 0x0000002003037221 */ /* 0x000fe20000010000 */
[----:B------:R-:W-:Y:S01]  /*1190*/  FFMA.FTZ R5, R25, R32, R26 ;  /* 0x0000002019057223 */ /* 0x000fe2000001001a */
[----:B------:R-:W-:Y:S01]  /*11a0*/  FMUL.FTZ R33, R33, R20 ;  /* 0x0000001421217220 */ /* 0x000fe20000410000 */
[----:B------:R-:W-:Y:S01]  /*11b0*/  FFMA.FTZ R2, R25, R0, R23 ;  /* 0x0000000019027223 */ /* 0x000fe20000010017 */
[----:B------:R-:W-:Y:S02]  /*11c0*/  FADD.FTZ R0, R31, R0 ;  /* 0x000000001f007221 */ /* 0x000fe40000010000 */
[----:B------:R-:W-:Y:S01]  /*11d0*/  FMUL.FTZ R21, R33, R12 ;  /* 0x0000000c21157220 */ /* 0x000fe20000410000 */
[----:B------:R-:W-:Y:S01]  /*11e0*/  FADD.FTZ R4, R4, R33 ;  /* 0x0000002104047221 */ /* 0x000fe20000010000 */
[----:B------:R-:W-:-:S02]  /*11f0*/  FFMA.FTZ R6, R24, R33, R29 ;  /* 0x0000002118067223 */ /* 0x000fc4000001001d */
[----:B------:R-:W-:Y:S01]  /*1200*/  FFMA.FTZ R2, R24, R21, R2 ;  /* 0x0000001518027223 */ /* 0x000fe20000010002 */
[----:B------:R-:W-:Y:S01]  /*1210*/  FADD.FTZ R0, R21, R0 ;  /* 0x0000000015007221 */ /* 0x000fe20000010000 */
[----:B------:R-:W-:Y:S06]  /*1220*/  @!P1 BRA `(.L_x_1548) ;  /* 0xfffffff8004c9947 */ /* 0x000fec000383ffff */
[----:B------:R-:W-:Y:S05]  /*1230*/  BRA `(.L_x_1545) ;  /* 0x0000000c00187947 */ /* 0x000fea0003800000 */
.L_x_1546:
[----:B------:R-:W-:Y:S01]  /*1240*/  LOP3.LUT P1, R30, R0, 0x3, RZ, 0xc0, !PT ;  /* 0x00000003001e7812 */ /* 0x000fe2000782c0ff */
[----:B------:R-:W-:Y:S01]  /*1250*/  HFMA2.MMA R0, -RZ, RZ, 0, 0 ;  /* 0x00000000ff007435 */ /* 0x000fe200000001ff */
[----:B------:R-:W-:Y:S01]  /*1260*/  IMAD.IADD R28, R3, 0x1, -R28 ;  /* 0x00000001031c7824 */ /* 0x000fe200078e0a1c */
[----:B------:R-:W-:Y:S02]  /*1270*/  CS2R R2, SRZ ;  /* 0x0000000000027805 */ /* 0x000fe4000001ff00 */
[----:B------:R-:W-:Y:S02]  /*1280*/  CS2R R4, SRZ ;  /* 0x0000000000047805 */ /* 0x000fe4000001ff00 */
[----:B------:R-:W-:-:S06]  /*1290*/  MOV R6, RZ ;  /* 0x000000ff00067202 */ /* 0x000fcc0000000f00 */
[----:B------:R-:W-:Y:S05]  /*12a0*/  @!P1 BRA `(.L_x_1549) ;  /* 0x0000000000ac9947 */ /* 0x000fea0003800000 */
[----:B------:R-:W-:Y:S01]  /*12b0*/  IMAD.MOV.U32 R0, RZ, RZ, RZ ;  /* 0x000000ffff007224 */ /* 0x000fe200078e00ff */
[----:B------:R-:W-:Y:S02]  /*12c0*/  CS2R R2, SRZ ;  /* 0x0000000000027805 */ /* 0x000fe4000001ff00 */
[----:B------:R-:W-:Y:S02]  /*12d0*/  CS2R R4, SRZ ;  /* 0x0000000000047805 */ /* 0x000fe4000001ff00 */
[----:B------:R-:W-:-:S07]  /*12e0*/  MOV R6, RZ ;  /* 0x000000ff00067202 */ /* 0x000fce0000000f00 */
.L_x_1550:
        /* <DEDUP_REMOVED lines=21> */
[----:B------:R-:W-:-:S03]  /*1440*/  ISETP.NE.AND P1, PT, R30, RZ, PT ;  /* 0x000000ff1e00720c */ /* 0x000fc60003f25270 */
[----:B------:R-:W-:Y:S02]  /*1450*/  IMAD.X R29, RZ, RZ, R29, P2 ;  /* 0x000000ffff1d7224 */ /* 0x000fe400010e061d */
        /* <DEDUP_REMOVED lines=16> */
.L_x_1549:
[----:B------:R-:W-:-:S13]  /*1560*/  ISETP.GE.U32.AND P0, PT, R28, 0x3, PT ;  /* 0x000000031c00780c */ /* 0x000fda0003f06070 */
[----:B------:R-:W-:Y:S05]  /*1570*/  @!P0 BRA `(.L_x_1545) ;  /* 0x0000000800488947 */ /* 0x000fea0003800000 */
[----:B------:R-:W-:Y:S01]  /*1580*/  ULDC.64 UR6, c[0x0][0x288] ;  /* 0x0000a20000067ab9 */ /* 0x000fe20000000a00 */
[----:B------:R-:W-:Y:S02]  /*1590*/  SHF.R.S32.HI R17, RZ, 0x1f, R33 ;  /* 0x0000001fff117819 */ /* 0x000fe40000011421 */
[----:B------:R-:W-:-:S04]  /*15a0*/  ISETP.GE.U32.AND P0, PT, R20, UR6, PT ;  /* 0x0000000614007c0c */ /* 0x000fc8000bf06070 */
[----:B------:R-:W-:-:S13]  /*15b0*/  ISETP.GE.AND.EX P0, PT, R21, UR7, PT, P0 ;  /* 0x0000000715007c0c */ /* 0x000fda000bf06300 */
.L_x_1551:
[----:B------:R-:W0:Y:S01]  /*15c0*/  @!P0 LDC.64 R22, c[0x0][0x288] ;  /* 0x0000a200ff168b82 */ /* 0x000e220000000a00 */
[----:B------:R-:W-:Y:S01]  /*15d0*/  @!P0 MOV R18, R34 ;  /* 0x0000002200128202 */ /* 0x000fe20000000f00 */
[----:B------:R-:W-:-:S06]  /*15e0*/  @!P0 IMAD.MOV.U32 R19, RZ, RZ, R15 ;  /* 0x000000ffff138224 */ /* 0x000fcc00078e000f */
[----:B------:R-:W2:Y:S08]  /*15f0*/  @!P0 LDC.64 R20, c[0x0][0x230] ;  /* 0x00008c00ff148b82 */ /* 0x000eb00000000a00 */
[----:B------:R-:W3:Y:S01]  /*1600*/  @!P0 LDC.64 R28, c[0x0][0x228] ;  /* 0x00008a00ff1c8b82 */ /* 0x000ee20000000a00 */
[----:B0-----:R-:W-:-:S07]  /*1610*/  @!P0 IMAD R24, R17, R22, RZ ;  /* 0x0000001611188224 */ /* 0x001fce00078e02ff */
[----:B------:R-:W0:Y:S01]  /*1620*/  @!P0 LDC.64 R26, c[0x0][0x230] ;  /* 0x00008c00ff1a8b82 */ /* 0x000e220000000a00 */
[----:B------:R-:W-:-:S04]  /*1630*/  @!P0 IMAD.WIDE.U32 R18, R33, R22, R18 ;  /* 0x0000001621128225 */ /* 0x000fc800078e0012 */
[----:B------:R-:W-:Y:S01]  /*1640*/  @!P0 IMAD R25, R33, R23, R24 ;  /* 0x0000001721198224 */ /* 0x000fe200078e0218 */
[----:B------:R-:W-:-:S04]  /*1650*/  @!P0 SHF.L.U32 R23, R18, 0x2, RZ ;  /* 0x0000000212178819 */ /* 0x000fc800000006ff */
[----:B------:R-:W-:Y:S02]  /*1660*/  @!P0 IADD3 R19, R19, R25, RZ ;  /* 0x0000001913138210 */ /* 0x000fe40007ffe0ff */
[C---:B--2---:R-:W-:Y:S01]  /*1670*/  @!P0 IADD3 R30, P1, R23.reuse, R20, RZ ;  /* 0x00000014171e8210 */ /* 0x044fe20007f3e0ff */
[----:B------:R-:W2:Y:S01]  /*1680*/  @!P0 LDC.64 R24, c[0x0][0x228] ;  /* 0x00008a00ff188b82 */ /* 0x000ea20000000a00 */
[----:B------:R-:W-:Y:S02]  /*1690*/  @!P0 SHF.L.U64.HI R20, R18, 0x2, R19 ;  /* 0x0000000212148819 */ /* 0x000fe40000010213 */
[----:B------:R-:W-:Y:S02]  /*16a0*/  CS2R R18, SRZ ;  /* 0x0000000000127805 */ /* 0x000fe4000001ff00 */
[----:B---3--:R-:W-:Y:S01]  /*16b0*/  @!P0 IADD3 R28, P2, R23, R28, RZ ;  /* 0x0000001c171c8210 */ /* 0x008fe20007f5e0ff */
[----:B------:R-:W-:-:S03]  /*16c0*/  @!P0 IMAD.X R31, R20, 0x1, R21, P1 ;  /* 0x00000001141f8824 */ /* 0x000fc600008e0615 */
[----:B------:R-:W-:Y:S02]  /*16d0*/  @!P0 IADD3.X R29, R20, R29, RZ, P2, !PT ;  /* 0x0000001d141d8210 */ /* 0x000fe400017fe4ff */
[----:B------:R-:W-:Y:S01]  /*16e0*/  CS2R R20, SRZ ;  /* 0x0000000000147805 */ /* 0x000fe2000001ff00 */
[----:B------:R-:W3:Y:S01]  /*16f0*/  @!P0 LDC.64 R22, c[0x0][0x288] ;  /* 0x0000a200ff168b82 */ /* 0x000ee20000000a00 */
[----:B------:R-:W4:Y:S04]  /*1700*/  @!P0 LDG.E.64 R18, desc[UR4][R30.64] ;  /* 0x000000041e128981 */ /* 0x000f28000c1e1b00 */
[----:B------:R5:W4:Y:S01]  /*1710*/  @!P0 LDG.E.64 R20, desc[UR4][R28.64] ;  /* 0x000000041c148981 */ /* 0x000b22000c1e1b00 */
[----:B------:R-:W-:-:S04]  /*1720*/  @!P0 IADD3 R37, P1, R33, 0x1, RZ ;  /* 0x0000000121258810 */ /* 0x000fc80007f3e0ff */
[----:B------:R-:W-:Y:S02]  /*1730*/  @!P0 IADD3.X R39, RZ, R17, RZ, P1, !PT ;  /* 0x00000011ff278210 */ /* 0x000fe40000ffe4ff */
[----:B-----5:R-:W-:Y:S01]  /*1740*/  @!P0 MOV R29, R15 ;  /* 0x0000000f001d8202 */ /* 0x020fe20000000f00 */
[----:B------:R-:W-:Y:S02]  /*1750*/  @!P0 IMAD.MOV.U32 R28, RZ, RZ, R34 ;  /* 0x000000ffff1c8224 */ /* 0x000fe400078e0022 */
[----:B---3--:R-:W-:-:S04]  /*1760*/  @!P0 IMAD R32, R39, R22, RZ ;  /* 0x0000001627208224 */ /* 0x008fc800078e02ff */
[C---:B------:R-:W-:Y:S02]  /*1770*/  @!P0 IMAD R39, R37.reuse, R23, R32 ;  /* 0x0000001725278224 */ /* 0x040fe400078e0220 */
[----:B------:R-:W-:-:S04]  /*1780*/  @!P0 IMAD.WIDE.U32 R22, R37, R22, R28 ;  /* 0x0000001625168225 */ /* 0x000fc800078e001c */
[----:B------:R-:W-:Y:S01]  /*1790*/  @!P0 IMAD.SHL.U32 R31, R22, 0x4, RZ ;  /* 0x00000004161f8824 */ /* 0x000fe200078e00ff */
[----:B------:R-:W-:-:S04]  /*17a0*/  @!P0 IADD3 R23, R23, R39, RZ ;  /* 0x0000002717178210 */ /* 0x000fc80007ffe0ff */
[----:B------:R-:W-:Y:S02]  /*17b0*/  @!P0 SHF.L.U64.HI R28, R22, 0x2, R23 ;  /* 0x00000002161c8819 */ /* 0x000fe40000010217 */
[----:B------:R-:W-:Y:S02]  /*17c0*/  CS2R R22, SRZ ;  /* 0x0000000000167805 */ /* 0x000fe4000001ff00 */
[C---:B0-----:R-:W-:Y:S02]  /*17d0*/  @!P0 IADD3 R36, P1, R31.reuse, R26, RZ ;  /* 0x0000001a1f248210 */ /* 0x041fe40007f3e0ff */
[----:B--2---:R-:W-:Y:S02]  /*17e0*/  @!P0 IADD3 R30, P2, R31, R24, RZ ;  /* 0x000000181f1e8210 */ /* 0x004fe40007f5e0ff */
[C---:B------:R-:W-:Y:S02]  /*17f0*/  @!P0 IADD3.X R37, R28.reuse, R27, RZ, P1, !PT ;  /* 0x0000001b1c258210 */ /* 0x040fe40000ffe4ff */
[----:B------:R-:W0:Y:S01]  /*1800*/  @!P0 LDC.64 R26, c[0x0][0x288] ;  /* 0x0000a200ff1a8b82 */ /* 0x000e220000000a00 */
[----:B------:R-:W-:-:S02]  /*1810*/  @!P0 IADD3.X R31, R28, R25, RZ, P2, !PT ;  /* 0x000000191c1f8210 */ /* 0x000fc400017fe4ff */
[----:B------:R-:W-:Y:S02]  /*1820*/  @!P0 IADD3 R39, P1, R33, 0x2, RZ ;  /* 0x0000000221278810 */ /* 0x000fe40007f3e0ff */
[----:B------:R-:W-:Y:S01]  /*1830*/  CS2R R24, SRZ ;  /* 0x0000000000187805 */ /* 0x000fe2000001ff00 */
[----:B------:R-:W2:Y:S02]  /*1840*/  @!P0 LDG.E.64 R22, desc[UR4][R36.64] ;  /* 0x0000000424168981 */ /* 0x000ea4000c1e1b00 */
[----:B------:R-:W3:Y:S01]  /*1850*/  @!P0 LDC.64 R28, c[0x0][0x230] ;  /* 0x00008c00ff1c8b82 */ /* 0x000ee20000000a00 */
[----:B------:R-:W-:Y:S02]  /*1860*/  @!P0 IMAD.X R41, RZ, RZ, R17, P1 ;  /* 0x000000ffff298224 */ /* 0x000fe400008e0611 */
[----:B------:R5:W2:Y:S02]  /*1870*/  @!P0 LDG.E.64 R24, desc[UR4][R30.64] ;  /* 0x000000041e188981 */ /* 0x000aa4000c1e1b00 */
[----:B-----5:R-:W-:-:S02]  /*1880*/  @!P0 MOV R30, R34 ;  /* 0x00000022001e8202 */ /* 0x020fc40000000f00 */
[----:B------:R-:W-:Y:S01]  /*1890*/  @!P0 MOV R31, R15 ;  /* 0x0000000f001f8202 */ /* 0x000fe20000000f00 */
[----:B0-----:R-:W-:-:S04]  /*18a0*/  @!P0 IMAD R32, R41, R26, RZ ;  /* 0x0000001a29208224 */ /* 0x001fc800078e02ff */
[C---:B------:R-:W-:Y:S02]  /*18b0*/  @!P0 IMAD R41, R39.reuse, R27, R32 ;  /* 0x0000001b27298224 */ /* 0x040fe400078e0220 */
[----:B------:R-:W-:Y:S02]  /*18c0*/  @!P0 IMAD.WIDE.U32 R26, R39, R26, R30 ;  /* 0x0000001a271a8225 */ /* 0x000fe400078e001e */
[----:B------:R-:W0:Y:S02]  /*18d0*/  @!P0 LDC.64 R30, c[0x0][0x288] ;  /* 0x0000a200ff1e8b82 */ /* 0x000e240000000a00 */
[----:B------:R-:W-:Y:S01]  /*18e0*/  @!P0 IMAD.IADD R27, R27, 0x1, R41 ;  /* 0x000000011b1b8824 */ /* 0x000fe200078e0229 */
[----:B------:R-:W-:-:S04]  /*18f0*/  @!P0 SHF.L.U32 R37, R26, 0x2, RZ ;  /* 0x000000021a258819 */ /* 0x000fc800000006ff */
[----:B------:R-:W-:Y:S02]  /*1900*/  @!P0 SHF.L.U64.HI R32, R26, 0x2, R27 ;  /* 0x000000021a208819 */ /* 0x000fe4000001021b */
[----:B------:R-:W-:Y:S02]  /*1910*/  CS2R R26, SRZ ;  /* 0x00000000001a7805 */ /* 0x000fe4000001ff00 */
[----:B---3--:R-:W-:-:S04]  /*1920*/  @!P0 IADD3 R38, P1, R37, R28, RZ ;  /* 0x0000001c25268210 */ /* 0x008fc80007f3e0ff */
[----:B------:R-:W-:Y:S02]  /*1930*/  @!P0 IADD3.X R39, R32, R29, RZ, P1, !PT ;  /* 0x0000001d20278210 */ /* 0x000fe40000ffe4ff */
[----:B------:R-:W3:Y:S03]  /*1940*/  @!P0 LDC.64 R28, c[0x0][0x228] ;  /* 0x00008a00ff1c8b82 */ /* 0x000ee60000000a00 */
[----:B------:R5:W2:Y:S01]  /*1950*/  @!P0 LDG.E.64 R26, desc[UR4][R38.64] ;  /* 0x00000004261a8981 */ /* 0x000aa2000c1e1b00 */
[----:B---3--:R-:W-:-:S05]  /*1960*/  @!P0 IADD3 R36, P1, R37, R28, RZ ;  /* 0x0000001c25248210 */ /* 0x008fca0007f3e0ff */
[----:B------:R-:W-:Y:S01]  /*1970*/  @!P0 IMAD.X R37, R32, 0x1, R29, P1 ;  /* 0x0000000120258824 */ /* 0x000fe200008e061d */
[----:B------:R-:W-:-:S06]  /*1980*/  CS2R R28, SRZ ;  /* 0x00000000001c7805 */ /* 0x000fcc000001ff00 */
[----:B------:R3:W2:Y:S01]  /*1990*/  @!P0 LDG.E.64 R28, desc[UR4][R36.64] ;  /* 0x00000004241c8981 */ /* 0x0006a2000c1e1b00 */
[----:B----4-:R-:W-:-:S04]  /*19a0*/  FADD.FTZ R18, -R16, R18 ;  /* 0x0000001210127221 */ /* 0x010fc80000010100 */
[----:B-1----:R-:W-:Y:S01]  /*19b0*/  FMUL.FTZ R18, R18, R9 ;  /* 0x0000000912127220 */ /* 0x002fe20000410000 */
[C---:B------:R-:W-:Y:S01]  /*19c0*/  FMUL.FTZ R41, R20.reuse, R11 ;  /* 0x0000000b14297220 */ /* 0x040fe20000410000 */
[----:B-----5:R-:W-:Y:S01]  /*19d0*/  FMUL.FTZ R39, R21, R12 ;  /* 0x0000000c15277220 */ /* 0x020fe20000410000 */
[----:B------:R-:W-:Y:S01]  /*19e0*/  FADD.FTZ R3, R20, R3 ;  /* 0x0000000314037221 */ /* 0x000fe20000010000 */
[C---:B------:R-:W-:Y:S01]  /*19f0*/  FFMA.FTZ R5, R18.reuse, R20, R5 ;  /* 0x0000001412057223 */ /* 0x040fe20000010005 */
[----:B------:R-:W-:Y:S01]  /*1a00*/  FFMA.FTZ R18, R18, R41, R2 ;  /* 0x0000002912127223 */ /* 0x000fe20000010002 */
[----:B------:R-:W-:Y:S01]  /*1a10*/  FADD.FTZ R0, R41, R0 ;  /* 0x0000000029007221 */ /* 0x000fe20000010000 */
[----:B------:R-:W-:Y:S01]  /*1a20*/  FADD.FTZ R2, -R16, R19 ;  /* 0x0000001310027221 */ /* 0x000fe20000010100 */
[----:B------:R-:W-:Y:S01]  /*1a30*/  @!P0 IADD3 R41, P1, R33, 0x3, RZ ;  /* 0x0000000321298810 */ /* 0x000fe20007f3e0ff */
[----:B------:R-:W-:Y:S02]  /*1a40*/  FADD.FTZ R4, R21, R4 ;  /* 0x0000000415047221 */ /* 0x000fe40000010000 */
[----:B------:R-:W-:Y:S01]  /*1a50*/  FMUL.FTZ R19, R2, R9 ;  /* 0x0000000902137220 */ /* 0x000fe20000410000 */
[----:B---3--:R-:W-:-:S03]  /*1a60*/  @!P0 IADD3.X R37, RZ, R17, RZ, P1, !PT ;  /* 0x00000011ff258210 */ /* 0x008fc60000ffe4ff */
[C---:B------:R-:W-:Y:S01]  /*1a70*/  FFMA.FTZ R2, R19.reuse, R39, R18 ;  /* 0x0000002713027223 */ /* 0x040fe20000010012 */
[----:B------:R-:W-:Y:S01]  /*1a80*/  FFMA.FTZ R6, R19, R21, R6 ;  /* 0x0000001513067223 */ /* 0x000fe20000010006 */
[----:B------:R-:W-:Y:S01]  /*1a90*/  @!P0 MOV R18, R34 ;  /* 0x0000002200128202 */ /* 0x000fe20000000f00 */
[-C--:B0-----:R-:W-:Y:S02]  /*1aa0*/  @!P0 IMAD R20, R37, R30.reuse, RZ ;  /* 0x0000001e25148224 */ /* 0x081fe400078e02ff */
[----:B------:R-:W-:Y:S01]  /*1ab0*/  @!P0 IMAD.MOV.U32 R19, RZ, RZ, R15 ;  /* 0x000000ffff138224 */ /* 0x000fe200078e000f */
[----:B------:R-:W0:Y:S01]  /*1ac0*/  @!P0 LDC.64 R36, c[0x0][0x230] ;  /* 0x00008c00ff248b82 */ /* 0x000e220000000a00 */
[C---:B------:R-:W-:Y:S02]  /*1ad0*/  @!P0 IMAD R21, R41.reuse, R31, R20 ;  /* 0x0000001f29158224 */ /* 0x040fe400078e0214 */
[----:B------:R-:W-:Y:S01]  /*1ae0*/  @!P0 IMAD.WIDE.U32 R18, R41, R30, R18 ;  /* 0x0000001e29128225 */ /* 0x000fe200078e0012 */
[----:B------:R-:W-:-:S04]  /*1af0*/  CS2R R30, SRZ ;  /* 0x00000000001e7805 */ /* 0x000fc8000001ff00 */
[----:B------:R-:W-:Y:S02]  /*1b00*/  @!P0 IADD3 R21, R19, R21, RZ ;  /* 0x0000001513158210 */ /* 0x000fe40007ffe0ff */
[C---:B------:R-:W-:Y:S02]  /*1b10*/  @!P0 SHF.L.U32 R19, R18.reuse, 0x2, RZ ;  /* 0x0000000212138819 */ /* 0x040fe400000006ff */
[----:B------:R-:W-:Y:S02]  /*1b20*/  @!P0 SHF.L.U64.HI R18, R18, 0x2, R21 ;  /* 0x0000000212128819 */ /* 0x000fe40000010215 */
[----:B------:R-:W1:Y:S01]  /*1b30*/  @!P0 LDC.64 R20, c[0x0][0x228] ;  /* 0x00008a00ff148b82 */ /* 0x000e620000000a00 */
[----:B0-----:R-:W-:-:S05]  /*1b40*/  @!P0 IADD3 R36, P1, R19, R36, RZ ;  /* 0x0000002413248210 */ /* 0x001fca0007f3e0ff */
[----:B------:R-:W-:-:S05]  /*1b50*/  @!P0 IMAD.X R37, R18, 0x1, R37, P1 ;  /* 0x0000000112258824 */ /* 0x000fca00008e0625 */
[----:B------:R-:W3:Y:S01]  /*1b60*/  @!P0 LDG.E.64 R30, desc[UR4][R36.64] ;  /* 0x00000004241e8981 */ /* 0x000ee2000c1e1b00 */
[----:B-1----:R-:W-:-:S04]  /*1b70*/  @!P0 IADD3 R20, P1, R19, R20, RZ ;  /* 0x0000001413148210 */ /* 0x002fc80007f3e0ff */
[----:B------:R-:W-:Y:S02]  /*1b80*/  @!P0 IADD3.X R21, R18, R21, RZ, P1, !PT ;  /* 0x0000001512158210 */ /* 0x000fe40000ffe4ff */
[----:B------:R-:W-:-:S06]  /*1b90*/  CS2R R18, SRZ ;  /* 0x0000000000127805 */ /* 0x000fcc000001ff00 */
[----:B------:R0:W4:Y:S01]  /*1ba0*/  @!P0 LDG.E.64 R18, desc[UR4][R20.64] ;  /* 0x0000000414128981 */ /* 0x000122000c1e1b00 */
[C---:B--2---:R-:W-:Y:S01]  /*1bb0*/  FADD.FTZ R22, -R16.reuse, R22 ;  /* 0x0000001610167221 */ /* 0x044fe20000010100 */
[----:B------:R-:W-:Y:S01]  /*1bc0*/  FADD.FTZ R39, R39, R0 ;  /* 0x0000000027277221 */ /* 0x000fe20000010000 */
[----:B------:R-:W-:Y:S01]  /*1bd0*/  FADD.FTZ R3, R3, R24 ;  /* 0x0000001803037221 */ /* 0x000fe20000010000 */
        /* <DEDUP_REMOVED lines=10> */
[----:B------:R-:W-:Y:S01]  /*1c80*/  FADD.FTZ R22, R39, R24 ;  /* 0x0000001827167221 */ /* 0x000fe20000010000 */
[----:B------:R-:W-:Y:S01]  /*1c90*/  FFMA.FTZ R2, R41, R24, R2 ;  /* 0x0000001829027223 */ /* 0x000fe20000010002 */
[----:B------:R-:W-:-:S02]  /*1ca0*/  IADD3.X R17, RZ, R17, RZ, P2, !PT ;  /* 0x00000011ff117210 */ /* 0x000fc400017fe4ff */
[----:B------:R-:W-:Y:S01]  /*1cb0*/  FADD.FTZ R22, R21, R22 ;  /* 0x0000001615167221 */ /* 0x000fe20000010000 */
[----:B------:R-:W-:Y:S01]  /*1cc0*/  FFMA.FTZ R2, R23, R21, R2 ;  /* 0x0000001517027223 */ /* 0x000fe20000010002 */
[C---:B------:R-:W-:Y:S01]  /*1cd0*/  FADD.FTZ R26, -R16.reuse, R26 ;  /* 0x0000001a101a7221 */ /* 0x040fe20000010100 */
[----:B------:R-:W-:-:S03]  /*1ce0*/  FADD.FTZ R0, -R16, R27 ;  /* 0x0000001b10007221 */ /* 0x000fc60000010100 */
[-C--:B------:R-:W-:Y:S01]  /*1cf0*/  FMUL.FTZ R26, R26, R9.reuse ;  /* 0x000000091a1a7220 */ /* 0x080fe20000410000 */
[----:B------:R-:W-:Y:S01]  /*1d00*/  FMUL.FTZ R0, R0, R9 ;  /* 0x0000000900007220 */ /* 0x000fe20000410000 */
        /* <DEDUP_REMOVED lines=8> */
[----:B------:R-:W-:Y:S01]  /*1d90*/  FFMA.FTZ R6, R0, R2, R21 ;  /* 0x0000000200067223 */ /* 0x000fe20000010015 */
[----:B------:R-:W-:Y:S01]  /*1da0*/  FADD.FTZ R27, R2, R3 ;  /* 0x00000003021b7221 */ /* 0x000fe20000010000 */
[C---:B---3--:R-:W-:Y:S01]  /*1db0*/  FADD.FTZ R30, -R16.reuse, R30 ;  /* 0x0000001e101e7221 */ /* 0x048fe20000010100 */
[----:B------:R-:W-:-:S03]  /*1dc0*/  FADD.FTZ R0, -R16, R31 ;  /* 0x0000001f10007221 */ /* 0x000fc60000010100 */
[-C--:B------:R-:W-:Y:S01]  /*1dd0*/  FMUL.FTZ R21, R30, R9.reuse ;  /* 0x000000091e157220 */ /* 0x080fe20000410000 */
[----:B------:R-:W-:Y:S01]  /*1de0*/  FMUL.FTZ R2, R0, R9 ;  /* 0x0000000900027220 */ /* 0x000fe20000410000 */
[----:B----4-:R-:W-:Y:S02]  /*1df0*/  FADD.FTZ R3, R23, R18 ;  /* 0x0000001217037221 */ /* 0x010fe40000010000 */
[----:B------:R-:W-:Y:S01]  /*1e00*/  FFMA.FTZ R5, R21, R18, R28 ;  /* 0x0000001215057223 */ /* 0x000fe2000001001c */
[----:B------:R-:W-:Y:S01]  /*1e10*/  FMUL.FTZ R18, R18, R11 ;  /* 0x0000000b12127220 */ /* 0x000fe20000410000 */
[----:B------:R-:W-:Y:S01]  /*1e20*/  FMUL.FTZ R20, R19, R12 ;  /* 0x0000000c13147220 */ /* 0x000fe20000410000 */
[----:B------:R-:W-:Y:S02]  /*1e30*/  FADD.FTZ R4, R4, R19 ;  /* 0x0000001304047221 */ /* 0x000fe40000010000 */
[----:B------:R-:W-:Y:S01]  /*1e40*/  FADD.FTZ R23, R27, R18 ;  /* 0x000000121b177221 */ /* 0x000fe20000010000 */
[----:B------:R-:W-:Y:S01]  /*1e50*/  FFMA.FTZ R21, R21, R18, R6 ;  /* 0x0000001215157223 */ /* 0x000fe20000010006 */
[----:B------:R-:W-:-:S02]  /*1e60*/  FFMA.FTZ R6, R2, R19, R25 ;  /* 0x0000001302067223 */ /* 0x000fc40000010019 */
[----:B------:R-:W-:Y:S01]  /*1e70*/  FADD.FTZ R0, R20, R23 ;  /* 0x0000001714007221 */ /* 0x000fe20000010000 */
[----:B------:R-:W-:Y:S01]  /*1e80*/  FFMA.FTZ R2, R2, R20, R21 ;  /* 0x0000001402027223 */ /* 0x000fe20000010015 */
[----:B------:R-:W-:Y:S06]  /*1e90*/  @!P1 BRA `(.L_x_1551) ;  /* 0xfffffff400c89947 */ /* 0x000fec000383ffff */
.L_x_1545:
[----:B------:R-:W0:Y:S01]  /*1ea0*/  S2R R12, SR_CgaCtaId ;  /* 0x00000000000c7919 */ /* 0x000e220000008800 */
[----:B------:R-:W-:Y:S02]  /*1eb0*/  ISETP.NE.AND P0, PT, R7, RZ, PT ;  /* 0x000000ff0700720c */ /* 0x000fe40003f05270 */
[----:B-1----:R-:W-:Y:S02]  /*1ec0*/  MOV R9, 0x400 ;  /* 0x0000040000097802 */ /* 0x002fe40000000f00 */
        /* <DEDUP_REMOVED lines=16> */
[----:B------:R-:W2:Y:S04]  /*1fd0*/  LDS R0, [R31+0x1c] ;  /* 0x00001c001f007984 */ /* 0x000ea80000000800 */
[----:B------:R-:W-:Y:S04]  /*1fe0*/  LDS R8, [R31+0x24] ;  /* 0x000024001f087984 */ /* 0x000fe80000000800 */
[----:B------:R-:W3:Y:S04]  /*1ff0*/  LDS R9, [R31+0x18] ;  /* 0x000018001f097984 */ /* 0x000ee80000000800 */
[----:B------:R-:W4:Y:S04]  /*2000*/  LDS R13, [R31+0x2c] ;  /* 0x00002c001f0d7984 */ /* 0x000f280000000800 */
[----:B------:R-:W5:Y:S04]  /*2010*/  LDS R11, [R31+0x28] ;  /* 0x000028001f0b7984 */ /* 0x000f680000000800 */
[----:B------:R-:W5:Y:S01]  /*2020*/  LDS R15, [R31+0x30] ;  /* 0x000030001f0f7984 */ /* 0x000f620000000800 */
[----:B-1----:R-:W-:-:S03]  /*2030*/  LEA R30, R24, R25, 0x18 ;  /* 0x00000019181e7211 */ /* 0x002fc600078ec0ff */
[----:B------:R-:W1:Y:S04]  /*2040*/  LDS R14, [R31+0x38] ;  /* 0x000038001f0e7984 */ /* 0x000e680000000800 */
[----:B------:R-:W1:Y:S04]  /*2050*/  LDS R12, [R31+0x34] ;  /* 0x000034001f0c7984 */ /* 0x000e680000000800 */
[----:B------:R-:W1:Y:S01]  /*2060*/  LDS R16, [R31+0x3c] ;  /* 0x00003c001f107984 */ /* 0x000e620000000800 */
[----:B------:R-:W1:Y:S01]  /*2070*/  S2R R17, SR_TID.X ;  /* 0x0000000000117919 */ /* 0x000e620000002100 */
[----:B0-----:R-:W-:-:S02]  /*2080*/  FADD.FTZ R27, R2, R7 ;  /* 0x00000007021b7221 */ /* 0x001fc40000010000 */
[----:B------:R-:W0:Y:S01]  /*2090*/  LDS R21, [R31+0x44] ;  /* 0x000044001f157984 */ /* 0x000e220000000800 */
[----:B--2---:R-:W-:-:S03]  /*20a0*/  ISETP.NE.AND P0, PT, R0, RZ, PT ;  /* 0x000000ff0000720c */ /* 0x004fc60003f05270 */
[----:B------:R-:W2:Y:S01]  /*20b0*/  LDS R19, [R31+0x40] ;  /* 0x000040001f137984 */ /* 0x000ea20000000800 */
[----:B------:R-:W-:Y:S02]  /*20c0*/  FSEL R24, R27, R2, !P0 ;  /* 0x000000021b187208 */ /* 0x000fe40004000000 */
[----:B------:R-:W-:Y:S01]  /*20d0*/  P2R R40, PR, RZ, 0x1 ;  /* 0x00000001ff287803 */ /* 0x000fe20000000000 */
[----:B------:R-:W2:Y:S01]  /*20e0*/  LDS R23, [R31+0x48] ;  /* 0x000048001f177984 */ /* 0x000ea20000000800 */
[----:B---3--:R-:W-:-:S03]  /*20f0*/  FADD.FTZ R29, R8, R9 ;  /* 0x00000009081d7221 */ /* 0x008fc60000010000 */
[----:B------:R-:W-:Y:S01]  /*2100*/  LDS R20, [R31+0x50] ;  /* 0x000050001f147984 */ /* 0x000fe20000000800 */
[----:B----4-:R-:W-:Y:S01]  /*2110*/  FADD.FTZ R28, R24, R13 ;  /* 0x0000000d181c7221 */ /* 0x010fe20000010000 */
[----:B------:R-:W-:Y:S02]  /*2120*/  FSEL R26, R29, R8, !P0 ;  /* 0x000000081d1a7208 */ /* 0x000fe40004000000 */
[----:B------:R-:W3:Y:S01]  /*2130*/  LDS R18, [R31+0x4c] ;  /* 0x00004c001f127984 */ /* 0x000ee20000000800 */
[----:B-----5:R-:W-:-:S03]  /*2140*/  ISETP.NE.AND P6, PT, R11, RZ, PT ;  /* 0x000000ff0b00720c */ /* 0x020fc60003fc5270 */
[----:B------:R-:W4:Y:S01]  /*2150*/  LDS R22, [R31+0x54] ;  /* 0x000054001f167984 */ /* 0x000f220000000800 */
[----:B------:R-:W-:Y:S01]  /*2160*/  FADD.FTZ R26, R26, R15 ;  /* 0x0000000f1a1a7221 */ /* 0x000fe20000010000 */
[----:B------:R-:W-:Y:S02]  /*2170*/  FSEL R33, R28, R13, !P6 ;  /* 0x0000000d1c217208 */ /* 0x000fe40007000000 */
[----:B------:R-:W5:Y:S02]  /*2180*/  LDS R29, [R31+0x5c] ;  /* 0x00005c001f1d7984 */ /* 0x000f640000000800 */
[----:B------:R-:W-:Y:S01]  /*2190*/  FSEL R35, R26, R15, !P6 ;  /* 0x0000000f1a237208 */ /* 0x000fe20007000000 */
[----:B-1----:R-:W-:Y:S01]  /*21a0*/  FADD.FTZ R33, R33, R14 ;  /* 0x0000000e21217221 */ /* 0x002fe20000010000 */
[----:B------:R-:W1:Y:S01]  /*21b0*/  LDS R25, [R31+0x58] ;  /* 0x000058001f197984 */ /* 0x000e620000000800 */
[----:B------:R-:W-:Y:S01]  /*21c0*/  IMAD R36, R17, 0x6c, R30 ;  /* 0x0000006c11247824 */ /* 0x000fe200078e021e */
[----:B------:R-:W-:-:S02]  /*21d0*/  ISETP.NE.AND P5, PT, R12, RZ, PT ;  /* 0x000000ff0c00720c */ /* 0x000fc40003fa5270 */
[----:B------:R-:W1:Y:S01]  /*21e0*/  LDS R27, [R31+0x60] ;  /* 0x000060001f1b7984 */ /* 0x000e620000000800 */
[----:B------:R-:W-:Y:S01]  /*21f0*/  FADD.FTZ R35, R35, R16 ;  /* 0x0000001023237221 */ /* 0x000fe20000010000 */
[----:B------:R-:W-:Y:S02]  /*2200*/  FSEL R32, R33, R14, !P5 ;  /* 0x0000000e21207208 */ /* 0x000fe40006800000 */
[----:B------:R-:W1:Y:S02]  /*2210*/  LDS R24, [R31+0x10] ;  /* 0x000010001f187984 */ /* 0x000e640000000800 */
[----:B------:R-:W-:Y:S02]  /*2220*/  FSEL R34, R35, R16, !P5 ;  /* 0x0000001023227208 */ /* 0x000fe40006800000 */
[----:B------:R-:W1:Y:S01]  /*2230*/  LDS R28, [R36+0x68] ;  /* 0x00006800241c7984 */ /* 0x000e620000000800 */
[----:B0-----:R-:W-:-:S03]  /*2240*/  FADD.FTZ R32, R32, R21 ;  /* 0x0000001520207221 */ /* 0x001fc60000010000 */
[----:B------:R0:W1:Y:S01]  /*2250*/  LDS R26, [R31+0x64] ;  /* 0x000064001f1a7984 */ /* 0x0000620000000800 */
[----:B--2---:R-:W-:-:S03]  /*2260*/  ISETP.NE.AND P4, PT, R19, RZ, PT ;  /* 0x000000ff1300720c */ /* 0x004fc60003f85270 */
[----:B------:R-:W2:Y:S01]  /*2270*/  LDS R30, [R36+0x6c] ;  /* 0x00006c00241e7984 */ /* 0x000ea20000000800 */
[----:B------:R-:W-:Y:S01]  /*2280*/  FADD.FTZ R34, R34, R23 ;  /* 0x0000001722227221 */ /* 0x000fe20000010000 */
[----:B0-----:R-:W-:Y:S01]  /*2290*/  FSEL R31, R32, R21, !P4 ;  /* 0x00000015201f7208 */ /* 0x001fe20006000000 */
[----:B------:R-:W0:Y:S03]  /*22a0*/  S2R R38, SR_LANEID ;  /* 0x0000000000267919 */ /* 0x000e260000000000 */
[----:B------:R-:W-:Y:S02]  /*22b0*/  FSEL R33, R34, R23, !P4 ;  /* 0x0000001722217208 */ /* 0x000fe40006000000 */
[----:B---3--:R-:W-:Y:S01]  /*22c0*/  ISETP.NE.AND P3, PT, R18, RZ, PT ;  /* 0x000000ff1200720c */ /* 0x008fe20003f65270 */
[----:B------:R-:W-:Y:S02]  /*22d0*/  FADD.FTZ R31, R31, R20 ;  /* 0x000000141f1f7221 */ /* 0x000fe40000010000 */
[----:B----4-:R-:W-:-:S03]  /*22e0*/  FADD.FTZ R33, R33, R22 ;  /* 0x0000001621217221 */ /* 0x010fc60000010000 */
[----:B------:R-:W-:Y:S02]  /*22f0*/  FSEL R32, R31, R20, !P3 ;  /* 0x000000141f207208 */ /* 0x000fe40005800000 */
[----:B------:R-:W-:-:S03]  /*2300*/  FSEL R34, R33, R22, !P3 ;  /* 0x0000001621227208 */ /* 0x000fc60005800000 */
[----:B-----5:R-:W-:Y:S01]  /*2310*/  FADD.FTZ R32, R32, R29 ;  /* 0x0000001d20207221 */ /* 0x020fe20000010000 */
[----:B-1----:R-:W-:Y:S01]  /*2320*/  ISETP.NE.AND P2, PT, R25, RZ, PT ;  /* 0x000000ff1900720c */ /* 0x002fe20003f45270 */
[----:B------:R-:W-:-:S03]  /*2330*/  FADD.FTZ R34, R34, R27 ;  /* 0x0000001b22227221 */ /* 0x000fc60000010000 */
[----:B------:R-:W-:Y:S02]  /*2340*/  FSEL R33, R32, R29, !P2 ;  /* 0x0000001d20217208 */ /* 0x000fe40005000000 */
[----:B------:R-:W-:Y:S02]  /*2350*/  IADD3 R31, R11, R0, R24 ;  /* 0x000000000b1f7210 */ /* 0x000fe40007ffe018 */
[----:B------:R-:W-:Y:S02]  /*2360*/  FSEL R35, R34, R27, !P2 ;  /* 0x0000001b22237208 */ /* 0x000fe40005000000 */
[----:B------:R-:W-:Y:S01]  /*2370*/  IADD3 R31, R19, R31, R12 ;  /* 0x0000001f131f7210 */ /* 0x000fe20007ffe00c */
[----:B------:R-:W-:-:S03]  /*2380*/  FADD.FTZ R33, R33, R28 ;  /* 0x0000001c21217221 */ /* 0x000fc60000010000 */
[----:B------:R-:W-:Y:S02]  /*2390*/  IADD3 R31, R25, R31, R18 ;  /* 0x0000001f191f7210 */ /* 0x000fe40007ffe012 */
[----:B------:R-:W-:Y:S01]  /*23a0*/  ISETP.NE.AND P1, PT, R26, RZ, PT ;  /* 0x000000ff1a00720c */ /* 0x000fe20003f25270 */
[----:B--2---:R-:W-:Y:S02]  /*23b0*/  FADD.FTZ R35, R35, R30 ;  /* 0x0000001e23237221 */ /* 0x004fe40000010000 */
[----:B------:R-:W-:Y:S01]  /*23c0*/  IMAD.IADD R32, R31, 0x1, R26 ;  /* 0x000000011f207824 */ /* 0x000fe200078e021a */
[----:B------:R-:W-:Y:S02]  /*23d0*/  FSEL R31, R33, R28, !P1 ;  /* 0x0000001c211f7208 */ /* 0x000fe40004800000 */
[----:B------:R-:W-:Y:S01]  /*23e0*/  FSEL R33, R35, R30, !P1 ;  /* 0x0000001e23217208 */ /* 0x000fe20004800000 */
[----:B0-----:R-:W-:Y:S06]  /*23f0*/  BRA.DIV UR6, `(.L_x_1553) ;  /* 0x0000000a06f87947 */ /* 0x001fec000b800000 */
[----:B------:R-:W0:Y:S01]  /*2400*/  SHFL.UP PT, R44, R31, 0x1, RZ ;  /* 0x042000001f2c7989 */ /* 0x000e2200000e00ff */
[----:B------:R-:W-:Y:S02]  /*2410*/  P2R R34, PR, RZ, 0x2 ;  /* 0x00000002ff227803 */ /* 0x000fe40000000000 */
[----:B------:R-:W-:Y:S01]  /*2420*/  ISETP.GE.AND P1, PT, R38, 0x1, PT ;  /* 0x000000012600780c */ /* 0x000fe20003f26270 */
[----:B------:R-:W1:Y:S01]  /*2430*/  SHFL.UP PT, R39, R32, 0x1, RZ ;  /* 0x0420000020277989 */ /* 0x000e6200000e00ff */
[----:B------:R-:W-:Y:S01]  /*2440*/  ISETP.NE.AND P0, PT, R32, RZ, PT ;  /* 0x000000ff2000720c */ /* 0x000fe20003f05270 */
[----:B0-----:R-:W-:-:S10]  /*2450*/  FADD.FTZ R44, R31, R44 ;  /* 0x0000002c1f2c7221 */ /* 0x001fd40000010000 */
[----:B-1----:R-:W-:Y:S02]  /*2460*/  @P1 IADD3 R32, R32, R39, RZ ;  /* 0x0000002720201210 */ /* 0x002fe40007ffe0ff */
        /* <DEDUP_REMOVED lines=18> */
[----:B------:R-:W-:-:S05]  /*2590*/  @P1 IMAD.IADD R32, R32, 0x1, R39 ;  /* 0x0000000120201824 */ /* 0x000fca00078e0227 */
        /* <DEDUP_REMOVED lines=9> */
[----:B------:R-:W-:Y:S01]  /*2630*/  @P1 IADD3 R32, R32, R39, RZ ;  /* 0x0000002720201210 */ /* 0x000fe20007ffe0ff */
[----:B0-----:R-:W-:-:S05]  /*2640*/  FADD.FTZ R44, R31, R44 ;  /* 0x0000002c1f2c7221 */ /* 0x001fca0000010000 */
[----:B------:R-:W-:Y:S02]  /*2650*/  @P1 FSEL R31, R44, R31, !P0 ;  /* 0x0000001f2c1f1208 */ /* 0x000fe40004000000 */
[----:B------:R-:W0:Y:S02]  /*2660*/  SHFL.UP PT, R44, R33, 0x8, RZ ;  /* 0x05000000212c7989 */ /* 0x000e2400000e00ff */
[----:B0-----:R-:W-:-:S05]  /*2670*/  FADD.FTZ R44, R33, R44 ;  /* 0x0000002c212c7221 */ /* 0x001fca0000010000 */
[----:B------:R-:W-:Y:S02]  /*2680*/  @P1 FSEL R33, R44, R33, !P0 ;  /* 0x000000212c211208 */ /* 0x000fe40004000000 */
[----:B------:R-:W0:Y:S01]  /*2690*/  SHFL.UP PT, R44, R31, 0x10, RZ ;  /* 0x060000001f2c7989 */ /* 0x000e2200000e00ff */
[----:B------:R-:W-:Y:S02]  /*26a0*/  ISETP.GE.AND P1, PT, R38, 0x10, PT ;  /* 0x000000102600780c */ /* 0x000fe40003f26270 */
[----:B------:R-:W-:Y:S01]  /*26b0*/  ISETP.NE.AND P0, PT, R32, RZ, PT ;  /* 0x000000ff2000720c */ /* 0x000fe20003f05270 */
[----:B------:R-:W1:Y:S01]  /*26c0*/  SHFL.UP PT, R39, R33, 0x10, RZ ;  /* 0x0600000021277989 */ /* 0x000e6200000e00ff */
[----:B0-----:R-:W-:Y:S01]  /*26d0*/  FADD.FTZ R44, R31, R44 ;  /* 0x0000002c1f2c7221 */ /* 0x001fe20000010000 */
[----:B-1----:R-:W-:-:S08]  /*26e0*/  FADD.FTZ R36, R33, R39 ;  /* 0x0000002721247221 */ /* 0x002fd00000010000 */
[----:B------:R-:W-:Y:S01]  /*26f0*/  @P1 FSEL R31, R44, R31, !P0 ;  /* 0x0000001f2c1f1208 */ /* 0x000fe20004000000 */
[----:B------:R-:W0:Y:S01]  /*2700*/  SHFL.UP PT, R39, R32, 0x10, RZ ;  /* 0x0600000020277989 */ /* 0x000e2200000e00ff */
[----:B------:R-:W-:Y:S02]  /*2710*/  @P1 FSEL R33, R36, R33, !P0 ;  /* 0x0000002124211208 */ /* 0x000fe40004000000 */
[----:B------:R-:W-:Y:S02]  /*2720*/  ISETP.GE.AND P0, PT, R38, 0x10, PT ;  /* 0x000000102600780c */ /* 0x000fe40003f06270 */
[----:B------:R-:W-:Y:S01]  /*2730*/  ISETP.NE.AND P1, PT, R34, RZ, PT ;  /* 0x000000ff2200720c */ /* 0x000fe20003f25270 */
[----:B------:R1:W2:Y:S10]  /*2740*/  SHFL.UP PT, R41, R33, 0x1, RZ ;  /* 0x0420000021297989 */ /* 0x0002b400000e00ff */
[----:B0-----:R-:W-:-:S02]  /*2750*/  @P0 IADD3 R32, R32, R39, RZ ;  /* 0x0000002720200210 */ /* 0x001fc40007ffe0ff */
[----:B------:R1:W0:Y:S04]  /*2760*/  SHFL.UP PT, R39, R31, 0x1, RZ ;  /* 0x042000001f277989 */ /* 0x00022800000e00ff */
[----:B------:R1:W3:Y:S02]  /*2770*/  SHFL.UP PT, R38, R32, 0x1, RZ ;  /* 0x0420000020267989 */ /* 0x0002e400000e00ff */
.L_x_1574:
[----:B-1----:R-:W-:Y:S02]  /*2780*/  P2R R32, PR, RZ, 0x2 ;  /* 0x00000002ff207803 */ /* 0x002fe40000000000 */
[----:B------:R-:W-:Y:S02]  /*2790*/  ISETP.NE.AND P1, PT, R17, RZ, PT ;  /* 0x000000ff1100720c */ /* 0x000fe40003f25270 */
[----:B------:R-:W-:Y:S01]  /*27a0*/  P2R R31, PR, RZ, 0x4 ;  /* 0x00000004ff1f7803 */ /* 0x000fe20000000000 */
[----:B------:R-:W1:Y:S01]  /*27b0*/  S2R R17, SR_CgaCtaId ;  /* 0x0000000000117919 */ /* 0x000e620000008800 */
[----:B------:R-:W-:-:S09]  /*27c0*/  PLOP3.LUT P0, PT, PT, PT, PT, 0x80, 0x0 ;  /* 0x000000000000781c */ /* 0x000fd20003f0f070 */
[----:B------:R-:W-:Y:S01]  /*27d0*/  @P1 ISETP.NE.AND P2, PT, R24, RZ, PT ;  /* 0x000000ff1800120c */ /* 0x000fe20003f45270 */
[----:B---3--:R-:W-:-:S03]  /*27e0*/  @P1 IMAD.IADD R24, R38, 0x1, R24 ;  /* 0x0000000126181824 */ /* 0x008fc600078e0218 */
[----:B------:R-:W-:Y:S02]  /*27f0*/  @P1 PLOP3.LUT P0, PT, P2, PT, PT, 0x80, 0x0 ;  /* 0x000000000000181c */ /* 0x000fe4000170f070 */
[----:B------:R-:W-:Y:S02]  /*2800*/  ISETP.NE.AND P2, PT, R31, RZ, PT ;  /* 0x000000ff1f00720c */ /* 0x000fe40003f45270 */
[----:B------:R-:W3:Y:S01]  /*2810*/  S2R R31, SR_TID.X ;  /* 0x00000000001f7919 */ /* 0x000ee20000002100 */
[----:B------:R-:W-:Y:S02]  /*2820*/  IADD3 R0, R0, R24, RZ ;  /* 0x0000001800007210 */ /* 0x000fe40007ffe0ff */
[----:B------:R-:W-:Y:S02]  /*2830*/  ISETP.NE.AND P1, PT, R32, RZ, PT ;  /* 0x000000ff2000720c */ /* 0x000fe40003f25270 */
[----:B------:R-:W-:Y:S02]  /*2840*/  IADD3 R11, R11, R0, RZ ;  /* 0x000000000b0b7210 */ /* 0x000fe40007ffe0ff */
[----:B------:R-:W-:-:S02]  /*2850*/  MOV R32, 0x400 ;  /* 0x0000040000207802 */ /* 0x000fc40000000f00 */
[----:B0-----:R-:W-:Y:S01]  /*2860*/  @!P0 FADD.FTZ R7, R39, R7 ;  /* 0x0000000727078221 */ /* 0x001fe20000010000 */
[----:B--2---:R-:W-:Y:S01]  /*2870*/  @!P0 FADD.FTZ R9, R41, R9 ;  /* 0x0000000929098221 */ /* 0x004fe20000010000 */
[----:B------:R-:W-:Y:S01]  /*2880*/  ISETP.NE.AND P0, PT, R40, RZ, PT ;  /* 0x000000ff2800720c */ /* 0x000fe20003f05270 */
[----:B------:R-:W-:Y:S01]  /*2890*/  IMAD.IADD R12, R12, 0x1, R11 ;  /* 0x000000010c0c7824 */ /* 0x000fe200078e020b */
[----:B-1----:R-:W-:-:S04]  /*28a0*/  LEA R32, R17, R32, 0x18 ;  /* 0x0000002011207211 */ /* 0x002fc800078ec0ff */
[----:B------:R-:W-:-:S04]  /*28b0*/  IADD3 R19, R19, R12, RZ ;  /* 0x0000000c13137210 */ /* 0x000fc80007ffe0ff */
[----:B------:R-:W-:-:S03]  /*28c0*/  IADD3 R18, R18, R19, RZ ;  /* 0x0000001312127210 */ /* 0x000fc60007ffe0ff */
        /* <DEDUP_REMOVED lines=8> */
[----:B---3--:R-:W-:-:S02]  /*2950*/  IMAD R31, R31, 0x6c, R32 ;  /* 0x0000006c1f1f7824 */ /* 0x008fc400078e0220 */
[----:B------:R-:W-:Y:S01]  /*2960*/  @!P4 FADD.FTZ R21, R21, R14 ;  /* 0x0000000e1515c221 */ /* 0x000fe20000010000 */
[----:B------:R-:W-:Y:S02]  /*2970*/  @!P4 FADD.FTZ R23, R23, R16 ;  /* 0x000000101717c221 */ /* 0x000fe40000010000 */
[----:B------:R1:W-:Y:S01]  /*2980*/  STS [R31+0x10], R24 ;  /* 0x000010181f007388 */ /* 0x0003e20000000800 */
[----:B------:R-:W-:Y:S01]  /*2990*/  @!P3 FADD.FTZ R20, R20, R21 ;  /* 0x000000151414b221 */ /* 0x000fe20000010000 */
[----:B------:R-:W-:Y:S02]  /*29a0*/  @!P3 FADD.FTZ R22, R22, R23 ;  /* 0x000000171616b221 */ /* 0x000fe40000010000 */
        /* <DEDUP_REMOVED lines=27> */
.L_x_1552:
[----:B01----:R-:W0:Y:S01]  /*2b60*/  S2R R0, SR_TID.X ;  /* 0x0000000000007919 */ /* 0x003e220000002100 */
[----:B------:R-:W1:Y:S01]  /*2b70*/  LDC R7, c[0x0][0x2b4] ;  /* 0x0000ad00ff077b82 */ /* 0x000e620000000800 */
[----:B------:R-:W-:Y:S01]  /*2b80*/  MOV R13, 0x400 ;  /* 0x00000400000d7802 */ /* 0x000fe20000000f00 */
[----:B------:R-:W-:Y:S05]  /*2b90*/  WARPSYNC.ALL ;  /* 0x0000000000007948 */ /* 0x000fea0003800000 */
[----:B------:R-:W2:Y:S01]  /*2ba0*/  S2R R15, SR_CgaCtaId ;  /* 0x00000000000f7919 */ /* 0x000ea20000008800 */
[----:B------:R-:W3:Y:S01]  /*2bb0*/  S2R R12, SR_TID.X ;  /* 0x00000000000c7919 */ /* 0x000ee20000002100 */
[----:B0-----:R-:W-:Y:S01]  /*2bc0*/  LEA.HI R2, R0, R0, RZ, 0x1d ;  /* 0x0000000000027211 */ /* 0x001fe200078fe8ff */
[----:B-1----:R-:W-:Y:S01]  /*2bd0*/  IMAD R0, R10, R7, RZ ;  /* 0x000000070a007224 */ /* 0x002fe200078e02ff */
[----:B--2---:R-:W-:-:S04]  /*2be0*/  LEA R9, R15, R13, 0x18 ;  /* 0x0000000d0f097211 */ /* 0x004fc800078ec0ff */
[----:B---3--:R-:W-:Y:S01]  /*2bf0*/  LEA R0, R12, -R0, 0x1 ;  /* 0x800000000c007211 */ /* 0x008fe200078e08ff */
        /* <DEDUP_REMOVED lines=10> */
[----:B------:R-:W1:Y:S01]  /*2ca0*/  LDC R7, c[0x0][0x2b8] ;  /* 0x0000ae00ff077b82 */ /* 0x000e620000000800 */
[----:B------:R-:W-:Y:S04]  /*2cb0*/  @!P2 LDS R9, [R17+0x18] ;  /* 0x000018001109a984 */ /* 0x000fe80000000800 */
[----:B------:R-:W2:Y:S01]  /*2cc0*/  @!P2 LDS R8, [R17+0x14] ;  /* 0x000014001108a984 */ /* 0x000ea20000000800 */
[----:B0-----:R-:W-:-:S05]  /*2cd0*/  IMAD R2, R11, UR6, R12 ;  /* 0x000000060b027c24 */ /* 0x001fca000f8e020c */
[----:B------:R-:W-:Y:S01]  /*2ce0*/  ISETP.GE.AND P0, PT, R2, UR8, PT ;  /* 0x0000000802007c0c */ /* 0x000fe2000bf06270 */
[----:B-1----:R-:W-:-:S03]  /*2cf0*/  IMAD R14, R7, UR6, R12 ;  /* 0x00000006070e7c24 */ /* 0x002fc6000f8e020c */
[----:B------:R-:W-:Y:S02]  /*2d00*/  ISETP.LT.U32.AND P0, PT, R12, R11, !P0 ;  /* 0x0000000b0c00720c */ /* 0x000fe40004701070 */
[----:B------:R-:W-:Y:S02]  /*2d10*/  @!P2 LEA R7, R15, R0, 0x18 ;  /* 0x000000000f07a211 */ /* 0x000fe400078ec0ff */
[----:B------:R-:W-:Y:S02]  /*2d20*/  ISETP.GE.U32.AND P1, PT, R14, UR10, PT ;  /* 0x0000000a0e007c0c */ /* 0x000fe4000bf26070 */
[----:B------:R-:W-:Y:S02]  /*2d30*/  @!P2 LEA R7, R10, R7, 0x3 ;  /* 0x000000070a07a211 */ /* 0x000fe400078e18ff */
[----:B------:R-:W-:-:S04]  /*2d40*/  SHF.R.S32.HI R16, RZ, 0x1f, R14 ;  /* 0x0000001fff107819 */ /* 0x000fc8000001140e */
[----:B------:R-:W-:Y:S01]  /*2d50*/  ISETP.GE.AND.EX P1, PT, R16, UR11, PT, P1 ;  /* 0x0000000b10007c0c */ /* 0x000fe2000bf26310 */
[----:B--2---:R0:W-:Y:S01]  /*2d60*/  @!P2 STS.64 [R7], R8 ;  /* 0x000000080700a388 */ /* 0x0041e20000000a00 */
[----:B------:R-:W-:Y:S06]  /*2d70*/  BAR.SYNC.DEFER_BLOCKING 0x0 ;  /* 0x0000000000007b1d */ /* 0x000fec0000010000 */
[----:B------:R-:W-:Y:S05]  /*2d80*/  @!P0 BRA `(.L_x_1555) ;  /* 0x0000000000388947 */ /* 0x000fea0003800000 */
[----:B------:R-:W-:Y:S01]  /*2d90*/  VIADD R0, R13, 0xda0 ;  /* 0x00000da00d007836 */ /* 0x000fe20000000000 */
[----:B0-----:R-:W0:Y:S01]  /*2da0*/  S2R R7, SR_CTAID.Z ;  /* 0x0000000000077919 */ /* 0x001e220000002700 */
[----:B------:R-:W1:Y:S03]  /*2db0*/  LDC.64 R10, c[0x0][0x268] ;  /* 0x00009a00ff0a7b82 */ /* 0x000e660000000a00 */
        /* <DEDUP_REMOVED lines=11> */
.L_x_1555:
[----:B------:R-:W-:Y:S05]  /*2e70*/  BSYNC B0 ;  /* 0x0000000000007941 */ /* 0x000fea0003800000 */
.L_x_1554:
        /* <DEDUP_REMOVED lines=22> */
.L_x_1553:
[----:B------:R-:W-:Y:S01]  /*2fe0*/  HFMA2.MMA R36, -RZ, RZ, 0, 0 ;  /* 0x00000000ff247435 */ /* 0x000fe200000001ff */
[----:B------:R-:W-:Y:S01]  /*2ff0*/  MOV R35, R32 ;  /* 0x0000002000237202 */ /* 0x000fe20000000f00 */
[----:B------:R-:W-:Y:S01]  /*3000*/  IMAD.MOV.U32 R34, RZ, RZ, 0x1 ;  /* 0x00000001ff227424 */ /* 0x000fe200078e00ff */
[----:B------:R-:W-:Y:S02]  /*3010*/  MOV R37, 0xffffffff ;  /* 0xffffffff00257802 */ /* 0x000fe40000000f00 */
[----:B------:R-:W-:Y:S02]  /*3020*/  P2R R41, PR, RZ, 0x4 ;  /* 0x00000004ff297803 */ /* 0x000fe40000000000 */
[----:B------:R-:W-:-:S13]  /*3030*/  ISETP.GE.AND P2, PT, R38, 0x1, PT ;  /* 0x000000012600780c */ /* 0x000fda0003f46270 */
[----:B------:R-:W-:Y:S05]  /*3040*/  WARPSYNC.COLLECTIVE R37, `(.L_x_1556) ;  /* 0x0000000025087348 */ /* 0x000fea0003c00000 */
[----:B------:R0:W1:Y:S02]  /*3050*/  SHFL.UP P0, R43, R35, R34, R36 ;  /* 0x04000022232b7389 */ /* 0x0000640000000024 */
[----:B01----:R-:W-:Y:S01]  /*3060*/  ENDCOLLECTIVE ;  /* 0x000000000000791b */ /* 0x003fe20003800000 */
.L_x_1556:
[----:B------:R-:W-:Y:S02]  /*3070*/  P2R R42, PR, RZ, 0x2 ;  /* 0x00000002ff2a7803 */ /* 0x000fe40000000000 */
[----:B------:R-:W-:Y:S02]  /*3080*/  ISETP.NE.AND P1, PT, R32, RZ, PT ;  /* 0x000000ff2000720c */ /* 0x000fe40003f25270 */
[----:B------:R-:W-:Y:S01]  /*3090*/  MOV R35, R31 ;  /* 0x0000001f00237202 */ /* 0x000fe20000000f00 */
[----:B------:R-:W-:-:S10]  /*30a0*/  IMAD.MOV.U32 R39, RZ, RZ, R43 ;  /* 0x000000ffff277224 */ /* 0x000fd400078e002b */
[----:B------:R-:W-:Y:S05]  /*30b0*/  WARPSYNC.COLLECTIVE R37, `(.L_x_1557) ;  /* 0x0000000025087348 */ /* 0x000fea0003c00000 */
[----:B------:R0:W1:Y:S02]  /*30c0*/  SHFL.UP P0, R43, R35, R34, R36 ;  /* 0x04000022232b7389 */ /* 0x0000640000000024 */
[----:B01----:R-:W-:Y:S01]  /*30d0*/  ENDCOLLECTIVE ;  /* 0x000000000000791b */ /* 0x003fe20003800000 */
.L_x_1557:
[----:B------:R-:W-:Y:S01]  /*30e0*/  @P2 IADD3 R32, R32, R39, RZ ;  /* 0x0000002720202210 */ /* 0x000fe20007ffe0ff */
[----:B------:R-:W-:Y:S01]  /*30f0*/  IMAD.MOV.U32 R35, RZ, RZ, R33 ;  /* 0x000000ffff237224 */ /* 0x000fe200078e0021 */
[----:B------:R-:W-:-:S07]  /*3100*/  MOV R44, R43 ;  /* 0x0000002b002c7202 */ /* 0x000fce0000000f00 */
[----:B------:R-:W-:Y:S05]  /*3110*/  WARPSYNC.COLLECTIVE R37, `(.L_x_1558) ;  /* 0x0000000025087348 */ /* 0x000fea0003c00000 */
[----:B------:R0:W1:Y:S02]  /*3120*/  SHFL.UP P0, R43, R35, R34, R36 ;  /* 0x04000022232b7389 */ /* 0x0000640000000024 */
[----:B01----:R-:W-:Y:S01]  /*3130*/  ENDCOLLECTIVE ;  /* 0x000000000000791b */ /* 0x003fe20003800000 */
.L_x_1558:
[----:B------:R-:W-:-:S05]  /*3140*/  FADD.FTZ R44, R31, R44 ;  /* 0x0000002c1f2c7221 */ /* 0x000fca0000010000 */
[----:B------:R-:W-:Y:S01]  /*3150*/  @P2 FSEL R31, R44, R31, !P1 ;  /* 0x0000001f2c1f2208 */ /* 0x000fe20004800000 */
[----:B------:R-:W-:Y:S01]  /*3160*/  HFMA2.MMA R34, -RZ, RZ, 0, 1.1920928955078125e-07 ;  /* 0x00000002ff227435 */ /* 0x000fe200000001ff */
[----:B------:R-:W-:Y:S01]  /*3170*/  IMAD.MOV.U32 R35, RZ, RZ, R32 ;  /* 0x000000ffff237224 */ /* 0x000fe200078e0020 */
[----:B------:R-:W-:-:S09]  /*3180*/  MOV R44, R43 ;  /* 0x0000002b002c7202 */ /* 0x000fd20000000f00 */
[----:B------:R-:W-:Y:S05]  /*3190*/  WARPSYNC.COLLECTIVE R37, `(.L_x_1559) ;  /* 0x0000000025087348 */ /* 0x000fea0003c00000 */
[----:B------:R0:W1:Y:S02]  /*31a0*/  SHFL.UP P0, R43, R35, R34, R36 ;  /* 0x04000022232b7389 */ /* 0x0000640000000024 */
[----:B01----:R-:W-:Y:S01]  /*31b0*/  ENDCOLLECTIVE ;  /* 0x000000000000791b */ /* 0x003fe20003800000 */
.L_x_1559:
[----:B------:R-:W-:-:S05]  /*31c0*/  FADD.FTZ R44, R33, R44 ;  /* 0x0000002c212c7221 */ /* 0x000fca0000010000 */
[----:B------:R-:W-:Y:S02]  /*31d0*/  @P2 FSEL R33, R44, R33, !P1 ;  /* 0x000000212c212208 */ /* 0x000fe40004800000 */
[----:B------:R-:W-:Y:S02]  /*31e0*/  ISETP.GE.AND P1, PT, R38, 0x2, PT ;  /* 0x000000022600780c */ /* 0x000fe40003f26270 */
[----:B------:R-:W-:Y:S01]  /*31f0*/  ISETP.NE.AND P2, PT, R32, RZ, PT ;  /* 0x000000ff2000720c */ /* 0x000fe20003f45270 */
[----:B------:R-:W-:Y:S01]  /*3200*/  IMAD.MOV.U32 R35, RZ, RZ, R31 ;  /* 0x000000ffff237224 */ /* 0x000fe200078e001f */
[----:B------:R-:W-:-:S11]  /*3210*/  MOV R39, R43 ;  /* 0x0000002b00277202 */ /* 0x000fd60000000f00 */
[----:B------:R-:W-:Y:S05]  /*3220*/  WARPSYNC.COLLECTIVE R37, `(.L_x_1560) ;  /* 0x0000000025087348 */ /* 0x000fea0003c00000 */
[----:B------:R0:W1:Y:S02]  /*3230*/  SHFL.UP P0, R43, R35, R34, R36 ;  /* 0x04000022232b7389 */ /* 0x0000640000000024 */
[----:B01----:R-:W-:Y:S01]  /*3240*/  ENDCOLLECTIVE ;  /* 0x000000000000791b */ /* 0x003fe20003800000 */
.L_x_1560:
[----:B------:R-:W-:Y:S02]  /*3250*/  @P1 IADD3 R32, R32, R39, RZ ;  /* 0x0000002720201210 */ /* 0x000fe40007ffe0ff */
[----:B------:R-:W-:Y:S02]  /*3260*/  MOV R35, R33 ;  /* 0x0000002100237202 */ /* 0x000fe40000000f00 */
[----:B------:R-:W-:-:S07]  /*3270*/  MOV R44, R43 ;  /* 0x0000002b002c7202 */ /* 0x000fce0000000f00 */
[----:B------:R-:W-:Y:S05]  /*3280*/  WARPSYNC.COLLECTIVE R37, `(.L_x_1561) ;  /* 0x0000000025087348 */ /* 0x000fea0003c00000 */
[----:B------:R0:W1:Y:S02]  /*3290*/  SHFL.UP P0, R43, R35, R34, R36 ;  /* 0x04000022232b7389 */ /* 0x0000640000000024 */
[----:B01----:R-:W-:Y:S01]  /*32a0*/  ENDCOLLECTIVE ;  /* 0x000000000000791b */ /* 0x003fe20003800000 */
.L_x_1561:
[----:B------:R-:W-:-:S05]  /*32b0*/  FADD.FTZ R44, R31, R44 ;  /* 0x0000002c1f2c7221 */ /* 0x000fca0000010000 */
[----:B------:R-:W-:Y:S02]  /*32c0*/  @P1 FSEL R31, R44, R31, !P2 ;  /* 0x0000001f2c1f1208 */ /* 0x000fe40005000000 */
[----:B------:R-:W-:Y:S01]  /*32d0*/  MOV R35, R32 ;  /* 0x0000002000237202 */ /* 0x000fe20000000f00 */
[----:B------:R-:W-:Y:S02]  /*32e0*/  IMAD.MOV.U32 R34, RZ, RZ, 0x4 ;  /* 0x00000004ff227424 */ /* 0x000fe400078e00ff */
[----:B------:R-:W-:-:S07]  /*32f0*/  IMAD.MOV.U32 R44, RZ, RZ, R43 ;  /* 0x000000ffff2c7224 */ /* 0x000fce00078e002b */
[----:B------:R-:W-:Y:S05]  /*3300*/  WARPSYNC.COLLECTIVE R37, `(.L_x_1562) ;  /* 0x0000000025087348 */ /* 0x000fea0003c00000 */
[----:B------:R0:W1:Y:S02]  /*3310*/  SHFL.UP P0, R43, R35, R34, R36 ;  /* 0x04000022232b7389 */ /* 0x0000640000000024 */
[----:B01----:R-:W-:Y:S01]  /*3320*/  ENDCOLLECTIVE ;  /* 0x000000000000791b */ /* 0x003fe20003800000 */
.L_x_1562:
[----:B------:R-:W-:-:S05]  /*3330*/  FADD.FTZ R44, R33, R44 ;  /* 0x0000002c212c7221 */ /* 0x000fca0000010000 */
[----:B------:R-:W-:Y:S02]  /*3340*/  @P1 FSEL R33, R44, R33, !P2 ;  /* 0x000000212c211208 */ /* 0x000fe40005000000 */
[----:B------:R-:W-:Y:S02]  /*3350*/  ISETP.GE.AND P1, PT, R38, 0x4, PT ;  /* 0x000000042600780c */ /* 0x000fe40003f26270 */
[----:B------:R-:W-:Y:S02]  /*3360*/  ISETP.NE.AND P2, PT, R32, RZ, PT ;  /* 0x000000ff2000720c */ /* 0x000fe40003f45270 */
[----:B------:R-:W-:Y:S02]  /*3370*/  MOV R35, R31 ;  /* 0x0000001f00237202 */ /* 0x000fe40000000f00 */
[----:B------:R-:W-:-:S09]  /*3380*/  MOV R39, R43 ;  /* 0x0000002b00277202 */ /* 0x000fd20000000f00 */
[----:B------:R-:W-:Y:S05]  /*3390*/  WARPSYNC.COLLECTIVE R37, `(.L_x_1563) ;  /* 0x0000000025087348 */ /* 0x000fea0003c00000 */
[----:B------:R0:W1:Y:S02]  /*33a0*/  SHFL.UP P0, R43, R35, R34, R36 ;  /* 0x04000022232b7389 */ /* 0x0000640000000024 */
[----:B01----:R-:W-:Y:S01]  /*33b0*/  ENDCOLLECTIVE ;  /* 0x000000000000791b */ /* 0x003fe20003800000 */
.L_x_1563:
[----:B------:R-:W-:Y:S01]  /*33c0*/  @P1 IMAD.IADD R32, R32, 0x1, R39 ;  /* 0x0000000120201824 */ /* 0x000fe200078e0227 */
[----:B------:R-:W-:Y:S01]  /*33d0*/  MOV R35, R33 ;  /* 0x0000002100237202 */ /* 0x000fe20000000f00 */
[----:B------:R-:W-:-:S07]  /*33e0*/  IMAD.MOV.U32 R44, RZ, RZ, R43 ;  /* 0x000000ffff2c7224 */ /* 0x000fce00078e002b */
[----:B------:R-:W-:Y:S05]  /*33f0*/  WARPSYNC.COLLECTIVE R37, `(.L_x_1564) ;  /* 0x0000000025087348 */ /* 0x000fea0003c00000 */
[----:B------:R0:W1:Y:S02]  /*3400*/  SHFL.UP P0, R43, R35, R34, R36 ;  /* 0x04000022232b7389 */ /* 0x0000640000000024 */
[----:B01----:R-:W-:Y:S01]  /*3410*/  ENDCOLLECTIVE ;  /* 0x000000000000791b */ /* 0x003fe20003800000 */
.L_x_1564:
[----:B------:R-:W-:-:S05]  /*3420*/  FADD.FTZ R44, R31, R44 ;  /* 0x0000002c1f2c7221 */ /* 0x000fca0000010000 */
[----:B------:R-:W-:Y:S01]  /*3430*/  @P1 FSEL R31, R44, R31, !P2 ;  /* 0x0000001f2c1f1208 */ /* 0x000fe20005000000 */
[----:B------:R-:W-:Y:S01]  /*3440*/  HFMA2.MMA R34, -RZ, RZ, 0, 4.76837158203125e-07 ;  /* 0x00000008ff227435 */ /* 0x000fe200000001ff */
[----:B------:R-:W-:Y:S02]  /*3450*/  MOV R35, R32 ;  /* 0x0000002000237202 */ /* 0x000fe40000000f00 */
[----:B------:R-:W-:-:S08]  /*3460*/  MOV R44, R43 ;  /* 0x0000002b002c7202 */ /* 0x000fd00000000f00 */
[----:B------:R-:W-:Y:S05]  /*3470*/  WARPSYNC.COLLECTIVE R37, `(.L_x_1565) ;  /* 0x0000000025087348 */ /* 0x000fea0003c00000 */
[----:B------:R0:W1:Y:S02]  /*3480*/  SHFL.UP P0, R43, R35, R34, R36 ;  /* 0x04000022232b7389 */ /* 0x0000640000000024 */
[----:B01----:R-:W-:Y:S01]  /*3490*/  ENDCOLLECTIVE ;  /* 0x000000000000791b */ /* 0x003fe20003800000 */
.L_x_1565:
[----:B------:R-:W-:-:S05]  /*34a0*/  FADD.FTZ R44, R33, R44 ;  /* 0x0000002c212c7221 */ /* 0x000fca0000010000 */
[----:B------:R-:W-:Y:S02]  /*34b0*/  @P1 FSEL R33, R44, R33, !P2 ;  /* 0x000000212c211208 */ /* 0x000fe40005000000 */
[----:B------:R-:W-:Y:S02]  /*34c0*/  ISETP.GE.AND P1, PT, R38, 0x8, PT ;  /* 0x000000082600780c */ /* 0x000fe40003f26270 */
[----:B------:R-:W-:Y:S02]  /*34d0*/  ISETP.NE.AND P2, PT, R32, RZ, PT ;  /* 0x000000ff2000720c */ /* 0x000fe40003f45270 */
[----:B------:R-:W-:Y:S01]  /*34e0*/  MOV R35, R31 ;  /* 0x0000001f00237202 */ /* 0x000fe20000000f00 */
[----:B------:R-:W-:-:S10]  /*34f0*/  IMAD.MOV.U32 R39, RZ, RZ, R43 ;  /* 0x000000ffff277224 */ /* 0x000fd400078e002b */
[----:B------:R-:W-:Y:S05]  /*3500*/  WARPSYNC.COLLECTIVE R37, `(.L_x_1566) ;  /* 0x0000000025087348 */ /* 0x000fea0003c00000 */
[----:B------:R0:W1:Y:S02]  /*3510*/  SHFL.UP P0, R43, R35, R34, R36 ;  /* 0x04000022232b7389 */ /* 0x0000640000000024 */
[----:B01----:R-:W-:Y:S01]  /*3520*/  ENDCOLLECTIVE ;  /* 0x000000000000791b */ /* 0x003fe20003800000 */
.L_x_1566:
[----:B------:R-:W-:Y:S01]  /*3530*/  @P1 IADD3 R32, R32, R39, RZ ;  /* 0x0000002720201210 */ /* 0x000fe20007ffe0ff */
[----:B------:R-:W-:Y:S01]  /*3540*/  IMAD.MOV.U32 R35, RZ, RZ, R33 ;  /* 0x000000ffff237224 */ /* 0x000fe200078e0021 */
[----:B------:R-:W-:-:S07]  /*3550*/  MOV R44, R43 ;  /* 0x0000002b002c7202 */ /* 0x000fce0000000f00 */
[----:B------:R-:W-:Y:S05]  /*3560*/  WARPSYNC.COLLECTIVE R37, `(.L_x_1567) ;  /* 0x0000000025087348 */ /* 0x000fea0003c00000 */
[----:B------:R0:W1:Y:S02]  /*3570*/  SHFL.UP P0, R43, R35, R34, R36 ;  /* 0x04000022232b7389 */ /* 0x0000640000000024 */
[----:B01----:R-:W-:Y:S01]  /*3580*/  ENDCOLLECTIVE ;  /* 0x000000000000791b */ /* 0x003fe20003800000 */
.L_x_1567:
[----:B------:R-:W-:-:S05]  /*3590*/  FADD.FTZ R44, R31, R44 ;  /* 0x0000002c1f2c7221 */ /* 0x000fca0000010000 */
[----:B------:R-:W-:Y:S01]  /*35a0*/  @P1 FSEL R31, R44, R31, !P2 ;  /* 0x0000001f2c1f1208 */ /* 0x000fe20005000000 */
[----:B------:R-:W-:Y:S01]  /*35b0*/  HFMA2.MMA R34, -RZ, RZ, 0, 9.5367431640625e-07 ;  /* 0x00000010ff227435 */ /* 0x000fe200000001ff */
[----:B------:R-:W-:Y:S01]  /*35c0*/  IMAD.MOV.U32 R35, RZ, RZ, R32 ;  /* 0x000000ffff237224 */ /* 0x000fe200078e0020 */
[----:B------:R-:W-:-:S09]  /*35d0*/  MOV R44, R43 ;  /* 0x0000002b002c7202 */ /* 0x000fd20000000f00 */
[----:B------:R-:W-:Y:S05]  /*35e0*/  WARPSYNC.COLLECTIVE R37, `(.L_x_1568) ;  /* 0x0000000025087348 */ /* 0x000fea0003c00000 */
[----:B------:R0:W1:Y:S02]  /*35f0*/  SHFL.UP P0, R43, R35, R34, R36 ;  /* 0x04000022232b7389 */ /* 0x0000640000000024 */
[----:B01----:R-:W-:Y:S01]  /*3600*/  ENDCOLLECTIVE ;  /* 0x000000000000791b */ /* 0x003fe20003800000 */
.L_x_1568:
[----:B------:R-:W-:-:S05]  /*3610*/  FADD.FTZ R44, R33, R44 ;  /* 0x0000002c212c7221 */ /* 0x000fca0000010000 */
[----:B------:R-:W-:Y:S02]  /*3620*/  @P1 FSEL R33, R44, R33, !P2 ;  /* 0x000000212c211208 */ /* 0x000fe40005000000 */
        /* <DEDUP_REMOVED lines=9> */
.L_x_1569:
[----:B------:R-:W-:Y:S01]  /*36c0*/  IMAD.MOV.U32 R35, RZ, RZ, R33 ;  /* 0x000000ffff237224 */ /* 0x000fe200078e0021 */
[----:B------:R-:W-:-:S07]  /*36d0*/  MOV R44, R43 ;  /* 0x0000002b002c7202 */ /* 0x000fce0000000f00 */
[----:B------:R-:W-:Y:S05]  /*36e0*/  WARPSYNC.COLLECTIVE R37, `(.L_x_1570) ;  /* 0x0000000025087348 */ /* 0x000fea0003c00000 */
[----:B------:R0:W1:Y:S02]  /*36f0*/  SHFL.UP P0, R43, R35, R34, R36 ;  /* 0x04000022232b7389 */ /* 0x0000640000000024 */
[----:B01----:R-:W-:Y:S01]  /*3700*/  ENDCOLLECTIVE ;  /* 0x000000000000791b */ /* 0x003fe20003800000 */
.L_x_1570:
        /* <DEDUP_REMOVED lines=11> */
.L_x_1571:
[----:B------:R-:W-:Y:S02]  /*37c0*/  ISETP.NE.AND P1, PT, R42, RZ, PT ;  /* 0x000000ff2a00720c */ /* 0x000fe40003f25270 */
[----:B------:R-:W-:Y:S02]  /*37d0*/  MOV R35, R31 ;  /* 0x0000001f00237202 */ /* 0x000fe40000000f00 */
[----:B------:R-:W-:-:S09]  /*37e0*/  MOV R38, R43 ;  /* 0x0000002b00267202 */ /* 0x000fd20000000f00 */
[----:B------:R-:W-:Y:S05]  /*37f0*/  WARPSYNC.COLLECTIVE R37, `(.L_x_1572) ;  /* 0x0000000025087348 */ /* 0x000fea0003c00000 */
[----:B------:R0:W1:Y:S02]  /*3800*/  SHFL.UP P0, R43, R35, R34, R36 ;  /* 0x04000022232b7389 */ /* 0x0000640000000024 */
[----:B01----:R-:W-:Y:S01]  /*3810*/  ENDCOLLECTIVE ;  /* 0x000000000000791b */ /* 0x003fe20003800000 */
.L_x_1572:
[----:B------:R-:W-:Y:S01]  /*3820*/  MOV R35, R33 ;  /* 0x0000002100237202 */ /* 0x000fe20000000f00 */
[----:B------:R-:W-:-:S07]  /*3830*/  IMAD.MOV.U32 R39, RZ, RZ, R43 ;  /* 0x000000ffff277224 */ /* 0x000fce00078e002b */
[----:B------:R-:W-:Y:S05]  /*3840*/  WARPSYNC.COLLECTIVE R37, `(.L_x_1573) ;  /* 0x0000000025087348 */ /* 0x000fea0003c00000 */
[----:B------:R0:W1:Y:S02]  /*3850*/  SHFL.UP P0, R43, R35, R34, R36 ;  /* 0x04000022232b7389 */ /* 0x0000640000000024 */
[----:B01----:R-:W-:Y:S01]  /*3860*/  ENDCOLLECTIVE ;  /* 0x000000000000791b */ /* 0x003fe20003800000 */
.L_x_1573:
[----:B------:R-:W-:Y:S01]  /*3870*/  MOV R41, R43 ;  /* 0x0000002b00297202 */ /* 0x000fe20000000f00 */
[----:B------:R-:W-:Y:S06]  /*3880*/  BRA `(.L_x_1574) ;  /* 0xffffffec00bc7947 */ /* 0x000fec000383ffff */
.L_x_1575:
        /* <DEDUP_REMOVED lines=15> */
.L_x_4486:


//--------------------- .text._Z30group_norm_nhwc_bwd_sum_kernelI11Fp32IOBf16WLi120EEv26Group_norm_nhwc_bwd_params --------------------------
	.section	.text._Z30group_norm_nhwc_bwd_sum_kernelI11Fp32IOBf16WLi120EEv26Group_norm_nhwc_bwd_params,"ax",@progbits
	.align	128
        .global         _Z30group_norm_nhwc_bwd_sum_kernelI11Fp32IOBf16WLi120EEv26Group_norm_nhwc_bwd_params
        .type           _Z30group_norm_nhwc_bwd_sum_kernelI11Fp32IOBf16WLi120EEv26Group_norm_nhwc_bwd_params,@function
        .size           _Z30group_norm_nhwc_bwd_sum_kernelI11Fp32IOBf16WLi120EEv26Group_norm_nhwc_bwd_params,(.L_x_4487 - _Z30group_norm_nhwc_bwd_sum_kernelI11Fp32IOBf16WLi120EEv26Group_norm_nhwc_bwd_params)
        .other          _Z30group_norm_nhwc_bwd_sum_kernelI11Fp32IOBf16WLi120EEv26Group_norm_nhwc_bwd_params,@"STO_CUDA_ENTRY STV_DEFAULT"
_Z30group_norm_nhwc_bwd_sum_kernelI11Fp32IOBf16WLi120EEv26Group_norm_nhwc_bwd_params:
.text._Z30group_norm_nhwc_bwd_sum_kernelI11Fp32IOBf16WLi120EEv26Group_norm_nhwc_bwd_params:
        /* <DEDUP_REMOVED lines=44> */
[----:B------:R-:W-:Y:S02]  /*02c0*/  HFMA2.MMA R12, -RZ, RZ, 0, 0 ;  /* 0x00000000ff0c7435 */ /* 0x000fe400000001ff */
[----:B------:R-:W-:-:S03]  /*02d0*/  ISETP.GE.AND.EX P0, PT, R21, UR11, PT, P0 ;  /* 0x0000000b15007c0c */ /* 0x000fc6000bf06300 */
[----:B0-----:R-:W0:Y:S02]  /*02e0*/  MUFU.RCP R9, R9 ;  /* 0x0000000900097308 */ /* 0x001e240000001000 */
[----:B0-----:R-:W-:Y:S01]  /*02f0*/  IADD3 R2, R9, 0xffffffe, RZ ;  /* 0x0ffffffe09027810 */ /* 0x001fe20007ffe0ff */
[----:B------:R-:W-:-:S05]  /*0300*/  IMAD.MOV.U32 R9, RZ, RZ, RZ ;  /* 0x000000ffff097224 */ /* 0x000fca00078e00ff */
        /* <DEDUP_REMOVED lines=23> */
[----:B--2---:R-:W-:-:S02]  /*0480*/  SHF.L.U32 R3, R3, 0x10, RZ ;  /* 0x0000001003037819 */ /* 0x004fc400000006ff */
[----:B---3--:R-:W-:Y:S01]  /*0490*/  SHF.L.U32 R2, R2, 0x10, RZ ;  /* 0x0000001002027819 */ /* 0x008fe200000006ff */
[----:B----4-:R-:W-:Y:S01]  /*04a0*/  @P1 IMAD.U32 R12, R17, 0x10000, RZ ;  /* 0x00010000110c1824 */ /* 0x010fe200078e00ff */
[----:B------:R-:W-:-:S07]  /*04b0*/  @P1 SHF.L.U32 R9, R16, 0x10, RZ ;  /* 0x0000001010091819 */ /* 0x000fce00000006ff */
.L_x_1577:
[----:B------:R-:W-:Y:S05]  /*04c0*/  BSYNC B0 ;  /* 0x0000000000007941 */ /* 0x000fea0003800000 */
.L_x_1576:
[----:B------:R-:W0:Y:S01]  /*04d0*/  S2UR UR8, SR_CTAID.Y ;  /* 0x00000000000879c3 */ /* 0x000e220000002600 */
[----:B-----5:R-:W-:Y:S01]  /*04e0*/  FFMA.FTZ R16, -R4, R4, R5 ;  /* 0x0000000404107223 */ /* 0x020fe20000010105 */
[----:B------:R-:W-:Y:S01]  /*04f0*/  IMAD R14, R7, R19, R6 ;  /* 0x00000013070e7224 */ /* 0x000fe200078e0206 */
[----:B------:R-:W-:Y:S01]  /*0500*/  MOV R29, 0x3f800000 ;  /* 0x3f800000001d7802 */ /* 0x000fe20000000f00 */
[----:B------:R-:W-:Y:S01]  /*0510*/  HFMA2.MMA R30, -RZ, RZ, 0, 0 ;  /* 0x00000000ff1e7435 */ /* 0x000fe200000001ff */
[----:B------:R-:W-:Y:S02]  /*0520*/  MOV R28, RZ ;  /* 0x000000ff001c7202 */ /* 0x000fe40000000f00 */
[----:B------:R-:W-:Y:S01]  /*0530*/  FSETP.GTU.FTZ.AND P2, PT, R16, RZ, PT ;  /* 0x000000ff1000720b */ /* 0x000fe20003f5c000 */
[----:B------:R-:W1:Y:S01]  /*0540*/  LDC.64 R10, c[0x0][0x290] ;  /* 0x0000a400ff0a7b82 */ /* 0x000e620000000a00 */
[----:B------:R-:W-:-:S11]  /*0550*/  ISETP.GE.U32.AND P3, PT, R14, R7, PT ;  /* 0x000000070e00720c */ /* 0x000fd60003f66070 */
[----:B------:R-:W2:Y:S02]  /*0560*/  @P2 LDC R15, c[0x0][0x250] ;  /* 0x00009400ff0f2b82 */ /* 0x000ea40000000800 */
[-C--:B------:R-:W-:Y:S01]  /*0570*/  @P3 IADD3 R14, R14, -R7.reuse, RZ ;  /* 0x800000070e0e3210 */ /* 0x080fe20007ffe0ff */
[----:B------:R-:W-:Y:S01]  /*0580*/  @P3 VIADD R18, R18, 0x1 ;  /* 0x0000000112123836 */ /* 0x000fe20000000000 */
[----:B------:R-:W-:Y:S01]  /*0590*/  ISETP.NE.U32.AND P3, PT, R7, RZ, PT ;  /* 0x000000ff0700720c */ /* 0x000fe20003f65070 */
[----:B0-----:R-:W-:Y:S01]  /*05a0*/  IMAD R22, R8, UR8, RZ ;  /* 0x0000000808167c24 */ /* 0x001fe2000f8e02ff */
[----:B------:R-:W-:-:S04]  /*05b0*/  ISETP.GE.U32.AND P4, PT, R14, R7, PT ;  /* 0x000000070e00720c */ /* 0x000fc80003f86070 */
[----:B------:R-:W-:Y:S02]  /*05c0*/  SHF.R.S32.HI R25, RZ, 0x1f, R22 ;  /* 0x0000001fff197819 */ /* 0x000fe40000011416 */
[----:B------:R-:W-:-:S04]  /*05d0*/  IADD3 R5, P1, R22, R8, RZ ;  /* 0x0000000816057210 */ /* 0x000fc80007f3e0ff */
[----:B------:R-:W-:Y:S02]  /*05e0*/  LEA.HI.X.SX32 R8, R8, R25, 0x1, P1 ;  /* 0x0000001908087211 */ /* 0x000fe400008f0eff */
[----:B-1----:R-:W-:Y:S02]  /*05f0*/  ISETP.LT.U32.AND P1, PT, R5, R10, PT ;  /* 0x0000000a0500720c */ /* 0x002fe40003f21070 */
[----:B------:R-:W-:Y:S02]  /*0600*/  @P4 IADD3 R18, R18, 0x1, RZ ;  /* 0x0000000112124810 */ /* 0x000fe40007ffe0ff */
[----:B------:R-:W-:Y:S01]  /*0610*/  ISETP.LT.AND.EX P1, PT, R8, R11, PT, P1 ;  /* 0x0000000b0800720c */ /* 0x000fe20003f21310 */
[----:B--2---:R-:W-:Y:S01]  /*0620*/  @P2 FADD.FTZ R14, R16, R15 ;  /* 0x0000000f100e2221 */ /* 0x004fe20000010000 */
[----:B------:R-:W-:Y:S02]  /*0630*/  SEL R13, R13, R18, !P3 ;  /* 0x000000120d0d7207 */ /* 0x000fe40005800000 */
[----:B------:R-:W-:Y:S01]  /*0640*/  SEL R5, R5, R10, P1 ;  /* 0x0000000a05057207 */ /* 0x000fe20000800000 */
[----:B------:R0:W1:Y:S01]  /*0650*/  @P2 MUFU.RSQ R29, R14 ;  /* 0x0000000e001d2308 */ /* 0x0000620000001400 */
[----:B------:R-:W-:-:S02]  /*0660*/  IADD3 R8, -R13, RZ, RZ ;  /* 0x000000ff0d087210 */ /* 0x000fc40007ffe1ff */
[----:B------:R-:W-:Y:S02]  /*0670*/  CS2R R10, SRZ ;  /* 0x00000000000a7805 */ /* 0x000fe4000001ff00 */
        /* <DEDUP_REMOVED lines=28> */
[----:B------:R-:W-:Y:S02]  /*0840*/  @!P0 IMAD R8, R25, UR10, RZ ;  /* 0x0000000a19088c24 */ /* 0x000fe4000f8e02ff */
[----:B------:R-:W-:Y:S02]  /*0850*/  @!P0 IMAD.MOV.U32 R32, RZ, RZ, R34 ;  /* 0x000000ffff208224 */ /* 0x000fe400078e0022 */
[C---:B------:R-:W-:Y:S02]  /*0860*/  @!P0 IMAD R7, R23.reuse, UR11, R8 ;  /* 0x0000000b17078c24 */ /* 0x040fe4000f8e0208 */
[----:B------:R-:W-:Y:S01]  /*0870*/  @!P0 IMAD.WIDE.U32 R14, R23, UR10, R32 ;  /* 0x0000000a170e8c25 */ /* 0x000fe2000f8e0020 */
[----:B------:R-:W1:Y:S04]  /*0880*/  @!P0 LDC.64 R16, c[0x0][0x228] ;  /* 0x00008a00ff108b82 */ /* 0x000e680000000a00 */
[----:B------:R-:W-:-:S02]  /*0890*/  @!P0 IADD3 R15, R15, R7, RZ ;  /* 0x000000070f0f8210 */ /* 0x000fc40007ffe0ff */
[C---:B------:R-:W-:Y:S02]  /*08a0*/  @!P0 SHF.L.U32 R7, R14.reuse, 0x2, RZ ;  /* 0x000000020e078819 */ /* 0x040fe400000006ff */
        /* <DEDUP_REMOVED lines=9> */
[----:B------:R-:W-:Y:S02]  /*0940*/  VIADD R22, R22, 0x1 ;  /* 0x0000000116167836 */ /* 0x000fe40000000000 */
        /* <DEDUP_REMOVED lines=32> */
.L_x_1580:
[----:B------:R-:W-:Y:S05]  /*0b50*/  @!P2 BRA `(.L_x_1578) ;  /* 0x0000001000e4a947 */ /* 0x000fea0003800000 */
[----:B------:R-:W-:-:S04]  /*0b60*/  IADD3 R22, R22, 0x1, RZ ;  /* 0x0000000116167810 */ /* 0x000fc80007ffe0ff */
[----:B------:R-:W-:-:S07]  /*0b70*/  SHF.R.S32.HI R23, RZ, 0x1f, R22 ;  /* 0x0000001fff177819 */ /* 0x000fce0000011416 */
.L_x_1581:
[----:B------:R-:W0:Y:S01]  /*0b80*/  @!P0 LDC.64 R16, c[0x0][0x288] ;  /* 0x0000a200ff108b82 */ /* 0x000e220000000a00 */
[----:B------:R-:W-:Y:S02]  /*0b90*/  @!P0 IADD3 R21, P1, R22, -0x1, RZ ;  /* 0xffffffff16158810 */ /* 0x000fe40007f3e0ff */
[----:B------:R-:W-:Y:S02]  /*0ba0*/  @!P0 MOV R18, R34 ;  /* 0x0000002200128202 */ /* 0x000fe40000000f00 */
[----:B------:R-:W-:-:S03]  /*0bb0*/  @!P0 IADD3.X R19, R23, -0x1, RZ, P1, !PT ;  /* 0xffffffff17138810 */ /* 0x000fc60000ffe4ff */
[----:B------:R-:W1:Y:S02]  /*0bc0*/  @!P0 LDC.64 R14, c[0x0][0x230] ;  /* 0x00008c00ff0e8b82 */ /* 0x000e640000000a00 */
[----:B0-----:R-:W-:Y:S01]  /*0bd0*/  @!P0 IMAD R20, R19, R16, RZ ;  /* 0x0000001013148224 */ /* 0x001fe200078e02ff */
[----:B------:R-:W-:-:S03]  /*0be0*/  @!P0 MOV R19, R33 ;  /* 0x0000002100138202 */ /* 0x000fc60000000f00 */
[C---:B------:R-:W-:Y:S02]  /*0bf0*/  @!P0 IMAD R17, R21.reuse, R17, R20 ;  /* 0x0000001115118224 */ /* 0x040fe400078e0214 */
[----:B------:R-:W-:Y:S02]  /*0c00*/  @!P0 IMAD.WIDE.U32 R18, R21, R16, R18 ;  /* 0x0000001015128225 */ /* 0x000fe400078e0012 */
[----:B------:R-:W0:Y:S02]  /*0c10*/  @!P0 LDC.64 R20, c[0x0][0x228] ;  /* 0x00008a00ff148b82 */ /* 0x000e240000000a00 */
[----:B------:R-:W-:Y:S01]  /*0c20*/  @!P0 IMAD.IADD R17, R19, 0x1, R17 ;  /* 0x0000000113118824 */ /* 0x000fe200078e0211 */
[----:B------:R-:W-:-:S04]  /*0c30*/  @!P0 SHF.L.U32 R27, R18, 0x2, RZ ;  /* 0x00000002121b8819 */ /* 0x000fc800000006ff */
[----:B-1----:R-:W-:Y:S02]  /*0c40*/  @!P0 IADD3 R24, P1, R27, R14, RZ ;  /* 0x0000000e1b188210 */ /* 0x002fe40007f3e0ff */
[----:B------:R-:W-:Y:S02]  /*0c50*/  @!P0 SHF.L.U64.HI R26, R18, 0x2, R17 ;  /* 0x00000002121a8819 */ /* 0x000fe40000010211 */
[----:B------:R-:W-:Y:S01]  /*0c60*/  CS2R R16, SRZ ;  /* 0x0000000000107805 */ /* 0x000fe2000001ff00 */
[----:B------:R-:W1:Y:S01]  /*0c70*/  @!P0 LDC.64 R18, c[0x0][0x288] ;  /* 0x0000a200ff128b82 */ /* 0x000e620000000a00 */
[----:B------:R-:W-:-:S05]  /*0c80*/  @!P0 IADD3.X R25, R26, R15, RZ, P1, !PT ;  /* 0x0000000f1a198210 */ /* 0x000fca0000ffe4ff */
[----:B------:R2:W3:Y:S02]  /*0c90*/  @!P0 LDG.E.64 R16, desc[UR6][R24.64] ;  /* 0x0000000618108981 */ /* 0x0004e4000c1e1b00 */
[----:B------:R-:W4:Y:S01]  /*0ca0*/  @!P0 LDC.64 R14, c[0x0][0x230] ;  /* 0x00008c00ff0e8b82 */ /* 0x000f220000000a00 */
[----:B0-----:R-:W-:Y:S02]  /*0cb0*/  @!P0 IADD3 R36, P1, R27, R20, RZ ;  /* 0x000000141b248210 */ /* 0x001fe40007f3e0ff */
[----:B--2---:R-:W-:-:S03]  /*0cc0*/  @!P0 MOV R24, R34 ;  /* 0x0000002200188202 */ /* 0x004fc60000000f00 */
[----:B------:R-:W-:Y:S01]  /*0cd0*/  @!P0 IMAD.X R37, R26, 0x1, R21, P1 ;  /* 0x000000011a258824 */ /* 0x000fe200008e0615 */
[----:B------:R-:W-:Y:S01]  /*0ce0*/  @!P0 MOV R25, R33 ;  /* 0x0000002100198202 */ /* 0x000fe20000000f00 */
        /* <DEDUP_REMOVED lines=8> */
[----:B----4-:R-:W-:-:S04]  /*0d70*/  @!P0 IADD3 R26, P1, R25, R14, RZ ;  /* 0x0000000e191a8210 */ /* 0x010fc80007f3e0ff */
[----:B------:R-:W-:Y:S02]  /*0d80*/  @!P0 IADD3.X R27, R24, R15, RZ, P1, !PT ;  /* 0x0000000f181b8210 */ /* 0x000fe40000ffe4ff */
        /* <DEDUP_REMOVED lines=47> */
[----:B------:R-:W-:-:S05]  /*1080*/  IADD3 R22, P2, R22, 0x2, RZ ;  /* 0x0000000216167810 */ /* 0x000fca0007f5e0ff */
[----:B------:R-:W-:Y:S02]  /*1090*/  IMAD.X R23, RZ, RZ, R23, P2 ;  /* 0x000000ffff177224 */ /* 0x000fe400010e0617 */
        /* <DEDUP_REMOVED lines=28> */
.L_x_1579:
[----:B------:R-:W-:Y:S01]  /*1260*/  LOP3.LUT P1, R9, R8, 0x3, RZ, 0xc0, !PT ;  /* 0x0000000308097812 */ /* 0x000fe2000782c0ff */
[----:B------:R-:W-:Y:S01]  /*1270*/  HFMA2.MMA R8, -RZ, RZ, 0, 0 ;  /* 0x00000000ff087435 */ /* 0x000fe200000001ff */
[----:B------:R-:W-:Y:S01]  /*1280*/  IADD3 R12, -R7, R10, RZ ;  /* 0x0000000a070c7210 */ /* 0x000fe20007ffe1ff */
[----:B------:R-:W-:Y:S01]  /*1290*/  HFMA2.MMA R7, -RZ, RZ, 0, 0 ;  /* 0x00000000ff077435 */ /* 0x000fe200000001ff */
[----:B------:R-:W-:Y:S02]  /*12a0*/  CS2R R10, SRZ ;  /* 0x00000000000a7805 */ /* 0x000fe4000001ff00 */
[----:B------:R-:W-:Y:S01]  /*12b0*/  MOV R28, RZ ;  /* 0x000000ff001c7202 */ /* 0x000fe20000000f00 */
[----:B------:R-:W-:-:S06]  /*12c0*/  IMAD.MOV.U32 R30, RZ, RZ, RZ ;  /* 0x000000ffff1e7224 */ /* 0x000fcc00078e00ff */
[----:B------:R-:W-:Y:S05]  /*12d0*/  @!P1 BRA `(.L_x_1582) ;  /* 0x0000000000b09947 */ /* 0x000fea0003800000 */
[----:B------:R-:W-:Y:S02]  /*12e0*/  MOV R8, RZ ;  /* 0x000000ff00087202 */ /* 0x000fe40000000f00 */
[----:B------:R-:W-:Y:S02]  /*12f0*/  CS2R R10, SRZ ;  /* 0x00000000000a7805 */ /* 0x000fe4000001ff00 */
[----:B------:R-:W-:Y:S02]  /*1300*/  MOV R28, RZ ;  /* 0x000000ff001c7202 */ /* 0x000fe40000000f00 */
[----:B------:R-:W-:Y:S02]  /*1310*/  MOV R7, RZ ;  /* 0x000000ff00077202 */ /* 0x000fe40000000f00 */
[----:B------:R-:W-:-:S07]  /*1320*/  MOV R30, RZ ;  /* 0x000000ff001e7202 */ /* 0x000fce0000000f00 */
.L_x_1583:
[----:B------:R-:W0:Y:S01]  /*1330*/  @!P0 LDC.64 R18, c[0x0][0x288] ;  /* 0x0000a200ff128b82 */ /* 0x000e220000000a00 */
[----:B------:R-:W-:Y:S01]  /*1340*/  @!P0 MOV R37, R33 ;  /* 0x0000002100258202 */ /* 0x000fe20000000f00 */
[----:B------:R-:W-:-:S06]  /*1350*/  @!P0 IMAD.MOV.U32 R36, RZ, RZ, R34 ;  /* 0x000000ffff248224 */ /* 0x000fcc00078e0022 */
[----:B------:R-:W1:Y:S08]  /*1360*/  @!P0 LDC.64 R16, c[0x0][0x230] ;  /* 0x00008c00ff108b82 */ /* 0x000e700000000a00 */
[----:B------:R-:W2:Y:S01]  /*1370*/  @!P0 LDC.64 R14, c[0x0][0x228] ;  /* 0x00008a00ff0e8b82 */ /* 0x000ea20000000a00 */
[-C--:B0-----:R-:W-:Y:S02]  /*1380*/  @!P0 IMAD R22, R25, R18.reuse, RZ ;  /* 0x0000001219168224 */ /* 0x081fe400078e02ff */
[----:B------:R-:W-:-:S04]  /*1390*/  @!P0 IMAD.WIDE.U32 R36, R23, R18, R36 ;  /* 0x0000001217248225 */ /* 0x000fc800078e0024 */
[----:B------:R-:W-:Y:S01]  /*13a0*/  @!P0 IMAD R27, R23, R19, R22 ;  /* 0x00000013171b8224 */ /* 0x000fe200078e0216 */
[----:B------:R-:W-:-:S04]  /*13b0*/  @!P0 SHF.L.U32 R19, R36, 0x2, RZ ;  /* 0x0000000224138819 */ /* 0x000fc800000006ff */
[----:B------:R-:W-:Y:S02]  /*13c0*/  @!P0 IADD3 R27, R37, R27, RZ ;  /* 0x0000001b251b8210 */ /* 0x000fe40007ffe0ff */
[C---:B-1----:R-:W-:Y:S02]  /*13d0*/  @!P0 IADD3 R26, P1, R19.reuse, R16, RZ ;  /* 0x00000010131a8210 */ /* 0x042fe40007f3e0ff */
[----:B------:R-:W-:Y:S02]  /*13e0*/  @!P0 SHF.L.U64.HI R36, R36, 0x2, R27 ;  /* 0x0000000224248819 */ /* 0x000fe4000001021b */
[----:B--2---:R-:W-:Y:S02]  /*13f0*/  @!P0 IADD3 R16, P2, R19, R14, RZ ;  /* 0x0000000e13108210 */ /* 0x004fe40007f5e0ff */
[----:B------:R-:W-:Y:S02]  /*1400*/  CS2R R18, SRZ ;  /* 0x0000000000127805 */ /* 0x000fe4000001ff00 */
[C---:B------:R-:W-:Y:S01]  /*1410*/  @!P0 IADD3.X R27, R36.reuse, R17, RZ, P1, !PT ;  /* 0x00000011241b8210 */ /* 0x040fe20000ffe4ff */
[----:B------:R-:W-:Y:S01]  /*1420*/  @!P0 IMAD.X R17, R36, 0x1, R15, P2 ;  /* 0x0000000124118824 */ /* 0x000fe200010e060f */
[----:B------:R-:W-:-:S03]  /*1430*/  CS2R R14, SRZ ;  /* 0x00000000000e7805 */ /* 0x000fc6000001ff00 */
[----:B------:R-:W2:Y:S04]  /*1440*/  @!P0 LDG.E.64 R18, desc[UR6][R26.64] ;  /* 0x000000061a128981 */ /* 0x000ea8000c1e1b00 */
[----:B------:R-:W3:Y:S01]  /*1450*/  @!P0 LDG.E.64 R14, desc[UR6][R16.64] ;  /* 0x00000006100e8981 */ /* 0x000ee2000c1e1b00 */
[----:B------:R-:W-:Y:S02]  /*1460*/  IADD3 R9, R9, -0x1, RZ ;  /* 0xffffffff09097810 */ /* 0x000fe40007ffe0ff */
[----:B------:R-:W-:Y:S02]  /*1470*/  IADD3 R22, P2, R23, 0x1, RZ ;  /* 0x0000000117167810 */ /* 0x000fe40007f5e0ff */
[----:B------:R-:W-:Y:S02]  /*1480*/  ISETP.NE.AND P1, PT, R9, RZ, PT ;  /* 0x000000ff0900720c */ /* 0x000fe40003f25270 */
[----:B------:R-:W-:-:S02]  /*1490*/  IADD3.X R25, RZ, R25, RZ, P2, !PT ;  /* 0x00000019ff197210 */ /* 0x000fc400017fe4ff */
[----:B------:R-:W-:Y:S01]  /*14a0*/  MOV R23, R22 ;  /* 0x0000001600177202 */ /* 0x000fe20000000f00 */
        /* <DEDUP_REMOVED lines=15> */
.L_x_1582:
[----:B------:R-:W-:-:S13]  /*15a0*/  ISETP.GE.U32.AND P0, PT, R12, 0x3, PT ;  /* 0x000000030c00780c */ /* 0x000fda0003f06070 */
[----:B------:R-:W-:Y:S05]  /*15b0*/  @!P0 BRA `(.L_x_1578) ;  /* 0x00000008004c8947 */ /* 0x000fea0003800000 */
[----:B------:R-:W-:Y:S01]  /*15c0*/  ULDC.64 UR8, c[0x0][0x288] ;  /* 0x0000a20000087ab9 */ /* 0x000fe20000000a00 */
[----:B------:R-:W-:Y:S02]  /*15d0*/  SHF.R.S32.HI R9, RZ, 0x1f, R22 ;  /* 0x0000001fff097819 */ /* 0x000fe40000011416 */
[----:B------:R-:W-:Y:S02]  /*15e0*/  ISETP.GE.U32.AND P0, PT, R20, UR8, PT ;  /* 0x0000000814007c0c */ /* 0x000fe4000bf06070 */
[----:B------:R-:W-:Y:S02]  /*15f0*/  MOV R12, R22 ;  /* 0x00000016000c7202 */ /* 0x000fe40000000f00 */
[----:B------:R-:W-:-:S13]  /*1600*/  ISETP.GE.AND.EX P0, PT, R21, UR9, PT, P0 ;  /* 0x0000000915007c0c */ /* 0x000fda000bf06300 */
.L_x_1584:
        /* <DEDUP_REMOVED lines=8> */
[C---:B------:R-:W-:Y:S01]  /*1690*/  @!P0 SHF.L.U32 R25, R20.reuse, 0x2, RZ ;  /* 0x0000000214198819 */ /* 0x040fe200000006ff */
[----:B------:R-:W0:Y:S03]  /*16a0*/  @!P0 LDC.64 R22, c[0x0][0x230] ;  /* 0x00008c00ff168b82 */ /* 0x000e260000000a00 */
[----:B------:R-:W-:Y:S02]  /*16b0*/  @!P0 IADD3 R15, R21, R15, RZ ;  /* 0x0000000f150f8210 */ /* 0x000fe40007ffe0ff */
[----:B-1----:R-:W-:Y:S02]  /*16c0*/  @!P0 IADD3 R26, P1, R25, R16, RZ ;  /* 0x00000010191a8210 */ /* 0x002fe40007f3e0ff */
[----:B------:R-:W-:Y:S02]  /*16d0*/  @!P0 SHF.L.U64.HI R20, R20, 0x2, R15 ;  /* 0x0000000214148819 */ /* 0x000fe4000001020f */
[----:B------:R-:W-:-:S02]  /*16e0*/  CS2R R14, SRZ ;  /* 0x00000000000e7805 */ /* 0x000fc4000001ff00 */
[----:B--2---:R-:W-:Y:S02]  /*16f0*/  @!P0 IADD3 R24, P2, R25, R18, RZ ;  /* 0x0000001219188210 */ /* 0x004fe40007f5e0ff */
[C---:B------:R-:W-:Y:S02]  /*1700*/  @!P0 IADD3.X R27, R20.reuse, R17, RZ, P1, !PT ;  /* 0x00000011141b8210 */ /* 0x040fe40000ffe4ff */
[----:B------:R-:W-:Y:S01]  /*1710*/  CS2R R16, SRZ ;  /* 0x0000000000107805 */ /* 0x000fe2000001ff00 */
[----:B------:R-:W-:Y:S02]  /*1720*/  @!P0 IMAD.X R25, R20, 0x1, R19, P2 ;  /* 0x0000000114198824 */ /* 0x000fe400010e0613 */
[----:B------:R-:W2:Y:S01]  /*1730*/  @!P0 LDG.E.64 R14, desc[UR6][R26.64] ;  /* 0x000000061a0e8981 */ /* 0x000ea2000c1e1b00 */
[----:B------:R-:W1:Y:S03]  /*1740*/  @!P0 LDC.64 R18, c[0x0][0x288] ;  /* 0x0000a200ff128b82 */ /* 0x000e660000000a00 */
[----:B------:R3:W4:Y:S01]  /*1750*/  @!P0 LDG.E.64 R16, desc[UR6][R24.64] ;  /* 0x0000000618108981 */ /* 0x000722000c1e1b00 */
[----:B------:R-:W-:-:S04]  /*1760*/  @!P0 IADD3 R31, P1, R12, 0x1, RZ ;  /* 0x000000010c1f8810 */ /* 0x000fc80007f3e0ff */
[----:B------:R-:W-:Y:S01]  /*1770*/  @!P0 IADD3.X R37, RZ, R9, RZ, P1, !PT ;  /* 0x00000009ff258210 */ /* 0x000fe20000ffe4ff */
[----:B------:R-:W5:Y:S01]  /*1780*/  @!P0 LDC.64 R20, c[0x0][0x228] ;  /* 0x00008a00ff148b82 */ /* 0x000f620000000a00 */
[----:B---3--:R-:W-:Y:S02]  /*1790*/  @!P0 MOV R24, R34 ;  /* 0x0000002200188202 */ /* 0x008fe40000000f00 */
[----:B------:R-:W-:Y:S01]  /*17a0*/  @!P0 MOV R25, R33 ;  /* 0x0000002100198202 */ /* 0x000fe20000000f00 */
[----:B-1----:R-:W-:-:S04]  /*17b0*/  @!P0 IMAD R36, R37, R18, RZ ;  /* 0x0000001225248224 */ /* 0x002fc800078e02ff */
[C---:B------:R-:W-:Y:S02]  /*17c0*/  @!P0 IMAD R37, R31.reuse, R19, R36 ;  /* 0x000000131f258224 */ /* 0x040fe400078e0224 */
[----:B------:R-:W-:-:S04]  /*17d0*/  @!P0 IMAD.WIDE.U32 R18, R31, R18, R24 ;  /* 0x000000121f128225 */ /* 0x000fc800078e0018 */
[----:B------:R-:W-:Y:S01]  /*17e0*/  @!P0 IMAD.SHL.U32 R27, R18, 0x4, RZ ;  /* 0x00000004121b8824 */ /* 0x000fe200078e00ff */
[----:B------:R-:W-:-:S04]  /*17f0*/  @!P0 IADD3 R19, R19, R37, RZ ;  /* 0x0000002513138210 */ /* 0x000fc80007ffe0ff */
[----:B------:R-:W-:Y:S02]  /*1800*/  @!P0 SHF.L.U64.HI R24, R18, 0x2, R19 ;  /* 0x0000000212188819 */ /* 0x000fe40000010213 */
[----:B------:R-:W-:Y:S02]  /*1810*/  CS2R R18, SRZ ;  /* 0x0000000000127805 */ /* 0x000fe4000001ff00 */
[C---:B0-----:R-:W-:Y:S02]  /*1820*/  @!P0 IADD3 R36, P1, R27.reuse, R22, RZ ;  /* 0x000000161b248210 */ /* 0x041fe40007f3e0ff */
[----:B-----5:R-:W-:Y:S02]  /*1830*/  @!P0 IADD3 R26, P2, R27, R20, RZ ;  /* 0x000000141b1a8210 */ /* 0x020fe40007f5e0ff */
[C---:B------:R-:W-:Y:S02]  /*1840*/  @!P0 IADD3.X R37, R24.reuse, R23, RZ, P1, !PT ;  /* 0x0000001718258210 */ /* 0x040fe40000ffe4ff */
[----:B------:R-:W0:Y:S01]  /*1850*/  @!P0 LDC.64 R22, c[0x0][0x288] ;  /* 0x0000a200ff168b82 */ /* 0x000e220000000a00 */
[----:B------:R-:W-:-:S02]  /*1860*/  @!P0 IADD3.X R27, R24, R21, RZ, P2, !PT ;  /* 0x00000015181b8210 */ /* 0x000fc400017fe4ff */
[----:B------:R-:W-:Y:S02]  /*1870*/  CS2R R20, SRZ ;  /* 0x0000000000147805 */ /* 0x000fe4000001ff00 */
[----:B------:R-:W-:Y:S01]  /*1880*/  @!P0 IADD3 R31, P1, R12, 0x2, RZ ;  /* 0x000000020c1f8810 */ /* 0x000fe20007f3e0ff */
[----:B------:R-:W3:Y:S04]  /*1890*/  @!P0 LDG.E.64 R18, desc[UR6][R36.64] ;  /* 0x0000000624128981 */ /* 0x000ee8000c1e1b00 */
[----:B------:R1:W5:Y:S01]  /*18a0*/  @!P0 LDG.E.64 R20, desc[UR6][R26.64] ;  /* 0x000000061a148981 */ /* 0x000362000c1e1b00 */
        /* <DEDUP_REMOVED lines=30> */
[----:B------:R-:W-:-:S02]  /*1a90*/  FMUL.FTZ R11, R10, R29 ;  /* 0x0000001d0a0b7220 */ /* 0x000fc40000410000 */
[----:B------:R-:W-:Y:S02]  /*1aa0*/  @!P0 IMAD.X R37, RZ, RZ, R9, P1 ;  /* 0x000000ffff258224 */ /* 0x000fe400008e0609 */
[----:B------:R-:W-:Y:S01]  /*1ab0*/  FFMA.FTZ R30, R11, R17, R30 ;  /* 0x000000110b1e7223 */ /* 0x000fe2000001001e */
[----:B------:R-:W-:Y:S01]  /*1ac0*/  FMUL.FTZ R17, R17, R2 ;  /* 0x0000000211117220 */ /* 0x000fe20000410000 */
[----:B0-----:R-:W-:-:S03]  /*1ad0*/  @!P0 IMAD R10, R37, R26, RZ ;  /* 0x0000001a250a8224 */ /* 0x001fc600078e02ff */
[----:B------:R-:W-:Y:S01]  /*1ae0*/  FFMA.FTZ R16, R11, R17, R16 ;  /* 0x000000110b107223 */ /* 0x000fe20000010010 */
[----:B------:R-:W-:Y:S01]  /*1af0*/  @!P0 IMAD R27, R15, R27, R10 ;  /* 0x0000001b0f1b8224 */ /* 0x000fe200078e020a */
[----:B------:R-:W-:Y:S02]  /*1b00*/  @!P0 MOV R10, R34 ;  /* 0x00000022000a8202 */ /* 0x000fe40000000f00 */
        /* <DEDUP_REMOVED lines=35> */
[----:B------:R-:W-:Y:S01]  /*1d40*/  IADD3.X R9, RZ, R9, RZ, P2, !PT ;  /* 0x00000009ff097210 */ /* 0x000fe200017fe4ff */
        /* <DEDUP_REMOVED lines=26> */
.L_x_1578:
        /* <DEDUP_REMOVED lines=18> */
[----:B------:R-:W-:Y:S04]  /*2010*/  LDS R12, [R8+0x240] ;  /* 0x00024000080c7984 */ /* 0x000fe80000000800 */
[----:B------:R-:W4:Y:S04]  /*2020*/  LDS R19, [R8+0x234] ;  /* 0x0002340008137984 */ /* 0x000f280000000800 */
[----:B------:R-:W-:Y:S04]  /*2030*/  LDS R16, [R8+0x244] ;  /* 0x0002440008107984 */ /* 0x000fe80000000800 */
[----:B------:R-:W5:Y:S04]  /*2040*/  LDS R21, [R8+0x238] ;  /* 0x0002380008157984 */ /* 0x000f680000000800 */
[----:B------:R-:W5:Y:S01]  /*2050*/  LDS R23, [R8+0x230] ;  /* 0x0002300008177984 */ /* 0x000f620000000800 */
[----:B0-----:R-:W-:-:S03]  /*2060*/  IMAD.WIDE.U32 R2, R24, -0x77777777, RZ ;  /* 0x8888888918027825 */ /* 0x001fc600078e00ff */
[----:B------:R-:W0:Y:S02]  /*2070*/  LDS R25, [R8+0x24c] ;  /* 0x00024c0008197984 */ /* 0x000e240000000800 */
[----:B------:R-:W-:Y:S02]  /*2080*/  SHF.R.U32.HI R3, RZ, 0x4, R3 ;  /* 0x00000004ff037819 */ /* 0x000fe40000011603 */
[----:B------:R-:W0:Y:S03]  /*2090*/  LDS R20, [R8+0x250] ;  /* 0x0002500008147984 */ /* 0x000e260000000800 */
[----:B------:R-:W-:Y:S01]  /*20a0*/  IMAD R2, R3, -0x1e, R24 ;  /* 0xffffffe203027824 */ /* 0x000fe200078e0218 */
[----:B------:R-:W0:Y:S01]  /*20b0*/  LDS R14, [R8+0x258] ;  /* 0x00025800080e7984 */ /* 0x000e220000000800 */
[----:B-1----:R-:W-:-:S03]  /*20c0*/  ISETP.NE.AND P0, PT, R10, RZ, PT ;  /* 0x000000ff0a00720c */ /* 0x002fc60003f05270 */
[----:B------:R-:W1:Y:S01]  /*20d0*/  LDS R15, [R8+0x25c] ;  /* 0x00025c00080f7984 */ /* 0x000e620000000800 */
[----:B--2---:R-:W-:Y:S02]  /*20e0*/  ISETP.NE.AND P1, PT, R18, RZ, PT ;  /* 0x000000ff1200720c */ /* 0x004fe40003f25270 */
[----:B---3--:R-:W-:-:S07]  /*20f0*/  ISETP.NE.AND P2, PT, R22, RZ, PT ;  /* 0x000000ff1600720c */ /* 0x008fce0003f45270 */
[----:B----4-:R-:W-:Y:S01]  /*2100*/  @!P0 FADD.FTZ R12, R12, R19 ;  /* 0x000000130c0c8221 */ /* 0x010fe20000010000 */
[----:B-----5:R-:W-:Y:S01]  /*2110*/  @!P0 FADD.FTZ R16, R16, R21 ;  /* 0x0000001510108221 */ /* 0x020fe20000010000 */
[----:B------:R-:W-:Y:S01]  /*2120*/  IADD3 R23, R18, R10, R23 ;  /* 0x0000000a12177210 */ /* 0x000fe20007ffe017 */
[----:B------:R-:W-:Y:S02]  /*2130*/  IMAD R10, R2, 0xc, R17 ;  /* 0x0000000c020a7824 */ /* 0x000fe400078e0211 */
[----:B0-----:R-:W-:Y:S01]  /*2140*/  @!P1 FADD.FTZ R25, R12, R25 ;  /* 0x000000190c199221 */ /* 0x001fe20000010000 */
[----:B------:R-:W-:Y:S02]  /*2150*/  IADD3 R3, R23, R22, RZ ;  /* 0x0000001617037210 */ /* 0x000fe40007ffe0ff */
[----:B------:R-:W-:Y:S01]  /*2160*/  MOV R12, 0x3fffffff ;  /* 0x3fffffff000c7802 */ /* 0x000fe20000000f00 */
[----:B------:R-:W-:Y:S02]  /*2170*/  @!P1 FADD.FTZ R20, R16, R20 ;  /* 0x0000001410149221 */ /* 0x000fe40000010000 */
[----:B------:R0:W-:Y:S01]  /*2180*/  STS [R10+0xc0], R3 ;  /* 0x0000c0030a007388 */ /* 0x0001e20000000800 */
[----:B------:R-:W-:Y:S01]  /*2190*/  R2UR UR4, R12 ;  /* 0x000000000c0472ca */ /* 0x000fe200000e0000 */
[----:B------:R-:W-:Y:S01]  /*21a0*/  @!P2 FADD.FTZ R14, R25, R14 ;  /* 0x0000000e190ea221 */ /* 0x000fe20000010000 */
[----:B-1----:R-:W-:-:S04]  /*21b0*/  @!P2 FADD.FTZ R15, R20, R15 ;  /* 0x0000000f140fa221 */ /* 0x002fc80000010000 */
[----:B------:R0:W-:Y:S04]  /*21c0*/  STS [R10+0xc4], R14 ;  /* 0x0000c40e0a007388 */ /* 0x0001e80000000800 */
[----:B------:R0:W-:Y:S03]  /*21d0*/  STS [R10+0xc8], R15 ;  /* 0x0000c80f0a007388 */ /* 0x0001e60000000800 */
[----:B------:R-:W-:Y:S05]  /*21e0*/  BRA.DIV UR4, `(.L_x_1586) ;  /* 0x0000000e043c7947 */ /* 0x000fea000b800000 */
[----:B------:R-:W-:Y:S01]  /*21f0*/  NOP ;  /* 0x0000000000007918 */ /* 0x000fe20000000000 */
.L_x_1602:
        /* <DEDUP_REMOVED lines=9> */
[----:B0-----:R-:W-:Y:S01]  /*2290*/  FSEL R15, R16, R15, !P0 ;  /* 0x0000000f100f7208 */ /* 0x001fe20004000000 */
[----:B---3--:R-:W-:Y:S01]  /*22a0*/  IMAD.IADD R3, R3, 0x1, R18 ;  /* 0x0000000103037824 */ /* 0x008fe200078e0212 */
[----:B------:R-:W-:-:S07]  /*22b0*/  FSEL R14, R17, R14, !P0 ;  /* 0x0000000e110e7208 */ /* 0x000fce0004000000 */
.L_x_1588:
[----:B------:R-:W-:Y:S05]  /*22c0*/  BSYNC B0 ;  /* 0x0000000000007941 */ /* 0x000fea0003800000 */
.L_x_1587:
[----:B------:R-:W-:-:S13]  /*22d0*/  R2UR UR4, R12 ;  /* 0x000000000c0472ca */ /* 0x000fda00000e0000 */
[----:B------:R-:W-:Y:S05]  /*22e0*/  BRA.DIV UR4, `(.L_x_1589) ;  /* 0x0000000e040c7947 */ /* 0x000fea000b800000 */
[----:B------:R-:W-:Y:S01]  /*22f0*/  NOP ;  /* 0x0000000000007918 */ /* 0x000fe20000000000 */
[----:B------:R1:W-:Y:S04]  /*2300*/  STS [R10+0xc0], R3 ;  /* 0x0000c0030a007388 */ /* 0x0003e80000000800 */
[----:B------:R1:W-:Y:S04]  /*2310*/  STS [R10+0xc4], R14 ;  /* 0x0000c40e0a007388 */ /* 0x0003e80000000800 */
[----:B------:R1:W-:Y:S01]  /*2320*/  STS [R10+0xc8], R15 ;  /* 0x0000c80f0a007388 */ /* 0x0003e20000000800 */
[----:B------:R-:W-:Y:S01]  /*2330*/  NOP ;  /* 0x0000000000007918 */ /* 0x000fe20000000000 */
.L_x_1606:
        /* <DEDUP_REMOVED lines=12> */
.L_x_1591:
[----:B------:R-:W-:Y:S05]  /*2400*/  BSYNC B0 ;  /* 0x0000000000007941 */ /* 0x000fea0003800000 */
.L_x_1590:
[----:B------:R-:W-:-:S13]  /*2410*/  R2UR UR4, R12 ;  /* 0x000000000c0472ca */ /* 0x000fda00000e0000 */
[----:B------:R-:W-:Y:S05]  /*2420*/  BRA.DIV UR4, `(.L_x_1592) ;  /* 0x0000000a04ec7947 */ /* 0x000fea000b800000 */
[----:B------:R-:W-:Y:S01]  /*2430*/  NOP ;  /* 0x0000000000007918 */ /* 0x000fe20000000000 */
[----:B------:R2:W-:Y:S04]  /*2440*/  STS [R10+0xc0], R3 ;  /* 0x0000c0030a007388 */ /* 0x0005e80000000800 */
[----:B------:R2:W-:Y:S04]  /*2450*/  STS [R10+0xc4], R14 ;  /* 0x0000c40e0a007388 */ /* 0x0005e80000000800 */
[----:B------:R2:W-:Y:S01]  /*2460*/  STS [R10+0xc8], R15 ;  /* 0x0000c80f0a007388 */ /* 0x0005e20000000800 */
[----:B------:R-:W-:Y:S01]  /*2470*/  NOP ;  /* 0x0000000000007918 */ /* 0x000fe20000000000 */
.L_x_1610:
        /* <DEDUP_REMOVED lines=12> */
.L_x_1594:
[----:B------:R-:W-:Y:S05]  /*2540*/  BSYNC B0 ;  /* 0x0000000000007941 */ /* 0x000fea0003800000 */
.L_x_1593:
[----:B------:R-:W-:-:S13]  /*2550*/  R2UR UR4, R12 ;  /* 0x000000000c0472ca */ /* 0x000fda00000e0000 */
[----:B------:R-:W-:Y:S05]  /*2560*/  BRA.DIV UR4, `(.L_x_1595) ;  /* 0x0000000a04cc7947 */ /* 0x000fea000b800000 */
[----:B------:R-:W-:Y:S01]  /*2570*/  NOP ;  /* 0x0000000000007918 */ /* 0x000fe20000000000 */
[----:B------:R3:W-:Y:S04]  /*2580*/  STS [R10+0xc0], R3 ;  /* 0x0000c0030a007388 */ /* 0x0007e80000000800 */
[----:B------:R3:W-:Y:S04]  /*2590*/  STS [R10+0xc4], R14 ;  /* 0x0000c40e0a007388 */ /* 0x0007e80000000800 */
[----:B------:R3:W-:Y:S01]  /*25a0*/  STS [R10+0xc8], R15 ;  /* 0x0000c80f0a007388 */ /* 0x0007e20000000800 */
[----:B------:R-:W-:Y:S01]  /*25b0*/  NOP ;  /* 0x0000000000007918 */ /* 0x000fe20000000000 */
.L_x_1614:
        /* <DEDUP_REMOVED lines=12> */
.L_x_1597:
[----:B------:R-:W-:Y:S05]  /*2680*/  BSYNC B0 ;  /* 0x0000000000007941 */ /* 0x000fea0003800000 */
.L_x_1596:
[----:B------:R-:W-:Y:S01]  /*2690*/  R2UR UR4, R12 ;  /* 0x000000000c0472ca */ /* 0x000fe200000e0000 */
[----:B------:R-:W-:Y:S01]  /*26a0*/  IMAD.MOV.U32 R19, RZ, RZ, R15 ;  /* 0x000000ffff137224 */ /* 0x000fe200078e000f */
[----:B------:R-:W-:-:S11]  /*26b0*/  MOV R18, R14 ;  /* 0x0000000e00127202 */ /* 0x000fd60000000f00 */
        /* <DEDUP_REMOVED lines=22> */
.L_x_1620:
        /* <DEDUP_REMOVED lines=20> */
[----:B---3--:R-:W-:-:S03]  /*2960*/  @P1 IMAD.IADD R23, R2, 0x1, R23 ;  /* 0x0000000102171824 */ /* 0x008fc600078e0217 */
[----:B------:R-:W3:Y:S02]  /*2970*/  LDS R22, [R8+0x25c] ;  /* 0x00025c0008167984 */ /* 0x000ee40000000800 */
[----:B----4-:R-:W-:Y:S01]  /*2980*/  @!P0 FADD.FTZ R24, R3, R24 ;  /* 0x0000001803188221 */ /* 0x010fe20000010000 */
[----:B------:R-:W-:Y:S01]  /*2990*/  IADD3 R3, R14, R23, RZ ;  /* 0x000000170e037210 */ /* 0x000fe20007ffe0ff */
[----:B------:R4:W-:Y:S03]  /*29a0*/  STS [R8+0x230], R23 ;  /* 0x0002301708007388 */ /* 0x0009e60000000800 */
[----:B------:R-:W-:Y:S01]  /*29b0*/  IADD3 R27, R16, R3, RZ ;  /* 0x00000003101b7210 */ /* 0x000fe20007ffe0ff */
[----:B------:R4:W-:Y:S01]  /*29c0*/  STS [R8+0x23c], R3 ;  /* 0x00023c0308007388 */ /* 0x0009e20000000800 */
[----:B-----5:R-:W-:-:S03]  /*29d0*/  @!P0 FADD.FTZ R25, R12, R25 ;  /* 0x000000190c198221 */ /* 0x020fc60000010000 */
[----:B------:R4:W-:Y:S01]  /*29e0*/  STS [R8+0x248], R27 ;  /* 0x0002481b08007388 */ /* 0x0009e20000000800 */
[C---:B------:R-:W-:Y:S02]  /*29f0*/  ISETP.NE.AND P0, PT, R20.reuse, RZ, PT ;  /* 0x000000ff1400720c */ /* 0x040fe40003f05270 */
[----:B------:R-:W-:Y:S01]  /*2a00*/  IADD3 R29, R20, R27, RZ ;  /* 0x0000001b141d7210 */ /* 0x000fe20007ffe0ff */
        /* <DEDUP_REMOVED lines=15> */
.L_x_1585:
[----:B------:R-:W-:Y:S05]  /*2b00*/  WARPSYNC.ALL ;  /* 0x0000000000007948 */ /* 0x000fea0003800000 */
[----:B------:R-:W-:Y:S06]  /*2b10*/  BAR.SYNC.DEFER_BLOCKING 0x0 ;  /* 0x0000000000007b1d */ /* 0x000fec0000010000 */
[----:B------:R-:W-:-:S02]  /*2b20*/  ULDC UR4, c[0x0][0x2b4] ;  /* 0x0000ad0000047ab9 */ /* 0x000fc40000000800 */
[----:B----4-:R-:W0:Y:S01]  /*2b30*/  LDC R17, c[0x0][0x2b0] ;  /* 0x0000ac00ff117b82 */ /* 0x010e220000000800 */
        /* <DEDUP_REMOVED lines=21> */
[----:B------:R-:W-:Y:S01]  /*2c90*/  IADD3 R5, R5, 0x950, RZ ;  /* 0x0000095005057810 */ /* 0x000fe20007ffe0ff */
[----:B------:R-:W1:Y:S01]  /*2ca0*/  S2R R3, SR_CTAID.Z ;  /* 0x0000000000037919 */ /* 0x000e620000002700 */
[----:B------:R-:W2:Y:S02]  /*2cb0*/  LDC.64 R8, c[0x0][0x268] ;  /* 0x00009a00ff087b82 */ /* 0x000ea40000000a00 */
[----:B------:R-:W-:-:S04]  /*2cc0*/  LEA R5, R4, R5, 0x18 ;  /* 0x0000000504057211 */ /* 0x000fc800078ec0ff */
[----:B------:R-:W-:-:S05]  /*2cd0*/  LEA R0, R0, R5, 0x3 ;  /* 0x0000000500007211 */ /* 0x000fca00078e18ff */
[----:B------:R-:W3:Y:S01]  /*2ce0*/  LDS.64 R12, [R0] ;  /* 0x00000000000c7984 */ /* 0x000ee20000000a00 */
[----:B-1----:R-:W-:-:S04]  /*2cf0*/  SHF.L.U32 R3, R3, 0x1, RZ ;  /* 0x0000000103037819 */ /* 0x002fc800000006ff */
[C---:B0-----:R-:W-:Y:S01]  /*2d00*/  IADD3 R15, R3.reuse, 0x1, RZ ;  /* 0x00000001030f7810 */ /* 0x041fe20007ffe0ff */
[----:B------:R-:W-:-:S04]  /*2d10*/  IMAD R5, R3, UR8, R10 ;  /* 0x0000000803057c24 */ /* 0x000fc8000f8e020a */
[----:B------:R-:W-:Y:S02]  /*2d20*/  IMAD R15, R15, UR8, R10 ;  /* 0x000000080f0f7c24 */ /* 0x000fe4000f8e020a */
[----:B--2---:R-:W-:-:S04]  /*2d30*/  IMAD.WIDE R4, R5, 0x4, R8 ;  /* 0x0000000405047825 */ /* 0x004fc800078e0208 */
[----:B------:R-:W-:Y:S01]  /*2d40*/  IMAD.WIDE R8, R15, 0x4, R8 ;  /* 0x000000040f087825 */ /* 0x000fe200078e0208 */
[----:B---3--:R1:W-:Y:S04]  /*2d50*/  REDG.E.ADD.F32.FTZ.RN.STRONG.GPU desc[UR6][R4.64], R12 ;  /* 0x0000000c040079a6 */ /* 0x0083e8000c10f386 */
[----:B------:R1:W-:Y:S02]  /*2d60*/  REDG.E.ADD.F32.FTZ.RN.STRONG.GPU desc[UR6][R8.64], R13 ;  /* 0x0000000d080079a6 */ /* 0x0003e4000c10f386 */
.L_x_1600:
[----:B------:R-:W-:Y:S05]  /*2d70*/  BSYNC B0 ;  /* 0x0000000000007941 */ /* 0x000fea0003800000 */
.L_x_1599:
        /* <DEDUP_REMOVED lines=22> */
.L_x_1586:
[----:B0-----:R-:W-:Y:S05]  /*2ee0*/  WARPSYNC.COLLECTIVE R12, `(.L_x_1601) ;  /* 0x000000000c087348 */ /* 0x001fea0003c00000 */
[----:B------:R-:W-:Y:S01]  /*2ef0*/  NOP ;  /* 0x0000000000007918 */ /* 0x000fe20000000000 */
[----:B0-----:R-:W-:Y:S01]  /*2f00*/  ENDCOLLECTIVE ;  /* 0x000000000000791b */ /* 0x001fe20003800000 */
.L_x_1601:
[----:B------:R-:W-:Y:S05]  /*2f10*/  BRA `(.L_x_1602) ;  /* 0xfffffff000b87947 */ /* 0x000fea000383ffff */
.L_x_1589:
[----:B------:R-:W-:Y:S01]  /*2f20*/  BSSY B0, `(.L_x_1603) ;  /* 0x0000004000007945 */ /* 0x000fe20003800000 */
[----:B0-----:R-:W-:Y:S05]  /*2f30*/  WARPSYNC.COLLECTIVE R12, `(.L_x_1604) ;  /* 0x000000000c087348 */ /* 0x001fea0003c00000 */
[----:B------:R-:W-:Y:S01]  /*2f40*/  NOP ;  /* 0x0000000000007918 */ /* 0x000fe20000000000 */
[----:B0-----:R-:W-:Y:S01]  /*2f50*/  ENDCOLLECTIVE ;  /* 0x000000000000791b */ /* 0x001fe20003800000 */
.L_x_1604:
[----:B------:R-:W-:Y:S05]  /*2f60*/  BSYNC B0 ;  /* 0x0000000000007941 */ /* 0x000fea0003800000 */
.L_x_1603:
[----:B------:R0:W-:Y:S04]  /*2f70*/  STS [R10+0xc0], R3 ;  /* 0x0000c0030a007388 */ /* 0x0001e80000000800 */
[----:B------:R0:W-:Y:S04]  /*2f80*/  STS [R10+0xc4], R14 ;  /* 0x0000c40e0a007388 */ /* 0x0001e80000000800 */
[----:B------:R0:W-:Y:S02]  /*2f90*/  STS [R10+0xc8], R15 ;  /* 0x0000c80f0a007388 */ /* 0x0001e40000000800 */
[----:B0-----:R-:W-:Y:S05]  /*2fa0*/  WARPSYNC.COLLECTIVE R12, `(.L_x_1605) ;  /* 0x000000000c087348 */ /* 0x001fea0003c00000 */
[----:B------:R-:W-:Y:S01]  /*2fb0*/  NOP ;  /* 0x0000000000007918 */ /* 0x000fe20000000000 */
[----:B0-----:R-:W-:Y:S01]  /*2fc0*/  ENDCOLLECTIVE ;  /* 0x000000000000791b */ /* 0x001fe20003800000 */
.L_x_1605:
[----:B------:R-:W-:Y:S05]  /*2fd0*/  BRA `(.L_x_1606) ;  /* 0xfffffff000d87947 */ /* 0x000fea000383ffff */
.L_x_1592:
[----:B------:R-:W-:Y:S01]  /*2fe0*/  BSSY B0, `(.L_x_1607) ;  /* 0x0000004000007945 */ /* 0x000fe20003800000 */
[----:B01----:R-:W-:Y:S05]  /*2ff0*/  WARPSYNC.COLLECTIVE R12, `(.L_x_1608) ;  /* 0x000000000c087348 */ /* 0x003fea0003c00000 */
[----:B------:R-:W-:Y:S01]  /*3000*/  NOP ;  /* 0x0000000000007918 */ /* 0x000fe20000000000 */
[----:B01----:R-:W-:Y:S01]  /*3010*/  ENDCOLLECTIVE ;  /* 0x000000000000791b */ /* 0x003fe20003800000 */
.L_x_1608:
[----:B------:R-:W-:Y:S05]  /*3020*/  BSYNC B0 ;  /* 0x0000000000007941 */ /* 0x000fea0003800000 */
.L_x_1607:
[----:B------:R0:W-:Y:S04]  /*3030*/  STS [R10+0xc0], R3 ;  /* 0x0000c0030a007388 */ /* 0x0001e80000000800 */
[----:B------:R0:W-:Y:S04]  /*3040*/  STS [R10+0xc4], R14 ;  /* 0x0000c40e0a007388 */ /* 0x0001e80000000800 */
[----:B------:R0:W-:Y:S02]  /*3050*/  STS [R10+0xc8], R15 ;  /* 0x0000c80f0a007388 */ /* 0x0001e40000000800 */
[----:B0-----:R-:W-:Y:S05]  /*3060*/  WARPSYNC.COLLECTIVE R12, `(.L_x_1609) ;  /* 0x000000000c087348 */ /* 0x001fea0003c00000 */
[----:B------:R-:W-:Y:S01]  /*3070*/  NOP ;  /* 0x0000000000007918 */ /* 0x000fe20000000000 */
[----:B0-----:R-:W-:Y:S01]  /*3080*/  ENDCOLLECTIVE ;  /* 0x000000000000791b */ /* 0x001fe20003800000 */
.L_x_1609:
[----:B------:R-:W-:Y:S05]  /*3090*/  BRA `(.L_x_1610) ;  /* 0xfffffff000f87947 */ /* 0x000fea000383ffff */
.L_x_1595:
[----:B------:R-:W-:Y:S01]  /*30a0*/  BSSY B0, `(.L_x_1611) ;  /* 0x0000004000007945 */ /* 0x000fe20003800000 */
[----:B012---:R-:W-:Y:S05]  /*30b0*/  WARPSYNC.COLLECTIVE R12, `(.L_x_1612) ;  /* 0x000000000c087348 */ /* 0x007fea0003c00000 */
[----:B------:R-:W-:Y:S01]  /*30c0*/  NOP ;  /* 0x0000000000007918 */ /* 0x000fe20000000000 */
[----:B012---:R-:W-:Y:S01]  /*30d0*/  ENDCOLLECTIVE ;  /* 0x000000000000791b */ /* 0x007fe20003800000 */
.L_x_1612:
[----:B------:R-:W-:Y:S05]  /*30e0*/  BSYNC B0 ;  /* 0x0000000000007941 */ /* 0x000fea0003800000 */
.L_x_1611:
[----:B------:R0:W-:Y:S04]  /*30f0*/  STS [R10+0xc0], R3 ;  /* 0x0000c0030a007388 */ /* 0x0001e80000000800 */
[----:B------:R0:W-:Y:S04]  /*3100*/  STS [R10+0xc4], R14 ;  /* 0x0000c40e0a007388 */ /* 0x0001e80000000800 */
[----:B------:R0:W-:Y:S02]  /*3110*/  STS [R10+0xc8], R15 ;  /* 0x0000c80f0a007388 */ /* 0x0001e40000000800 */
[----:B0-----:R-:W-:Y:S05]  /*3120*/  WARPSYNC.COLLECTIVE R12, `(.L_x_1613) ;  /* 0x000000000c087348 */ /* 0x001fea0003c00000 */
[----:B------:R-:W-:Y:S01]  /*3130*/  NOP ;  /* 0x0000000000007918 */ /* 0x000fe20000000000 */
[----:B0-----:R-:W-:Y:S01]  /*3140*/  ENDCOLLECTIVE ;  /* 0x000000000000791b */ /* 0x001fe20003800000 */
.L_x_1613:
[----:B------:R-:W-:Y:S05]  /*3150*/  BRA `(.L_x_1614) ;  /* 0xfffffff400187947 */ /* 0x000fea000383ffff */
.L_x_1598:
[----:B------:R-:W-:Y:S01]  /*3160*/  BSSY B0, `(.L_x_1615) ;  /* 0x0000005000007945 */ /* 0x000fe20003800000 */
[----:B------:R-:W-:-:S13]  /*3170*/  ISETP.GE.U32.AND P0, PT, R2, 0x10, PT ;  /* 0x000000100200780c */ /* 0x000fda0003f06070 */
[----:B0123--:R-:W-:Y:S05]  /*3180*/  WARPSYNC.COLLECTIVE R12, `(.L_x_1616) ;  /* 0x000000000c087348 */ /* 0x00ffea0003c00000 */
[----:B------:R-:W-:Y:S01]  /*3190*/  NOP ;  /* 0x0000000000007918 */ /* 0x000fe20000000000 */
[----:B0123--:R-:W-:Y:S01]  /*31a0*/  ENDCOLLECTIVE ;  /* 0x000000000000791b */ /* 0x00ffe20003800000 */
.L_x_1616:
[----:B------:R-:W-:Y:S05]  /*31b0*/  BSYNC B0 ;  /* 0x0000000000007941 */ /* 0x000fea0003800000 */
.L_x_1615:
[----:B------:R0:W-:Y:S01]  /*31c0*/  STS [R10+0xc0], R3 ;  /* 0x0000c0030a007388 */ /* 0x0001e20000000800 */
[----:B------:R-:W-:-:S03]  /*31d0*/  ISETP.NE.OR P1, PT, R3, RZ, !P0 ;  /* 0x000000ff0300720c */ /* 0x000fc60004725670 */
[----:B------:R0:W-:Y:S04]  /*31e0*/  STS [R10+0xc4], R14 ;  /* 0x0000c40e0a007388 */ /* 0x0001e80000000800 */
[----:B------:R0:W-:Y:S06]  /*31f0*/  STS [R10+0xc8], R15 ;  /* 0x0000c80f0a007388 */ /* 0x0001ec0000000800 */
[----:B0-----:R-:W-:Y:S05]  /*3200*/  WARPSYNC.COLLECTIVE R12, `(.L_x_1617) ;  /* 0x000000000c087348 */ /* 0x001fea0003c00000 */
[----:B------:R-:W-:Y:S01]  /*3210*/  NOP ;  /* 0x0000000000007918 */ /* 0x000fe20000000000 */
[----:B0-----:R-:W-:Y:S01]  /*3220*/  ENDCOLLECTIVE ;  /* 0x000000000000791b */ /* 0x001fe20003800000 */
.L_x_1617:
        /* <DEDUP_REMOVED lines=9> */
.L_x_1618:
        /* <DEDUP_REMOVED lines=9> */
.L_x_1619:
[----:B------:R-:W-:Y:S05]  /*3350*/  BRA `(.L_x_1620) ;  /* 0xfffffff400307947 */ /* 0x000fea000383ffff */
.L_x_1621:
        /* <DEDUP_REMOVED lines=10> */
.L_x_4487:


//--------------------- .text._Z30group_norm_nhwc_bwd_sum_kernelI11Fp32IOBf16WLi140EEv26Group_norm_nhwc_bwd_params --------------------------
	.section	.text._Z30group_norm_nhwc_bwd_sum_kernelI11Fp32IOBf16WLi140EEv26Group_norm_nhwc_bwd_params,"ax",@progbits
	.align	128
        .global         _Z30group_norm_nhwc_bwd_sum_kernelI11Fp32IOBf16WLi140EEv26Group_norm_nhwc_bwd_params
        .type           _Z30group_norm_nhwc_bwd_sum_kernelI11Fp32IOBf16WLi140EEv26Group_norm_nhwc_bwd_params,@function
        .size           _Z30group_norm_nhwc_bwd_sum_kernelI11Fp32IOBf16WLi140EEv26Group_norm_nhwc_bwd_params,(.L_x_4488 - _Z30group_norm_nhwc_bwd_sum_kernelI11Fp32IOBf16WLi140EEv26Group_norm_nhwc_bwd_params)
        .other          _Z30group_norm_nhwc_bwd_sum_kernelI11Fp32IOBf16WLi140EEv26Group_norm_nhwc_bwd_params,@"STO_CUDA_ENTRY STV_DEFAULT"
_Z30group_norm_nhwc_bwd_sum_kernelI11Fp32IOBf16WLi140EEv26Group_norm_nhwc_bwd_params:
.text._Z30group_norm_nhwc_bwd_sum_kernelI11Fp32IOBf16WLi140EEv26Group_norm_nhwc_bwd_params:
        /* <DEDUP_REMOVED lines=76> */
.L_x_1623:
[----:B------:R-:W-:Y:S05]  /*04c0*/  BSYNC B0 ;  /* 0x0000000000007941 */ /* 0x000fea0003800000 */
.L_x_1622:
        /* <DEDUP_REMOVED lines=104> */
.L_x_1626:
[----:B------:R-:W-:Y:S05]  /*0b50*/  @!P2 BRA `(.L_x_1624) ;  /* 0x0000001000e4a947 */ /* 0x000fea0003800000 */
[----:B------:R-:W-:-:S04]  /*0b60*/  IADD3 R22, R22, 0x1, RZ ;  /* 0x0000000116167810 */ /* 0x000fc80007ffe0ff */
[----:B------:R-:W-:-:S07]  /*0b70*/  SHF.R.S32.HI R23, RZ, 0x1f, R22 ;  /* 0x0000001fff177819 */ /* 0x000fce0000011416 */
.L_x_1627:
        /* <DEDUP_REMOVED lines=110> */
.L_x_1625:
        /* <DEDUP_REMOVED lines=13> */
.L_x_1629:
        /* <DEDUP_REMOVED lines=39> */
.L_x_1628:
[----:B------:R-:W-:-:S13]  /*15a0*/  ISETP.GE.U32.AND P0, PT, R12, 0x3, PT ;  /* 0x000000030c00780c */ /* 0x000fda0003f06070 */
[----:B------:R-:W-:Y:S05]  /*15b0*/  @!P0 BRA `(.L_x_1624) ;  /* 0x00000008004c8947 */ /* 0x000fea0003800000 */
[----:B------:R-:W-:Y:S01]  /*15c0*/  ULDC.64 UR8, c[0x0][0x288] ;  /* 0x0000a20000087ab9 */ /* 0x000fe20000000a00 */
[----:B------:R-:W-:Y:S02]  /*15d0*/  SHF.R.S32.HI R9, RZ, 0x1f, R22 ;  /* 0x0000001fff097819 */ /* 0x000fe40000011416 */
[----:B------:R-:W-:Y:S02]  /*15e0*/  ISETP.GE.U32.AND P0, PT, R20, UR8, PT ;  /* 0x0000000814007c0c */ /* 0x000fe4000bf06070 */
[----:B------:R-:W-:Y:S02]  /*15f0*/  MOV R12, R22 ;  /* 0x00000016000c7202 */ /* 0x000fe40000000f00 */
[----:B------:R-:W-:-:S13]  /*1600*/  ISETP.GE.AND.EX P0, PT, R21, UR9, PT, P0 ;  /* 0x0000000915007c0c */ /* 0x000fda000bf06300 */
.L_x_1630:
        /* <DEDUP_REMOVED lines=142> */
.L_x_1624:
        /* <DEDUP_REMOVED lines=21> */
[----:B------:R-:W5:Y:S01]  /*2040*/  LDS R19, [R8+0x218] ;  /* 0x0002180008137984 */ /* 0x000f620000000800 */
[----:B0-----:R-:W-:-:S03]  /*2050*/  SHF.R.U32.HI R2, RZ, 0x2, R27 ;  /* 0x00000002ff027819 */ /* 0x001fc6000001161b */
        /* <DEDUP_REMOVED lines=10> */
[----:B------:R-:W4:Y:S01]  /*2100*/  LDS R15, [R8+0x248] ;  /* 0x00024800080f7984 */ /* 0x000f220000000800 */
[----:B-----5:R-:W-:Y:S01]  /*2110*/  @!P0 FADD.FTZ R12, R12, R3 ;  /* 0x000000030c0c8221 */ /* 0x020fe20000010000 */
        /* <DEDUP_REMOVED lines=8> */
[----:B-1----:R-:W-:Y:S01]  /*21a0*/  @!P2 FADD.FTZ R20, R23, R20 ;  /* 0x000000141714a221 */ /* 0x002fe20000010000 */
[----:B------:R-:W-:Y:S02]  /*21b0*/  IADD3 R3, R24, R21, R18 ;  /* 0x0000001518037210 */ /* 0x000fe40007ffe012 */
[----:B------:R-:W-:Y:S01]  /*21c0*/  R2UR UR4, R9 ;  /* 0x00000000090472ca */ /* 0x000fe200000e0000 */
[----:B--2---:R-:W-:Y:S02]  /*21d0*/  @!P2 FADD.FTZ R22, R25, R22 ;  /* 0x000000161916a221 */ /* 0x004fe40000010000 */
[----:B------:R0:W-:Y:S01]  /*21e0*/  STS [R10+0xc0], R3 ;  /* 0x0000c0030a007388 */ /* 0x0001e20000000800 */
[----:B---3--:R-:W-:Y:S01]  /*21f0*/  @!P3 FADD.FTZ R17, R20, R17 ;  /* 0x000000111411b221 */ /* 0x008fe20000010000 */
[----:B----4-:R-:W-:-:S04]  /*2200*/  @!P3 FADD.FTZ R15, R22, R15 ;  /* 0x0000000f160fb221 */ /* 0x010fc80000010000 */
[----:B------:R0:W-:Y:S04]  /*2210*/  STS [R10+0xc4], R17 ;  /* 0x0000c4110a007388 */ /* 0x0001e80000000800 */
[----:B------:R0:W-:Y:S01]  /*2220*/  STS [R10+0xc8], R15 ;  /* 0x0000c80f0a007388 */ /* 0x0001e20000000800 */
[----:B------:R-:W-:Y:S05]  /*2230*/  BRA.DIV UR4, `(.L_x_1632) ;  /* 0x0000000e046c7947 */ /* 0x000fea000b800000 */
[----:B------:R-:W-:Y:S01]  /*2240*/  NOP ;  /* 0x0000000000007918 */ /* 0x000fe20000000000 */
.L_x_1648:
        /* <DEDUP_REMOVED lines=12> */
.L_x_1634:
[----:B------:R-:W-:Y:S05]  /*2310*/  BSYNC B0 ;  /* 0x0000000000007941 */ /* 0x000fea0003800000 */
.L_x_1633:
[----:B------:R-:W-:-:S13]  /*2320*/  R2UR UR4, R9 ;  /* 0x00000000090472ca */ /* 0x000fda00000e0000 */
[----:B------:R-:W-:Y:S05]  /*2330*/  BRA.DIV UR4, `(.L_x_1635) ;  /* 0x0000000e043c7947 */ /* 0x000fea000b800000 */
[----:B------:R-:W-:Y:S01]  /*2340*/  NOP ;  /* 0x0000000000007918 */ /* 0x000fe20000000000 */
[----:B------:R1:W-:Y:S04]  /*2350*/  STS [R10+0xc0], R3 ;  /* 0x0000c0030a007388 */ /* 0x0003e80000000800 */
[----:B------:R1:W-:Y:S04]  /*2360*/  STS [R10+0xc4], R17 ;  /* 0x0000c4110a007388 */ /* 0x0003e80000000800 */
[----:B------:R1:W-:Y:S01]  /*2370*/  STS [R10+0xc8], R15 ;  /* 0x0000c80f0a007388 */ /* 0x0003e20000000800 */
[----:B------:R-:W-:Y:S01]  /*2380*/  NOP ;  /* 0x0000000000007918 */ /* 0x000fe20000000000 */
.L_x_1652:
        /* <DEDUP_REMOVED lines=12> */
.L_x_1637:
[----:B------:R-:W-:Y:S05]  /*2450*/  BSYNC B0 ;  /* 0x0000000000007941 */ /* 0x000fea0003800000 */
.L_x_1636:
[----:B------:R-:W-:-:S13]  /*2460*/  R2UR UR4, R9 ;  /* 0x00000000090472ca */ /* 0x000fda00000e0000 */
[----:B------:R-:W-:Y:S05]  /*2470*/  BRA.DIV UR4, `(.L_x_1638) ;  /* 0x0000000e041c7947 */ /* 0x000fea000b800000 */
[----:B------:R-:W-:Y:S01]  /*2480*/  NOP ;  /* 0x0000000000007918 */ /* 0x000fe20000000000 */
[----:B------:R2:W-:Y:S04]  /*2490*/  STS [R10+0xc0], R3 ;  /* 0x0000c0030a007388 */ /* 0x0005e80000000800 */
[----:B------:R2:W-:Y:S04]  /*24a0*/  STS [R10+0xc4], R17 ;  /* 0x0000c4110a007388 */ /* 0x0005e80000000800 */
[----:B------:R2:W-:Y:S01]  /*24b0*/  STS [R10+0xc8], R15 ;  /* 0x0000c80f0a007388 */ /* 0x0005e20000000800 */
[----:B------:R-:W-:Y:S01]  /*24c0*/  NOP ;  /* 0x0000000000007918 */ /* 0x000fe20000000000 */
.L_x_1656:
        /* <DEDUP_REMOVED lines=12> */
.L_x_1640:
[----:B------:R-:W-:Y:S05]  /*2590*/  BSYNC B0 ;  /* 0x0000000000007941 */ /* 0x000fea0003800000 */
.L_x_1639:
[----:B------:R-:W-:-:S13]  /*25a0*/  R2UR UR4, R9 ;  /* 0x00000000090472ca */ /* 0x000fda00000e0000 */
[----:B------:R-:W-:Y:S05]  /*25b0*/  BRA.DIV UR4, `(.L_x_1641) ;  /* 0x0000000a04fc7947 */ /* 0x000fea000b800000 */
[----:B------:R-:W-:Y:S01]  /*25c0*/  NOP ;  /* 0x0000000000007918 */ /* 0x000fe20000000000 */
[----:B------:R3:W-:Y:S04]  /*25d0*/  STS [R10+0xc0], R3 ;  /* 0x0000c0030a007388 */ /* 0x0007e80000000800 */
[----:B------:R3:W-:Y:S04]  /*25e0*/  STS [R10+0xc4], R17 ;  /* 0x0000c4110a007388 */ /* 0x0007e80000000800 */
[----:B------:R3:W-:Y:S01]  /*25f0*/  STS [R10+0xc8], R15 ;  /* 0x0000c80f0a007388 */ /* 0x0007e20000000800 */
[----:B------:R-:W-:Y:S01]  /*2600*/  NOP ;  /* 0x0000000000007918 */ /* 0x000fe20000000000 */
.L_x_1660:
        /* <DEDUP_REMOVED lines=12> */
.L_x_1643:
[----:B------:R-:W-:Y:S05]  /*26d0*/  BSYNC B0 ;  /* 0x0000000000007941 */ /* 0x000fea0003800000 */
.L_x_1642:
        /* <DEDUP_REMOVED lines=25> */
.L_x_1666:
[----:B------:R-:W1:Y:S01]  /*2870*/  LDS R25, [R8+0x210] ;  /* 0x0002100008197984 */ /* 0x000e620000000800 */
[----:B------:R-:W-:Y:S02]  /*2880*/  ISETP.NE.AND P1, PT, R0, RZ, PT ;  /* 0x000000ff0000720c */ /* 0x000fe40003f25270 */
[----:B------:R-:W-:Y:S01]  /*2890*/  PLOP3.LUT P0, PT, PT, PT, PT, 0x80, 0x0 ;  /* 0x000000000000781c */ /* 0x000fe20003f0f070 */
[----:B------:R-:W2:Y:S04]  /*28a0*/  LDS R12, [R8+0x21c] ;  /* 0x00021c00080c7984 */ /* 0x000ea80000000800 */
[----:B------:R-:W3:Y:S04]  /*28b0*/  LDS R2, [R10+0xb4] ;  /* 0x0000b4000a027984 */ /* 0x000ee80000000800 */
[----:B0-----:R-:W-:Y:S04]  /*28c0*/  LDS R3, [R10+0xb8] ;  /* 0x0000b8000a037984 */ /* 0x001fe80000000800 */
[----:B------:R-:W0:Y:S04]  /*28d0*/  LDS R24, [R8+0x214] ;  /* 0x0002140008187984 */ /* 0x000e280000000800 */
        /* <DEDUP_REMOVED lines=9> */
[----:B--2---:R-:W-:Y:S01]  /*2970*/  ISETP.NE.AND P2, PT, R12, RZ, PT ;  /* 0x000000ff0c00720c */ /* 0x004fe20003f45270 */
[----:B------:R-:W2:Y:S01]  /*2980*/  LDS R16, [R8+0x22c] ;  /* 0x00022c0008107984 */ /* 0x000ea20000000800 */
[----:B---3--:R-:W-:-:S03]  /*2990*/  @P1 IADD3 R25, R2, R25, RZ ;  /* 0x0000001902191210 */ /* 0x008fc60007ffe0ff */
[----:B------:R-:W3:Y:S04]  /*29a0*/  LDS R18, [R8+0x230] ;  /* 0x0002300008127984 */ /* 0x000ee80000000800 */
[----:B------:R-:W3:Y:S02]  /*29b0*/  LDS R21, [R8+0x238] ;  /* 0x0002380008157984 */ /* 0x000ee40000000800 */
[----:B0-----:R-:W-:Y:S01]  /*29c0*/  @!P0 FADD.FTZ R24, R3, R24 ;  /* 0x0000001803188221 */ /* 0x001fe20000010000 */
[----:B------:R-:W-:Y:S01]  /*29d0*/  IADD3 R3, R12, R25, RZ ;  /* 0x000000190c037210 */ /* 0x000fe20007ffe0ff */
[----:B------:R-:W0:Y:S04]  /*29e0*/  LDS R23, [R8+0x23c] ;  /* 0x00023c0008177984 */ /* 0x000e280000000800 */
[----:B------:R-:W0:Y:S01]  /*29f0*/  LDS R10, [R8+0x244] ;  /* 0x00024400080a7984 */ /* 0x000e220000000800 */
        /* <DEDUP_REMOVED lines=14> */
[----:B--2---:R-:W-:-:S03]  /*2ae0*/  @!P0 FADD.FTZ R16, R16, R15 ;  /* 0x0000000f10108221 */ /* 0x004fc60000010000 */
[----:B------:R1:W-:Y:S01]  /*2af0*/  STS [R8+0x228], R14 ;  /* 0x0002280e08007388 */ /* 0x0003e20000000800 */
[----:B---3--:R-:W-:-:S03]  /*2b00*/  @!P0 FADD.FTZ R18, R18, R17 ;  /* 0x0000001112128221 */ /* 0x008fc60000010000 */
[----:B------:R1:W-:Y:S01]  /*2b10*/  STS [R8+0x234], R19 ;  /* 0x0002341308007388 */ /* 0x0003e20000000800 */
[----:B------:R-:W-:-:S03]  /*2b20*/  @!P3 FADD.FTZ R21, R21, R16 ;  /* 0x000000101515b221 */ /* 0x000fc60000010000 */
[----:B------:R1:W-:Y:S01]  /*2b30*/  STS [R8+0x240], R9 ;  /* 0x0002400908007388 */ /* 0x0003e20000000800 */
[----:B0-----:R-:W-:-:S03]  /*2b40*/  @!P3 FADD.FTZ R23, R23, R18 ;  /* 0x000000121717b221 */ /* 0x001fc60000010000 */
        /* <DEDUP_REMOVED lines=10> */
.L_x_1631:
[----:B0-----:R-:W-:Y:S01]  /*2bf0*/  LEA R3, R4, R5, 0x18 ;  /* 0x0000000504037211 */ /* 0x001fe200078ec0ff */
[----:B------:R-:W-:Y:S05]  /*2c00*/  WARPSYNC.ALL ;  /* 0x0000000000007948 */ /* 0x000fea0003800000 */
[----:B------:R-:W-:Y:S01]  /*2c10*/  IMAD R12, R0, 0xc, R3 ;  /* 0x0000000c000c7824 */ /* 0x000fe200078e0203 */
[----:B------:R-:W-:Y:S06]  /*2c20*/  BAR.SYNC.DEFER_BLOCKING 0x0 ;  /* 0x0000000000007b1d */ /* 0x000fec0000010000 */
[----:B------:R-:W-:-:S02]  /*2c30*/  ULDC UR4, c[0x0][0x2b4] ;  /* 0x0000ad0000047ab9 */ /* 0x000fc40000000800 */
[----:B-1----:R-:W0:Y:S01]  /*2c40*/  LDC R15, c[0x0][0x2b0] ;  /* 0x0000ac00ff0f7b82 */ /* 0x002e220000000800 */
        /* <DEDUP_REMOVED lines=15> */
[----:B------:R-:W-:-:S02]  /*2d40*/  @!P2 LEA R6, R13, R6, 0x3 ;  /* 0x000000060d06a211 */ /* 0x000fc400078e18ff */
        /* <DEDUP_REMOVED lines=19> */
.L_x_1646:
[----:B------:R-:W-:Y:S05]  /*2e80*/  BSYNC B0 ;  /* 0x0000000000007941 */ /* 0x000fea0003800000 */
.L_x_1645:
        /* <DEDUP_REMOVED lines=22> */
.L_x_1632:
[----:B0-----:R-:W-:Y:S05]  /*2ff0*/  WARPSYNC.COLLECTIVE R9, `(.L_x_1647) ;  /* 0x0000000009087348 */ /* 0x001fea0003c00000 */
[----:B------:R-:W-:Y:S01]  /*3000*/  NOP ;  /* 0x0000000000007918 */ /* 0x000fe20000000000 */
[----:B0-----:R-:W-:Y:S01]  /*3010*/  ENDCOLLECTIVE ;  /* 0x000000000000791b */ /* 0x001fe20003800000 */
.L_x_1647:
[----:B------:R-:W-:Y:S05]  /*3020*/  BRA `(.L_x_1648) ;  /* 0xfffffff000887947 */ /* 0x000fea000383ffff */
.L_x_1635:
[----:B------:R-:W-:Y:S01]  /*3030*/  BSSY B0, `(.L_x_1649) ;  /* 0x0000004000007945 */ /* 0x000fe20003800000 */
[----:B0-----:R-:W-:Y:S05]  /*3040*/  WARPSYNC.COLLECTIVE R9, `(.L_x_1650) ;  /* 0x0000000009087348 */ /* 0x001fea0003c00000 */
[----:B------:R-:W-:Y:S01]  /*3050*/  NOP ;  /* 0x0000000000007918 */ /* 0x000fe20000000000 */
[----:B0-----:R-:W-:Y:S01]  /*3060*/  ENDCOLLECTIVE ;  /* 0x000000000000791b */ /* 0x001fe20003800000 */
.L_x_1650:
[----:B------:R-:W-:Y:S05]  /*3070*/  BSYNC B0 ;  /* 0x0000000000007941 */ /* 0x000fea0003800000 */
.L_x_1649:
[----:B------:R0:W-:Y:S04]  /*3080*/  STS [R10+0xc0], R3 ;  /* 0x0000c0030a007388 */ /* 0x0001e80000000800 */
[----:B------:R0:W-:Y:S04]  /*3090*/  STS [R10+0xc4], R17 ;  /* 0x0000c4110a007388 */ /* 0x0001e80000000800 */
[----:B------:R0:W-:Y:S02]  /*30a0*/  STS [R10+0xc8], R15 ;  /* 0x0000c80f0a007388 */ /* 0x0001e40000000800 */
[----:B0-----:R-:W-:Y:S05]  /*30b0*/  WARPSYNC.COLLECTIVE R9, `(.L_x_1651) ;  /* 0x0000000009087348 */ /* 0x001fea0003c00000 */
[----:B------:R-:W-:Y:S01]  /*30c0*/  NOP ;  /* 0x0000000000007918 */ /* 0x000fe20000000000 */
[----:B0-----:R-:W-:Y:S01]  /*30d0*/  ENDCOLLECTIVE ;  /* 0x000000000000791b */ /* 0x001fe20003800000 */
.L_x_1651:
[----:B------:R-:W-:Y:S05]  /*30e0*/  BRA `(.L_x_1652) ;  /* 0xfffffff000a87947 */ /* 0x000fea000383ffff */
.L_x_1638:
[----:B------:R-:W-:Y:S01]  /*30f0*/  BSSY B0, `(.L_x_1653) ;  /* 0x0000004000007945 */ /* 0x000fe20003800000 */
[----:B01----:R-:W-:Y:S05]  /*3100*/  WARPSYNC.COLLECTIVE R9, `(.L_x_1654) ;  /* 0x0000000009087348 */ /* 0x003fea0003c00000 */
[----:B------:R-:W-:Y:S01]  /*3110*/  NOP ;  /* 0x0000000000007918 */ /* 0x000fe20000000000 */
[----:B01----:R-:W-:Y:S01]  /*3120*/  ENDCOLLECTIVE ;  /* 0x000000000000791b */ /* 0x003fe20003800000 */
.L_x_1654:
[----:B------:R-:W-:Y:S05]  /*3130*/  BSYNC B0 ;  /* 0x0000000000007941 */ /* 0x000fea0003800000 */
.L_x_1653:
[----:B------:R0:W-:Y:S04]  /*3140*/  STS [R10+0xc0], R3 ;  /* 0x0000c0030a007388 */ /* 0x0001e80000000800 */
[----:B------:R0:W-:Y:S04]  /*3150*/  STS [R10+0xc4], R17 ;  /* 0x0000c4110a007388 */ /* 0x0001e80000000800 */
[----:B------:R0:W-:Y:S02]  /*3160*/  STS [R10+0xc8], R15 ;  /* 0x0000c80f0a007388 */ /* 0x0001e40000000800 */
[----:B0-----:R-:W-:Y:S05]  /*3170*/  WARPSYNC.COLLECTIVE R9, `(.L_x_1655) ;  /* 0x0000000009087348 */ /* 0x001fea0003c00000 */
[----:B------:R-:W-:Y:S01]  /*3180*/  NOP ;  /* 0x0000000000007918 */ /* 0x000fe20000000000 */
[----:B0-----:R-:W-:Y:S01]  /*3190*/  ENDCOLLECTIVE ;  /* 0x000000000000791b */ /* 0x001fe20003800000 */
.L_x_1655:
[----:B------:R-:W-:Y:S05]  /*31a0*/  BRA `(.L_x_1656) ;  /* 0xfffffff000c87947 */ /* 0x000fea000383ffff */
.L_x_1641:
[----:B------:R-:W-:Y:S01]  /*31b0*/  BSSY B0, `(.L_x_1657) ;  /* 0x0000004000007945 */ /* 0x000fe20003800000 */
[----:B012---:R-:W-:Y:S05]  /*31c0*/  WARPSYNC.COLLECTIVE R9, `(.L_x_1658) ;  /* 0x0000000009087348 */ /* 0x007fea0003c00000 */
[----:B------:R-:W-:Y:S01]  /*31d0*/  NOP ;  /* 0x0000000000007918 */ /* 0x000fe20000000000 */
[----:B012---:R-:W-:Y:S01]  /*31e0*/  ENDCOLLECTIVE ;  /* 0x000000000000791b */ /* 0x007fe20003800000 */
.L_x_1658:
[----:B------:R-:W-:Y:S05]  /*31f0*/  BSYNC B0 ;  /* 0x0000000000007941 */ /* 0x000fea0003800000 */
.L_x_1657:
[----:B------:R0:W-:Y:S04]  /*3200*/  STS [R10+0xc0], R3 ;  /* 0x0000c0030a007388 */ /* 0x0001e80000000800 */
[----:B------:R0:W-:Y:S04]  /*3210*/  STS [R10+0xc4], R17 ;  /* 0x0000c4110a007388 */ /* 0x0001e80000000800 */
[----:B------:R0:W-:Y:S02]  /*3220*/  STS [R10+0xc8], R15 ;  /* 0x0000c80f0a007388 */ /* 0x0001e40000000800 */
[----:B0-----:R-:W-:Y:S05]  /*3230*/  WARPSYNC.COLLECTIVE R9, `(.L_x_1659) ;  /* 0x0000000009087348 */ /* 0x001fea0003c00000 */
[----:B------:R-:W-:Y:S01]  /*3240*/  NOP ;  /* 0x0000000000007918 */ /* 0x000fe20000000000 */
[----:B0-----:R-:W-:Y:S01]  /*3250*/  ENDCOLLECTIVE ;  /* 0x000000000000791b */ /* 0x001fe20003800000 */
.L_x_1659:
[----:B------:R-:W-:Y:S05]  /*3260*/  BRA `(.L_x_1660) ;  /* 0xfffffff000e87947 */ /* 0x000fea000383ffff */
.L_x_1644:
[----:B------:R-:W-:Y:S01]  /*3270*/  BSSY B0, `(.L_x_1661) ;  /* 0x0000005000007945 */ /* 0x000fe20003800000 */
[----:B------:R-:W-:-:S13]  /*3280*/  ISETP.GE.U32.AND P0, PT, R2, 0x10, PT ;  /* 0x000000100200780c */ /* 0x000fda0003f06070 */
[----:B0123--:R-:W-:Y:S05]  /*3290*/  WARPSYNC.COLLECTIVE R9, `(.L_x_1662) ;  /* 0x0000000009087348 */ /* 0x00ffea0003c00000 */
[----:B------:R-:W-:Y:S01]  /*32a0*/  NOP ;  /* 0x0000000000007918 */ /* 0x000fe20000000000 */
[----:B0123--:R-:W-:Y:S01]  /*32b0*/  ENDCOLLECTIVE ;  /* 0x000000000000791b */ /* 0x00ffe20003800000 */
.L_x_1662:
[----:B------:R-:W-:Y:S05]  /*32c0*/  BSYNC B0 ;  /* 0x0000000000007941 */ /* 0x000fea0003800000 */
.L_x_1661:
[----:B------:R0:W-:Y:S01]  /*32d0*/  STS [R10+0xc0], R3 ;  /* 0x0000c0030a007388 */ /* 0x0001e20000000800 */
[----:B------:R-:W-:-:S03]  /*32e0*/  ISETP.NE.OR P1, PT, R3, RZ, !P0 ;  /* 0x000000ff0300720c */ /* 0x000fc60004725670 */
[----:B------:R0:W-:Y:S04]  /*32f0*/  STS [R10+0xc4], R17 ;  /* 0x0000c4110a007388 */ /* 0x0001e80000000800 */
[----:B------:R0:W-:Y:S06]  /*3300*/  STS [R10+0xc8], R15 ;  /* 0x0000c80f0a007388 */ /* 0x0001ec0000000800 */
[----:B0-----:R-:W-:Y:S05]  /*3310*/  WARPSYNC.COLLECTIVE R9, `(.L_x_1663) ;  /* 0x0000000009087348 */ /* 0x001fea0003c00000 */
[----:B------:R-:W-:Y:S01]  /*3320*/  NOP ;  /* 0x0000000000007918 */ /* 0x000fe20000000000 */
[----:B0-----:R-:W-:Y:S01]  /*3330*/  ENDCOLLECTIVE ;  /* 0x000000000000791b */ /* 0x001fe20003800000 */
.L_x_1663:
        /* <DEDUP_REMOVED lines=9> */
.L_x_1664:
        /* <DEDUP_REMOVED lines=9> */
.L_x_1665:
[----:B------:R-:W-:Y:S05]  /*3460*/  BRA `(.L_x_1666) ;  /* 0xfffffff400007947 */ /* 0x000fea000383ffff */
.L_x_1667:
        /* <DEDUP_REMOVED lines=9> */
.L_x_4488:


//--------------------- .text._Z30group_norm_nhwc_bwd_sum_kernelI11Fp32IOBf16WLi160EEv26Group_norm_nhwc_bwd_params --------------------------
	.section	.text._Z30group_norm_nhwc_bwd_sum_kernelI11Fp32IOBf16WLi160EEv26Group_norm_nhwc_bwd_params,"ax",@progbits
	.align	128
        .global         _Z30group_norm_nhwc_bwd_sum_kernelI11Fp32IOBf16WLi160EEv26Group_norm_nhwc_bwd_params
        .type           _Z30group_norm_nhwc_bwd_sum_kernelI11Fp32IOBf16WLi160EEv26Group_norm_nhwc_bwd_params,@function
        .size           _Z30group_norm_nhwc_bwd_sum_kernelI11Fp32IOBf16WLi160EEv26Group_norm_nhwc_bwd_params,(.L_x_4489 - _Z30group_norm_nhwc_bwd_sum_kernelI11Fp32IOBf16WLi160EEv26Group_norm_nhwc_bwd_params)
        .other          _Z30group_norm_nhwc_bwd_sum_kernelI11Fp32IOBf16WLi160EEv26Group_norm_nhwc_bwd_params,@"STO_CUDA_ENTRY STV_DEFAULT"
_Z30group_norm_nhwc_bwd_sum_kernelI11Fp32IOBf16WLi160EEv26Group_norm_nhwc_bwd_params:
.text._Z30group_norm_nhwc_bwd_sum_kernelI11Fp32IOBf16WLi160EEv26Group_norm_nhwc_bwd_params:
        /* <DEDUP_REMOVED lines=11> */
[----:B------:R-:W1:Y:S01]  /*00b0*/  LDC R10, c[0x0][0x2ac] ;  /* 0x0000ab00ff0a7b82 */ /* 0x000e620000000800 */
        /* <DEDUP_REMOVED lines=27> */
[----:B------:R-:W2:Y:S01]  /*0270*/  LDG.E.64 R4, desc[UR4][R4.64] ;  /* 0x0000000404047981 */ /* 0x000ea2000c1e1b00 */
[----:B------:R-:W0:Y:S01]  /*0280*/  I2F.U32.RP R0, R7 ;  /* 0x0000000700007306 */ /* 0x000e220000209000 */
[----:B------:R-:W-:Y:S01]  /*0290*/  ISETP.GE.U32.AND P0, PT, R16, UR8, PT ;  /* 0x0000000810007c0c */ /* 0x000fe2000bf06070 */
[----:B------:R-:W-:Y:S01]  /*02a0*/  BSSY B0, `(.L_x_1668) ;  /* 0x0000021000007945 */ /* 0x000fe20003800000 */
[----:B------:R-:W-:Y:S01]  /*02b0*/  SHF.R.S32.HI R17, RZ, 0x1f, R16 ;  /* 0x0000001fff117819 */ /* 0x000fe20000011410 */
[----:B------:R-:W-:-:S03]  /*02c0*/  HFMA2.MMA R14, -RZ, RZ, 0, 0 ;  /* 0x00000000ff0e7435 */ /* 0x000fc600000001ff */
[----:B------:R-:W-:Y:S01]  /*02d0*/  ISETP.GE.AND.EX P0, PT, R17, UR9, PT, P0 ;  /* 0x0000000911007c0c */ /* 0x000fe2000bf06300 */
[----:B0-----:R-:W0:Y:S02]  /*02e0*/  MUFU.RCP R0, R0 ;  /* 0x0000000000007308 */ /* 0x001e240000001000 */
[----:B0-----:R-:W-:Y:S02]  /*02f0*/  IADD3 R2, R0, 0xffffffe, RZ ;  /* 0x0ffffffe00027810 */ /* 0x001fe40007ffe0ff */
[----:B------:R-:W-:-:S04]  /*0300*/  MOV R0, RZ ;  /* 0x000000ff00007202 */ /* 0x000fc80000000f00 */
[----:B------:R0:W3:Y:S02]  /*0310*/  F2I.FTZ.U32.TRUNC.NTZ R3, R2 ;  /* 0x0000000200037305 */ /* 0x0000e4000021f000 */
[----:B0-----:R-:W-:Y:S01]  /*0320*/  IMAD.MOV.U32 R2, RZ, RZ, RZ ;  /* 0x000000ffff027224 */ /* 0x001fe200078e00ff */
[----:B---3--:R-:W-:-:S05]  /*0330*/  IADD3 R8, RZ, -R3, RZ ;  /* 0x80000003ff087210 */ /* 0x008fca0007ffe0ff */
[----:B------:R-:W-:-:S04]  /*0340*/  IMAD R15, R8, R7, RZ ;  /* 0x00000007080f7224 */ /* 0x000fc800078e02ff */
[----:B------:R-:W-:Y:S01]  /*0350*/  IMAD.HI.U32 R15, R3, R15, R2 ;  /* 0x0000000f030f7227 */ /* 0x000fe200078e0002 */
[----:B------:R-:W-:-:S03]  /*0360*/  CS2R R2, SRZ ;  /* 0x0000000000027805 */ /* 0x000fc6000001ff00 */
[----:B--2---:R-:W-:Y:S01]  /*0370*/  FFMA.FTZ R20, -R4, R4, R5 ;  /* 0x0000000404147223 */ /* 0x004fe20000010105 */
        /* <DEDUP_REMOVED lines=14> */
[----:B------:R-:W5:Y:S01]  /*0460*/  @P1 LDG.E.U16 R5, desc[UR4][R12.64+0x2] ;  /* 0x000002040c051981 */ /* 0x000f62000c1e1500 */
[----:B--2---:R-:W-:-:S02]  /*0470*/  SHF.L.U32 R3, R3, 0x10, RZ ;  /* 0x0000001003037819 */ /* 0x004fc400000006ff */
[----:B---3--:R-:W-:Y:S02]  /*0480*/  SHF.L.U32 R2, R2, 0x10, RZ ;  /* 0x0000001002027819 */ /* 0x008fe400000006ff */
[----:B----4-:R-:W-:Y:S01]  /*0490*/  @P1 SHF.L.U32 R14, R18, 0x10, RZ ;  /* 0x00000010120e1819 */ /* 0x010fe200000006ff */
[----:B-----5:R-:W-:-:S07]  /*04a0*/  @P1 IMAD.U32 R0, R5, 0x10000, RZ ;  /* 0x0001000005001824 */ /* 0x020fce00078e00ff */
.L_x_1669:
[----:B------:R-:W-:Y:S05]  /*04b0*/  BSYNC B0 ;  /* 0x0000000000007941 */ /* 0x000fea0003800000 */
.L_x_1668:
[----:B------:R-:W0:Y:S01]  /*04c0*/  S2UR UR7, SR_CTAID.Y ;  /* 0x00000000000779c3 */ /* 0x000e220000002600 */
[----:B------:R-:W-:Y:S01]  /*04d0*/  FSETP.GTU.FTZ.AND P2, PT, R20, RZ, PT ;  /* 0x000000ff1400720b */ /* 0x000fe20003f5c000 */
[----:B------:R-:W-:Y:S01]  /*04e0*/  IMAD.HI.U32 R18, R15, R6, RZ ;  /* 0x000000060f127227 */ /* 0x000fe200078e00ff */
[----:B------:R-:W-:-:S03]  /*04f0*/  MOV R13, 0x3f800000 ;  /* 0x3f800000000d7802 */ /* 0x000fc60000000f00 */
[----:B------:R-:W-:Y:S02]  /*0500*/  IMAD.MOV R5, RZ, RZ, -R18 ;  /* 0x000000ffff057224 */ /* 0x000fe400078e0a12 */
[----:B------:R-:W1:Y:S02]  /*0510*/  LDC.64 R8, c[0x0][0x290] ;  /* 0x0000a400ff087b82 */ /* 0x000e640000000a00 */
[----:B------:R-:W-:-:S05]  /*0520*/  IMAD R6, R7, R5, R6 ;  /* 0x0000000507067224 */ /* 0x000fca00078e0206 */
[----:B------:R-:W-:Y:S01]  /*0530*/  ISETP.GE.U32.AND P4, PT, R6, R7, PT ;  /* 0x000000070600720c */ /* 0x000fe20003f86070 */
[----:B------:R-:W2:Y:S01]  /*0540*/  @P2 LDC R15, c[0x0][0x250] ;  /* 0x00009400ff0f2b82 */ /* 0x000ea20000000800 */
[----:B0-----:R-:W-:-:S11]  /*0550*/  IMAD R19, R10, UR7, RZ ;  /* 0x000000070a137c24 */ /* 0x001fd6000f8e02ff */
[-C--:B------:R-:W-:Y:S01]  /*0560*/  @P4 IADD3 R6, R6, -R7.reuse, RZ ;  /* 0x8000000706064210 */ /* 0x080fe20007ffe0ff */
[----:B------:R-:W-:Y:S01]  /*0570*/  @P4 VIADD R18, R18, 0x1 ;  /* 0x0000000112124836 */ /* 0x000fe20000000000 */
[----:B------:R-:W-:Y:S02]  /*0580*/  SHF.R.S32.HI R31, RZ, 0x1f, R19 ;  /* 0x0000001fff1f7819 */ /* 0x000fe40000011413 */
[----:B------:R-:W-:Y:S02]  /*0590*/  IADD3 R5, P1, R19, R10, RZ ;  /* 0x0000000a13057210 */ /* 0x000fe40007f3e0ff */
[----:B------:R-:W-:Y:S02]  /*05a0*/  ISETP.GE.U32.AND P3, PT, R6, R7, PT ;  /* 0x000000070600720c */ /* 0x000fe40003f66070 */
[----:B------:R-:W-:Y:S02]  /*05b0*/  LEA.HI.X.SX32 R10, R10, R31, 0x1, P1 ;  /* 0x0000001f0a0a7211 */ /* 0x000fe400008f0eff */
[----:B-1----:R-:W-:Y:S01]  /*05c0*/  ISETP.LT.U32.AND P1, PT, R5, R8, PT ;  /* 0x000000080500720c */ /* 0x002fe20003f21070 */
[----:B--2---:R-:W-:Y:S01]  /*05d0*/  @P2 FADD.FTZ R15, R20, R15 ;  /* 0x0000000f140f2221 */ /* 0x004fe20000010000 */
[----:B------:R-:W-:-:S02]  /*05e0*/  ISETP.NE.U32.AND P4, PT, R7, RZ, PT ;  /* 0x000000ff0700720c */ /* 0x000fc40003f85070 */
[----:B------:R-:W-:Y:S02]  /*05f0*/  CS2R R6, SRZ ;  /* 0x0000000000067805 */ /* 0x000fe4000001ff00 */
[----:B------:R-:W-:Y:S01]  /*0600*/  ISETP.LT.AND.EX P1, PT, R10, R9, PT, P1 ;  /* 0x000000090a00720c */ /* 0x000fe20003f21310 */
[----:B------:R0:W1:Y:S01]  /*0610*/  @P2 MUFU.RSQ R13, R15 ;  /* 0x0000000f000d2308 */ /* 0x0000620000001400 */
[----:B------:R-:W-:Y:S02]  /*0620*/  HFMA2.MMA R10, -RZ, RZ, 0, 0 ;  /* 0x00000000ff0a7435 */ /* 0x000fe400000001ff */
[----:B------:R-:W-:Y:S02]  /*0630*/  SEL R12, R5, R8, P1 ;  /* 0x00000008050c7207 */ /* 0x000fe40000800000 */
[----:B------:R-:W-:Y:S02]  /*0640*/  CS2R R8, SRZ ;  /* 0x0000000000087805 */ /* 0x000fe4000001ff00 */
[----:B------:R-:W-:Y:S01]  /*0650*/  @P3 IADD3 R18, R18, 0x1, RZ ;  /* 0x0000000112123810 */ /* 0x000fe20007ffe0ff */
[----:B------:R-:W-:Y:S01]  /*0660*/  IMAD.MOV.U32 R5, RZ, RZ, RZ ;  /* 0x000000ffff057224 */ /* 0x000fe200078e00ff */
[----:B------:R-:W-:-:S02]  /*0670*/  ISETP.GE.AND P1, PT, R19, R12, PT ;  /* 0x0000000c1300720c */ /* 0x000fc40003f26270 */
[----:B------:R-:W-:-:S11]  /*0680*/  SEL R11, R11, R18, !P4 ;  /* 0x000000120b0b7207 */ /* 0x000fd60006000000 */
[----:B01----:R-:W-:Y:S05]  /*0690*/  @P1 BRA `(.L_x_1670) ;  /* 0x0000001400fc1947 */ /* 0x003fea0003800000 */
        /* <DEDUP_REMOVED lines=23> */
[----:B------:R-:W-:Y:S01]  /*0810*/  CS2R R16, SRZ ;  /* 0x0000000000107805 */ /* 0x000fe2000001ff00 */
[----:B------:R-:W-:Y:S02]  /*0820*/  @!P0 IMAD.MOV.U32 R26, RZ, RZ, R28 ;  /* 0x000000ffff1a8224 */ /* 0x000fe400078e001c */
[C---:B------:R-:W-:Y:S02]  /*0830*/  @!P0 IMAD R5, R23.reuse, UR9, R8 ;  /* 0x0000000917058c24 */ /* 0x040fe4000f8e0208 */
[----:B------:R-:W-:Y:S01]  /*0840*/  @!P0 IMAD.WIDE.U32 R8, R23, UR8, R26 ;  /* 0x0000000817088c25 */ /* 0x000fe2000f8e001a */
[----:B------:R-:W1:Y:S04]  /*0850*/  @!P0 LDC.64 R24, c[0x0][0x228] ;  /* 0x00008a00ff188b82 */ /* 0x000e680000000a00 */
[----:B------:R-:W-:-:S02]  /*0860*/  @!P0 IADD3 R5, R9, R5, RZ ;  /* 0x0000000509058210 */ /* 0x000fc40007ffe0ff */
[C---:B------:R-:W-:Y:S02]  /*0870*/  @!P0 SHF.L.U32 R23, R8.reuse, 0x2, RZ ;  /* 0x0000000208178819 */ /* 0x040fe400000006ff */
[----:B------:R-:W-:Y:S02]  /*0880*/  @!P0 SHF.L.U64.HI R8, R8, 0x2, R5 ;  /* 0x0000000208088819 */ /* 0x000fe40000010205 */
[----:B0-----:R-:W-:-:S05]  /*0890*/  @!P0 IADD3 R20, P1, R23, R6, RZ ;  /* 0x0000000617148210 */ /* 0x001fca0007f3e0ff */
[----:B------:R-:W-:-:S05]  /*08a0*/  @!P0 IMAD.X R21, R8, 0x1, R7, P1 ;  /* 0x0000000108158824 */ /* 0x000fca00008e0607 */
        /* <DEDUP_REMOVED lines=14> */
[----:B------:R-:W1:Y:S08]  /*0990*/  MUFU.EX2 R10, R10 ;  /* 0x0000000a000a7308 */ /* 0x000e700000000800 */
[----:B------:R-:W2:Y:S01]  /*09a0*/  MUFU.EX2 R18, R18 ;  /* 0x0000001200127308 */ /* 0x000ea20000000800 */
[----:B-1----:R-:W-:-:S07]  /*09b0*/  FADD.FTZ R16, R10, 1 ;  /* 0x3f8000000a107421 */ /* 0x002fce0000010000 */
[----:B------:R-:W0:Y:S01]  /*09c0*/  MUFU.RCP R17, R16 ;  /* 0x0000001000117308 */ /* 0x000e220000001000 */
[----:B--2---:R-:W-:-:S07]  /*09d0*/  FADD.FTZ R20, R18, 1 ;  /* 0x3f80000012147421 */ /* 0x004fce0000010000 */
        /* <DEDUP_REMOVED lines=9> */
[----:B------:R-:W-:Y:S01]  /*0a70*/  FMUL.FTZ R6, R8, R3 ;  /* 0x0000000308067220 */ /* 0x000fe20000410000 */
[----:B------:R-:W-:Y:S02]  /*0a80*/  FADD.FTZ R7, RZ, R8 ;  /* 0x00000008ff077221 */ /* 0x000fe40000010000 */
[----:B------:R-:W-:Y:S01]  /*0a90*/  FMUL.FTZ R10, R17, R2 ;  /* 0x00000002110a7220 */ /* 0x000fe20000410000 */
[C---:B------:R-:W-:Y:S01]  /*0aa0*/  FFMA.FTZ R16, R9.reuse, R6, RZ ;  /* 0x0000000609107223 */ /* 0x040fe200000100ff */
[----:B------:R-:W-:Y:S01]  /*0ab0*/  FADD.FTZ R5, RZ, R6 ;  /* 0x00000006ff057221 */ /* 0x000fe20000010000 */
[----:B------:R-:W-:Y:S01]  /*0ac0*/  FFMA.FTZ R9, R9, R8, RZ ;  /* 0x0000000809097223 */ /* 0x000fe200000100ff */
[----:B------:R-:W-:Y:S01]  /*0ad0*/  FADD.FTZ R8, RZ, R17 ;  /* 0x00000011ff087221 */ /* 0x000fe20000010000 */
[C---:B------:R-:W-:Y:S01]  /*0ae0*/  FFMA.FTZ R6, R15.reuse, R10, R16 ;  /* 0x0000000a0f067223 */ /* 0x040fe20000010010 */
[----:B------:R-:W-:Y:S01]  /*0af0*/  FADD.FTZ R5, R10, R5 ;  /* 0x000000050a057221 */ /* 0x000fe20000010000 */
[----:B------:R-:W-:-:S07]  /*0b00*/  FFMA.FTZ R10, R15, R17, RZ ;  /* 0x000000110f0a7223 */ /* 0x000fce00000100ff */
.L_x_1672:
[----:B------:R-:W-:Y:S05]  /*0b10*/  @!P2 BRA `(.L_x_1670) ;  /* 0x0000001000dca947 */ /* 0x000fea0003800000 */
[----:B------:R-:W-:-:S05]  /*0b20*/  VIADD R15, R19, 0x1 ;  /* 0x00000001130f7836 */ /* 0x000fca0000000000 */
[----:B------:R-:W-:-:S07]  /*0b30*/  SHF.R.S32.HI R25, RZ, 0x1f, R15 ;  /* 0x0000001fff197819 */ /* 0x000fce000001140f */
.L_x_1673:
[----:B------:R-:W0:Y:S01]  /*0b40*/  @!P0 LDC.64 R18, c[0x0][0x288] ;  /* 0x0000a200ff128b82 */ /* 0x000e220000000a00 */
[----:B------:R-:W-:-:S04]  /*0b50*/  @!P0 IADD3 R23, P1, R15, -0x1, RZ ;  /* 0xffffffff0f178810 */ /* 0x000fc80007f3e0ff */
[----:B------:R-:W-:-:S03]  /*0b60*/  @!P0 IADD3.X R21, R25, -0x1, RZ, P1, !PT ;  /* 0xffffffff19158810 */ /* 0x000fc60000ffe4ff */
[----:B------:R-:W1:Y:S02]  /*0b70*/  @!P0 LDC.64 R16, c[0x0][0x230] ;  /* 0x00008c00ff108b82 */ /* 0x000e640000000a00 */
[----:B0-----:R-:W-:Y:S01]  /*0b80*/  @!P0 IMAD R20, R21, R18, RZ ;  /* 0x0000001215148224 */ /* 0x001fe200078e02ff */
[----:B------:R-:W-:-:S03]  /*0b90*/  @!P0 MOV R21, R27 ;  /* 0x0000001b00158202 */ /* 0x000fc60000000f00 */
[----:B------:R-:W-:Y:S01]  /*0ba0*/  @!P0 IMAD R19, R23, R19, R20 ;  /* 0x0000001317138224 */ /* 0x000fe200078e0214 */
[----:B------:R-:W-:-:S05]  /*0bb0*/  @!P0 MOV R20, R28 ;  /* 0x0000001c00148202 */ /* 0x000fca0000000f00 */
[----:B------:R-:W-:-:S04]  /*0bc0*/  @!P0 IMAD.WIDE.U32 R20, R23, R18, R20 ;  /* 0x0000001217148225 */ /* 0x000fc800078e0014 */
[----:B------:R-:W-:Y:S01]  /*0bd0*/  @!P0 IMAD.IADD R19, R21, 0x1, R19 ;  /* 0x0000000115138824 */ /* 0x000fe200078e0213 */
[----:B------:R-:W-:-:S04]  /*0be0*/  @!P0 SHF.L.U32 R23, R20, 0x2, RZ ;  /* 0x0000000214178819 */ /* 0x000fc800000006ff */
[----:B------:R-:W-:Y:S02]  /*0bf0*/  @!P0 SHF.L.U64.HI R18, R20, 0x2, R19 ;  /* 0x0000000214128819 */ /* 0x000fe40000010213 */
[----:B------:R-:W-:Y:S02]  /*0c00*/  CS2R R20, SRZ ;  /* 0x0000000000147805 */ /* 0x000fe4000001ff00 */
[----:B-1----:R-:W-:-:S04]  /*0c10*/  @!P0 IADD3 R30, P1, R23, R16, RZ ;  /* 0x00000010171e8210 */ /* 0x002fc80007f3e0ff */
[----:B------:R-:W-:Y:S02]  /*0c20*/  @!P0 IADD3.X R31, R18, R17, RZ, P1, !PT ;  /* 0x00000011121f8210 */ /* 0x000fe40000ffe4ff */
[----:B------:R-:W0:Y:S03]  /*0c30*/  @!P0 LDC.64 R16, c[0x0][0x228] ;  /* 0x00008a00ff108b82 */ /* 0x000e260000000a00 */
[----:B------:R-:W2:Y:S01]  /*0c40*/  @!P0 LDG.E.64 R20, desc[UR4][R30.64] ;  /* 0x000000041e148981 */ /* 0x000ea2000c1e1b00 */
[----:B0-----:R-:W-:-:S05]  /*0c50*/  @!P0 IADD3 R22, P1, R23, R16, RZ ;  /* 0x0000001017168210 */ /* 0x001fca0007f3e0ff */
[----:B------:R-:W-:Y:S01]  /*0c60*/  @!P0 IMAD.X R23, R18, 0x1, R17, P1 ;  /* 0x0000000112178824 */ /* 0x000fe200008e0611 */
[----:B------:R-:W-:Y:S01]  /*0c70*/  CS2R R18, SRZ ;  /* 0x0000000000127805 */ /* 0x000fe2000001ff00 */
[----:B------:R-:W0:Y:S05]  /*0c80*/  @!P0 LDC.64 R16, c[0x0][0x288] ;  /* 0x0000a200ff108b82 */ /* 0x000e2a0000000a00 */
[----:B------:R1:W3:Y:S02]  /*0c90*/  @!P0 LDG.E.64 R18, desc[UR4][R22.64] ;  /* 0x0000000416128981 */ /* 0x0002e4000c1e1b00 */
[----:B-1----:R-:W-:Y:S02]  /*0ca0*/  @!P0 MOV R22, R28 ;  /* 0x0000001c00168202 */ /* 0x002fe40000000f00 */
        /* <DEDUP_REMOVED lines=8> */
[----:B------:R-:W1:Y:S02]  /*0d30*/  @!P0 LDC.64 R16, c[0x0][0x230] ;  /* 0x00008c00ff108b82 */ /* 0x000e640000000a00 */
[----:B-1----:R-:W-:-:S04]  /*0d40*/  @!P0 IADD3 R32, P1, R31, R16, RZ ;  /* 0x000000101f208210 */ /* 0x002fc80007f3e0ff */
[----:B------:R-:W-:Y:S02]  /*0d50*/  @!P0 IADD3.X R33, R24, R17, RZ, P1, !PT ;  /* 0x0000001118218210 */ /* 0x000fe40000ffe4ff */
[----:B------:R-:W-:-:S06]  /*0d60*/  CS2R R16, SRZ ;  /* 0x0000000000107805 */ /* 0x000fcc000001ff00 */
[----:B------:R1:W4:Y:S01]  /*0d70*/  @!P0 LDG.E.64 R16, desc[UR4][R32.64] ;  /* 0x0000000420108981 */ /* 0x000322000c1e1b00 */
[----:B0-----:R-:W-:-:S05]  /*0d80*/  @!P0 IADD3 R30, P1, R31, R22, RZ ;  /* 0x000000161f1e8210 */ /* 0x001fca0007f3e0ff */
[----:B------:R-:W-:Y:S01]  /*0d90*/  @!P0 IMAD.X R31, R24, 0x1, R23, P1 ;  /* 0x00000001181f8824 */ /* 0x000fe200008e0617 */
[----:B------:R-:W-:-:S06]  /*0da0*/  CS2R R22, SRZ ;  /* 0x0000000000167805 */ /* 0x000fcc000001ff00 */
[----:B------:R0:W5:Y:S01]  /*0db0*/  @!P0 LDG.E.64 R22, desc[UR4][R30.64] ;  /* 0x000000041e168981 */ /* 0x000162000c1e1b00 */
[----:B--2---:R-:W-:-:S04]  /*0dc0*/  FADD.FTZ R20, -R4, R20 ;  /* 0x0000001404147221 */ /* 0x004fc80000010100 */
[----:B------:R-:W-:-:S04]  /*0dd0*/  FMUL.FTZ R20, R20, R13 ;  /* 0x0000000d14147220 */ /* 0x000fc80000410000 */
[----:B------:R-:W-:-:S04]  /*0de0*/  FFMA.FTZ R24, R20, R3, R14 ;  /* 0x0000000314187223 */ /* 0x000fc8000001000e */
[----:B------:R-:W-:-:S06]  /*0df0*/  FMUL.FTZ R34, R24, -1.4426950216293334961 ;  /* 0xbfb8aa3b18227820 */ /* 0x000fcc0000410000 */
[----:B------:R-:W1:Y:S02]  /*0e00*/  MUFU.EX2 R34, R34 ;  /* 0x0000002200227308 */ /* 0x000e640000000800 */
[----:B-1----:R-:W-:-:S06]  /*0e10*/  FADD.FTZ R32, R34, 1 ;  /* 0x3f80000022207421 */ /* 0x002fcc0000010000 */
[----:B------:R-:W3:Y:S02]  /*0e20*/  MUFU.RCP R33, R32 ;  /* 0x0000002000217308 */ /* 0x000ee40000001000 */
[C---:B---3--:R-:W-:Y:S01]  /*0e30*/  FMUL.FTZ R18, R33.reuse, R18 ;  /* 0x0000001221127220 */ /* 0x048fe20000410000 */
[----:B------:R-:W-:-:S04]  /*0e40*/  FADD.FTZ R33, -R33, 1 ;  /* 0x3f80000021217421 */ /* 0x000fc80000010100 */
[----:B------:R-:W-:-:S04]  /*0e50*/  FFMA.FTZ R33, R24, R33, 1 ;  /* 0x3f80000018217423 */ /* 0x000fc80000010021 */
[----:B------:R-:W-:-:S04]  /*0e60*/  FMUL.FTZ R18, R18, R33 ;  /* 0x0000002112127220 */ /* 0x000fc80000410000 */
[----:B------:R-:W-:Y:S01]  /*0e70*/  FADD.FTZ R7, R18, R7 ;  /* 0x0000000712077221 */ /* 0x000fe20000010000 */
[----:B------:R-:W-:Y:S01]  /*0e80*/  FFMA.FTZ R9, R20, R18, R9 ;  /* 0x0000001214097223 */ /* 0x000fe20000010009 */
[----:B0-----:R-:W-:Y:S01]  /*0e90*/  FMUL.FTZ R31, R18, R3 ;  /* 0x00000003121f7220 */ /* 0x001fe20000410000 */
[----:B------:R-:W-:-:S03]  /*0ea0*/  FADD.FTZ R18, -R4, R21 ;  /* 0x0000001504127221 */ /* 0x000fc60000010100 */
[----:B------:R-:W-:Y:S01]  /*0eb0*/  FFMA.FTZ R6, R20, R31, R6 ;  /* 0x0000001f14067223 */ /* 0x000fe20000010006 */
[----:B------:R-:W-:Y:S01]  /*0ec0*/  FMUL.FTZ R21, R18, R13 ;  /* 0x0000000d12157220 */ /* 0x000fe20000410000 */
[----:B------:R-:W-:-:S03]  /*0ed0*/  FADD.FTZ R5, R31, R5 ;  /* 0x000000051f057221 */ /* 0x000fc60000010000 */
[----:B------:R-:W-:-:S04]  /*0ee0*/  FFMA.FTZ R18, R21, R2, R0 ;  /* 0x0000000215127223 */ /* 0x000fc80000010000 */
[----:B------:R-:W-:-:S06]  /*0ef0*/  FMUL.FTZ R20, R18, -1.4426950216293334961 ;  /* 0xbfb8aa3b12147820 */ /* 0x000fcc0000410000 */
[----:B------:R-:W0:Y:S01]  /*0f00*/  MUFU.EX2 R20, R20 ;  /* 0x0000001400147308 */ /* 0x000e220000000800 */
[----:B----4-:R-:W-:Y:S01]  /*0f10*/  FADD.FTZ R16, -R4, R16 ;  /* 0x0000001004107221 */ /* 0x010fe20000010100 */
[----:B0-----:R-:W-:-:S03]  /*0f20*/  FADD.FTZ R24, R20, 1 ;  /* 0x3f80000014187421 */ /* 0x001fc60000010000 */
[----:B------:R-:W-:-:S03]  /*0f30*/  FMUL.FTZ R16, R16, R13 ;  /* 0x0000000d10107220 */ /* 0x000fc60000410000 */
[----:B------:R-:W0:Y:S02]  /*0f40*/  MUFU.RCP R24, R24 ;  /* 0x0000001800187308 */ /* 0x000e240000001000 */
[C---:B0-----:R-:W-:Y:S01]  /*0f50*/  FADD.FTZ R31, -R24.reuse, 1 ;  /* 0x3f800000181f7421 */ /* 0x041fe20000010100 */
[----:B------:R-:W-:-:S03]  /*0f60*/  FMUL.FTZ R19, R24, R19 ;  /* 0x0000001318137220 */ /* 0x000fc60000410000 */
[----:B------:R-:W-:-:S04]  /*0f70*/  FFMA.FTZ R18, R18, R31, 1 ;  /* 0x3f80000012127423 */ /* 0x000fc8000001001f */
[----:B------:R-:W-:Y:S01]  /*0f80*/  FMUL.FTZ R19, R19, R18 ;  /* 0x0000001213137220 */ /* 0x000fe20000410000 */
[----:B------:R-:W-:-:S03]  /*0f90*/  FFMA.FTZ R18, R16, R3, R14 ;  /* 0x0000000310127223 */ /* 0x000fc6000001000e */
[----:B------:R-:W-:Y:S01]  /*0fa0*/  FADD.FTZ R8, R19, R8 ;  /* 0x0000000813087221 */ /* 0x000fe20000010000 */
[----:B------:R-:W-:Y:S01]  /*0fb0*/  FMUL.FTZ R20, R18, -1.4426950216293334961 ;  /* 0xbfb8aa3b12147820 */ /* 0x000fe20000410000 */
[----:B------:R-:W-:Y:S01]  /*0fc0*/  FFMA.FTZ R10, R21, R19, R10 ;  /* 0x00000013150a7223 */ /* 0x000fe2000001000a */
[----:B------:R-:W-:-:S04]  /*0fd0*/  FMUL.FTZ R19, R19, R2 ;  /* 0x0000000213137220 */ /* 0x000fc80000410000 */
[----:B------:R-:W0:Y:S01]  /*0fe0*/  MUFU.EX2 R20, R20 ;  /* 0x0000001400147308 */ /* 0x000e220000000800 */
[----:B------:R-:W-:Y:S01]  /*0ff0*/  FFMA.FTZ R21, R21, R19, R6 ;  /* 0x0000001315157223 */ /* 0x000fe20000010006 */
[----:B------:R-:W-:Y:S01]  /*1000*/  FADD.FTZ R6, -R4, R17 ;  /* 0x0000001104067221 */ /* 0x000fe20000010100 */
[----:B------:R-:W-:-:S03]  /*1010*/  FADD.FTZ R5, R19, R5 ;  /* 0x0000000513057221 */ /* 0x000fc60000010000 */
[----:B------:R-:W-:-:S04]  /*1020*/  FMUL.FTZ R17, R6, R13 ;  /* 0x0000000d06117220 */ /* 0x000fc80000410000 */
[----:B------:R-:W-:Y:S01]  /*1030*/  FFMA.FTZ R6, R17, R2, R0 ;  /* 0x0000000211067223 */ /* 0x000fe20000010000 */
[----:B0-----:R-:W-:-:S04]  /*1040*/  FADD.FTZ R24, R20, 1 ;  /* 0x3f80000014187421 */ /* 0x001fc80000010000 */
[----:B------:R-:W0:Y:S02]  /*1050*/  MUFU.RCP R31, R24 ;  /* 0x00000018001f7308 */ /* 0x000e240000001000 */
[C---:B0-----:R-:W-:Y:S01]  /*1060*/  FADD.FTZ R19, -R31.reuse, 1 ;  /* 0x3f8000001f137421 */ /* 0x041fe20000010100 */
[----:B-----5:R-:W-:-:S03]  /*1070*/  FMUL.FTZ R22, R31, R22 ;  /* 0x000000161f167220 */ /* 0x020fc60000410000 */
[----:B------:R-:W-:Y:S01]  /*1080*/  FFMA.FTZ R33, R18, R19, 1 ;  /* 0x3f80000012217423 */ /* 0x000fe20000010013 */
[----:B------:R-:W-:-:S03]  /*1090*/  FMUL.FTZ R18, R6, -1.4426950216293334961 ;  /* 0xbfb8aa3b06127820 */ /* 0x000fc60000410000 */
[----:B------:R-:W-:-:S03]  /*10a0*/  FMUL.FTZ R22, R22, R33 ;  /* 0x0000002116167220 */ /* 0x000fc60000410000 */
[----:B------:R-:W0:Y:S01]  /*10b0*/  MUFU.EX2 R18, R18 ;  /* 0x0000001200127308 */ /* 0x000e220000000800 */
[----:B------:R-:W-:Y:S01]  /*10c0*/  FFMA.FTZ R9, R16, R22, R9 ;  /* 0x0000001610097223 */ /* 0x000fe20000010009 */
[----:B------:R-:W-:Y:S01]  /*10d0*/  FADD.FTZ R7, R7, R22 ;  /* 0x0000001607077221 */ /* 0x000fe20000010000 */
[----:B0-----:R-:W-:-:S05]  /*10e0*/  FADD.FTZ R19, R18, 1 ;  /* 0x3f80000012137421 */ /* 0x001fca0000010000 */
[----:B------:R-:W0:Y:S02]  /*10f0*/  MUFU.RCP R20, R19 ;  /* 0x0000001300147308 */ /* 0x000e240000001000 */
[C---:B0-----:R-:W-:Y:S01]  /*1100*/  FADD.FTZ R31, -R20.reuse, 1 ;  /* 0x3f800000141f7421 */ /* 0x041fe20000010100 */
[----:B------:R-:W-:-:S03]  /*1110*/  FMUL.FTZ R23, R20, R23 ;  /* 0x0000001714177220 */ /* 0x000fc60000410000 */
[----:B------:R-:W-:Y:S01]  /*1120*/  FFMA.FTZ R6, R6, R31, 1 ;  /* 0x3f80000006067423 */ /* 0x000fe2000001001f */
[C---:B------:R-:W-:Y:S02]  /*1130*/  IADD3 R31, R15.reuse, 0x1, RZ ;  /* 0x000000010f1f7810 */ /* 0x040fe40007ffe0ff */
[----:B------:R-:W-:Y:S01]  /*1140*/  IADD3 R15, P2, R15, 0x2, RZ ;  /* 0x000000020f0f7810 */ /* 0x000fe20007f5e0ff */
[----:B------:R-:W-:Y:S01]  /*1150*/  FMUL.FTZ R23, R23, R6 ;  /* 0x0000000617177220 */ /* 0x000fe20000410000 */
[----:B------:R-:W-:Y:S01]  /*1160*/  ISETP.GE.AND P1, PT, R31, R12, PT ;  /* 0x0000000c1f00720c */ /* 0x000fe20003f26270 */
[----:B------:R-:W-:Y:S01]  /*1170*/  FMUL.FTZ R6, R22, R3 ;  /* 0x0000000316067220 */ /* 0x000fe20000410000 */
[----:B------:R-:W-:Y:S01]  /*1180*/  IADD3.X R25, RZ, R25, RZ, P2, !PT ;  /* 0x00000019ff197210 */ /* 0x000fe200017fe4ff */
[----:B------:R-:W-:Y:S01]  /*1190*/  FADD.FTZ R8, R8, R23 ;  /* 0x0000001708087221 */ /* 0x000fe20000010000 */
[----:B------:R-:W-:Y:S01]  /*11a0*/  FFMA.FTZ R10, R17, R23, R10 ;  /* 0x00000017110a7223 */ /* 0x000fe2000001000a */
[----:B------:R-:W-:Y:S01]  /*11b0*/  FFMA.FTZ R21, R16, R6, R21 ;  /* 0x0000000610157223 */ /* 0x000fe20000010015 */
[----:B------:R-:W-:Y:S01]  /*11c0*/  FMUL.FTZ R16, R23, R2 ;  /* 0x0000000217107220 */ /* 0x000fe20000410000 */
[----:B------:R-:W-:-:S03]  /*11d0*/  FADD.FTZ R5, R5, R6 ;  /* 0x0000000605057221 */ /* 0x000fc60000010000 */
[----:B------:R-:W-:Y:S01]  /*11e0*/  FFMA.FTZ R6, R17, R16, R21 ;  /* 0x0000001011067223 */ /* 0x000fe20000010015 */
[----:B------:R-:W-:Y:S02]  /*11f0*/  FADD.FTZ R5, R16, R5 ;  /* 0x0000000510057221 */ /* 0x000fe40000010000 */
[----:B------:R-:W-:Y:S05]  /*1200*/  @!P1 BRA `(.L_x_1673) ;  /* 0xfffffff8004c9947 */ /* 0x000fea000383ffff */
[----:B------:R-:W-:Y:S05]  /*1210*/  BRA `(.L_x_1670) ;  /* 0x0000000c001c7947 */ /* 0x000fea0003800000 */
.L_x_1671:
        /* <DEDUP_REMOVED lines=11> */
.L_x_1675:
[----:B------:R-:W0:Y:S01]  /*12d0*/  @!P0 LDC.64 R14, c[0x0][0x288] ;  /* 0x0000a200ff0e8b82 */ /* 0x000e220000000a00 */
[----:B------:R-:W-:-:S07]  /*12e0*/  @!P0 IMAD.MOV.U32 R19, RZ, RZ, R27 ;  /* 0x000000ffff138224 */ /* 0x000fce00078e001b */
[----:B------:R-:W1:Y:S01]  /*12f0*/  @!P0 LDC.64 R24, c[0x0][0x230] ;  /* 0x00008c00ff188b82 */ /* 0x000e620000000a00 */
[----:B0-----:R-:W-:-:S04]  /*1300*/  @!P0 IMAD R18, R31, R14, RZ ;  /* 0x0000000e1f128224 */ /* 0x001fc800078e02ff */
[----:B------:R-:W-:Y:S01]  /*1310*/  @!P0 IMAD R15, R23, R15, R18 ;  /* 0x0000000f170f8224 */ /* 0x000fe200078e0212 */
[----:B------:R-:W-:-:S05]  /*1320*/  @!P0 MOV R18, R28 ;  /* 0x0000001c00128202 */ /* 0x000fca0000000f00 */
[----:B------:R-:W-:-:S05]  /*1330*/  @!P0 IMAD.WIDE.U32 R18, R23, R14, R18 ;  /* 0x0000000e17128225 */ /* 0x000fca00078e0012 */
[----:B------:R-:W-:Y:S02]  /*1340*/  @!P0 IADD3 R15, R19, R15, RZ ;  /* 0x0000000f130f8210 */ /* 0x000fe40007ffe0ff */
[C---:B------:R-:W-:Y:S02]  /*1350*/  @!P0 SHF.L.U32 R21, R18.reuse, 0x2, RZ ;  /* 0x0000000212158819 */ /* 0x040fe400000006ff */
[----:B------:R-:W-:Y:S02]  /*1360*/  @!P0 SHF.L.U64.HI R20, R18, 0x2, R15 ;  /* 0x0000000212148819 */ /* 0x000fe4000001020f */
[----:B------:R-:W-:Y:S01]  /*1370*/  CS2R R14, SRZ ;  /* 0x00000000000e7805 */ /* 0x000fe2000001ff00 */
[----:B------:R-:W0:Y:S01]  /*1380*/  @!P0 LDC.64 R18, c[0x0][0x228] ;  /* 0x00008a00ff128b82 */ /* 0x000e220000000a00 */
[----:B-1----:R-:W-:-:S05]  /*1390*/  @!P0 IADD3 R24, P1, R21, R24, RZ ;  /* 0x0000001815188210 */ /* 0x002fca0007f3e0ff */
[----:B------:R-:W-:-:S05]  /*13a0*/  @!P0 IMAD.X R25, R20, 0x1, R25, P1 ;  /* 0x0000000114198824 */ /* 0x000fca00008e0619 */
[----:B------:R-:W2:Y:S01]  /*13b0*/  @!P0 LDG.E.64 R14, desc[UR4][R24.64] ;  /* 0x00000004180e8981 */ /* 0x000ea2000c1e1b00 */
[----:B0-----:R-:W-:-:S04]  /*13c0*/  @!P0 IADD3 R18, P1, R21, R18, RZ ;  /* 0x0000001215128210 */ /* 0x001fc80007f3e0ff */
[----:B------:R-:W-:Y:S02]  /*13d0*/  @!P0 IADD3.X R19, R20, R19, RZ, P1, !PT ;  /* 0x0000001314138210 */ /* 0x000fe40000ffe4ff */
[----:B------:R-:W-:-:S06]  /*13e0*/  CS2R R20, SRZ ;  /* 0x0000000000147805 */ /* 0x000fcc000001ff00 */
[----:B------:R-:W3:Y:S01]  /*13f0*/  @!P0 LDG.E.64 R20, desc[UR4][R18.64] ;  /* 0x0000000412148981 */ /* 0x000ee2000c1e1b00 */
[----:B------:R-:W-:Y:S02]  /*1400*/  IADD3 R0, R0, -0x1, RZ ;  /* 0xffffffff00007810 */ /* 0x000fe40007ffe0ff */
[----:B------:R-:W-:Y:S02]  /*1410*/  IADD3 R23, P2, R23, 0x1, RZ ;  /* 0x0000000117177810 */ /* 0x000fe40007f5e0ff */
[----:B------:R-:W-:-:S03]  /*1420*/  ISETP.NE.AND P1, PT, R0, RZ, PT ;  /* 0x000000ff0000720c */ /* 0x000fc60003f25270 */
[----:B------:R-:W-:Y:S02]  /*1430*/  IMAD.X R31, RZ, RZ, R31, P2 ;  /* 0x000000ffff1f7224 */ /* 0x000fe400010e061f */
[----:B--2---:R-:W-:-:S04]  /*1440*/  FADD.FTZ R14, -R4, R14 ;  /* 0x0000000e040e7221 */ /* 0x004fc80000010100 */
[----:B------:R-:W-:Y:S01]  /*1450*/  FMUL.FTZ R14, R14, R13 ;  /* 0x0000000d0e0e7220 */ /* 0x000fe20000410000 */
[----:B---3--:R-:W-:-:S03]  /*1460*/  FMUL.FTZ R33, R20, R3 ;  /* 0x0000000314217220 */ /* 0x008fc60000410000 */
[----:B------:R-:W-:Y:S01]  /*1470*/  FFMA.FTZ R9, R14, R20, R9 ;  /* 0x000000140e097223 */ /* 0x000fe20000010009 */
[----:B------:R-:W-:Y:S01]  /*1480*/  FADD.FTZ R7, R20, R7 ;  /* 0x0000000714077221 */ /* 0x000fe20000010000 */
[----:B------:R-:W-:Y:S01]  /*1490*/  FMUL.FTZ R19, R21, R2 ;  /* 0x0000000215137220 */ /* 0x000fe20000410000 */
[----:B------:R-:W-:Y:S01]  /*14a0*/  FFMA.FTZ R14, R14, R33, R6 ;  /* 0x000000210e0e7223 */ /* 0x000fe20000010006 */
[----:B------:R-:W-:Y:S01]  /*14b0*/  FADD.FTZ R6, -R4, R15 ;  /* 0x0000000f04067221 */ /* 0x000fe20000010100 */
[----:B------:R-:W-:Y:S01]  /*14c0*/  FADD.FTZ R20, R33, R5 ;  /* 0x0000000521147221 */ /* 0x000fe20000010000 */
[----:B------:R-:W-:Y:S02]  /*14d0*/  FADD.FTZ R8, R21, R8 ;  /* 0x0000000815087221 */ /* 0x000fe40000010000 */
[----:B------:R-:W-:Y:S01]  /*14e0*/  FMUL.FTZ R15, R6, R13 ;  /* 0x0000000d060f7220 */ /* 0x000fe20000410000 */
[----:B------:R-:W-:-:S03]  /*14f0*/  FADD.FTZ R5, R19, R20 ;  /* 0x0000001413057221 */ /* 0x000fc60000010000 */
[C---:B------:R-:W-:Y:S01]  /*1500*/  FFMA.FTZ R10, R15.reuse, R21, R10 ;  /* 0x000000150f0a7223 */ /* 0x040fe2000001000a */
[----:B------:R-:W-:Y:S01]  /*1510*/  FFMA.FTZ R6, R15, R19, R14 ;  /* 0x000000130f067223 */ /* 0x000fe2000001000e */
[----:B------:R-:W-:Y:S06]  /*1520*/  @P1 BRA `(.L_x_1675) ;  /* 0xfffffffc00681947 */ /* 0x000fec000383ffff */
[----:B------:R-:W-:-:S07]  /*1530*/  MOV R19, R23 ;  /* 0x0000001700137202 */ /* 0x000fce0000000f00 */
.L_x_1674:
[----:B------:R-:W-:-:S13]  /*1540*/  ISETP.GE.U32.AND P0, PT, R22, 0x3, PT ;  /* 0x000000031600780c */ /* 0x000fda0003f06070 */
[----:B------:R-:W-:Y:S05]  /*1550*/  @!P0 BRA `(.L_x_1670) ;  /* 0x00000008004c8947 */ /* 0x000fea0003800000 */
[----:B------:R-:W-:Y:S01]  /*1560*/  ULDC.64 UR6, c[0x0][0x288] ;  /* 0x0000a20000067ab9 */ /* 0x000fe20000000a00 */
[----:B------:R-:W-:Y:S02]  /*1570*/  SHF.R.S32.HI R15, RZ, 0x1f, R19 ;  /* 0x0000001fff0f7819 */ /* 0x000fe40000011413 */
[----:B------:R-:W-:Y:S02]  /*1580*/  ISETP.GE.U32.AND P0, PT, R16, UR6, PT ;  /* 0x0000000610007c0c */ /* 0x000fe4000bf06070 */
[----:B------:R-:W-:Y:S02]  /*1590*/  MOV R23, R19 ;  /* 0x0000001300177202 */ /* 0x000fe40000000f00 */
[----:B------:R-:W-:-:S13]  /*15a0*/  ISETP.GE.AND.EX P0, PT, R17, UR7, PT, P0 ;  /* 0x0000000711007c0c */ /* 0x000fda000bf06300 */
.L_x_1676:
[----:B------:R-:W0:Y:S01]  /*15b0*/  @!P0 LDC.64 R18, c[0x0][0x288] ;  /* 0x0000a200ff128b82 */ /* 0x000e220000000a00 */
[----:B------:R-:W-:Y:S01]  /*15c0*/  @!P0 MOV R25, R27 ;  /* 0x0000001b00198202 */ /* 0x000fe20000000f00 */
[----:B------:R-:W-:-:S06]  /*15d0*/  @!P0 IMAD.MOV.U32 R24, RZ, RZ, R28 ;  /* 0x000000ffff188224 */ /* 0x000fcc00078e001c */
[----:B------:R-:W1:Y:S08]  /*15e0*/  @!P0 LDC.64 R20, c[0x0][0x230] ;  /* 0x00008c00ff148b82 */ /* 0x000e700000000a00 */
[----:B------:R-:W2:Y:S01]  /*15f0*/  @!P0 LDC.64 R16, c[0x0][0x228] ;  /* 0x00008a00ff108b82 */ /* 0x000ea20000000a00 */
[-C--:B0-----:R-:W-:Y:S02]  /*1600*/  @!P0 IMAD R0, R15, R18.reuse, RZ ;  /* 0x000000120f008224 */ /* 0x081fe400078e02ff */
[----:B------:R-:W-:-:S04]  /*1610*/  @!P0 IMAD.WIDE.U32 R24, R23, R18, R24 ;  /* 0x0000001217188225 */ /* 0x000fc800078e0018 */
[----:B------:R-:W-:-:S05]  /*1620*/  @!P0 IMAD R19, R23, R19, R0 ;  /* 0x0000001317138224 */ /* 0x000fca00078e0200 */
[----:B------:R-:W-:Y:S01]  /*1630*/  @!P0 IADD3 R19, R25, R19, RZ ;  /* 0x0000001319138210 */ /* 0x000fe20007ffe0ff */
[----:B------:R-:W-:-:S03]  /*1640*/  @!P0 IMAD.SHL.U32 R25, R24, 0x4, RZ ;  /* 0x0000000418198824 */ /* 0x000fc600078e00ff */
[----:B------:R-:W-:Y:S02]  /*1650*/  @!P0 SHF.L.U64.HI R0, R24, 0x2, R19 ;  /* 0x0000000218008819 */ /* 0x000fe40000010213 */
[----:B------:R-:W-:Y:S02]  /*1660*/  CS2R R18, SRZ ;  /* 0x0000000000127805 */ /* 0x000fe4000001ff00 */
[----:B-1----:R-:W-:-:S04]  /*1670*/  @!P0 IADD3 R30, P1, R25, R20, RZ ;  /* 0x00000014191e8210 */ /* 0x002fc80007f3e0ff */
[C---:B------:R-:W-:Y:S02]  /*1680*/  @!P0 IADD3.X R31, R0.reuse, R21, RZ, P1, !PT ;  /* 0x00000015001f8210 */ /* 0x040fe40000ffe4ff */
[----:B--2---:R-:W-:Y:S02]  /*1690*/  @!P0 IADD3 R24, P1, R25, R16, RZ ;  /* 0x0000001019188210 */ /* 0x004fe40007f3e0ff */
[----:B------:R-:W-:Y:S01]  /*16a0*/  CS2R R20, SRZ ;  /* 0x0000000000147805 */ /* 0x000fe2000001ff00 */
[----:B------:R0:W2:Y:S01]  /*16b0*/  @!P0 LDG.E.64 R18, desc[UR4][R30.64] ;  /* 0x000000041e128981 */ /* 0x0000a2000c1e1b00 */
[----:B------:R-:W-:Y:S02]  /*16c0*/  @!P0 IADD3.X R25, R0, R17, RZ, P1, !PT ;  /* 0x0000001100198210 */ /* 0x000fe40000ffe4ff */
[----:B------:R-:W1:Y:S03]  /*16d0*/  @!P0 LDC.64 R16, c[0x0][0x288] ;  /* 0x0000a200ff108b82 */ /* 0x000e660000000a00 */
[----:B------:R-:W3:Y:S01]  /*16e0*/  @!P0 LDG.E.64 R20, desc[UR4][R24.64] ;  /* 0x0000000418148981 */ /* 0x000ee2000c1e1b00 */
[----:B------:R-:W-:-:S05]  /*16f0*/  @!P0 IADD3 R33, P1, R23, 0x1, RZ ;  /* 0x0000000117218810 */ /* 0x000fca0007f3e0ff */
[----:B------:R-:W-:-:S04]  /*1700*/  @!P0 IMAD.X R0, RZ, RZ, R15, P1 ;  /* 0x000000ffff008224 */ /* 0x000fc800008e060f */
[----:B-1----:R-:W-:-:S04]  /*1710*/  @!P0 IMAD R14, R0, R16, RZ ;  /* 0x00000010000e8224 */ /* 0x002fc800078e02ff */
[----:B------:R-:W-:Y:S01]  /*1720*/  @!P0 IMAD R17, R33, R17, R14 ;  /* 0x0000001121118224 */ /* 0x000fe200078e020e */
[----:B0-----:R-:W-:Y:S01]  /*1730*/  CS2R R30, SRZ ;  /* 0x00000000001e7805 */ /* 0x001fe2000001ff00 */
[----:B--2---:R-:W-:-:S04]  /*1740*/  FADD.FTZ R18, -R4, R18 ;  /* 0x0000001204127221 */ /* 0x004fc80000010100 */
[----:B------:R-:W-:Y:S01]  /*1750*/  FMUL.FTZ R18, R18, R13 ;  /* 0x0000000d12127220 */ /* 0x000fe20000410000 */
[C---:B---3--:R-:W-:Y:S01]  /*1760*/  FMUL.FTZ R37, R20.reuse, R3 ;  /* 0x0000000314257220 */ /* 0x048fe20000410000 */
[----:B------:R-:W-:Y:S01]  /*1770*/  FADD.FTZ R35, R20, R7 ;  /* 0x0000000714237221 */ /* 0x000fe20000010000 */
[----:B------:R-:W-:Y:S01]  /*1780*/  @!P0 MOV R7, R27 ;  /* 0x0000001b00078202 */ /* 0x000fe20000000f00 */
[C---:B------:R-:W-:Y:S01]  /*1790*/  FFMA.FTZ R9, R18.reuse, R20, R9 ;  /* 0x0000001412097223 */ /* 0x040fe20000010009 */
[----:B------:R-:W-:Y:S01]  /*17a0*/  FFMA.FTZ R0, R18, R37, R6 ;  /* 0x0000002512007223 */ /* 0x000fe20000010006 */
[----:B------:R-:W-:-:S05]  /*17b0*/  @!P0 MOV R6, R28 ;  /* 0x0000001c00068202 */ /* 0x000fca0000000f00 */
[----:B------:R-:W-:Y:S02]  /*17c0*/  @!P0 IMAD.WIDE.U32 R6, R33, R16, R6 ;  /* 0x0000001021068225 */ /* 0x000fe400078e0006 */
[----:B------:R-:W0:Y:S02]  /*17d0*/  @!P0 LDC.64 R32, c[0x0][0x288] ;  /* 0x0000a200ff208b82 */ /* 0x000e240000000a00 */
[----:B------:R-:W-:Y:S01]  /*17e0*/  @!P0 IMAD.IADD R7, R7, 0x1, R17 ;  /* 0x0000000107078824 */ /* 0x000fe200078e0211 */
[----:B------:R-:W-:-:S04]  /*17f0*/  @!P0 SHF.L.U32 R25, R6, 0x2, RZ ;  /* 0x0000000206198819 */ /* 0x000fc800000006ff */
[----:B------:R-:W-:Y:S01]  /*1800*/  @!P0 SHF.L.U64.HI R14, R6, 0x2, R7 ;  /* 0x00000002060e8819 */ /* 0x000fe20000010207 */
[----:B------:R-:W1:Y:S08]  /*1810*/  @!P0 LDC.64 R16, c[0x0][0x228] ;  /* 0x00008a00ff108b82 */ /* 0x000e700000000a00 */
[----:B------:R-:W2:Y:S01]  /*1820*/  @!P0 LDC.64 R6, c[0x0][0x230] ;  /* 0x00008c00ff068b82 */ /* 0x000ea20000000a00 */
[----:B-1----:R-:W-:-:S05]  /*1830*/  @!P0 IADD3 R16, P2, R25, R16, RZ ;  /* 0x0000001019108210 */ /* 0x002fca0007f5e0ff */
[C---:B------:R-:W-:Y:S01]  /*1840*/  @!P0 IMAD.X R17, R14.reuse, 0x1, R17, P2 ;  /* 0x000000010e118824 */ /* 0x040fe200010e0611 */
[----:B--2---:R-:W-:Y:S02]  /*1850*/  @!P0 IADD3 R6, P1, R25, R6, RZ ;  /* 0x0000000619068210 */ /* 0x004fe40007f3e0ff */
[----:B------:R-:W-:Y:S02]  /*1860*/  CS2R R24, SRZ ;  /* 0x0000000000187805 */ /* 0x000fe4000001ff00 */
[----:B------:R-:W-:-:S04]  /*1870*/  @!P0 IADD3.X R7, R14, R7, RZ, P1, !PT ;  /* 0x000000070e078210 */ /* 0x000fc80000ffe4ff */
[----:B------:R1:W2:Y:S01]  /*1880*/  @!P0 LDG.E.64 R24, desc[UR4][R16.64] ;  /* 0x0000000410188981 */ /* 0x0002a2000c1e1b00 */
[----:B------:R-:W-:-:S03]  /*1890*/  FADD.FTZ R14, -R4, R19 ;  /* 0x00000013040e7221 */ /* 0x000fc60000010100 */
[----:B------:R3:W4:Y:S01]  /*18a0*/  @!P0 LDG.E.64 R30, desc[UR4][R6.64] ;  /* 0x00000004061e8981 */ /* 0x000722000c1e1b00 */
[----:B------:R-:W-:Y:S01]  /*18b0*/  FADD.FTZ R18, R37, R5 ;  /* 0x0000000525127221 */ /* 0x000fe20000010000 */
[----:B------:R-:W-:Y:S01]  /*18c0*/  FMUL.FTZ R5, R14, R13 ;  /* 0x0000000d0e057220 */ /* 0x000fe20000410000 */
[C---:B------:R-:W-:Y:S01]  /*18d0*/  FMUL.FTZ R19, R21.reuse, R2 ;  /* 0x0000000215137220 */ /* 0x040fe20000410000 */
[----:B------:R-:W-:Y:S01]  /*18e0*/  FADD.FTZ R8, R21, R8 ;  /* 0x0000000815087221 */ /* 0x000fe20000010000 */
[----:B-1----:R-:W-:Y:S02]  /*18f0*/  @!P0 IADD3 R17, P1, R23, 0x2, RZ ;  /* 0x0000000217118810 */ /* 0x002fe40007f3e0ff */
[----:B------:R-:W-:Y:S01]  /*1900*/  FFMA.FTZ R14, R5, R19, R0 ;  /* 0x00000013050e7223 */ /* 0x000fe20000010000 */
[----:B------:R-:W-:Y:S01]  /*1910*/  FADD.FTZ R0, R19, R18 ;  /* 0x0000001213007221 */ /* 0x000fe20000010000 */
[----:B------:R-:W-:Y:S01]  /*1920*/  FFMA.FTZ R10, R5, R21, R10 ;  /* 0x00000015050a7223 */ /* 0x000fe2000001000a */
[----:B---3--:R-:W-:Y:S01]  /*1930*/  @!P0 IADD3.X R7, RZ, R15, RZ, P1, !PT ;  /* 0x0000000fff078210 */ /* 0x008fe20000ffe4ff */
[----:B------:R-:W1:Y:S04]  /*1940*/  @!P0 LDC.64 R20, c[0x0][0x288] ;  /* 0x0000a200ff148b82 */ /* 0x000e680000000a00 */
[----:B0-----:R-:W-:-:S02]  /*1950*/  @!P0 IMAD R6, R7, R32, RZ ;  /* 0x0000002007068224 */ /* 0x001fc400078e02ff */
[----:B------:R-:W-:Y:S02]  /*1960*/  @!P0 IMAD.MOV.U32 R7, RZ, RZ, R27 ;  /* 0x000000ffff078224 */ /* 0x000fe400078e001b */
[----:B------:R-:W-:Y:S01]  /*1970*/  @!P0 IMAD R19, R17, R33, R6 ;  /* 0x0000002111138224 */ /* 0x000fe200078e0206 */
[----:B------:R-:W-:-:S05]  /*1980*/  @!P0 MOV R6, R28 ;  /* 0x0000001c00068202 */ /* 0x000fca0000000f00 */
[----:B------:R-:W-:Y:S01]  /*1990*/  @!P0 IMAD.WIDE.U32 R6, R17, R32, R6 ;  /* 0x0000002011068225 */ /* 0x000fe200078e0006 */
[----:B------:R-:W-:Y:S01]  /*19a0*/  CS2R R16, SRZ ;  /* 0x0000000000107805 */ /* 0x000fe2000001ff00 */
[----:B------:R-:W0:Y:S03]  /*19b0*/  @!P0 LDC.64 R32, c[0x0][0x230] ;  /* 0x00008c00ff208b82 */ /* 0x000e260000000a00 */
[----:B------:R-:W-:Y:S02]  /*19c0*/  @!P0 IADD3 R7, R7, R19, RZ ;  /* 0x0000001307078210 */ /* 0x000fe40007ffe0ff */
[C---:B------:R-:W-:Y:S02]  /*19d0*/  @!P0 SHF.L.U32 R19, R6.reuse, 0x2, RZ ;  /* 0x0000000206138819 */ /* 0x040fe400000006ff */
[----:B------:R-:W-:Y:S02]  /*19e0*/  @!P0 SHF.L.U64.HI R18, R6, 0x2, R7 ;  /* 0x0000000206128819 */ /* 0x000fe40000010207 */
[----:B------:R-:W3:Y:S01]  /*19f0*/  @!P0 LDC.64 R6, c[0x0][0x228] ;  /* 0x00008a00ff068b82 */ /* 0x000ee20000000a00 */
[----:B0-----:R-:W-:-:S05]  /*1a00*/  @!P0 IADD3 R32, P1, R19, R32, RZ ;  /* 0x0000002013208210 */ /* 0x001fca0007f3e0ff */
[----:B------:R-:W-:Y:S01]  /*1a10*/  @!P0 IMAD.X R33, R18, 0x1, R33, P1 ;  /* 0x0000000112218824 */ /* 0x000fe200008e0621 */
[----:B---3--:R-:W-:-:S04]  /*1a20*/  @!P0 IADD3 R6, P1, R19, R6, RZ ;  /* 0x0000000613068210 */ /* 0x008fc80007f3e0ff */
[----:B------:R-:W3:Y:S01]  /*1a30*/  @!P0 LDG.E.64 R16, desc[UR4][R32.64] ;  /* 0x0000000420108981 */ /* 0x000ee2000c1e1b00 */
[----:B------:R-:W-:Y:S02]  /*1a40*/  @!P0 IADD3.X R7, R18, R7, RZ, P1, !PT ;  /* 0x0000000712078210 */ /* 0x000fe40000ffe4ff */
[----:B------:R-:W-:-:S06]  /*1a50*/  CS2R R18, SRZ ;  /* 0x0000000000127805 */ /* 0x000fcc000001ff00 */
[----:B------:R0:W5:Y:S01]  /*1a60*/  @!P0 LDG.E.64 R18, desc[UR4][R6.64] ;  /* 0x0000000406128981 */ /* 0x000162000c1e1b00 */
[----:B--2---:R-:W-:Y:S01]  /*1a70*/  FMUL.FTZ R5, R24, R3 ;  /* 0x0000000318057220 */ /* 0x004fe20000410000 */
[----:B------:R-:W-:Y:S01]  /*1a80*/  FADD.FTZ R35, R35, R24 ;  /* 0x0000001823237221 */ /* 0x000fe20000010000 */
[C---:B----4-:R-:W-:Y:S01]  /*1a90*/  FADD.FTZ R30, -R4.reuse, R30 ;  /* 0x0000001e041e7221 */ /* 0x050fe20000010100 */
[----:B------:R-:W-:-:S03]  /*1aa0*/  FADD.FTZ R22, -R4, R31 ;  /* 0x0000001f04167221 */ /* 0x000fc60000010100 */
[----:B------:R-:W-:Y:S01]  /*1ab0*/  FMUL.FTZ R30, R30, R13 ;  /* 0x0000000d1e1e7220 */ /* 0x000fe20000410000 */
[----:B------:R-:W-:-:S03]  /*1ac0*/  FADD.FTZ R0, R0, R5 ;  /* 0x0000000500007221 */ /* 0x000fc60000010000 */
[----:B------:R-:W-:Y:S01]  /*1ad0*/  FFMA.FTZ R14, R30, R5, R14 ;  /* 0x000000051e0e7223 */ /* 0x000fe2000001000e */
[----:B------:R-:W-:Y:S01]  /*1ae0*/  FMUL.FTZ R5, R22, R13 ;  /* 0x0000000d16057220 */ /* 0x000fe20000410000 */
[----:B------:R-:W-:Y:S01]  /*1af0*/  FMUL.FTZ R31, R25, R2 ;  /* 0x00000002191f7220 */ /* 0x000fe20000410000 */
[----:B------:R-:W-:Y:S01]  /*1b00*/  FADD.FTZ R8, R8, R25 ;  /* 0x0000001908087221 */ /* 0x000fe20000010000 */
[----:B------:R-:W-:Y:S01]  /*1b10*/  FFMA.FTZ R9, R30, R24, R9 ;  /* 0x000000181e097223 */ /* 0x000fe20000010009 */
[----:B------:R-:W-:Y:S01]  /*1b20*/  FFMA.FTZ R10, R5, R25, R10 ;  /* 0x00000019050a7223 */ /* 0x000fe2000001000a */
[----:B------:R-:W-:-:S04]  /*1b30*/  @!P0 IADD3 R25, P1, R23, 0x3, RZ ;  /* 0x0000000317198810 */ /* 0x000fc80007f3e0ff */
[----:B0-----:R-:W-:-:S05]  /*1b40*/  @!P0 IADD3.X R7, RZ, R15, RZ, P1, !PT ;  /* 0x0000000fff078210 */ /* 0x001fca0000ffe4ff */
[----:B-1----:R-:W-:Y:S01]  /*1b50*/  @!P0 IMAD R6, R7, R20, RZ ;  /* 0x0000001407068224 */ /* 0x002fe200078e02ff */
[----:B------:R-:W-:-:S03]  /*1b60*/  @!P0 MOV R7, R27 ;  /* 0x0000001b00078202 */ /* 0x000fc60000000f00 */
[----:B------:R-:W-:Y:S02]  /*1b70*/  @!P0 IMAD R21, R25, R21, R6 ;  /* 0x0000001519158224 */ /* 0x000fe400078e0206 */
[----:B------:R-:W-:-:S04]  /*1b80*/  @!P0 IMAD.MOV.U32 R6, RZ, RZ, R28 ;  /* 0x000000ffff068224 */ /* 0x000fc800078e001c */
[----:B------:R-:W-:-:S04]  /*1b90*/  @!P0 IMAD.WIDE.U32 R6, R25, R20, R6 ;  /* 0x0000001419068225 */ /* 0x000fc800078e0006 */
[----:B------:R-:W-:Y:S01]  /*1ba0*/  FFMA.FTZ R14, R5, R31, R14 ;  /* 0x0000001f050e7223 */ /* 0x000fe2000001000e */
[----:B------:R-:W-:Y:S02]  /*1bb0*/  FADD.FTZ R0, R31, R0 ;  /* 0x000000001f007221 */ /* 0x000fe40000010000 */
[----:B------:R-:W0:Y:S01]  /*1bc0*/  @!P0 LDC.64 R30, c[0x0][0x230] ;  /* 0x00008c00ff1e8b82 */ /* 0x000e220000000a00 */
[----:B------:R-:W-:Y:S01]  /*1bd0*/  @!P0 IADD3 R7, R7, R21, RZ ;  /* 0x0000001507078210 */ /* 0x000fe20007ffe0ff */
[----:B------:R-:W-:Y:S02]  /*1be0*/  @!P0 IMAD.SHL.U32 R21, R6, 0x4, RZ ;  /* 0x0000000406158824 */ /* 0x000fe400078e00ff */
[----:B---3--:R-:W-:-:S04]  /*1bf0*/  FADD.FTZ R16, -R4, R16 ;  /* 0x0000001004107221 */ /* 0x008fc80000010100 */
[----:B------:R-:W-:Y:S01]  /*1c00*/  FMUL.FTZ R16, R16, R13 ;  /* 0x0000000d10107220 */ /* 0x000fe20000410000 */
[----:B-----5:R-:W-:-:S03]  /*1c10*/  FMUL.FTZ R5, R18, R3 ;  /* 0x0000000312057220 */ /* 0x020fc60000410000 */
[C---:B------:R-:W-:Y:S01]  /*1c20*/  FFMA.FTZ R9, R16.reuse, R18, R9 ;  /* 0x0000001210097223 */ /* 0x040fe20000010009 */
[----:B------:R-:W-:Y:S01]  /*1c30*/  FFMA.FTZ R14, R16, R5, R14 ;  /* 0x00000005100e7223 */ /* 0x000fe2000001000e */
[----:B------:R-:W-:Y:S02]  /*1c40*/  @!P0 SHF.L.U64.HI R16, R6, 0x2, R7 ;  /* 0x0000000206108819 */ /* 0x000fe40000010207 */
[----:B------:R-:W1:Y:S01]  /*1c50*/  @!P0 LDC.64 R6, c[0x0][0x228] ;  /* 0x00008a00ff068b82 */ /* 0x000e620000000a00 */
[----:B0-----:R-:W-:Y:S02]  /*1c60*/  @!P0 IADD3 R30, P1, R21, R30, RZ ;  /* 0x0000001e151e8210 */ /* 0x001fe40007f3e0ff */
[----:B------:R-:W-:Y:S02]  /*1c70*/  CS2R R24, SRZ ;  /* 0x0000000000187805 */ /* 0x000fe4000001ff00 */
[----:B------:R-:W-:-:S05]  /*1c80*/  @!P0 IADD3.X R31, R16, R31, RZ, P1, !PT ;  /* 0x0000001f101f8210 */ /* 0x000fca0000ffe4ff */
[----:B------:R0:W2:Y:S01]  /*1c90*/  @!P0 LDG.E.64 R24, desc[UR4][R30.64] ;  /* 0x000000041e188981 */ /* 0x0000a2000c1e1b00 */
[----:B-1----:R-:W-:Y:S02]  /*1ca0*/  @!P0 IADD3 R6, P1, R21, R6, RZ ;  /* 0x0000000615068210 */ /* 0x002fe40007f3e0ff */
[----:B------:R-:W-:Y:S02]  /*1cb0*/  CS2R R20, SRZ ;  /* 0x0000000000147805 */ /* 0x000fe4000001ff00 */
[----:B------:R-:W-:-:S05]  /*1cc0*/  @!P0 IADD3.X R7, R16, R7, RZ, P1, !PT ;  /* 0x0000000710078210 */ /* 0x000fca0000ffe4ff */
[----:B------:R-:W3:Y:S01]  /*1cd0*/  @!P0 LDG.E.64 R20, desc[UR4][R6.64] ;  /* 0x0000000406148981 */ /* 0x000ee2000c1e1b00 */
[----:B------:R-:W-:Y:S01]  /*1ce0*/  FADD.FTZ R16, -R4, R17 ;  /* 0x0000001104107221 */ /* 0x000fe20000010100 */
[----:B------:R-:W-:Y:S01]  /*1cf0*/  IADD3 R23, P2, R23, 0x4, RZ ;  /* 0x0000000417177810 */ /* 0x000fe20007f5e0ff */
[----:B------:R-:W-:Y:S01]  /*1d00*/  FADD.FTZ R0, R0, R5 ;  /* 0x0000000500007221 */ /* 0x000fe20000010000 */
[----:B------:R-:W-:Y:S01]  /*1d10*/  FMUL.FTZ R17, R19, R2 ;  /* 0x0000000213117220 */ /* 0x000fe20000410000 */
[----:B------:R-:W-:Y:S01]  /*1d20*/  FMUL.FTZ R5, R16, R13 ;  /* 0x0000000d10057220 */ /* 0x000fe20000410000 */
[----:B------:R-:W-:-:S03]  /*1d30*/  ISETP.GE.AND P1, PT, R23, R12, PT ;  /* 0x0000000c1700720c */ /* 0x000fc60003f26270 */
[----:B0-----:R-:W-:Y:S01]  /*1d40*/  FFMA.FTZ R31, R5, R19, R10 ;  /* 0x00000013051f7223 */ /* 0x001fe2000001000a */
[----:B------:R-:W-:Y:S01]  /*1d50*/  FADD.FTZ R10, R17, R0 ;  /* 0x00000000110a7221 */ /* 0x000fe20000010000 */
[----:B------:R-:W-:Y:S01]  /*1d60*/  FFMA.FTZ R17, R5, R17, R14 ;  /* 0x0000001105117223 */ /* 0x000fe2000001000e */
[----:B------:R-:W-:Y:S01]  /*1d70*/  FADD.FTZ R8, R8, R19 ;  /* 0x0000001308087221 */ /* 0x000fe20000010000 */
[----:B------:R-:W-:Y:S01]  /*1d80*/  FADD.FTZ R35, R35, R18 ;  /* 0x0000001223237221 */ /* 0x000fe20000010000 */
[----:B------:R-:W-:Y:S02]  /*1d90*/  IMAD.X R15, RZ, RZ, R15, P2 ;  /* 0x000000ffff0f7224 */ /* 0x000fe400010e060f */
[C---:B--2---:R-:W-:Y:S01]  /*1da0*/  FADD.FTZ R24, -R4.reuse, R24 ;  /* 0x0000001804187221 */ /* 0x044fe20000010100 */
[----:B------:R-:W-:-:S03]  /*1db0*/  FADD.FTZ R0, -R4, R25 ;  /* 0x0000001904007221 */ /* 0x000fc60000010100 */
[-C--:B------:R-:W-:Y:S01]  /*1dc0*/  FMUL.FTZ R24, R24, R13.reuse ;  /* 0x0000000d18187220 */ /* 0x080fe20000410000 */
[----:B------:R-:W-:Y:S01]  /*1dd0*/  FMUL.FTZ R0, R0, R13 ;  /* 0x0000000d00007220 */ /* 0x000fe20000410000 */
[----:B---3--:R-:W-:Y:S01]  /*1de0*/  FMUL.FTZ R5, R20, R3 ;  /* 0x0000000314057220 */ /* 0x008fe20000410000 */
[----:B------:R-:W-:-:S03]  /*1df0*/  FMUL.FTZ R6, R21, R2 ;  /* 0x0000000215067220 */ /* 0x000fc60000410000 */
[----:B------:R-:W-:Y:S01]  /*1e00*/  FADD.FTZ R19, R10, R5 ;  /* 0x000000050a137221 */ /* 0x000fe20000010000 */
[C---:B------:R-:W-:Y:S01]  /*1e10*/  FFMA.FTZ R17, R24.reuse, R5, R17 ;  /* 0x0000000518117223 */ /* 0x040fe20000010011 */
[----:B------:R-:W-:Y:S01]  /*1e20*/  FADD.FTZ R7, R35, R20 ;  /* 0x0000001423077221 */ /* 0x000fe20000010000 */
[----:B------:R-:W-:Y:S01]  /*1e30*/  FFMA.FTZ R9, R24, R20, R9 ;  /* 0x0000001418097223 */ /* 0x000fe20000010009 */
[----:B------:R-:W-:Y:S01]  /*1e40*/  FADD.FTZ R5, R6, R19 ;  /* 0x0000001306057221 */ /* 0x000fe20000010000 */
[----:B------:R-:W-:Y:S01]  /*1e50*/  FADD.FTZ R8, R8, R21 ;  /* 0x0000001508087221 */ /* 0x000fe20000010000 */
[C---:B------:R-:W-:Y:S01]  /*1e60*/  FFMA.FTZ R10, R0.reuse, R21, R31 ;  /* 0x00000015000a7223 */ /* 0x040fe2000001001f */
[----:B------:R-:W-:Y:S01]  /*1e70*/  FFMA.FTZ R6, R0, R6, R17 ;  /* 0x0000000600067223 */ /* 0x000fe20000010011 */
[----:B------:R-:W-:Y:S06]  /*1e80*/  @!P1 BRA `(.L_x_1676) ;  /* 0xfffffff400c89947 */ /* 0x000fec000383ffff */
.L_x_1670:
[----:B------:R-:W0:Y:S01]  /*1e90*/  S2R R0, SR_TID.X ;  /* 0x0000000000007919 */ /* 0x000e220000002100 */
[----:B------:R-:W-:Y:S01]  /*1ea0*/  IADD3 R13, -R11, RZ, RZ ;  /* 0x000000ff0b0d7210 */ /* 0x000fe20007ffe1ff */
[----:B------:R-:W-:Y:S01]  /*1eb0*/  ULDC UR6, c[0x0][0x2b4] ;  /* 0x0000ad0000067ab9 */ /* 0x000fe20000000800 */
[----:B------:R-:W-:Y:S01]  /*1ec0*/  MOV R2, 0x400 ;  /* 0x0000040000027802 */ /* 0x000fe20000000f00 */
[----:B------:R-:W1:Y:S01]  /*1ed0*/  S2R R3, SR_CgaCtaId ;  /* 0x0000000000037919 */ /* 0x000e620000008800 */
[----:B0-----:R-:W-:Y:S02]  /*1ee0*/  SHF.L.U32 R4, R0, 0x1, RZ ;  /* 0x0000000100047819 */ /* 0x001fe400000006ff */
[----:B-1----:R-:W-:-:S03]  /*1ef0*/  LEA R3, R3, R2, 0x18 ;  /* 0x0000000203037211 */ /* 0x002fc600078ec0ff */
[----:B------:R-:W-:Y:S02]  /*1f00*/  IMAD R4, R13, UR6, R4 ;  /* 0x000000060d047c24 */ /* 0x000fe4000f8e0204 */
[----:B------:R-:W-:-:S03]  /*1f10*/  IMAD R13, R0, 0xc, R3 ;  /* 0x0000000c000d7824 */ /* 0x000fc600078e0203 */
[----:B------:R-:W-:-:S04]  /*1f20*/  ISETP.NE.AND P0, PT, R4, RZ, PT ;  /* 0x000000ff0400720c */ /* 0x000fc80003f05270 */
[----:B------:R-:W-:Y:S01]  /*1f30*/  SEL R2, RZ, 0x1, P0 ;  /* 0x00000001ff027807 */ /* 0x000fe20000000000 */
[----:B------:R0:W-:Y:S01]  /*1f40*/  STS [R13+0x14], R6 ;  /* 0x000014060d007388 */ /* 0x0001e20000000800 */
[----:B------:R-:W-:-:S03]  /*1f50*/  ISETP.GT.U32.AND P0, PT, R0, 0x1f, PT ;  /* 0x0000001f0000780c */ /* 0x000fc60003f04070 */
        /* <DEDUP_REMOVED lines=44> */
[----:B------:R-:W-:Y:S02]  /*2220*/  ISETP.NE.AND P4, PT, R19, RZ, PT ;  /* 0x000000ff1300720c */ /* 0x000fe40003f85270 */
[----:B------:R-:W-:Y:S02]  /*2230*/  IADD3 R24, R13, R2, R20 ;  /* 0x000000020d187210 */ /* 0x000fe40007ffe014 */
[----:B------:R-:W-:Y:S02]  /*2240*/  FSEL R23, R23, R18, !P4 ;  /* 0x0000001217177208 */ /* 0x000fe40006000000 */
[----:B------:R-:W-:Y:S02]  /*2250*/  IADD3 R24, R19, R24, R16 ;  /* 0x0000001813187210 */ /* 0x000fe40007ffe010 */
[----:B------:R-:W-:Y:S01]  /*2260*/  FSEL R25, R25, R22, !P4 ;  /* 0x0000001619197208 */ /* 0x000fe20006000000 */
[----:B----4-:R-:W-:Y:S06]  /*2270*/  BRA.DIV UR6, `(.L_x_1678) ;  /* 0x0000000a068c7947 */ /* 0x010fec000b800000 */
[----:B------:R-:W0:Y:S01]  /*2280*/  SHFL.UP PT, R26, R23, 0x1, RZ ;  /* 0x04200000171a7989 */ /* 0x000e2200000e00ff */
[C---:B------:R-:W-:Y:S02]  /*2290*/  ISETP.GE.AND P5, PT, R21.reuse, 0x1, PT ;  /* 0x000000011500780c */ /* 0x040fe40003fa6270 */
[----:B------:R-:W-:Y:S01]  /*22a0*/  ISETP.NE.AND P0, PT, R24, RZ, PT ;  /* 0x000000ff1800720c */ /* 0x000fe20003f05270 */
[----:B------:R-:W1:Y:S01]  /*22b0*/  SHFL.UP PT, R27, R24, 0x1, RZ ;  /* 0x04200000181b7989 */ /* 0x000e6200000e00ff */
[----:B------:R-:W-:Y:S01]  /*22c0*/  ISETP.GE.AND P6, PT, R21, 0x8, PT ;  /* 0x000000081500780c */ /* 0x000fe20003fc6270 */
[----:B0-----:R-:W-:-:S08]  /*22d0*/  FADD.FTZ R26, R23, R26 ;  /* 0x0000001a171a7221 */ /* 0x001fd00000010000 */
        /* <DEDUP_REMOVED lines=27> */
[C---:B------:R-:W-:Y:S01]  /*2490*/  ISETP.NE.AND P5, PT, R24.reuse, RZ, PT ;  /* 0x000000ff1800720c */ /* 0x040fe20003fa5270 */
[----:B------:R-:W-:Y:S01]  /*24a0*/  @P6 IMAD.IADD R24, R24, 0x1, R27 ;  /* 0x0000000118186824 */ /* 0x000fe200078e021b */
[----:B------:R-:W-:-:S04]  /*24b0*/  ISETP.GE.AND P0, PT, R21, 0x10, PT ;  /* 0x000000101500780c */ /* 0x000fc80003f06270 */
[----:B------:R-:W-:Y:S01]  /*24c0*/  SHFL.UP PT, R21, R24, 0x10, RZ ;  /* 0x0600000018157989 */ /* 0x000fe200000e00ff */
[----:B0-----:R-:W-:-:S05]  /*24d0*/  FADD.FTZ R26, R23, R26 ;  /* 0x0000001a171a7221 */ /* 0x001fca0000010000 */
[----:B------:R-:W-:Y:S02]  /*24e0*/  @P6 FSEL R23, R26, R23, !P5 ;  /* 0x000000171a176208 */ /* 0x000fe40006800000 */
[----:B------:R-:W0:Y:S02]  /*24f0*/  SHFL.UP PT, R26, R25, 0x8, RZ ;  /* 0x05000000191a7989 */ /* 0x000e2400000e00ff */
[----:B0-----:R-:W-:-:S05]  /*2500*/  FADD.FTZ R26, R25, R26 ;  /* 0x0000001a191a7221 */ /* 0x001fca0000010000 */
[----:B------:R-:W-:Y:S02]  /*2510*/  @P6 FSEL R25, R26, R25, !P5 ;  /* 0x000000191a196208 */ /* 0x000fe40006800000 */
[----:B------:R-:W0:Y:S01]  /*2520*/  SHFL.UP PT, R26, R23, 0x10, RZ ;  /* 0x06000000171a7989 */ /* 0x000e2200000e00ff */
[C---:B------:R-:W-:Y:S02]  /*2530*/  ISETP.NE.AND P5, PT, R24.reuse, RZ, PT ;  /* 0x000000ff1800720c */ /* 0x040fe40003fa5270 */
[----:B------:R-:W-:Y:S01]  /*2540*/  @P0 IADD3 R24, R24, R21, RZ ;  /* 0x0000001518180210 */ /* 0x000fe20007ffe0ff */
[----:B------:R-:W1:Y:S05]  /*2550*/  SHFL.UP PT, R28, R25, 0x10, RZ ;  /* 0x06000000191c7989 */ /* 0x000e6a00000e00ff */
[----:B------:R-:W2:Y:S01]  /*2560*/  SHFL.UP PT, R24, R24, 0x1, RZ ;  /* 0x0420000018187989 */ /* 0x000ea200000e00ff */
[----:B0-----:R-:W-:Y:S01]  /*2570*/  FADD.FTZ R26, R23, R26 ;  /* 0x0000001a171a7221 */ /* 0x001fe20000010000 */
[----:B-1----:R-:W-:-:S04]  /*2580*/  FADD.FTZ R28, R25, R28 ;  /* 0x0000001c191c7221 */ /* 0x002fc80000010000 */
[----:B------:R-:W-:Y:S02]  /*2590*/  @P0 FSEL R23, R26, R23, !P5 ;  /* 0x000000171a170208 */ /* 0x000fe40006800000 */
[----:B------:R-:W-:-:S03]  /*25a0*/  @P0 FSEL R25, R28, R25, !P5 ;  /* 0x000000191c190208 */ /* 0x000fc60006800000 */
[----:B------:R0:W1:Y:S04]  /*25b0*/  SHFL.UP PT, R21, R23, 0x1, RZ ;  /* 0x0420000017157989 */ /* 0x00006800000e00ff */
[----:B--2---:R0:W3:Y:S02]  /*25c0*/  SHFL.UP PT, R26, R25, 0x1, RZ ;  /* 0x04200000191a7989 */ /* 0x0040e400000e00ff */
.L_x_1699:
[----:B------:R-:W-:Y:S01]  /*25d0*/  ISETP.NE.AND P5, PT, R0, RZ, PT ;  /* 0x000000ff0000720c */ /* 0x000fe20003fa5270 */
[----:B0-----:R-:W0:Y:S01]  /*25e0*/  S2R R23, SR_CgaCtaId ;  /* 0x0000000000177919 */ /* 0x001e220000008800 */
[----:B------:R-:W-:Y:S02]  /*25f0*/  PLOP3.LUT P0, PT, PT, PT, PT, 0x80, 0x0 ;  /* 0x000000000000781c */ /* 0x000fe40003f0f070 */
[----:B------:R-:W-:Y:S01]  /*2600*/  MOV R0, 0x400 ;  /* 0x0000040000007802 */ /* 0x000fe20000000f00 */
[----:B------:R-:W2:Y:S08]  /*2610*/  S2R R25, SR_TID.X ;  /* 0x0000000000197919 */ /* 0x000eb00000002100 */
[----:B------:R-:W-:-:S02]  /*2620*/  @P5 ISETP.NE.AND P6, PT, R20, RZ, PT ;  /* 0x000000ff1400520c */ /* 0x000fc40003fc5270 */
[----:B------:R-:W-:Y:S02]  /*2630*/  @P5 IADD3 R20, R24, R20, RZ ;  /* 0x0000001418145210 */ /* 0x000fe40007ffe0ff */
[----:B------:R-:W-:-:S03]  /*2640*/  @P5 PLOP3.LUT P0, PT, P6, PT, PT, 0x80, 0x0 ;  /* 0x000000000000581c */ /* 0x000fc6000370f070 */
[----:B------:R-:W-:-:S05]  /*2650*/  IMAD.IADD R2, R2, 0x1, R20 ;  /* 0x0000000102027824 */ /* 0x000fca00078e0214 */
[----:B------:R-:W-:-:S04]  /*2660*/  IADD3 R13, R13, R2, RZ ;  /* 0x000000020d0d7210 */ /* 0x000fc80007ffe0ff */
[----:B------:R-:W-:Y:S01]  /*2670*/  IADD3 R16, R16, R13, RZ ;  /* 0x0000000d10107210 */ /* 0x000fe20007ffe0ff */
[----:B-1----:R-:W-:Y:S01]  /*2680*/  @!P0 FADD.FTZ R4, R21, R4 ;  /* 0x0000000415048221 */ /* 0x002fe20000010000 */
[----:B---3--:R-:W-:Y:S01]  /*2690*/  @!P0 FADD.FTZ R6, R26, R6 ;  /* 0x000000061a068221 */ /* 0x008fe20000010000 */
[----:B0-----:R-:W-:Y:S02]  /*26a0*/  LEA R0, R23, R0, 0x18 ;  /* 0x0000000017007211 */ /* 0x001fe400078ec0ff */
[----:B------:R-:W-:Y:S01]  /*26b0*/  @!P1 FADD.FTZ R3, R3, R4 ;  /* 0x0000000403039221 */ /* 0x000fe20000010000 */
[----:B------:R-:W-:Y:S01]  /*26c0*/  @!P1 FADD.FTZ R5, R5, R6 ;  /* 0x0000000605059221 */ /* 0x000fe20000010000 */
[----:B------:R-:W-:Y:S02]  /*26d0*/  IMAD.IADD R19, R19, 0x1, R16 ;  /* 0x0000000113137824 */ /* 0x000fe400078e0210 */
[----:B------:R-:W-:Y:S01]  /*26e0*/  @!P2 FADD.FTZ R12, R12, R3 ;  /* 0x000000030c0ca221 */ /* 0x000fe20000010000 */
[----:B------:R-:W-:Y:S01]  /*26f0*/  @!P2 FADD.FTZ R14, R14, R5 ;  /* 0x000000050e0ea221 */ /* 0x000fe20000010000 */
[----:B--2---:R-:W-:-:S02]  /*2700*/  IMAD R25, R25, 0x3c, R0 ;  /* 0x0000003c19197824 */ /* 0x004fc400078e0200 */
[----:B------:R-:W-:Y:S01]  /*2710*/  @!P3 FADD.FTZ R15, R15, R12 ;  /* 0x0000000c0f0fb221 */ /* 0x000fe20000010000 */
[----:B------:R-:W-:Y:S02]  /*2720*/  @!P3 FADD.FTZ R17, R17, R14 ;  /* 0x0000000e1111b221 */ /* 0x000fe40000010000 */
[----:B------:R1:W-:Y:S01]  /*2730*/  STS [R25+0x10], R20 ;  /* 0x0000101419007388 */ /* 0x0003e20000000800 */
[----:B------:R-:W-:Y:S01]  /*2740*/  @!P4 FADD.FTZ R18, R18, R15 ;  /* 0x0000000f1212c221 */ /* 0x000fe20000010000 */
        /* <DEDUP_REMOVED lines=15> */
.L_x_1677:
[----:B-1----:R-:W1:Y:S01]  /*2840*/  S2R R15, SR_CgaCtaId ;  /* 0x00000000000f7919 */ /* 0x002e620000008800 */
[----:B0-----:R-:W0:Y:S01]  /*2850*/  LDC R2, c[0x0][0x2b4] ;  /* 0x0000ad00ff027b82 */ /* 0x001e220000000800 */
[----:B------:R-:W-:Y:S01]  /*2860*/  MOV R16, 0x400 ;  /* 0x0000040000107802 */ /* 0x000fe20000000f00 */
[----:B------:R-:W-:Y:S05]  /*2870*/  WARPSYNC.ALL ;  /* 0x0000000000007948 */ /* 0x000fea0003800000 */
[----:B------:R-:W2:Y:S01]  /*2880*/  S2R R3, SR_TID.X ;  /* 0x0000000000037919 */ /* 0x000ea20000002100 */
[----:B------:R-:W3:Y:S01]  /*2890*/  S2R R12, SR_TID.X ;  /* 0x00000000000c7919 */ /* 0x000ee20000002100 */
[----:B0-----:R-:W-:Y:S01]  /*28a0*/  IMAD R0, R11, R2, RZ ;  /* 0x000000020b007224 */ /* 0x001fe200078e02ff */
[----:B-1----:R-:W-:-:S05]  /*28b0*/  LEA R4, R15, R16, 0x18 ;  /* 0x000000100f047211 */ /* 0x002fca00078ec0ff */
[----:B--2---:R-:W-:Y:S01]  /*28c0*/  IMAD R17, R3, 0xc, R4 ;  /* 0x0000000c03117824 */ /* 0x004fe200078e0204 */
[----:B---3--:R-:W-:Y:S01]  /*28d0*/  LEA R0, R12, -R0, 0x1 ;  /* 0x800000000c007211 */ /* 0x008fe200078e08ff */
        /* <DEDUP_REMOVED lines=38> */
.L_x_1680:
[----:B------:R-:W-:Y:S05]  /*2b40*/  BSYNC B0 ;  /* 0x0000000000007941 */ /* 0x000fea0003800000 */
.L_x_1679:
[----:B------:R-:W-:Y:S05]  /*2b50*/  @P1 EXIT ;  /* 0x000000000000194d */ /* 0x000fea0003800000 */
[----:B01----:R-:W0:Y:S01]  /*2b60*/  LDC R2, c[0x0][0x270] ;  /* 0x00009c00ff027b82 */ /* 0x003e220000000800 */
[----:B------:R-:W-:-:S07]  /*2b70*/  ULDC.64 UR6, c[0x0][0x268] ;  /* 0x00009a0000067ab9 */ /* 0x000fce0000000a00 */
[----:B------:R-:W1:Y:S01]  /*2b80*/  LDC R11, c[0x0][RZ] ;  /* 0x00000000ff0b7b82 */ /* 0x000e620000000800 */
[----:B0-----:R-:W-:-:S04]  /*2b90*/  IMAD R2, R2, UR8, RZ ;  /* 0x0000000802027c24 */ /* 0x001fc8000f8e02ff */
        /* <DEDUP_REMOVED lines=17> */
.L_x_1678:
[----:B------:R-:W-:Y:S01]  /*2cb0*/  HFMA2.MMA R31, -RZ, RZ, 0, 5.9604644775390625e-08 ;  /* 0x00000001ff1f7435 */ /* 0x000fe200000001ff */
[----:B------:R-:W-:Y:S01]  /*2cc0*/  MOV R30, R24 ;  /* 0x00000018001e7202 */ /* 0x000fe20000000f00 */
[----:B------:R-:W-:Y:S01]  /*2cd0*/  IMAD.MOV.U32 R32, RZ, RZ, RZ ;  /* 0x000000ffff207224 */ /* 0x000fe200078e00ff */
[----:B------:R-:W-:Y:S02]  /*2ce0*/  MOV R29, 0xffffffff ;  /* 0xffffffff001d7802 */ /* 0x000fe40000000f00 */
[----:B------:R-:W-:Y:S02]  /*2cf0*/  ISETP.GE.AND P6, PT, R21, 0x1, PT ;  /* 0x000000011500780c */ /* 0x000fe40003fc6270 */
[----:B------:R-:W-:-:S13]  /*2d00*/  ISETP.NE.AND P5, PT, R24, RZ, PT ;  /* 0x000000ff1800720c */ /* 0x000fda0003fa5270 */
[----:B------:R-:W-:Y:S05]  /*2d10*/  WARPSYNC.COLLECTIVE R29, `(.L_x_1681) ;  /* 0x000000001d087348 */ /* 0x000fea0003c00000 */
[----:B------:R0:W1:Y:S02]  /*2d20*/  SHFL.UP P0, R28, R30, R31, R32 ;  /* 0x0400001f1e1c7389 */ /* 0x0000640000000020 */
[----:B01----:R-:W-:Y:S01]  /*2d30*/  ENDCOLLECTIVE ;  /* 0x000000000000791b */ /* 0x003fe20003800000 */
.L_x_1681:
[----:B------:R-:W-:Y:S01]  /*2d40*/  IMAD.MOV.U32 R30, RZ, RZ, R23 ;  /* 0x000000ffff1e7224 */ /* 0x000fe200078e0017 */
[----:B------:R-:W-:-:S07]  /*2d50*/  MOV R27, R28 ;  /* 0x0000001c001b7202 */ /* 0x000fce0000000f00 */
[----:B------:R-:W-:Y:S05]  /*2d60*/  WARPSYNC.COLLECTIVE R29, `(.L_x_1682) ;  /* 0x000000001d087348 */ /* 0x000fea0003c00000 */
[----:B------:R0:W1:Y:S02]  /*2d70*/  SHFL.UP P0, R28, R30, R31, R32 ;  /* 0x0400001f1e1c7389 */ /* 0x0000640000000020 */
[----:B01----:R-:W-:Y:S01]  /*2d80*/  ENDCOLLECTIVE ;  /* 0x000000000000791b */ /* 0x003fe20003800000 */
.L_x_1682:
[----:B------:R-:W-:Y:S02]  /*2d90*/  @P6 IADD3 R24, R24, R27, RZ ;  /* 0x0000001b18186210 */ /* 0x000fe40007ffe0ff */
[----:B------:R-:W-:Y:S02]  /*2da0*/  MOV R30, R25 ;  /* 0x00000019001e7202 */ /* 0x000fe40000000f00 */
[----:B------:R-:W-:-:S07]  /*2db0*/  MOV R26, R28 ;  /* 0x0000001c001a7202 */ /* 0x000fce0000000f00 */
[----:B------:R-:W-:Y:S05]  /*2dc0*/  WARPSYNC.COLLECTIVE R29, `(.L_x_1683) ;  /* 0x000000001d087348 */ /* 0x000fea0003c00000 */
[----:B------:R0:W1:Y:S02]  /*2dd0*/  SHFL.UP P0, R28, R30, R31, R32 ;  /* 0x0400001f1e1c7389 */ /* 0x0000640000000020 */
[----:B01----:R-:W-:Y:S01]  /*2de0*/  ENDCOLLECTIVE ;  /* 0x000000000000791b */ /* 0x003fe20003800000 */
.L_x_1683:
        /* <DEDUP_REMOVED lines=8> */
.L_x_1684:
        /* <DEDUP_REMOVED lines=9> */
.L_x_1685:
[----:B------:R-:W-:Y:S01]  /*2f00*/  @P6 IMAD.IADD R24, R24, 0x1, R27 ;  /* 0x0000000118186824 */ /* 0x000fe200078e021b */
[----:B------:R-:W-:Y:S01]  /*2f10*/  MOV R30, R25 ;  /* 0x00000019001e7202 */ /* 0x000fe20000000f00 */
[----:B------:R-:W-:-:S07]  /*2f20*/  IMAD.MOV.U32 R26, RZ, RZ, R28 ;  /* 0x000000ffff1a7224 */ /* 0x000fce00078e001c */
[----:B------:R-:W-:Y:S05]  /*2f30*/  WARPSYNC.COLLECTIVE R29, `(.L_x_1686) ;  /* 0x000000001d087348 */ /* 0x000fea0003c00000 */
[----:B------:R0:W1:Y:S02]  /*2f40*/  SHFL.UP P0, R28, R30, R31, R32 ;  /* 0x0400001f1e1c7389 */ /* 0x0000640000000020 */
[----:B01----:R-:W-:Y:S01]  /*2f50*/  ENDCOLLECTIVE ;  /* 0x000000000000791b */ /* 0x003fe20003800000 */
.L_x_1686:
[----:B------:R-:W-:-:S05]  /*2f60*/  FADD.FTZ R26, R23, R26 ;  /* 0x0000001a171a7221 */ /* 0x000fca0000010000 */
[----:B------:R-:W-:Y:S01]  /*2f70*/  @P6 FSEL R23, R26, R23, !P5 ;  /* 0x000000171a176208 */ /* 0x000fe20006800000 */
[----:B------:R-:W-:Y:S01]  /*2f80*/  HFMA2.MMA R31, -RZ, RZ, 0, 2.384185791015625e-07 ;  /* 0x00000004ff1f7435 */ /* 0x000fe200000001ff */
[----:B------:R-:W-:Y:S02]  /*2f90*/  MOV R30, R24 ;  /* 0x00000018001e7202 */ /* 0x000fe40000000f00 */
[----:B------:R-:W-:-:S08]  /*2fa0*/  MOV R26, R28 ;  /* 0x0000001c001a7202 */ /* 0x000fd00000000f00 */
[----:B------:R-:W-:Y:S05]  /*2fb0*/  WARPSYNC.COLLECTIVE R29, `(.L_x_1687) ;  /* 0x000000001d087348 */ /* 0x000fea0003c00000 */
[----:B------:R0:W1:Y:S02]  /*2fc0*/  SHFL.UP P0, R28, R30, R31, R32 ;  /* 0x0400001f1e1c7389 */ /* 0x0000640000000020 */
[----:B01----:R-:W-:Y:S01]  /*2fd0*/  ENDCOLLECTIVE ;  /* 0x000000000000791b */ /* 0x003fe20003800000 */
.L_x_1687:
        /* <DEDUP_REMOVED lines=9> */
.L_x_1688:
[----:B------:R-:W-:Y:S02]  /*3070*/  @P6 IADD3 R24, R24, R27, RZ ;  /* 0x0000001b18186210 */ /* 0x000fe40007ffe0ff */
[----:B------:R-:W-:Y:S02]  /*3080*/  MOV R30, R25 ;  /* 0x00000019001e7202 */ /* 0x000fe40000000f00 */
[----:B------:R-:W-:-:S07]  /*3090*/  MOV R26, R28 ;  /* 0x0000001c001a7202 */ /* 0x000fce0000000f00 */
[----:B------:R-:W-:Y:S05]  /*30a0*/  WARPSYNC.COLLECTIVE R29, `(.L_x_1689) ;  /* 0x000000001d087348 */ /* 0x000fea0003c00000 */
[----:B------:R0:W1:Y:S02]  /*30b0*/  SHFL.UP P0, R28, R30, R31, R32 ;  /* 0x0400001f1e1c7389 */ /* 0x0000640000000020 */
[----:B01----:R-:W-:Y:S01]  /*30c0*/  ENDCOLLECTIVE ;  /* 0x000000000000791b */ /* 0x003fe20003800000 */
.L_x_1689:
[----:B------:R-:W-:-:S05]  /*30d0*/  FADD.FTZ R26, R23, R26 ;  /* 0x0000001a171a7221 */ /* 0x000fca0000010000 */
[----:B------:R-:W-:Y:S01]  /*30e0*/  @P6 FSEL R23, R26, R23, !P5 ;  /* 0x000000171a176208 */ /* 0x000fe20006800000 */
[----:B------:R-:W-:Y:S01]  /*30f0*/  HFMA2.MMA R31, -RZ, RZ, 0, 4.76837158203125e-07 ;  /* 0x00000008ff1f7435 */ /* 0x000fe200000001ff */
[----:B------:R-:W-:Y:S01]  /*3100*/  MOV R30, R24 ;  /* 0x00000018001e7202 */ /* 0x000fe20000000f00 */
[----:B------:R-:W-:-:S09]  /*3110*/  IMAD.MOV.U32 R26, RZ, RZ, R28 ;  /* 0x000000ffff1a7224 */ /* 0x000fd200078e001c */
[----:B------:R-:W-:Y:S05]  /*3120*/  WARPSYNC.COLLECTIVE R29, `(.L_x_1690) ;  /* 0x000000001d087348 */ /* 0x000fea0003c00000 */
[----:B------:R0:W1:Y:S02]  /*3130*/  SHFL.UP P0, R28, R30, R31, R32 ;  /* 0x0400001f1e1c7389 */ /* 0x0000640000000020 */
[----:B01----:R-:W-:Y:S01]  /*3140*/  ENDCOLLECTIVE ;  /* 0x000000000000791b */ /* 0x003fe20003800000 */
.L_x_1690:
        /* <DEDUP_REMOVED lines=9> */
.L_x_1691:
[----:B------:R-:W-:Y:S02]  /*31e0*/  MOV R30, R25 ;  /* 0x00000019001e7202 */ /* 0x000fe40000000f00 */
[----:B------:R-:W-:-:S07]  /*31f0*/  MOV R26, R28 ;  /* 0x0000001c001a7202 */ /* 0x000fce0000000f00 */
[----:B------:R-:W-:Y:S05]  /*3200*/  WARPSYNC.COLLECTIVE R29, `(.L_x_1692) ;  /* 0x000000001d087348 */ /* 0x000fea0003c00000 */
[----:B------:R0:W1:Y:S02]  /*3210*/  SHFL.UP P0, R28, R30, R31, R32 ;  /* 0x0400001f1e1c7389 */ /* 0x0000640000000020 */
[----:B01----:R-:W-:Y:S01]  /*3220*/  ENDCOLLECTIVE ;  /* 0x000000000000791b */ /* 0x003fe20003800000 */
.L_x_1692:
        /* <DEDUP_REMOVED lines=14> */
.L_x_1693:
[----:B------:R-:W-:Y:S01]  /*3310*/  MOV R30, R23 ;  /* 0x00000017001e7202 */ /* 0x000fe20000000f00 */
[----:B------:R-:W-:-:S07]  /*3320*/  IMAD.MOV.U32 R21, RZ, RZ, R28 ;  /* 0x000000ffff157224 */ /* 0x000fce00078e001c */
[----:B------:R-:W-:Y:S05]  /*3330*/  WARPSYNC.COLLECTIVE R29, `(.L_x_1694) ;  /* 0x000000001d087348 */ /* 0x000fea0003c00000 */
[----:B------:R0:W1:Y:S02]  /*3340*/  SHFL.UP P0, R28, R30, R31, R32 ;  /* 0x0400001f1e1c7389 */ /* 0x0000640000000020 */
[----:B01----:R-:W-:Y:S01]  /*3350*/  ENDCOLLECTIVE ;  /* 0x000000000000791b */ /* 0x003fe20003800000 */
.L_x_1694:
[----:B------:R-:W-:Y:S01]  /*3360*/  @P6 IADD3 R24, R24, R21, RZ ;  /* 0x0000001518186210 */ /* 0x000fe20007ffe0ff */
[----:B------:R-:W-:Y:S01]  /*3370*/  IMAD.MOV.U32 R30, RZ, RZ, R25 ;  /* 0x000000ffff1e7224 */ /* 0x000fe200078e0019 */
[----:B------:R-:W-:-:S07]  /*3380*/  MOV R26, R28 ;  /* 0x0000001c001a7202 */ /* 0x000fce0000000f00 */
[----:B------:R-:W-:Y:S05]  /*3390*/  WARPSYNC.COLLECTIVE R29, `(.L_x_1695) ;  /* 0x000000001d087348 */ /* 0x000fea0003c00000 */
[----:B------:R0:W1:Y:S02]  /*33a0*/  SHFL.UP P0, R28, R30, R31, R32 ;  /* 0x0400001f1e1c7389 */ /* 0x0000640000000020 */
[----:B01----:R-:W-:Y:S01]  /*33b0*/  ENDCOLLECTIVE ;  /* 0x000000000000791b */ /* 0x003fe20003800000 */
.L_x_1695:
[----:B------:R-:W-:-:S05]  /*33c0*/  FADD.FTZ R26, R23, R26 ;  /* 0x0000001a171a7221 */ /* 0x000fca0000010000 */
[----:B------:R-:W-:Y:S01]  /*33d0*/  @P6 FSEL R23, R26, R23, !P5 ;  /* 0x000000171a176208 */ /* 0x000fe20006800000 */
[----:B------:R-:W-:Y:S01]  /*33e0*/  HFMA2.MMA R31, -RZ, RZ, 0, 5.9604644775390625e-08 ;  /* 0x00000001ff1f7435 */ /* 0x000fe200000001ff */
[----:B------:R-:W-:Y:S01]  /*33f0*/  MOV R30, R24 ;  /* 0x00000018001e7202 */ /* 0x000fe20000000f00 */
[----:B------:R-:W-:-:S05]  /*3400*/  FADD.FTZ R28, R25, R28 ;  /* 0x0000001c191c7221 */ /* 0x000fca0000010000 */
[----:B------:R-:W-:-:S07]  /*3410*/  @P6 FSEL R25, R28, R25, !P5 ;  /* 0x000000191c196208 */ /* 0x000fce0006800000 */
[----:B------:R-:W-:Y:S05]  /*3420*/  WARPSYNC.COLLECTIVE R29, `(.L_x_1696) ;  /* 0x000000001d087348 */ /* 0x000fea0003c00000 */
[----:B------:R0:W1:Y:S02]  /*3430*/  SHFL.UP P0, R28, R30, R31, R32 ;  /* 0x0400001f1e1c7389 */ /* 0x0000640000000020 */
[----:B01----:R-:W-:Y:S01]  /*3440*/  ENDCOLLECTIVE ;  /* 0x000000000000791b */ /* 0x003fe20003800000 */
.L_x_1696:
[----:B------:R-:W-:Y:S01]  /*3450*/  IMAD.MOV.U32 R30, RZ, RZ, R23 ;  /* 0x000000ffff1e7224 */ /* 0x000fe200078e0017 */
[----:B------:R-:W-:-:S07]  /*3460*/  MOV R24, R28 ;  /* 0x0000001c00187202 */ /* 0x000fce0000000f00 */
[----:B------:R-:W-:Y:S05]  /*3470*/  WARPSYNC.COLLECTIVE R29, `(.L_x_1697) ;  /* 0x000000001d087348 */ /* 0x000fea0003c00000 */
[----:B------:R0:W1:Y:S02]  /*3480*/  SHFL.UP P0, R28, R30, R31, R32 ;  /* 0x0400001f1e1c7389 */ /* 0x0000640000000020 */
[----:B01----:R-:W-:Y:S01]  /*3490*/  ENDCOLLECTIVE ;  /* 0x000000000000791b */ /* 0x003fe20003800000 */
.L_x_1697:
[----:B------:R-:W-:Y:S02]  /*34a0*/  MOV R30, R25 ;  /* 0x00000019001e7202 */ /* 0x000fe40000000f00 */
[----:B------:R-:W-:-:S07]  /*34b0*/  MOV R21, R28 ;  /* 0x0000001c00157202 */ /* 0x000fce0000000f00 */
[----:B------:R-:W-:Y:S05]  /*34c0*/  WARPSYNC.COLLECTIVE R29, `(.L_x_1698) ;  /* 0x000000001d087348 */ /* 0x000fea0003c00000 */
[----:B------:R0:W1:Y:S02]  /*34d0*/  SHFL.UP P0, R28, R30, R31, R32 ;  /* 0x0400001f1e1c7389 */ /* 0x0000640000000020 */
[----:B01----:R-:W-:Y:S01]  /*34e0*/  ENDCOLLECTIVE ;  /* 0x000000000000791b */ /* 0x003fe20003800000 */
.L_x_1698:
[----:B------:R-:W-:Y:S01]  /*34f0*/  MOV R26, R28 ;  /* 0x0000001c001a7202 */ /* 0x000fe20000000f00 */
[----:B------:R-:W-:Y:S06]  /*3500*/  BRA `(.L_x_1699) ;  /* 0xfffffff000307947 */ /* 0x000fec000383ffff */
.L_x_1700:
        /* <DEDUP_REMOVED lines=15> */
.L_x_4489:


//--------------------- .text._Z30group_norm_nhwc_bwd_sum_kernelI11Fp32IOFp16WLi196EEv26Group_norm_nhwc_bwd_params --------------------------
	.section	.text._Z30group_norm_nhwc_bwd_sum_kernelI11Fp32IOFp16WLi196EEv26Group_norm_nhwc_bwd_params,"ax",@progbits
	.align	128
        .global         _Z30group_norm_nhwc_bwd_sum_kernelI11Fp32IOFp16WLi196EEv26Group_norm_nhwc_bwd_params
        .type           _Z30group_norm_nhwc_bwd_sum_kernelI11Fp32IOFp16WLi196EEv26Group_norm_nhwc_bwd_params,@function
        .size           _Z30group_norm_nhwc_bwd_sum_kernelI11Fp32IOFp16WLi196EEv26Group_norm_nhwc_bwd_params,(.L_x_4490 - _Z30group_norm_nhwc_bwd_sum_kernelI11Fp32IOFp16WLi196EEv26Group_norm_nhwc_bwd_params)
        .other          _Z30group_norm_nhwc_bwd_sum_kernelI11Fp32IOFp16WLi196EEv26Group_norm_nhwc_bwd_params,@"STO_CUDA_ENTRY STV_DEFAULT"
_Z30group_norm_nhwc_bwd_sum_kernelI11Fp32IOFp16WLi196EEv26Group_norm_nhwc_bwd_params:
.text._Z30group_norm_nhwc_bwd_sum_kernelI11Fp32IOFp16WLi196EEv26Group_norm_nhwc_bwd_params:
        /* <DEDUP_REMOVED lines=32> */
[----:B------:R-:W-:Y:S02]  /*0200*/  ISETP.NE.AND P0, PT, R9, RZ, PT ;  /* 0x000000ff0900720c */ /* 0x000fe40003f05270 */
[----:B------:R-:W-:Y:S02]  /*0210*/  MOV R0, R3 ;  /* 0x0000000300007202 */ /* 0x000fe40000000f00 */
[----:B------:R-:W-:Y:S02]  /*0220*/  LOP3.LUT R3, RZ, R9, RZ, 0x33, !PT ;  /* 0x00000009ff037212 */ /* 0x000fe400078e33ff */
[----:B------:R-:W-:-:S04]  /*0230*/  @!P2 IADD3 R0, -R0, RZ, RZ ;  /* 0x000000ff0000a210 */ /* 0x000fc80007ffe1ff */
        /* <DEDUP_REMOVED lines=9> */
[----:B------:R-:W-:-:S03]  /*02d0*/  HFMA2.MMA R8, -RZ, RZ, 0, 0 ;  /* 0x00000000ff087435 */ /* 0x000fc600000001ff */
[----:B------:R-:W-:Y:S01]  /*02e0*/  ISETP.GE.AND.EX P0, PT, R19, UR11, PT, P0 ;  /* 0x0000000b13007c0c */ /* 0x000fe2000bf06300 */
[----:B0-----:R-:W0:Y:S02]  /*02f0*/  MUFU.RCP R0, R0 ;  /* 0x0000000000007308 */ /* 0x001e240000001000 */
[----:B0-----:R-:W-:Y:S01]  /*0300*/  VIADD R10, R0, 0xffffffe ;  /* 0x0ffffffe000a7836 */ /* 0x001fe20000000000 */
[----:B------:R-:W-:-:S05]  /*0310*/  MOV R0, RZ ;  /* 0x000000ff00007202 */ /* 0x000fca0000000f00 */
[----:B------:R0:W2:Y:S02]  /*0320*/  F2I.FTZ.U32.TRUNC.NTZ R11, R10 ;  /* 0x0000000a000b7305 */ /* 0x0000a4000021f000 */
[----:B0-----:R-:W-:Y:S01]  /*0330*/  HFMA2.MMA R10, -RZ, RZ, 0, 0 ;  /* 0x00000000ff0a7435 */ /* 0x001fe200000001ff */
[----:B--2---:R-:W-:-:S05]  /*0340*/  IADD3 R2, RZ, -R11, RZ ;  /* 0x8000000bff027210 */ /* 0x004fca0007ffe0ff */
[----:B------:R-:W-:Y:S02]  /*0350*/  IMAD R7, R2, R9, RZ ;  /* 0x0000000902077224 */ /* 0x000fe400078e02ff */
[----:B------:R-:W-:Y:S02]  /*0360*/  IMAD.MOV.U32 R2, RZ, RZ, RZ ;  /* 0x000000ffff027224 */ /* 0x000fe400078e00ff */
        /* <DEDUP_REMOVED lines=19> */
[----:B--2---:R-:W-:-:S02]  /*04a0*/  HADD2.F32 R2, -RZ, R2.H0_H0 ;  /* 0x20000002ff027230 */ /* 0x004fc40000004100 */
[----:B---3--:R-:W-:Y:S02]  /*04b0*/  HADD2.F32 R0, -RZ, R0.H0_H0 ;  /* 0x20000000ff007230 */ /* 0x008fe40000004100 */
[----:B----4-:R-:W-:Y:S02]  /*04c0*/  @P1 HADD2.F32 R7, -RZ, R21.H0_H0 ;  /* 0x20000015ff071230 */ /* 0x010fe40000004100 */
[----:B------:R-:W-:-:S07]  /*04d0*/  @P1 HADD2.F32 R8, -RZ, R4.H0_H0 ;  /* 0x20000004ff081230 */ /* 0x000fce0000004100 */
.L_x_1702:
[----:B------:R-:W-:Y:S05]  /*04e0*/  BSYNC B0 ;  /* 0x0000000000007941 */ /* 0x000fea0003800000 */
.L_x_1701:
        /* <DEDUP_REMOVED lines=22> */
[----:B------:R-:W-:Y:S02]  /*0650*/  SEL R3, R3, R16, !P4 ;  /* 0x0000001003037207 */ /* 0x000fe40006000000 */
[----:B------:R-:W-:Y:S02]  /*0660*/  SEL R5, R13, R10, P1 ;  /* 0x0000000a0d057207 */ /* 0x000fe40000800000 */
[----:B------:R-:W-:Y:S02]  /*0670*/  IADD3 R10, -R3, RZ, RZ ;  /* 0x000000ff030a7210 */ /* 0x000fe40007ffe1ff */
[----:B------:R-:W-:-:S02]  /*0680*/  ISETP.GE.AND P1, PT, R12, R5, PT ;  /* 0x000000050c00720c */ /* 0x000fc40003f26270 */
[----:B------:R0:W1:Y:S01]  /*0690*/  @P2 MUFU.RSQ R4, R11 ;  /* 0x0000000b00042308 */ /* 0x0000620000001400 */
[----:B------:R-:W-:Y:S01]  /*06a0*/  IMAD R6, R9, R10, R6 ;  /* 0x0000000a09067224 */ /* 0x000fe200078e0206 */
[----:B------:R-:W-:Y:S01]  /*06b0*/  MOV R15, RZ ;  /* 0x000000ff000f7202 */ /* 0x000fe20000000f00 */
[----:B------:R-:W-:-:S08]  /*06c0*/  IMAD.MOV.U32 R9, RZ, RZ, RZ ;  /* 0x000000ffff097224 */ /* 0x000fd000078e00ff */
        /* <DEDUP_REMOVED lines=14> */
[----:B------:R-:W-:Y:S02]  /*07b0*/  LOP3.LUT R10, R10, 0x1, RZ, 0xc0, !PT ;  /* 0x000000010a0a7812 */ /* 0x000fe400078ec0ff */
[----:B------:R-:W-:Y:S02]  /*07c0*/  CS2R R26, SRZ ;  /* 0x00000000001a7805 */ /* 0x000fe4000001ff00 */
[----:B------:R-:W-:Y:S01]  /*07d0*/  ISETP.NE.AND P2, PT, R16, R9, PT ;  /* 0x000000091000720c */ /* 0x000fe20003f45270 */
[----:B------:R-:W-:Y:S01]  /*07e0*/  HFMA2.MMA R9, -RZ, RZ, 0, 0 ;  /* 0x00000000ff097435 */ /* 0x000fe200000001ff */
        /* <DEDUP_REMOVED lines=11> */
[C---:B------:R-:W-:Y:S02]  /*08a0*/  @!P0 SHF.L.U32 R21, R10.reuse, 0x2, RZ ;  /* 0x000000020a158819 */ /* 0x040fe400000006ff */
        /* <DEDUP_REMOVED lines=42> */
.L_x_1705:
[----:B------:R-:W-:Y:S05]  /*0b50*/  @!P2 BRA `(.L_x_1703) ;  /* 0x0000001000e8a947 */ /* 0x000fea0003800000 */
[----:B------:R-:W-:-:S05]  /*0b60*/  VIADD R21, R12, 0x1 ;  /* 0x000000010c157836 */ /* 0x000fca0000000000 */
[----:B------:R-:W-:-:S07]  /*0b70*/  SHF.R.S32.HI R20, RZ, 0x1f, R21 ;  /* 0x0000001fff147819 */ /* 0x000fce0000011415 */
.L_x_1706:
[----:B------:R-:W0:Y:S01]  /*0b80*/  @!P0 LDC.64 R10, c[0x0][0x288] ;  /* 0x0000a200ff0a8b82 */ /* 0x000e220000000a00 */
[----:B------:R-:W-:Y:S02]  /*0b90*/  @!P0 IADD3 R17, P1, R21, -0x1, RZ ;  /* 0xffffffff15118810 */ /* 0x000fe40007f3e0ff */
[----:B------:R-:W-:Y:S02]  /*0ba0*/  @!P0 MOV R34, R32 ;  /* 0x0000002000228202 */ /* 0x000fe40000000f00 */
[----:B------:R-:W-:Y:S02]  /*0bb0*/  @!P0 IADD3.X R19, R20, -0x1, RZ, P1, !PT ;  /* 0xffffffff14138810 */ /* 0x000fe40000ffe4ff */
[----:B------:R-:W-:Y:S01]  /*0bc0*/  @!P0 MOV R35, R31 ;  /* 0x0000001f00238202 */ /* 0x000fe20000000f00 */
[----:B------:R-:W2:Y:S02]  /*0bd0*/  @!P0 LDC.64 R12, c[0x0][0x230] ;  /* 0x00008c00ff0c8b82 */ /* 0x000ea40000000a00 */
[----:B0-----:R-:W-:-:S02]  /*0be0*/  @!P0 IMAD R16, R19, R10, RZ ;  /* 0x0000000a13108224 */ /* 0x001fc400078e02ff */
        /* <DEDUP_REMOVED lines=103> */
.L_x_1704:
[----:B------:R-:W-:Y:S02]  /*1260*/  LOP3.LUT P1, R7, R10, 0x3, RZ, 0xc0, !PT ;  /* 0x000000030a077812 */ /* 0x000fe4000782c0ff */
[----:B------:R-:W-:Y:S02]  /*1270*/  CS2R R26, SRZ ;  /* 0x00000000001a7805 */ /* 0x000fe4000001ff00 */
[----:B------:R-:W-:Y:S01]  /*1280*/  IADD3 R8, -R9, R16, RZ ;  /* 0x0000001009087210 */ /* 0x000fe20007ffe1ff */
[----:B------:R-:W-:Y:S01]  /*1290*/  HFMA2.MMA R9, -RZ, RZ, 0, 0 ;  /* 0x00000000ff097435 */ /* 0x000fe200000001ff */
[----:B------:R-:W-:Y:S02]  /*12a0*/  CS2R R28, SRZ ;  /* 0x00000000001c7805 */ /* 0x000fe4000001ff00 */
[----:B------:R-:W-:-:S05]  /*12b0*/  MOV R15, RZ ;  /* 0x000000ff000f7202 */ /* 0x000fca0000000f00 */
[----:B------:R-:W-:Y:S05]  /*12c0*/  @!P1 BRA `(.L_x_1707) ;  /* 0x0000000000ac9947 */ /* 0x000fea0003800000 */
[----:B------:R-:W-:Y:S02]  /*12d0*/  CS2R R26, SRZ ;  /* 0x00000000001a7805 */ /* 0x000fe4000001ff00 */
[----:B------:R-:W-:Y:S01]  /*12e0*/  CS2R R28, SRZ ;  /* 0x00000000001c7805 */ /* 0x000fe2000001ff00 */
[----:B------:R-:W-:Y:S01]  /*12f0*/  IMAD.MOV.U32 R9, RZ, RZ, RZ ;  /* 0x000000ffff097224 */ /* 0x000fe200078e00ff */
[----:B------:R-:W-:-:S07]  /*1300*/  MOV R15, RZ ;  /* 0x000000ff000f7202 */ /* 0x000fce0000000f00 */
.L_x_1708:
        /* <DEDUP_REMOVED lines=39> */
.L_x_1707:
        /* <DEDUP_REMOVED lines=10> */
.L_x_1709:
        /* <DEDUP_REMOVED lines=72> */
[----:B------:R-:W-:-:S03]  /*1aa0*/  @!P0 MOV R34, R32 ;  /* 0x0000002000228202 */ /* 0x000fc60000000f00 */
[-C--:B0-----:R-:W-:Y:S02]  /*1ab0*/  @!P0 IMAD R36, R27, R18.reuse, RZ ;  /* 0x000000121b248224 */ /* 0x081fe400078e02ff */
        /* <DEDUP_REMOVED lines=68> */
.L_x_1703:
        /* <DEDUP_REMOVED lines=68> */
.L_x_1727:
        /* <DEDUP_REMOVED lines=12> */
.L_x_1713:
[----:B------:R-:W-:Y:S05]  /*2400*/  BSYNC B0 ;  /* 0x0000000000007941 */ /* 0x000fea0003800000 */
.L_x_1712:
[----:B------:R-:W-:-:S13]  /*2410*/  R2UR UR4, R10 ;  /* 0x000000000a0472ca */ /* 0x000fda00000e0000 */
[----:B------:R-:W-:Y:S05]  /*2420*/  BRA.DIV UR4, `(.L_x_1714) ;  /* 0x0000000e04a87947 */ /* 0x000fea000b800000 */
[----:B------:R-:W-:Y:S01]  /*2430*/  NOP ;  /* 0x0000000000007918 */ /* 0x000fe20000000000 */
[----:B------:R0:W-:Y:S04]  /*2440*/  STS [R7+0xc0], R5 ;  /* 0x0000c00507007388 */ /* 0x0001e80000000800 */
[----:B------:R0:W-:Y:S04]  /*2450*/  STS [R7+0xc4], R6 ;  /* 0x0000c40607007388 */ /* 0x0001e80000000800 */
[----:B------:R0:W-:Y:S01]  /*2460*/  STS [R7+0xc8], R8 ;  /* 0x0000c80807007388 */ /* 0x0001e20000000800 */
[----:B------:R-:W-:Y:S01]  /*2470*/  NOP ;  /* 0x0000000000007918 */ /* 0x000fe20000000000 */
.L_x_1731:
        /* <DEDUP_REMOVED lines=12> */
.L_x_1716:
[----:B------:R-:W-:Y:S05]  /*2540*/  BSYNC B0 ;  /* 0x0000000000007941 */ /* 0x000fea0003800000 */
.L_x_1715:
[----:B------:R-:W-:-:S13]  /*2550*/  R2UR UR4, R10 ;  /* 0x000000000a0472ca */ /* 0x000fda00000e0000 */
[----:B------:R-:W-:Y:S05]  /*2560*/  BRA.DIV UR4, `(.L_x_1717) ;  /* 0x0000000e04887947 */ /* 0x000fea000b800000 */
[----:B------:R-:W-:Y:S01]  /*2570*/  NOP ;  /* 0x0000000000007918 */ /* 0x000fe20000000000 */
[----:B------:R2:W-:Y:S04]  /*2580*/  STS [R7+0xc0], R5 ;  /* 0x0000c00507007388 */ /* 0x0005e80000000800 */
[----:B------:R2:W-:Y:S04]  /*2590*/  STS [R7+0xc4], R6 ;  /* 0x0000c40607007388 */ /* 0x0005e80000000800 */
[----:B------:R2:W-:Y:S01]  /*25a0*/  STS [R7+0xc8], R8 ;  /* 0x0000c80807007388 */ /* 0x0005e20000000800 */
[----:B------:R-:W-:Y:S01]  /*25b0*/  NOP ;  /* 0x0000000000007918 */ /* 0x000fe20000000000 */
.L_x_1735:
        /* <DEDUP_REMOVED lines=12> */
.L_x_1719:
[----:B------:R-:W-:Y:S05]  /*2680*/  BSYNC B0 ;  /* 0x0000000000007941 */ /* 0x000fea0003800000 */
.L_x_1718:
[----:B------:R-:W-:-:S13]  /*2690*/  R2UR UR4, R10 ;  /* 0x000000000a0472ca */ /* 0x000fda00000e0000 */
[----:B------:R-:W-:Y:S05]  /*26a0*/  BRA.DIV UR4, `(.L_x_1720) ;  /* 0x0000000e04687947 */ /* 0x000fea000b800000 */
[----:B------:R-:W-:Y:S01]  /*26b0*/  NOP ;  /* 0x0000000000007918 */ /* 0x000fe20000000000 */
[----:B------:R3:W-:Y:S04]  /*26c0*/  STS [R7+0xc0], R5 ;  /* 0x0000c00507007388 */ /* 0x0007e80000000800 */
[----:B------:R3:W-:Y:S04]  /*26d0*/  STS [R7+0xc4], R6 ;  /* 0x0000c40607007388 */ /* 0x0007e80000000800 */
[----:B------:R3:W-:Y:S01]  /*26e0*/  STS [R7+0xc8], R8 ;  /* 0x0000c80807007388 */ /* 0x0007e20000000800 */
[----:B------:R-:W-:Y:S01]  /*26f0*/  NOP ;  /* 0x0000000000007918 */ /* 0x000fe20000000000 */
.L_x_1739:
        /* <DEDUP_REMOVED lines=12> */
.L_x_1722:
[----:B------:R-:W-:Y:S05]  /*27c0*/  BSYNC B0 ;  /* 0x0000000000007941 */ /* 0x000fea0003800000 */
.L_x_1721:
        /* <DEDUP_REMOVED lines=25> */
.L_x_1745:
        /* <DEDUP_REMOVED lines=76> */
.L_x_1710:
        /* <DEDUP_REMOVED lines=48> */
.L_x_1725:
[----:B------:R-:W-:Y:S05]  /*3120*/  BSYNC B0 ;  /* 0x0000000000007941 */ /* 0x000fea0003800000 */
.L_x_1724:
        /* <DEDUP_REMOVED lines=22> */
.L_x_1711:
[----:B-1----:R-:W-:Y:S05]  /*3290*/  WARPSYNC.COLLECTIVE R10, `(.L_x_1726) ;  /* 0x000000000a087348 */ /* 0x002fea0003c00000 */
[----:B------:R-:W-:Y:S01]  /*32a0*/  NOP ;  /* 0x0000000000007918 */ /* 0x000fe20000000000 */
[----:B-1----:R-:W-:Y:S01]  /*32b0*/  ENDCOLLECTIVE ;  /* 0x000000000000791b */ /* 0x002fe20003800000 */
.L_x_1726:
[----:B------:R-:W-:Y:S05]  /*32c0*/  BRA `(.L_x_1727) ;  /* 0xfffffff0001c7947 */ /* 0x000fea000383ffff */
.L_x_1714:
[----:B------:R-:W-:Y:S01]  /*32d0*/  BSSY B0, `(.L_x_1728) ;  /* 0x0000004000007945 */ /* 0x000fe20003800000 */
[----:B-1----:R-:W-:Y:S05]  /*32e0*/  WARPSYNC.COLLECTIVE R10, `(.L_x_1729) ;  /* 0x000000000a087348 */ /* 0x002fea0003c00000 */
[----:B------:R-:W-:Y:S01]  /*32f0*/  NOP ;  /* 0x0000000000007918 */ /* 0x000fe20000000000 */
[----:B-1----:R-:W-:Y:S01]  /*3300*/  ENDCOLLECTIVE ;  /* 0x000000000000791b */ /* 0x002fe20003800000 */
.L_x_1729:
[----:B------:R-:W-:Y:S05]  /*3310*/  BSYNC B0 ;  /* 0x0000000000007941 */ /* 0x000fea0003800000 */
.L_x_1728:
[----:B------:R0:W-:Y:S04]  /*3320*/  STS [R7+0xc0], R5 ;  /* 0x0000c00507007388 */ /* 0x0001e80000000800 */
[----:B------:R0:W-:Y:S04]  /*3330*/  STS [R7+0xc4], R6 ;  /* 0x0000c40607007388 */ /* 0x0001e80000000800 */
[----:B------:R0:W-:Y:S02]  /*3340*/  STS [R7+0xc8], R8 ;  /* 0x0000c80807007388 */ /* 0x0001e40000000800 */
[----:B0-----:R-:W-:Y:S05]  /*3350*/  WARPSYNC.COLLECTIVE R10, `(.L_x_1730) ;  /* 0x000000000a087348 */ /* 0x001fea0003c00000 */
[----:B------:R-:W-:Y:S01]  /*3360*/  NOP ;  /* 0x0000000000007918 */ /* 0x000fe20000000000 */
[----:B0-----:R-:W-:Y:S01]  /*3370*/  ENDCOLLECTIVE ;  /* 0x000000000000791b */ /* 0x001fe20003800000 */
.L_x_1730:
[----:B------:R-:W-:Y:S05]  /*3380*/  BRA `(.L_x_1731) ;  /* 0xfffffff0003c7947 */ /* 0x000fea000383ffff */
.L_x_1717:
[----:B------:R-:W-:Y:S01]  /*3390*/  BSSY B0, `(.L_x_1732) ;  /* 0x0000004000007945 */ /* 0x000fe20003800000 */
[----:B01----:R-:W-:Y:S05]  /*33a0*/  WARPSYNC.COLLECTIVE R10, `(.L_x_1733) ;  /* 0x000000000a087348 */ /* 0x003fea0003c00000 */
[----:B------:R-:W-:Y:S01]  /*33b0*/  NOP ;  /* 0x0000000000007918 */ /* 0x000fe20000000000 */
[----:B01----:R-:W-:Y:S01]  /*33c0*/  ENDCOLLECTIVE ;  /* 0x000000000000791b */ /* 0x003fe20003800000 */
.L_x_1733:
[----:B------:R-:W-:Y:S05]  /*33d0*/  BSYNC B0 ;  /* 0x0000000000007941 */ /* 0x000fea0003800000 */
.L_x_1732:
[----:B------:R0:W-:Y:S04]  /*33e0*/  STS [R7+0xc0], R5 ;  /* 0x0000c00507007388 */ /* 0x0001e80000000800 */
[----:B------:R0:W-:Y:S04]  /*33f0*/  STS [R7+0xc4], R6 ;  /* 0x0000c40607007388 */ /* 0x0001e80000000800 */
[----:B------:R0:W-:Y:S02]  /*3400*/  STS [R7+0xc8], R8 ;  /* 0x0000c80807007388 */ /* 0x0001e40000000800 */
[----:B0-----:R-:W-:Y:S05]  /*3410*/  WARPSYNC.COLLECTIVE R10, `(.L_x_1734) ;  /* 0x000000000a087348 */ /* 0x001fea0003c00000 */
[----:B------:R-:W-:Y:S01]  /*3420*/  NOP ;  /* 0x0000000000007918 */ /* 0x000fe20000000000 */
[----:B0-----:R-:W-:Y:S01]  /*3430*/  ENDCOLLECTIVE ;  /* 0x000000000000791b */ /* 0x001fe20003800000 */
.L_x_1734:
[----:B------:R-:W-:Y:S05]  /*3440*/  BRA `(.L_x_1735) ;  /* 0xfffffff0005c7947 */ /* 0x000fea000383ffff */
.L_x_1720:
[----:B------:R-:W-:Y:S01]  /*3450*/  BSSY B0, `(.L_x_1736) ;  /* 0x0000004000007945 */ /* 0x000fe20003800000 */
[----:B012---:R-:W-:Y:S05]  /*3460*/  WARPSYNC.COLLECTIVE R10, `(.L_x_1737) ;  /* 0x000000000a087348 */ /* 0x007fea0003c00000 */
[----:B------:R-:W-:Y:S01]  /*3470*/  NOP ;  /* 0x0000000000007918 */ /* 0x000fe20000000000 */
[----:B012---:R-:W-:Y:S01]  /*3480*/  ENDCOLLECTIVE ;  /* 0x000000000000791b */ /* 0x007fe20003800000 */
.L_x_1737:
[----:B------:R-:W-:Y:S05]  /*3490*/  BSYNC B0 ;  /* 0x0000000000007941 */ /* 0x000fea0003800000 */
.L_x_1736:
[----:B------:R0:W-:Y:S04]  /*34a0*/  STS [R7+0xc0], R5 ;  /* 0x0000c00507007388 */ /* 0x0001e80000000800 */
[----:B------:R0:W-:Y:S04]  /*34b0*/  STS [R7+0xc4], R6 ;  /* 0x0000c40607007388 */ /* 0x0001e80000000800 */
[----:B------:R0:W-:Y:S02]  /*34c0*/  STS [R7+0xc8], R8 ;  /* 0x0000c80807007388 */ /* 0x0001e40000000800 */
[----:B0-----:R-:W-:Y:S05]  /*34d0*/  WARPSYNC.COLLECTIVE R10, `(.L_x_1738) ;  /* 0x000000000a087348 */ /* 0x001fea0003c00000 */
[----:B------:R-:W-:Y:S01]  /*34e0*/  NOP ;  /* 0x0000000000007918 */ /* 0x000fe20000000000 */
[----:B0-----:R-:W-:Y:S01]  /*34f0*/  ENDCOLLECTIVE ;  /* 0x000000000000791b */ /* 0x001fe20003800000 */
.L_x_1738:
[----:B------:R-:W-:Y:S05]  /*3500*/  BRA `(.L_x_1739) ;  /* 0xfffffff0007c7947 */ /* 0x000fea000383ffff */
.L_x_1723:
[----:B------:R-:W-:Y:S01]  /*3510*/  BSSY B0, `(.L_x_1740) ;  /* 0x0000005000007945 */ /* 0x000fe20003800000 */
[----:B------:R-:W-:-:S13]  /*3520*/  ISETP.GE.U32.AND P0, PT, R4, 0x10, PT ;  /* 0x000000100400780c */ /* 0x000fda0003f06070 */
[----:B0123--:R-:W-:Y:S05]  /*3530*/  WARPSYNC.COLLECTIVE R10, `(.L_x_1741) ;  /* 0x000000000a087348 */ /* 0x00ffea0003c00000 */
[----:B------:R-:W-:Y:S01]  /*3540*/  NOP ;  /* 0x0000000000007918 */ /* 0x000fe20000000000 */
[----:B0123--:R-:W-:Y:S01]  /*3550*/  ENDCOLLECTIVE ;  /* 0x000000000000791b */ /* 0x00ffe20003800000 */
.L_x_1741:
[----:B------:R-:W-:Y:S05]  /*3560*/  BSYNC B0 ;  /* 0x0000000000007941 */ /* 0x000fea0003800000 */
.L_x_1740:
[----:B------:R0:W-:Y:S01]  /*3570*/  STS [R7+0xc0], R5 ;  /* 0x0000c00507007388 */ /* 0x0001e20000000800 */
[----:B------:R-:W-:-:S03]  /*3580*/  ISETP.NE.OR P1, PT, R5, RZ, !P0 ;  /* 0x000000ff0500720c */ /* 0x000fc60004725670 */
[----:B------:R0:W-:Y:S04]  /*3590*/  STS [R7+0xc4], R6 ;  /* 0x0000c40607007388 */ /* 0x0001e80000000800 */
[----:B------:R0:W-:Y:S06]  /*35a0*/  STS [R7+0xc8], R8 ;  /* 0x0000c80807007388 */ /* 0x0001ec0000000800 */
[----:B0-----:R-:W-:Y:S05]  /*35b0*/  WARPSYNC.COLLECTIVE R10, `(.L_x_1742) ;  /* 0x000000000a087348 */ /* 0x001fea0003c00000 */
[----:B------:R-:W-:Y:S01]  /*35c0*/  NOP ;  /* 0x0000000000007918 */ /* 0x000fe20000000000 */
[----:B0-----:R-:W-:Y:S01]  /*35d0*/  ENDCOLLECTIVE ;  /* 0x000000000000791b */ /* 0x001fe20003800000 */
.L_x_1742:
        /* <DEDUP_REMOVED lines=9> */
.L_x_1743:
        /* <DEDUP_REMOVED lines=9> */
.L_x_1744:
[----:B------:R-:W-:Y:S05]  /*3700*/  BRA `(.L_x_1745) ;  /* 0xfffffff000947947 */ /* 0x000fea000383ffff */
.L_x_1746:
        /* <DEDUP_REMOVED lines=15> */
.L_x_4490:


//--------------------- .text._Z30group_norm_nhwc_bwd_sum_kernelI11Fp32IOFp16WLi168EEv26Group_norm_nhwc_bwd_params --------------------------
	.section	.text._Z30group_norm_nhwc_bwd_sum_kernelI11Fp32IOFp16WLi168EEv26Group_norm_nhwc_bwd_params,"ax",@progbits
	.align	128
        .global         _Z30group_norm_nhwc_bwd_sum_kernelI11Fp32IOFp16WLi168EEv26Group_norm_nhwc_bwd_params
        .type           _Z30group_norm_nhwc_bwd_sum_kernelI11Fp32IOFp16WLi168EEv26Group_norm_nhwc_bwd_params,@function
        .size           _Z30group_norm_nhwc_bwd_sum_kernelI11Fp32IOFp16WLi168EEv26Group_norm_nhwc_bwd_params,(.L_x_4491 - _Z30group_norm_nhwc_bwd_sum_kernelI11Fp32IOFp16WLi168EEv26Group_norm_nhwc_bwd_params)
        .other          _Z30group_norm_nhwc_bwd_sum_kernelI11Fp32IOFp16WLi168EEv26Group_norm_nhwc_bwd_params,@"STO_CUDA_ENTRY STV_DEFAULT"
_Z30group_norm_nhwc_bwd_sum_kernelI11Fp32IOFp16WLi168EEv26Group_norm_nhwc_bwd_params:
.text._Z30group_norm_nhwc_bwd_sum_kernelI11Fp32IOFp16WLi168EEv26Group_norm_nhwc_bwd_params:
        /* <DEDUP_REMOVED lines=76> */
.L_x_1748:
[----:B------:R-:W-:Y:S05]  /*04c0*/  BSYNC B0 ;  /* 0x0000000000007941 */ /* 0x000fea0003800000 */
.L_x_1747:
[----:B------:R-:W0:Y:S01]  /*04d0*/  S2UR UR8, SR_CTAID.Y ;  /* 0x00000000000879c3 */ /* 0x000e220000002600 */
[----:B-----5:R-:W-:Y:S01]  /*04e0*/  FFMA.FTZ R16, -R4, R4, R5 ;  /* 0x0000000404107223 */ /* 0x020fe20000010105 */
[----:B------:R-:W-:Y:S01]  /*04f0*/  IMAD R14, R7, R19, R6 ;  /* 0x00000013070e7224 */ /* 0x000fe200078e0206 */
[----:B------:R-:W-:Y:S01]  /*0500*/  MOV R29, 0x3f800000 ;  /* 0x3f800000001d7802 */ /* 0x000fe20000000f00 */
[----:B------:R-:W-:Y:S01]  /*0510*/  HFMA2.MMA R30, -RZ, RZ, 0, 0 ;  /* 0x00000000ff1e7435 */ /* 0x000fe200000001ff */
[----:B------:R-:W-:Y:S01]  /*0520*/  IMAD.MOV.U32 R28, RZ, RZ, RZ ;  /* 0x000000ffff1c7224 */ /* 0x000fe200078e00ff */
[----:B------:R-:W-:Y:S02]  /*0530*/  FSETP.GTU.FTZ.AND P2, PT, R16, RZ, PT ;  /* 0x000000ff1000720b */ /* 0x000fe40003f5c000 */
        /* <DEDUP_REMOVED lines=12> */
[----:B------:R-:W-:Y:S01]  /*0600*/  @P4 VIADD R18, R18, 0x1 ;  /* 0x0000000112124836 */ /* 0x000fe20000000000 */
[----:B------:R-:W-:Y:S01]  /*0610*/  ISETP.LT.AND.EX P1, PT, R8, R11, PT, P1 ;  /* 0x0000000b0800720c */ /* 0x000fe20003f21310 */
[----:B--2---:R-:W-:-:S03]  /*0620*/  @P2 FADD.FTZ R14, R16, R15 ;  /* 0x0000000f100e2221 */ /* 0x004fc60000010000 */
[----:B------:R-:W-:Y:S02]  /*0630*/  SEL R5, R5, R10, P1 ;  /* 0x0000000a05057207 */ /* 0x000fe40000800000 */
[----:B------:R-:W-:Y:S02]  /*0640*/  CS2R R10, SRZ ;  /* 0x00000000000a7805 */ /* 0x000fe4000001ff00 */
[----:B------:R-:W-:Y:S01]  /*0650*/  SEL R13, R13, R18, !P3 ;  /* 0x000000120d0d7207 */ /* 0x000fe20005800000 */
[----:B------:R0:W1:Y:S01]  /*0660*/  @P2 MUFU.RSQ R29, R14 ;  /* 0x0000000e001d2308 */ /* 0x0000620000001400 */
[----:B------:R-:W-:Y:S02]  /*0670*/  ISETP.GE.AND P1, PT, R22, R5, PT ;  /* 0x000000051600720c */ /* 0x000fe40003f26270 */
[----:B------:R-:W-:-:S05]  /*0680*/  IADD3 R8, -R13, RZ, RZ ;  /* 0x000000ff0d087210 */ /* 0x000fca0007ffe1ff */
[----:B------:R-:W-:Y:S01]  /*0690*/  IMAD R6, R7, R8, R6 ;  /* 0x0000000807067224 */ /* 0x000fe200078e0206 */
[----:B------:R-:W-:Y:S01]  /*06a0*/  HFMA2.MMA R8, -RZ, RZ, 0, 0 ;  /* 0x00000000ff087435 */ /* 0x000fe200000001ff */
[----:B------:R-:W-:-:S04]  /*06b0*/  MOV R7, RZ ;  /* 0x000000ff00077202 */ /* 0x000fc80000000f00 */
[----:B0-----:R-:W-:Y:S06]  /*06c0*/  @P1 BRA `(.L_x_1749) ;  /* 0x0000001800081947 */ /* 0x001fec0003800000 */
        /* <DEDUP_REMOVED lines=14> */
[----:B------:R-:W-:Y:S01]  /*07b0*/  ISETP.NE.AND P2, PT, R10, R7, PT ;  /* 0x000000070a00720c */ /* 0x000fe20003f45270 */
[----:B------:R-:W-:Y:S01]  /*07c0*/  HFMA2.MMA R7, -RZ, RZ, 0, 0 ;  /* 0x00000000ff077435 */ /* 0x000fe200000001ff */
[----:B------:R-:W-:Y:S01]  /*07d0*/  ISETP.NE.U32.AND P1, PT, R8, 0x1, PT ;  /* 0x000000010800780c */ /* 0x000fe20003f25070 */
[----:B------:R-:W-:Y:S01]  /*07e0*/  IMAD.MOV.U32 R8, RZ, RZ, RZ ;  /* 0x000000ffff087224 */ /* 0x000fe200078e00ff */
[----:B------:R-:W-:Y:S02]  /*07f0*/  CS2R R10, SRZ ;  /* 0x00000000000a7805 */ /* 0x000fe4000001ff00 */
[----:B------:R-:W-:Y:S02]  /*0800*/  MOV R28, RZ ;  /* 0x000000ff001c7202 */ /* 0x000fe40000000f00 */
[----:B------:R-:W-:-:S07]  /*0810*/  MOV R30, RZ ;  /* 0x000000ff001e7202 */ /* 0x000fce0000000f00 */
        /* <DEDUP_REMOVED lines=51> */
.L_x_1751:
[----:B------:R-:W-:Y:S05]  /*0b50*/  @!P2 BRA `(.L_x_1749) ;  /* 0x0000001000e4a947 */ /* 0x000fea0003800000 */
[----:B------:R-:W-:-:S04]  /*0b60*/  IADD3 R22, R22, 0x1, RZ ;  /* 0x0000000116167810 */ /* 0x000fc80007ffe0ff */
[----:B------:R-:W-:-:S07]  /*0b70*/  SHF.R.S32.HI R23, RZ, 0x1f, R22 ;  /* 0x0000001fff177819 */ /* 0x000fce0000011416 */
.L_x_1752:
        /* <DEDUP_REMOVED lines=9> */
[----:B------:R-:W0:Y:S01]  /*0c10*/  @!P0 LDC.64 R20, c[0x0][0x228] ;  /* 0x00008a00ff148b82 */ /* 0x000e220000000a00 */
[C---:B------:R-:W-:Y:S02]  /*0c20*/  @!P0 SHF.L.U32 R27, R18.reuse, 0x2, RZ ;  /* 0x00000002121b8819 */ /* 0x040fe400000006ff */
[----:B------:R-:W-:Y:S02]  /*0c30*/  @!P0 IADD3 R17, R19, R17, RZ ;  /* 0x0000001113118210 */ /* 0x000fe40007ffe0ff */
[----:B--2---:R-:W-:Y:S02]  /*0c40*/  @!P0 IADD3 R24, P1, R27, R14, RZ ;  /* 0x0000000e1b188210 */ /* 0x004fe40007f3e0ff */
[----:B------:R-:W-:-:S02]  /*0c50*/  @!P0 SHF.L.U64.HI R26, R18, 0x2, R17 ;  /* 0x00000002121a8819 */ /* 0x000fc40000010211 */
        /* <DEDUP_REMOVED lines=13> */
[----:B------:R-:W-:Y:S02]  /*0d30*/  @!P0 IADD3 R19, R25, R19, RZ ;  /* 0x0000001319138210 */ /* 0x000fe40007ffe0ff */
[C---:B------:R-:W-:Y:S02]  /*0d40*/  @!P0 SHF.L.U32 R25, R24.reuse, 0x2, RZ ;  /* 0x0000000218198819 */ /* 0x040fe400000006ff */
        /* <DEDUP_REMOVED lines=81> */
.L_x_1750:
        /* <DEDUP_REMOVED lines=13> */
.L_x_1754:
        /* <DEDUP_REMOVED lines=39> */
.L_x_1753:
[----:B------:R-:W-:-:S13]  /*15a0*/  ISETP.GE.U32.AND P0, PT, R12, 0x3, PT ;  /* 0x000000030c00780c */ /* 0x000fda0003f06070 */
[----:B------:R-:W-:Y:S05]  /*15b0*/  @!P0 BRA `(.L_x_1749) ;  /* 0x00000008004c8947 */ /* 0x000fea0003800000 */
[----:B------:R-:W-:Y:S01]  /*15c0*/  ULDC.64 UR8, c[0x0][0x288] ;  /* 0x0000a20000087ab9 */ /* 0x000fe20000000a00 */
[----:B------:R-:W-:Y:S02]  /*15d0*/  SHF.R.S32.HI R9, RZ, 0x1f, R22 ;  /* 0x0000001fff097819 */ /* 0x000fe40000011416 */
[----:B------:R-:W-:Y:S02]  /*15e0*/  ISETP.GE.U32.AND P0, PT, R20, UR8, PT ;  /* 0x0000000814007c0c */ /* 0x000fe4000bf06070 */
[----:B------:R-:W-:Y:S02]  /*15f0*/  MOV R12, R22 ;  /* 0x00000016000c7202 */ /* 0x000fe40000000f00 */
[----:B------:R-:W-:-:S13]  /*1600*/  ISETP.GE.AND.EX P0, PT, R21, UR9, PT, P0 ;  /* 0x0000000915007c0c */ /* 0x000fda000bf06300 */
.L_x_1755:
        /* <DEDUP_REMOVED lines=22> */
[----:B------:R-:W1:Y:S02]  /*1770*/  @!P0 LDC.64 R20, c[0x0][0x228] ;  /* 0x00008a00ff148b82 */ /* 0x000e640000000a00 */
[----:B------:R-:W-:-:S02]  /*1780*/  @!P0 IADD3.X R37, RZ, R9, RZ, P1, !PT ;  /* 0x00000009ff258210 */ /* 0x000fc40000ffe4ff */
[----:B----4-:R-:W-:Y:S02]  /*1790*/  @!P0 MOV R24, R34 ;  /* 0x0000002200188202 */ /* 0x010fe40000000f00 */
        /* <DEDUP_REMOVED lines=12> */
[----:B------:R-:W-:-:S02]  /*1860*/  @!P0 IADD3.X R27, R24, R21, RZ, P2, !PT ;  /* 0x00000015181b8210 */ /* 0x000fc400017fe4ff */
[----:B------:R-:W-:Y:S02]  /*1870*/  CS2R R20, SRZ ;  /* 0x0000000000147805 */ /* 0x000fe4000001ff00 */
        /* <DEDUP_REMOVED lines=103> */
.L_x_1749:
        /* <DEDUP_REMOVED lines=15> */
[----:B------:R-:W2:Y:S04]  /*1fe0*/  S2R R25, SR_LANEID ;  /* 0x0000000000197919 */ /* 0x000ea80000000000 */
[----:B0-----:R-:W0:Y:S04]  /*1ff0*/  LDS R2, [R4+0x21c] ;  /* 0x00021c0004027984 */ /* 0x001e280000000800 */
[----:B------:R-:W3:Y:S04]  /*2000*/  LDS R12, [R4+0x228] ;  /* 0x00022800040c7984 */ /* 0x000ee80000000800 */
[----:B------:R-:W4:Y:S04]  /*2010*/  LDS R16, [R4+0x234] ;  /* 0x0002340004107984 */ /* 0x000f280000000800 */
[----:B------:R-:W5:Y:S04]  /*2020*/  LDS R20, [R4+0x240] ;  /* 0x0002400004147984 */ /* 0x000f680000000800 */
[----:B------:R-:W-:Y:S04]  /*2030*/  LDS R3, [R4+0x220] ;  /* 0x0002200004037984 */ /* 0x000fe80000000800 */
[----:B------:R-:W1:Y:S04]  /*2040*/  LDS R8, [R4+0x214] ;  /* 0x0002140004087984 */ /* 0x000e680000000800 */
[----:B------:R-:W-:Y:S04]  /*2050*/  LDS R10, [R4+0x224] ;  /* 0x00022400040a7984 */ /* 0x000fe80000000800 */
[----:B------:R-:W2:Y:S04]  /*2060*/  LDS R17, [R4+0x218] ;  /* 0x0002180004117984 */ /* 0x000ea80000000800 */
[----:B------:R-:W2:Y:S04]  /*2070*/  LDS R26, [R4+0x24c] ;  /* 0x00024c00041a7984 */ /* 0x000ea80000000800 */
[----:B------:R-:W2:Y:S04]  /*2080*/  LDS R14, [R4+0x22c] ;  /* 0x00022c00040e7984 */ /* 0x000ea80000000800 */
[----:B------:R-:W2:Y:S01]  /*2090*/  LDS R21, [R4+0x230] ;  /* 0x0002300004157984 */ /* 0x000ea20000000800 */
[----:B0-----:R-:W-:-:S03]  /*20a0*/  ISETP.NE.AND P0, PT, R2, RZ, PT ;  /* 0x000000ff0200720c */ /* 0x001fc60003f05270 */
[----:B------:R-:W0:Y:S01]  /*20b0*/  LDS R19, [R4+0x210] ;  /* 0x0002100004137984 */ /* 0x000e220000000800 */
        /* <DEDUP_REMOVED lines=8> */
[----:B--2---:R-:W-:Y:S02]  /*2140*/  SHF.R.U32.HI R8, RZ, 0x2, R25 ;  /* 0x00000002ff087819 */ /* 0x004fe40000011619 */
[----:B------:R-:W1:Y:S04]  /*2150*/  LDS R15, [R4+0x250] ;  /* 0x00025000040f7984 */ /* 0x000e680000000800 */
[----:B------:R-:W2:Y:S01]  /*2160*/  LDS R9, [R4+0x254] ;  /* 0x0002540004097984 */ /* 0x000ea20000000800 */
[----:B------:R-:W-:Y:S01]  /*2170*/  @!P0 FADD.FTZ R10, R10, R17 ;  /* 0x000000110a0a8221 */ /* 0x000fe20000010000 */
[----:B------:R-:W-:Y:S01]  /*2180*/  ISETP.NE.AND P0, PT, R26, RZ, PT ;  /* 0x000000ff1a00720c */ /* 0x000fe20003f05270 */
[----:B------:R-:W-:-:S02]  /*2190*/  @!P1 FADD.FTZ R14, R3, R14 ;  /* 0x0000000e030e9221 */ /* 0x000fc40000010000 */
[----:B------:R-:W-:Y:S01]  /*21a0*/  @!P1 FADD.FTZ R21, R10, R21 ;  /* 0x000000150a159221 */ /* 0x000fe20000010000 */
[----:B0-----:R-:W-:Y:S01]  /*21b0*/  IADD3 R19, R12, R2, R19 ;  /* 0x000000020c137210 */ /* 0x001fe20007ffe013 */
        /* <DEDUP_REMOVED lines=12> */
[----:B-1----:R-:W-:Y:S02]  /*2280*/  @!P0 FADD.FTZ R15, R22, R15 ;  /* 0x0000000f160f8221 */ /* 0x002fe40000010000 */
[----:B--2---:R-:W-:-:S03]  /*2290*/  @!P0 FADD.FTZ R9, R24, R9 ;  /* 0x0000000918098221 */ /* 0x004fc60000010000 */
[----:B------:R0:W-:Y:S04]  /*22a0*/  STS [R8+0xc4], R15 ;  /* 0x0000c40f08007388 */ /* 0x0001e80000000800 */
[----:B------:R0:W-:Y:S03]  /*22b0*/  STS [R8+0xc8], R9 ;  /* 0x0000c80908007388 */ /* 0x0001e60000000800 */
[----:B------:R-:W-:Y:S05]  /*22c0*/  BRA.DIV UR4, `(.L_x_1757) ;  /* 0x0000000e04a47947 */ /* 0x000fea000b800000 */
[----:B------:R-:W-:Y:S01]  /*22d0*/  NOP ;  /* 0x0000000000007918 */ /* 0x000fe20000000000 */
.L_x_1773:
        /* <DEDUP_REMOVED lines=12> */
.L_x_1759:
[----:B------:R-:W-:Y:S05]  /*23a0*/  BSYNC B0 ;  /* 0x0000000000007941 */ /* 0x000fea0003800000 */
.L_x_1758:
[----:B------:R-:W-:-:S13]  /*23b0*/  R2UR UR4, R5 ;  /* 0x00000000050472ca */ /* 0x000fda00000e0000 */
[----:B------:R-:W-:Y:S05]  /*23c0*/  BRA.DIV UR4, `(.L_x_1760) ;  /* 0x0000000e04747947 */ /* 0x000fea000b800000 */
[----:B------:R-:W-:Y:S01]  /*23d0*/  NOP ;  /* 0x0000000000007918 */ /* 0x000fe20000000000 */
[----:B------:R1:W-:Y:S04]  /*23e0*/  STS [R8+0xc0], R3 ;  /* 0x0000c00308007388 */ /* 0x0003e80000000800 */
[----:B------:R1:W-:Y:S04]  /*23f0*/  STS [R8+0xc4], R15 ;  /* 0x0000c40f08007388 */ /* 0x0003e80000000800 */
[----:B------:R1:W-:Y:S01]  /*2400*/  STS [R8+0xc8], R9 ;  /* 0x0000c80908007388 */ /* 0x0003e20000000800 */
[----:B------:R-:W-:Y:S01]  /*2410*/  NOP ;  /* 0x0000000000007918 */ /* 0x000fe20000000000 */
.L_x_1777:
        /* <DEDUP_REMOVED lines=12> */
.L_x_1762:
[----:B------:R-:W-:Y:S05]  /*24e0*/  BSYNC B0 ;  /* 0x0000000000007941 */ /* 0x000fea0003800000 */
.L_x_1761:
[----:B------:R-:W-:-:S13]  /*24f0*/  R2UR UR4, R5 ;  /* 0x00000000050472ca */ /* 0x000fda00000e0000 */
[----:B------:R-:W-:Y:S05]  /*2500*/  BRA.DIV UR4, `(.L_x_1763) ;  /* 0x0000000e04547947 */ /* 0x000fea000b800000 */
[----:B------:R-:W-:Y:S01]  /*2510*/  NOP ;  /* 0x0000000000007918 */ /* 0x000fe20000000000 */
[----:B------:R2:W-:Y:S04]  /*2520*/  STS [R8+0xc0], R3 ;  /* 0x0000c00308007388 */ /* 0x0005e80000000800 */
[----:B------:R2:W-:Y:S04]  /*2530*/  STS [R8+0xc4], R15 ;  /* 0x0000c40f08007388 */ /* 0x0005e80000000800 */
[----:B------:R2:W-:Y:S01]  /*2540*/  STS [R8+0xc8], R9 ;  /* 0x0000c80908007388 */ /* 0x0005e20000000800 */
[----:B------:R-:W-:Y:S01]  /*2550*/  NOP ;  /* 0x0000000000007918 */ /* 0x000fe20000000000 */
.L_x_1781:
        /* <DEDUP_REMOVED lines=12> */
.L_x_1765:
[----:B------:R-:W-:Y:S05]  /*2620*/  BSYNC B0 ;  /* 0x0000000000007941 */ /* 0x000fea0003800000 */
.L_x_1764:
[----:B------:R-:W-:-:S13]  /*2630*/  R2UR UR4, R5 ;  /* 0x00000000050472ca */ /* 0x000fda00000e0000 */
[----:B------:R-:W-:Y:S05]  /*2640*/  BRA.DIV UR4, `(.L_x_1766) ;  /* 0x0000000e04347947 */ /* 0x000fea000b800000 */
[----:B------:R-:W-:Y:S01]  /*2650*/  NOP ;  /* 0x0000000000007918 */ /* 0x000fe20000000000 */
[----:B------:R3:W-:Y:S04]  /*2660*/  STS [R8+0xc0], R3 ;  /* 0x0000c00308007388 */ /* 0x0007e80000000800 */
[----:B------:R3:W-:Y:S04]  /*2670*/  STS [R8+0xc4], R15 ;  /* 0x0000c40f08007388 */ /* 0x0007e80000000800 */
[----:B------:R3:W-:Y:S01]  /*2680*/  STS [R8+0xc8], R9 ;  /* 0x0000c80908007388 */ /* 0x0007e20000000800 */
[----:B------:R-:W-:Y:S01]  /*2690*/  NOP ;  /* 0x0000000000007918 */ /* 0x000fe20000000000 */
.L_x_1785:
        /* <DEDUP_REMOVED lines=12> */
.L_x_1768:
[----:B------:R-:W-:Y:S05]  /*2760*/  BSYNC B0 ;  /* 0x0000000000007941 */ /* 0x000fea0003800000 */
.L_x_1767:
        /* <DEDUP_REMOVED lines=25> */
.L_x_1791:
        /* <DEDUP_REMOVED lines=43> */
[----:B-1----:R-:W-:Y:S02]  /*2bb0*/  IMAD.IADD R3, R22, 0x1, R9 ;  /* 0x0000000116037824 */ /* 0x002fe400078e0209 */
[----:B---3--:R-:W-:Y:S01]  /*2bc0*/  @!P4 FADD.FTZ R14, R14, R17 ;  /* 0x000000110e0ec221 */ /* 0x008fe20000010000 */
        /* <DEDUP_REMOVED lines=21> */
.L_x_1756:
        /* <DEDUP_REMOVED lines=15> */
[----:B------:R-:W2:-:S12]  /*2e10*/  LDC R3, c[0x0][0x2b8] ;  /* 0x0000ae00ff037b82 */ /* 0x000e980000000800 */
[----:B------:R-:W-:Y:S04]  /*2e20*/  @!P2 LDS R5, [R12+0x218] ;  /* 0x000218000c05a984 */ /* 0x000fe80000000800 */
[----:B------:R-:W3:Y:S01]  /*2e30*/  @!P2 LDS R4, [R12+0x214] ;  /* 0x000214000c04a984 */ /* 0x000ee20000000800 */
[----:B0-----:R-:W-:-:S05]  /*2e40*/  IMAD R10, R9, UR5, R0 ;  /* 0x00000005090a7c24 */ /* 0x001fca000f8e0200 */
[----:B------:R-:W-:Y:S01]  /*2e50*/  ISETP.GE.AND P0, PT, R10, UR8, PT ;  /* 0x000000080a007c0c */ /* 0x000fe2000bf06270 */
[----:B--2---:R-:W-:Y:S01]  /*2e60*/  IMAD R14, R3, UR5, R0 ;  /* 0x00000005030e7c24 */ /* 0x004fe2000f8e0200 */
[----:B------:R-:W-:Y:S02]  /*2e70*/  @!P2 IADD3 R3, R15, 0xb50, RZ ;  /* 0x00000b500f03a810 */ /* 0x000fe40007ffe0ff */
[----:B------:R-:W-:Y:S02]  /*2e80*/  ISETP.LT.U32.AND P0, PT, R0, R9, !P0 ;  /* 0x000000090000720c */ /* 0x000fe40004701070 */
[----:B------:R-:W-:Y:S02]  /*2e90*/  @!P2 LEA R6, R8, R3, 0x18 ;  /* 0x000000030806a211 */ /* 0x000fe400078ec0ff */
[----:B------:R-:W-:Y:S02]  /*2ea0*/  ISETP.GE.U32.AND P1, PT, R14, UR10, PT ;  /* 0x0000000a0e007c0c */ /* 0x000fe4000bf26070 */
[----:B------:R-:W-:-:S02]  /*2eb0*/  @!P2 LEA R6, R13, R6, 0x3 ;  /* 0x000000060d06a211 */ /* 0x000fc400078e18ff */
[----:B------:R-:W-:-:S04]  /*2ec0*/  SHF.R.S32.HI R2, RZ, 0x1f, R14 ;  /* 0x0000001fff027819 */ /* 0x000fc8000001140e */
[----:B------:R-:W-:Y:S01]  /*2ed0*/  ISETP.GE.AND.EX P1, PT, R2, UR11, PT, P1 ;  /* 0x0000000b02007c0c */ /* 0x000fe2000bf26310 */
[----:B---3--:R0:W-:Y:S01]  /*2ee0*/  @!P2 STS.64 [R6], R4 ;  /* 0x000000040600a388 */ /* 0x0081e20000000a00 */
[----:B------:R-:W-:Y:S06]  /*2ef0*/  BAR.SYNC.DEFER_BLOCKING 0x0 ;  /* 0x0000000000007b1d */ /* 0x000fec0000010000 */
[----:B------:R-:W-:Y:S05]  /*2f00*/  @!P0 BRA `(.L_x_1771) ;  /* 0x0000000000388947 */ /* 0x000fea0003800000 */
[----:B0-----:R-:W-:Y:S01]  /*2f10*/  IADD3 R4, R15, 0xb50, RZ ;  /* 0x00000b500f047810 */ /* 0x001fe20007ffe0ff */
[----:B------:R-:W0:Y:S03]  /*2f20*/  S2R R3, SR_CTAID.Z ;  /* 0x0000000000037919 */ /* 0x000e260000002700 */
[----:B------:R-:W-:Y:S02]  /*2f30*/  LEA R5, R8, R4, 0x18 ;  /* 0x0000000408057211 */ /* 0x000fe400078ec0ff */
[----:B------:R-:W2:Y:S02]  /*2f40*/  LDC.64 R8, c[0x0][0x268] ;  /* 0x00009a00ff087b82 */ /* 0x000ea40000000a00 */
        /* <DEDUP_REMOVED lines=10> */
.L_x_1771:
[----:B------:R-:W-:Y:S05]  /*2ff0*/  BSYNC B0 ;  /* 0x0000000000007941 */ /* 0x000fea0003800000 */
.L_x_1770:
        /* <DEDUP_REMOVED lines=22> */
.L_x_1757:
[----:B0-----:R-:W-:Y:S05]  /*3160*/  WARPSYNC.COLLECTIVE R5, `(.L_x_1772) ;  /* 0x0000000005087348 */ /* 0x001fea0003c00000 */
[----:B------:R-:W-:Y:S01]  /*3170*/  NOP ;  /* 0x0000000000007918 */ /* 0x000fe20000000000 */
[----:B0-----:R-:W-:Y:S01]  /*3180*/  ENDCOLLECTIVE ;  /* 0x000000000000791b */ /* 0x001fe20003800000 */
.L_x_1772:
[----:B------:R-:W-:Y:S05]  /*3190*/  BRA `(.L_x_1773) ;  /* 0xfffffff000507947 */ /* 0x000fea000383ffff */
.L_x_1760:
[----:B------:R-:W-:Y:S01]  /*31a0*/  BSSY B0, `(.L_x_1774) ;  /* 0x0000004000007945 */ /* 0x000fe20003800000 */
[----:B0-----:R-:W-:Y:S05]  /*31b0*/  WARPSYNC.COLLECTIVE R5, `(.L_x_1775) ;  /* 0x0000000005087348 */ /* 0x001fea0003c00000 */
[----:B------:R-:W-:Y:S01]  /*31c0*/  NOP ;  /* 0x0000000000007918 */ /* 0x000fe20000000000 */
[----:B0-----:R-:W-:Y:S01]  /*31d0*/  ENDCOLLECTIVE ;  /* 0x000000000000791b */ /* 0x001fe20003800000 */
.L_x_1775:
[----:B------:R-:W-:Y:S05]  /*31e0*/  BSYNC B0 ;  /* 0x0000000000007941 */ /* 0x000fea0003800000 */
.L_x_1774:
[----:B------:R0:W-:Y:S04]  /*31f0*/  STS [R8+0xc0], R3 ;  /* 0x0000c00308007388 */ /* 0x0001e80000000800 */
[----:B------:R0:W-:Y:S04]  /*3200*/  STS [R8+0xc4], R15 ;  /* 0x0000c40f08007388 */ /* 0x0001e80000000800 */
[----:B------:R0:W-:Y:S02]  /*3210*/  STS [R8+0xc8], R9 ;  /* 0x0000c80908007388 */ /* 0x0001e40000000800 */
[----:B0-----:R-:W-:Y:S05]  /*3220*/  WARPSYNC.COLLECTIVE R5, `(.L_x_1776) ;  /* 0x0000000005087348 */ /* 0x001fea0003c00000 */
[----:B------:R-:W-:Y:S01]  /*3230*/  NOP ;  /* 0x0000000000007918 */ /* 0x000fe20000000000 */
[----:B0-----:R-:W-:Y:S01]  /*3240*/  ENDCOLLECTIVE ;  /* 0x000000000000791b */ /* 0x001fe20003800000 */
.L_x_1776:
[----:B------:R-:W-:Y:S05]  /*3250*/  BRA `(.L_x_1777) ;  /* 0xfffffff000707947 */ /* 0x000fea000383ffff */
.L_x_1763:
[----:B------:R-:W-:Y:S01]  /*3260*/  BSSY B0, `(.L_x_1778) ;  /* 0x0000004000007945 */ /* 0x000fe20003800000 */
[----:B01----:R-:W-:Y:S05]  /*3270*/  WARPSYNC.COLLECTIVE R5, `(.L_x_1779) ;  /* 0x0000000005087348 */ /* 0x003fea0003c00000 */
[----:B------:R-:W-:Y:S01]  /*3280*/  NOP ;  /* 0x0000000000007918 */ /* 0x000fe20000000000 */
[----:B01----:R-:W-:Y:S01]  /*3290*/  ENDCOLLECTIVE ;  /* 0x000000000000791b */ /* 0x003fe20003800000 */
.L_x_1779:
[----:B------:R-:W-:Y:S05]  /*32a0*/  BSYNC B0 ;  /* 0x0000000000007941 */ /* 0x000fea0003800000 */
.L_x_1778:
[----:B------:R0:W-:Y:S04]  /*32b0*/  STS [R8+0xc0], R3 ;  /* 0x0000c00308007388 */ /* 0x0001e80000000800 */
[----:B------:R0:W-:Y:S04]  /*32c0*/  STS [R8+0xc4], R15 ;  /* 0x0000c40f08007388 */ /* 0x0001e80000000800 */
[----:B------:R0:W-:Y:S02]  /*32d0*/  STS [R8+0xc8], R9 ;  /* 0x0000c80908007388 */ /* 0x0001e40000000800 */
[----:B0-----:R-:W-:Y:S05]  /*32e0*/  WARPSYNC.COLLECTIVE R5, `(.L_x_1780) ;  /* 0x0000000005087348 */ /* 0x001fea0003c00000 */
[----:B------:R-:W-:Y:S01]  /*32f0*/  NOP ;  /* 0x0000000000007918 */ /* 0x000fe20000000000 */
[----:B0-----:R-:W-:Y:S01]  /*3300*/  ENDCOLLECTIVE ;  /* 0x000000000000791b */ /* 0x001fe20003800000 */
.L_x_1780:
[----:B------:R-:W-:Y:S05]  /*3310*/  BRA `(.L_x_1781) ;  /* 0xfffffff000907947 */ /* 0x000fea000383ffff */
.L_x_1766:
[----:B------:R-:W-:Y:S01]  /*3320*/  BSSY B0, `(.L_x_1782) ;  /* 0x0000004000007945 */ /* 0x000fe20003800000 */
[----:B012---:R-:W-:Y:S05]  /*3330*/  WARPSYNC.COLLECTIVE R5, `(.L_x_1783) ;  /* 0x0000000005087348 */ /* 0x007fea0003c00000 */
[----:B------:R-:W-:Y:S01]  /*3340*/  NOP ;  /* 0x0000000000007918 */ /* 0x000fe20000000000 */
[----:B012---:R-:W-:Y:S01]  /*3350*/  ENDCOLLECTIVE ;  /* 0x000000000000791b */ /* 0x007fe20003800000 */
.L_x_1783:
[----:B------:R-:W-:Y:S05]  /*3360*/  BSYNC B0 ;  /* 0x0000000000007941 */ /* 0x000fea0003800000 */
.L_x_1782:
[----:B------:R0:W-:Y:S04]  /*3370*/  STS [R8+0xc0], R3 ;  /* 0x0000c00308007388 */ /* 0x0001e80000000800 */
[----:B------:R0:W-:Y:S04]  /*3380*/  STS [R8+0xc4], R15 ;  /* 0x0000c40f08007388 */ /* 0x0001e80000000800 */
[----:B------:R0:W-:Y:S02]  /*3390*/  STS [R8+0xc8], R9 ;  /* 0x0000c80908007388 */ /* 0x0001e40000000800 */
[----:B0-----:R-:W-:Y:S05]  /*33a0*/  WARPSYNC.COLLECTIVE R5, `(.L_x_1784) ;  /* 0x0000000005087348 */ /* 0x001fea0003c00000 */
[----:B------:R-:W-:Y:S01]  /*33b0*/  NOP ;  /* 0x0000000000007918 */ /* 0x000fe20000000000 */
[----:B0-----:R-:W-:Y:S01]  /*33c0*/  ENDCOLLECTIVE ;  /* 0x000000000000791b */ /* 0x001fe20003800000 */
.L_x_1784:
[----:B------:R-:W-:Y:S05]  /*33d0*/  BRA `(.L_x_1785) ;  /* 0xfffffff000b07947 */ /* 0x000fea000383ffff */
.L_x_1769:
[----:B------:R-:W-:Y:S01]  /*33e0*/  BSSY B0, `(.L_x_1786) ;  /* 0x0000005000007945 */ /* 0x000fe20003800000 */
[----:B------:R-:W-:-:S13]  /*33f0*/  ISETP.GE.U32.AND P0, PT, R2, 0x10, PT ;  /* 0x000000100200780c */ /* 0x000fda0003f06070 */
[----:B0123--:R-:W-:Y:S05]  /*3400*/  WARPSYNC.COLLECTIVE R5, `(.L_x_1787) ;  /* 0x0000000005087348 */ /* 0x00ffea0003c00000 */
[----:B------:R-:W-:Y:S01]  /*3410*/  NOP ;  /* 0x0000000000007918 */ /* 0x000fe20000000000 */
[----:B0123--:R-:W-:Y:S01]  /*3420*/  ENDCOLLECTIVE ;  /* 0x000000000000791b */ /* 0x00ffe20003800000 */
.L_x_1787:
[----:B------:R-:W-:Y:S05]  /*3430*/  BSYNC B0 ;  /* 0x0000000000007941 */ /* 0x000fea0003800000 */
.L_x_1786:
[----:B------:R0:W-:Y:S01]  /*3440*/  STS [R8+0xc0], R3 ;  /* 0x0000c00308007388 */ /* 0x0001e20000000800 */
[----:B------:R-:W-:-:S03]  /*3450*/  ISETP.NE.OR P1, PT, R3, RZ, !P0 ;  /* 0x000000ff0300720c */ /* 0x000fc60004725670 */
[----:B------:R0:W-:Y:S04]  /*3460*/  STS [R8+0xc4], R15 ;  /* 0x0000c40f08007388 */ /* 0x0001e80000000800 */
[----:B------:R0:W-:Y:S06]  /*3470*/  STS [R8+0xc8], R9 ;  /* 0x0000c80908007388 */ /* 0x0001ec0000000800 */
[----:B0-----:R-:W-:Y:S05]  /*3480*/  WARPSYNC.COLLECTIVE R5, `(.L_x_1788) ;  /* 0x0000000005087348 */ /* 0x001fea0003c00000 */
[----:B------:R-:W-:Y:S01]  /*3490*/  NOP ;  /* 0x0000000000007918 */ /* 0x000fe20000000000 */
[----:B0-----:R-:W-:Y:S01]  /*34a0*/  ENDCOLLECTIVE ;  /* 0x000000000000791b */ /* 0x001fe20003800000 */
.L_x_1788:
        /* <DEDUP_REMOVED lines=9> */
.L_x_1789:
        /* <DEDUP_REMOVED lines=9> */
.L_x_1790:
[----:B------:R-:W-:Y:S05]  /*35d0*/  BRA `(.L_x_1791) ;  /* 0xfffffff000c87947 */ /* 0x000fea000383ffff */
.L_x_1792:
        /* <DEDUP_REMOVED lines=10> */
.L_x_4491:


//--------------------- .text._Z30group_norm_nhwc_bwd_sum_kernelI11Fp32IOFp16WLi64EEv26Group_norm_nhwc_bwd_params --------------------------
	.section	.text._Z30group_norm_nhwc_bwd_sum_kernelI11Fp32IOFp16WLi64EEv26Group_norm_nhwc_bwd_params,"ax",@progbits
	.align	128
        .global         _Z30group_norm_nhwc_bwd_sum_kernelI11Fp32IOFp16WLi64EEv26Group_norm_nhwc_bwd_params
        .type           _Z30group_norm_nhwc_bwd_sum_kernelI11Fp32IOFp16WLi64EEv26Group_norm_nhwc_bwd_params,@function
        .size           _Z30group_norm_nhwc_bwd_sum_kernelI11Fp32IOFp16WLi64EEv26Group_norm_nhwc_bwd_params,(.L_x_4492 - _Z30group_norm_nhwc_bwd_sum_kernelI11Fp32IOFp16WLi64EEv26Group_norm_nhwc_bwd_params)
        .other          _Z30group_norm_nhwc_bwd_sum_kernelI11Fp32IOFp16WLi64EEv26Group_norm_nhwc_bwd_params,@"STO_CUDA_ENTRY STV_DEFAULT"
_Z30group_norm_nhwc_bwd_sum_kernelI11Fp32IOFp16WLi64EEv26Group_norm_nhwc_bwd_params:
.text._Z30group_norm_nhwc_bwd_sum_kernelI11Fp32IOFp16WLi64EEv26Group_norm_nhwc_bwd_params:
        /* <DEDUP_REMOVED lines=76> */
.L_x_1794:
[----:B------:R-:W-:Y:S05]  /*04c0*/  BSYNC B0 ;  /* 0x0000000000007941 */ /* 0x000fea0003800000 */
.L_x_1793:
        /* <DEDUP_REMOVED lines=100> */
.L_x_1796:
[----:B------:R-:W-:Y:S05]  /*0b10*/  @!P1 BRA `(.L_x_1795) ;  /* 0x0000000400c09947 */ /* 0x000fea0003800000 */
[----:B------:R-:W-:-:S04]  /*0b20*/  IADD3 R24, R18, 0x1, RZ ;  /* 0x0000000112187810 */ /* 0x000fc80007ffe0ff */
[----:B------:R-:W-:-:S07]  /*0b30*/  SHF.R.S32.HI R25, RZ, 0x1f, R24 ;  /* 0x0000001fff197819 */ /* 0x000fce0000011418 */
.L_x_1797:
        /* <DEDUP_REMOVED lines=93> */
[C---:B------:R-:W-:Y:S02]  /*1110*/  IADD3 R34, R24.reuse, 0x1, RZ ;  /* 0x0000000118227810 */ /* 0x040fe40007ffe0ff */
[----:B------:R-:W-:Y:S01]  /*1120*/  IADD3 R24, P2, R24, 0x2, RZ ;  /* 0x0000000218187810 */ /* 0x000fe20007f5e0ff */
[----:B------:R-:W-:Y:S01]  /*1130*/  FADD.FTZ R8, R21, R8 ;  /* 0x0000000815087221 */ /* 0x000fe20000010000 */
[----:B------:R-:W-:Y:S01]  /*1140*/  FFMA.FTZ R10, R33, R21, R10 ;  /* 0x00000015210a7223 */ /* 0x000fe2000001000a */
[----:B------:R-:W-:Y:S01]  /*1150*/  ISETP.GE.AND P1, PT, R34, R13, PT ;  /* 0x0000000d2200720c */ /* 0x000fe20003f26270 */
[----:B------:R-:W-:Y:S01]  /*1160*/  FMUL.FTZ R21, R21, R4 ;  /* 0x0000000415157220 */ /* 0x000fe20000410000 */
[----:B------:R-:W-:Y:S01]  /*1170*/  FADD.FTZ R8, R8, R23 ;  /* 0x0000001708087221 */ /* 0x000fe20000010000 */
[----:B------:R-:W-:Y:S01]  /*1180*/  FFMA.FTZ R10, R19, R23, R10 ;  /* 0x00000017130a7223 */ /* 0x000fe2000001000a */
[----:B------:R-:W-:-:S02]  /*1190*/  IMAD.X R25, RZ, RZ, R25, P2 ;  /* 0x000000ffff197224 */ /* 0x000fc400010e0619 */
        /* <DEDUP_REMOVED lines=8> */
.L_x_1795:
        /* <DEDUP_REMOVED lines=13> */
[----:B------:R-:W-:Y:S01]  /*12f0*/  SHF.L.U32 R18, R14, 0x1, RZ ;  /* 0x000000010e127819 */ /* 0x000fe200000006ff */
[----:B------:R-:W-:-:S04]  /*1300*/  UMOV UR6, 0xffffffff ;  /* 0xffffffff00067882 */ /* 0x000fc80000000000 */
        /* <DEDUP_REMOVED lines=62> */
[----:B------:R0:W1:Y:S04]  /*16f0*/  SHFL.UP PT, R21, R20, 0x1, RZ ;  /* 0x0420000014157989 */ /* 0x00006800000e00ff */
[----:B------:R0:W2:Y:S04]  /*1700*/  SHFL.UP PT, R17, R16, 0x1, RZ ;  /* 0x0420000010117989 */ /* 0x0000a800000e00ff */
[----:B------:R0:W3:Y:S02]  /*1710*/  SHFL.UP PT, R22, R19, 0x1, RZ ;  /* 0x0420000013167989 */ /* 0x0000e400000e00ff */
.L_x_1820:
        /* <DEDUP_REMOVED lines=13> */
.L_x_1798:
        /* <DEDUP_REMOVED lines=43> */
.L_x_1801:
[----:B------:R-:W-:Y:S05]  /*1aa0*/  BSYNC B0 ;  /* 0x0000000000007941 */ /* 0x000fea0003800000 */
.L_x_1800:
        /* <DEDUP_REMOVED lines=22> */
.L_x_1799:
        /* <DEDUP_REMOVED lines=8> */
.L_x_1802:
[----:B------:R-:W-:Y:S01]  /*1c90*/  IMAD.MOV.U32 R25, RZ, RZ, R19 ;  /* 0x000000ffff197224 */ /* 0x000fe200078e0013 */
[----:B------:R-:W-:-:S07]  /*1ca0*/  MOV R21, R23 ;  /* 0x0000001700157202 */ /* 0x000fce0000000f00 */
[----:B------:R-:W-:Y:S05]  /*1cb0*/  WARPSYNC.COLLECTIVE R24, `(.L_x_1803) ;  /* 0x0000000018087348 */ /* 0x000fea0003c00000 */
[----:B------:R0:W1:Y:S02]  /*1cc0*/  SHFL.UP P0, R23, R25, R26, R27 ;  /* 0x0400001a19177389 */ /* 0x000064000000001b */
[----:B01----:R-:W-:Y:S01]  /*1cd0*/  ENDCOLLECTIVE ;  /* 0x000000000000791b */ /* 0x003fe20003800000 */
.L_x_1803:
[----:B------:R-:W-:Y:S02]  /*1ce0*/  MOV R25, R20 ;  /* 0x0000001400197202 */ /* 0x000fe40000000f00 */
[----:B------:R-:W-:-:S07]  /*1cf0*/  MOV R22, R23 ;  /* 0x0000001700167202 */ /* 0x000fce0000000f00 */
[----:B------:R-:W-:Y:S05]  /*1d00*/  WARPSYNC.COLLECTIVE R24, `(.L_x_1804) ;  /* 0x0000000018087348 */ /* 0x000fea0003c00000 */
[----:B------:R0:W1:Y:S02]  /*1d10*/  SHFL.UP P0, R23, R25, R26, R27 ;  /* 0x0400001a19177389 */ /* 0x000064000000001b */
[----:B01----:R-:W-:Y:S01]  /*1d20*/  ENDCOLLECTIVE ;  /* 0x000000000000791b */ /* 0x003fe20003800000 */
.L_x_1804:
        /* <DEDUP_REMOVED lines=12> */
.L_x_1805:
[----:B------:R-:W-:Y:S01]  /*1df0*/  MOV R25, R19 ;  /* 0x0000001300197202 */ /* 0x000fe20000000f00 */
[----:B------:R-:W-:-:S07]  /*1e00*/  IMAD.MOV.U32 R21, RZ, RZ, R23 ;  /* 0x000000ffff157224 */ /* 0x000fce00078e0017 */
[----:B------:R-:W-:Y:S05]  /*1e10*/  WARPSYNC.COLLECTIVE R24, `(.L_x_1806) ;  /* 0x0000000018087348 */ /* 0x000fea0003c00000 */
[----:B------:R0:W1:Y:S02]  /*1e20*/  SHFL.UP P0, R23, R25, R26, R27 ;  /* 0x0400001a19177389 */ /* 0x000064000000001b */
[----:B01----:R-:W-:Y:S01]  /*1e30*/  ENDCOLLECTIVE ;  /* 0x000000000000791b */ /* 0x003fe20003800000 */
.L_x_1806:
[----:B------:R-:W-:Y:S01]  /*1e40*/  IMAD.MOV.U32 R25, RZ, RZ, R20 ;  /* 0x000000ffff197224 */ /* 0x000fe200078e0014 */
[----:B------:R-:W-:-:S07]  /*1e50*/  MOV R22, R23 ;  /* 0x0000001700167202 */ /* 0x000fce0000000f00 */
[----:B------:R-:W-:Y:S05]  /*1e60*/  WARPSYNC.COLLECTIVE R24, `(.L_x_1807) ;  /* 0x0000000018087348 */ /* 0x000fea0003c00000 */
[----:B------:R0:W1:Y:S02]  /*1e70*/  SHFL.UP P0, R23, R25, R26, R27 ;  /* 0x0400001a19177389 */ /* 0x000064000000001b */
[----:B01----:R-:W-:Y:S01]  /*1e80*/  ENDCOLLECTIVE ;  /* 0x000000000000791b */ /* 0x003fe20003800000 */
.L_x_1807:
        /* <DEDUP_REMOVED lines=12> */
.L_x_1808:
[----:B------:R-:W-:Y:S02]  /*1f50*/  MOV R25, R19 ;  /* 0x0000001300197202 */ /* 0x000fe40000000f00 */
[----:B------:R-:W-:-:S07]  /*1f60*/  MOV R21, R23 ;  /* 0x0000001700157202 */ /* 0x000fce0000000f00 */
[----:B------:R-:W-:Y:S05]  /*1f70*/  WARPSYNC.COLLECTIVE R24, `(.L_x_1809) ;  /* 0x0000000018087348 */ /* 0x000fea0003c00000 */
[----:B------:R0:W1:Y:S02]  /*1f80*/  SHFL.UP P0, R23, R25, R26, R27 ;  /* 0x0400001a19177389 */ /* 0x000064000000001b */
[----:B01----:R-:W-:Y:S01]  /*1f90*/  ENDCOLLECTIVE ;  /* 0x000000000000791b */ /* 0x003fe20003800000 */
.L_x_1809:
[----:B------:R-:W-:Y:S01]  /*1fa0*/  MOV R25, R20 ;  /* 0x0000001400197202 */ /* 0x000fe20000000f00 */
[----:B------:R-:W-:-:S07]  /*1fb0*/  IMAD.MOV.U32 R22, RZ, RZ, R23 ;  /* 0x000000ffff167224 */ /* 0x000fce00078e0017 */
[----:B------:R-:W-:Y:S05]  /*1fc0*/  WARPSYNC.COLLECTIVE R24, `(.L_x_1810) ;  /* 0x0000000018087348 */ /* 0x000fea0003c00000 */
[----:B------:R0:W1:Y:S02]  /*1fd0*/  SHFL.UP P0, R23, R25, R26, R27 ;  /* 0x0400001a19177389 */ /* 0x000064000000001b */
[----:B01----:R-:W-:Y:S01]  /*1fe0*/  ENDCOLLECTIVE ;  /* 0x000000000000791b */ /* 0x003fe20003800000 */
.L_x_1810:
        /* <DEDUP_REMOVED lines=12> */
.L_x_1811:
[----:B------:R-:W-:Y:S01]  /*20b0*/  IMAD.MOV.U32 R25, RZ, RZ, R19 ;  /* 0x000000ffff197224 */ /* 0x000fe200078e0013 */
[----:B------:R-:W-:-:S07]  /*20c0*/  MOV R21, R23 ;  /* 0x0000001700157202 */ /* 0x000fce0000000f00 */
[----:B------:R-:W-:Y:S05]  /*20d0*/  WARPSYNC.COLLECTIVE R24, `(.L_x_1812) ;  /* 0x0000000018087348 */ /* 0x000fea0003c00000 */
[----:B------:R0:W1:Y:S02]  /*20e0*/  SHFL.UP P0, R23, R25, R26, R27 ;  /* 0x0400001a19177389 */ /* 0x000064000000001b */
[----:B01----:R-:W-:Y:S01]  /*20f0*/  ENDCOLLECTIVE ;  /* 0x000000000000791b */ /* 0x003fe20003800000 */
.L_x_1812:
[----:B------:R-:W-:Y:S02]  /*2100*/  MOV R25, R20 ;  /* 0x0000001400197202 */ /* 0x000fe40000000f00 */
[----:B------:R-:W-:-:S07]  /*2110*/  MOV R22, R23 ;  /* 0x0000001700167202 */ /* 0x000fce0000000f00 */
[----:B------:R-:W-:Y:S05]  /*2120*/  WARPSYNC.COLLECTIVE R24, `(.L_x_1813) ;  /* 0x0000000018087348 */ /* 0x000fea0003c00000 */
[----:B------:R0:W1:Y:S02]  /*2130*/  SHFL.UP P0, R23, R25, R26, R27 ;  /* 0x0400001a19177389 */ /* 0x000064000000001b */
[----:B01----:R-:W-:Y:S01]  /*2140*/  ENDCOLLECTIVE ;  /* 0x000000000000791b */ /* 0x003fe20003800000 */
.L_x_1813:
        /* <DEDUP_REMOVED lines=12> */
.L_x_1814:
[----:B------:R-:W-:Y:S01]  /*2210*/  MOV R25, R19 ;  /* 0x0000001300197202 */ /* 0x000fe20000000f00 */
[----:B------:R-:W-:-:S07]  /*2220*/  IMAD.MOV.U32 R21, RZ, RZ, R23 ;  /* 0x000000ffff157224 */ /* 0x000fce00078e0017 */
[----:B------:R-:W-:Y:S05]  /*2230*/  WARPSYNC.COLLECTIVE R24, `(.L_x_1815) ;  /* 0x0000000018087348 */ /* 0x000fea0003c00000 */
[----:B------:R0:W1:Y:S02]  /*2240*/  SHFL.UP P0, R23, R25, R26, R27 ;  /* 0x0400001a19177389 */ /* 0x000064000000001b */
[----:B01----:R-:W-:Y:S01]  /*2250*/  ENDCOLLECTIVE ;  /* 0x000000000000791b */ /* 0x003fe20003800000 */
.L_x_1815:
[----:B------:R-:W-:Y:S01]  /*2260*/  IMAD.MOV.U32 R25, RZ, RZ, R20 ;  /* 0x000000ffff197224 */ /* 0x000fe200078e0014 */
[----:B------:R-:W-:-:S07]  /*2270*/  MOV R22, R23 ;  /* 0x0000001700167202 */ /* 0x000fce0000000f00 */
[----:B------:R-:W-:Y:S05]  /*2280*/  WARPSYNC.COLLECTIVE R24, `(.L_x_1816) ;  /* 0x0000000018087348 */ /* 0x000fea0003c00000 */
[----:B------:R0:W1:Y:S02]  /*2290*/  SHFL.UP P0, R23, R25, R26, R27 ;  /* 0x0400001a19177389 */ /* 0x000064000000001b */
[----:B01----:R-:W-:Y:S01]  /*22a0*/  ENDCOLLECTIVE ;  /* 0x000000000000791b */ /* 0x003fe20003800000 */
.L_x_1816:
        /* <DEDUP_REMOVED lines=11> */
.L_x_1817:
[----:B------:R-:W-:Y:S02]  /*2360*/  MOV R25, R19 ;  /* 0x0000001300197202 */ /* 0x000fe40000000f00 */
[----:B------:R-:W-:-:S07]  /*2370*/  MOV R17, R23 ;  /* 0x0000001700117202 */ /* 0x000fce0000000f00 */
[----:B------:R-:W-:Y:S05]  /*2380*/  WARPSYNC.COLLECTIVE R24, `(.L_x_1818) ;  /* 0x0000000018087348 */ /* 0x000fea0003c00000 */
[----:B------:R0:W1:Y:S02]  /*2390*/  SHFL.UP P0, R23, R25, R26, R27 ;  /* 0x0400001a19177389 */ /* 0x000064000000001b */
[----:B01----:R-:W-:Y:S01]  /*23a0*/  ENDCOLLECTIVE ;  /* 0x000000000000791b */ /* 0x003fe20003800000 */
.L_x_1818:
[----:B------:R-:W-:Y:S01]  /*23b0*/  MOV R25, R20 ;  /* 0x0000001400197202 */ /* 0x000fe20000000f00 */
[----:B------:R-:W-:-:S07]  /*23c0*/  IMAD.MOV.U32 R22, RZ, RZ, R23 ;  /* 0x000000ffff167224 */ /* 0x000fce00078e0017 */
[----:B------:R-:W-:Y:S05]  /*23d0*/  WARPSYNC.COLLECTIVE R24, `(.L_x_1819) ;  /* 0x0000000018087348 */ /* 0x000fea0003c00000 */
[----:B------:R0:W1:Y:S02]  /*23e0*/  SHFL.UP P0, R23, R25, R26, R27 ;  /* 0x0400001a19177389 */ /* 0x000064000000001b */
[----:B01----:R-:W-:Y:S01]  /*23f0*/  ENDCOLLECTIVE ;  /* 0x000000000000791b */ /* 0x003fe20003800000 */
.L_x_1819:
[----:B------:R-:W-:Y:S01]  /*2400*/  MOV R21, R23 ;  /* 0x0000001700157202 */ /* 0x000fe20000000f00 */
[----:B------:R-:W-:Y:S06]  /*2410*/  BRA `(.L_x_1820) ;  /* 0xfffffff000c07947 */ /* 0x000fec000383ffff */
.L_x_1821:
        /* <DEDUP_REMOVED lines=14> */
.L_x_4492:


//--------------------- .text._Z30group_norm_nhwc_bwd_sum_kernelI11Fp32IOFp16WLi128EEv26Group_norm_nhwc_bwd_params --------------------------
	.section	.text._Z30group_norm_nhwc_bwd_sum_kernelI11Fp32IOFp16WLi128EEv26Group_norm_nhwc_bwd_params,"ax",@progbits
	.align	128
        .global         _Z30group_norm_nhwc_bwd_sum_kernelI11Fp32IOFp16WLi128EEv26Group_norm_nhwc_bwd_params
        .type           _Z30group_norm_nhwc_bwd_sum_kernelI11Fp32IOFp16WLi128EEv26Group_norm_nhwc_bwd_params,@function
        .size           _Z30group_norm_nhwc_bwd_sum_kernelI11Fp32IOFp16WLi128EEv26Group_norm_nhwc_bwd_params,(.L_x_4493 - _Z30group_norm_nhwc_bwd_sum_kernelI11Fp32IOFp16WLi128EEv26Group_norm_nhwc_bwd_params)
        .other          _Z30group_norm_nhwc_bwd_sum_kernelI11Fp32IOFp16WLi128EEv26Group_norm_nhwc_bwd_params,@"STO_CUDA_ENTRY STV_DEFAULT"
_Z30group_norm_nhwc_bwd_sum_kernelI11Fp32IOFp16WLi128EEv26Group_norm_nhwc_bwd_params:
.text._Z30group_norm_nhwc_bwd_sum_kernelI11Fp32IOFp16WLi128EEv26Group_norm_nhwc_bwd_params:
        /* <DEDUP_REMOVED lines=76> */
.L_x_1823:
[----:B------:R-:W-:Y:S05]  /*04c0*/  BSYNC B0 ;  /* 0x0000000000007941 */ /* 0x000fea0003800000 */
.L_x_1822:
[----:B------:R-:W0:Y:S01]  /*04d0*/  S2UR UR7, SR_CTAID.Y ;  /* 0x00000000000779c3 */ /* 0x000e220000002600 */
[----:B-----5:R-:W-:Y:S01]  /*04e0*/  FFMA.FTZ R16, -R4, R4, R5 ;  /* 0x0000000404107223 */ /* 0x020fe20000010105 */
[C---:B------:R-:W-:Y:S01]  /*04f0*/  IMAD R14, R7.reuse, R19, R6 ;  /* 0x00000013070e7224 */ /* 0x040fe200078e0206 */
[----:B------:R-:W-:Y:S01]  /*0500*/  ISETP.NE.U32.AND P4, PT, R7, RZ, PT ;  /* 0x000000ff0700720c */ /* 0x000fe20003f85070 */
[----:B------:R-:W-:Y:S01]  /*0510*/  IMAD.MOV.U32 R29, RZ, RZ, 0x3f800000 ;  /* 0x3f800000ff1d7424 */ /* 0x000fe200078e00ff */
[----:B------:R-:W-:Y:S01]  /*0520*/  HFMA2.MMA R30, -RZ, RZ, 0, 0 ;  /* 0x00000000ff1e7435 */ /* 0x000fe200000001ff */
[----:B------:R-:W-:Y:S02]  /*0530*/  FSETP.GTU.FTZ.AND P2, PT, R16, RZ, PT ;  /* 0x000000ff1000720b */ /* 0x000fe40003f5c000 */
[----:B------:R-:W1:Y:S01]  /*0540*/  LDC.64 R10, c[0x0][0x290] ;  /* 0x0000a400ff0a7b82 */ /* 0x000e620000000a00 */
[----:B------:R-:W-:Y:S02]  /*0550*/  ISETP.GE.U32.AND P1, PT, R14, R7, PT ;  /* 0x000000070e00720c */ /* 0x000fe40003f26070 */
[----:B------:R-:W-:-:S08]  /*0560*/  MOV R28, RZ ;  /* 0x000000ff001c7202 */ /* 0x000fd00000000f00 */
        /* <DEDUP_REMOVED lines=24> */
[----:B------:R-:W-:Y:S01]  /*06f0*/  IMAD.MOV.U32 R23, RZ, RZ, R22 ;  /* 0x000000ffff177224 */ /* 0x000fe200078e0016 */
[----:B------:R-:W-:Y:S02]  /*0700*/  LOP3.LUT R7, RZ, R5, RZ, 0x33, !PT ;  /* 0x00000005ff077212 */ /* 0x000fe400078e33ff */
[----:B------:R-:W-:Y:S02]  /*0710*/  IADD3 R10, -R22, -0x2, RZ ;  /* 0xfffffffe160a7810 */ /* 0x000fe40007ffe1ff */
        /* <DEDUP_REMOVED lines=9> */
[----:B------:R-:W-:Y:S01]  /*07b0*/  IMAD.MOV.U32 R30, RZ, RZ, RZ ;  /* 0x000000ffff1e7224 */ /* 0x000fe200078e00ff */
[----:B------:R-:W-:Y:S01]  /*07c0*/  ISETP.NE.AND P2, PT, R10, R7, PT ;  /* 0x000000070a00720c */ /* 0x000fe20003f45270 */
[----:B------:R-:W-:Y:S01]  /*07d0*/  HFMA2.MMA R7, -RZ, RZ, 0, 0 ;  /* 0x00000000ff077435 */ /* 0x000fe200000001ff */
[----:B------:R-:W-:Y:S01]  /*07e0*/  ISETP.NE.U32.AND P1, PT, R8, 0x1, PT ;  /* 0x000000010800780c */ /* 0x000fe20003f25070 */
[----:B------:R-:W-:Y:S01]  /*07f0*/  IMAD.MOV.U32 R8, RZ, RZ, RZ ;  /* 0x000000ffff087224 */ /* 0x000fe200078e00ff */
[----:B------:R-:W-:Y:S02]  /*0800*/  CS2R R10, SRZ ;  /* 0x00000000000a7805 */ /* 0x000fe4000001ff00 */
[----:B------:R-:W-:-:S09]  /*0810*/  MOV R28, RZ ;  /* 0x000000ff001c7202 */ /* 0x000fd20000000f00 */
        /* <DEDUP_REMOVED lines=51> */
.L_x_1826:
[----:B------:R-:W-:Y:S05]  /*0b50*/  @!P2 BRA `(.L_x_1824) ;  /* 0x0000001000e4a947 */ /* 0x000fea0003800000 */
[----:B------:R-:W-:-:S04]  /*0b60*/  IADD3 R22, R22, 0x1, RZ ;  /* 0x0000000116167810 */ /* 0x000fc80007ffe0ff */
[----:B------:R-:W-:-:S07]  /*0b70*/  SHF.R.S32.HI R23, RZ, 0x1f, R22 ;  /* 0x0000001fff177819 */ /* 0x000fce0000011416 */
.L_x_1827:
[----:B------:R-:W0:Y:S01]  /*0b80*/  @!P0 LDC.64 R16, c[0x0][0x288] ;  /* 0x0000a200ff108b82 */ /* 0x000e220000000a00 */
[----:B------:R-:W-:Y:S02]  /*0b90*/  @!P0 IADD3 R21, P1, R22, -0x1, RZ ;  /* 0xffffffff16158810 */ /* 0x000fe40007f3e0ff */
[----:B------:R-:W-:Y:S02]  /*0ba0*/  @!P0 MOV R18, R34 ;  /* 0x0000002200128202 */ /* 0x000fe40000000f00 */
[----:B------:R-:W-:-:S03]  /*0bb0*/  @!P0 IADD3.X R19, R23, -0x1, RZ, P1, !PT ;  /* 0xffffffff17138810 */ /* 0x000fc60000ffe4ff */
[----:B------:R-:W1:Y:S02]  /*0bc0*/  @!P0 LDC.64 R14, c[0x0][0x230] ;  /* 0x00008c00ff0e8b82 */ /* 0x000e640000000a00 */
[-C--:B0-----:R-:W-:Y:S02]  /*0bd0*/  @!P0 IMAD R20, R19, R16.reuse, RZ ;  /* 0x0000001013148224 */ /* 0x081fe400078e02ff */
[----:B------:R-:W-:Y:S02]  /*0be0*/  @!P0 IMAD.MOV.U32 R19, RZ, RZ, R33 ;  /* 0x000000ffff138224 */ /* 0x000fe400078e0021 */
[C---:B------:R-:W-:Y:S02]  /*0bf0*/  @!P0 IMAD R17, R21.reuse, R17, R20 ;  /* 0x0000001115118224 */ /* 0x040fe400078e0214 */
[----:B------:R-:W-:Y:S02]  /*0c00*/  @!P0 IMAD.WIDE.U32 R18, R21, R16, R18 ;  /* 0x0000001015128225 */ /* 0x000fe400078e0012 */
[----:B------:R-:W0:Y:S01]  /*0c10*/  @!P0 LDC.64 R20, c[0x0][0x228] ;  /* 0x00008a00ff148b82 */ /* 0x000e220000000a00 */
[----:B------:R-:W-:-:S02]  /*0c20*/  @!P0 SHF.L.U32 R27, R18, 0x2, RZ ;  /* 0x00000002121b8819 */ /* 0x000fc400000006ff */
[----:B------:R-:W-:Y:S02]  /*0c30*/  @!P0 IADD3 R17, R19, R17, RZ ;  /* 0x0000001113118210 */ /* 0x000fe40007ffe0ff */
[----:B-1----:R-:W-:Y:S02]  /*0c40*/  @!P0 IADD3 R24, P1, R27, R14, RZ ;  /* 0x0000000e1b188210 */ /* 0x002fe40007f3e0ff */
[----:B------:R-:W-:Y:S02]  /*0c50*/  @!P0 SHF.L.U64.HI R26, R18, 0x2, R17 ;  /* 0x00000002121a8819 */ /* 0x000fe40000010211 */
[----:B------:R-:W-:Y:S01]  /*0c60*/  CS2R R16, SRZ ;  /* 0x0000000000107805 */ /* 0x000fe2000001ff00 */
[----:B------:R-:W1:Y:S02]  /*0c70*/  @!P0 LDC.64 R18, c[0x0][0x288] ;  /* 0x0000a200ff128b82 */ /* 0x000e640000000a00 */
[----:B------:R-:W-:-:S05]  /*0c80*/  @!P0 IMAD.X R25, R26, 0x1, R15, P1 ;  /* 0x000000011a198824 */ /* 0x000fca00008e060f */
[----:B------:R2:W3:Y:S01]  /*0c90*/  @!P0 LDG.E.64 R16, desc[UR4][R24.64] ;  /* 0x0000000418108981 */ /* 0x0004e2000c1e1b00 */
[----:B------:R-:W4:Y:S01]  /*0ca0*/  @!P0 LDC.64 R14, c[0x0][0x230] ;  /* 0x00008c00ff0e8b82 */ /* 0x000f220000000a00 */
[----:B0-----:R-:W-:-:S04]  /*0cb0*/  @!P0 IADD3 R36, P1, R27, R20, RZ ;  /* 0x000000141b248210 */ /* 0x001fc80007f3e0ff */
[----:B------:R-:W-:Y:S02]  /*0cc0*/  @!P0 IADD3.X R37, R26, R21, RZ, P1, !PT ;  /* 0x000000151a258210 */ /* 0x000fe40000ffe4ff */
[----:B--2---:R-:W-:Y:S01]  /*0cd0*/  @!P0 MOV R24, R34 ;  /* 0x0000002200188202 */ /* 0x004fe20000000f00 */
[----:B------:R-:W0:Y:S01]  /*0ce0*/  @!P0 LDC.64 R20, c[0x0][0x228] ;  /* 0x00008a00ff148b82 */ /* 0x000e220000000a00 */
[----:B------:R-:W-:Y:S01]  /*0cf0*/  @!P0 MOV R25, R33 ;  /* 0x0000002100198202 */ /* 0x000fe20000000f00 */
[-C--:B-1----:R-:W-:Y:S02]  /*0d00*/  @!P0 IMAD R31, R23, R18.reuse, RZ ;  /* 0x00000012171f8224 */ /* 0x082fe400078e02ff */
[----:B------:R-:W-:-:S04]  /*0d10*/  @!P0 IMAD.WIDE.U32 R24, R22, R18, R24 ;  /* 0x0000001216188225 */ /* 0x000fc800078e0018 */
[----:B------:R-:W-:-:S04]  /*0d20*/  @!P0 IMAD R19, R22, R19, R31 ;  /* 0x0000001316138224 */ /* 0x000fc800078e021f */
[----:B------:R-:W-:Y:S01]  /*0d30*/  @!P0 IMAD.IADD R19, R25, 0x1, R19 ;  /* 0x0000000119138824 */ /* 0x000fe200078e0213 */
[----:B------:R-:W-:-:S04]  /*0d40*/  @!P0 SHF.L.U32 R25, R24, 0x2, RZ ;  /* 0x0000000218198819 */ /* 0x000fc800000006ff */
        /* <DEDUP_REMOVED lines=81> */
.L_x_1825:
[----:B------:R-:W-:Y:S01]  /*1260*/  LOP3.LUT P1, R9, R8, 0x3, RZ, 0xc0, !PT ;  /* 0x0000000308097812 */ /* 0x000fe2000782c0ff */
[----:B------:R-:W-:Y:S01]  /*1270*/  HFMA2.MMA R8, -RZ, RZ, 0, 0 ;  /* 0x00000000ff087435 */ /* 0x000fe200000001ff */
[----:B------:R-:W-:Y:S01]  /*1280*/  IADD3 R12, -R7, R10, RZ ;  /* 0x0000000a070c7210 */ /* 0x000fe20007ffe1ff */
[----:B------:R-:W-:Y:S01]  /*1290*/  HFMA2.MMA R30, -RZ, RZ, 0, 0 ;  /* 0x00000000ff1e7435 */ /* 0x000fe200000001ff */
[----:B------:R-:W-:Y:S01]  /*12a0*/  CS2R R10, SRZ ;  /* 0x00000000000a7805 */ /* 0x000fe2000001ff00 */
[----:B------:R-:W-:Y:S01]  /*12b0*/  IMAD.MOV.U32 R28, RZ, RZ, RZ ;  /* 0x000000ffff1c7224 */ /* 0x000fe200078e00ff */
[----:B------:R-:W-:-:S07]  /*12c0*/  MOV R7, RZ ;  /* 0x000000ff00077202 */ /* 0x000fce0000000f00 */
[----:B------:R-:W-:Y:S05]  /*12d0*/  @!P1 BRA `(.L_x_1828) ;  /* 0x0000000000b09947 */ /* 0x000fea0003800000 */
[----:B------:R-:W-:Y:S01]  /*12e0*/  IMAD.MOV.U32 R8, RZ, RZ, RZ ;  /* 0x000000ffff087224 */ /* 0x000fe200078e00ff */
[----:B------:R-:W-:Y:S02]  /*12f0*/  CS2R R10, SRZ ;  /* 0x00000000000a7805 */ /* 0x000fe4000001ff00 */
[----:B------:R-:W-:Y:S01]  /*1300*/  MOV R28, RZ ;  /* 0x000000ff001c7202 */ /* 0x000fe20000000f00 */
[----:B------:R-:W-:Y:S01]  /*1310*/  IMAD.MOV.U32 R30, RZ, RZ, RZ ;  /* 0x000000ffff1e7224 */ /* 0x000fe200078e00ff */
[----:B------:R-:W-:-:S07]  /*1320*/  MOV R7, RZ ;  /* 0x000000ff00077202 */ /* 0x000fce0000000f00 */
.L_x_1829:
        /* <DEDUP_REMOVED lines=39> */
.L_x_1828:
[----:B------:R-:W-:-:S13]  /*15a0*/  ISETP.GE.U32.AND P0, PT, R12, 0x3, PT ;  /* 0x000000030c00780c */ /* 0x000fda0003f06070 */
[----:B------:R-:W-:Y:S05]  /*15b0*/  @!P0 BRA `(.L_x_1824) ;  /* 0x00000008004c8947 */ /* 0x000fea0003800000 */
[----:B------:R-:W-:Y:S01]  /*15c0*/  ULDC.64 UR6, c[0x0][0x288] ;  /* 0x0000a20000067ab9 */ /* 0x000fe20000000a00 */
[--C-:B------:R-:W-:Y:S01]  /*15d0*/  SHF.R.S32.HI R9, RZ, 0x1f, R22.reuse ;  /* 0x0000001fff097819 */ /* 0x100fe20000011416 */
[----:B------:R-:W-:Y:S01]  /*15e0*/  IMAD.MOV.U32 R12, RZ, RZ, R22 ;  /* 0x000000ffff0c7224 */ /* 0x000fe200078e0016 */
[----:B------:R-:W-:-:S04]  /*15f0*/  ISETP.GE.U32.AND P0, PT, R20, UR6, PT ;  /* 0x0000000614007c0c */ /* 0x000fc8000bf06070 */
[----:B------:R-:W-:-:S13]  /*1600*/  ISETP.GE.AND.EX P0, PT, R21, UR7, PT, P0 ;  /* 0x0000000715007c0c */ /* 0x000fda000bf06300 */
.L_x_1830:
[----:B------:R-:W0:Y:S01]  /*1610*/  @!P0 LDC.64 R14, c[0x0][0x288] ;  /* 0x0000a200ff0e8b82 */ /* 0x000e220000000a00 */
[----:B------:R-:W-:Y:S02]  /*1620*/  @!P0 MOV R20, R34 ;  /* 0x0000002200148202 */ /* 0x000fe40000000f00 */
[----:B------:R-:W-:-:S05]  /*1630*/  @!P0 MOV R21, R33 ;  /* 0x0000002100158202 */ /* 0x000fca0000000f00 */
[----:B------:R-:W1:Y:S08]  /*1640*/  @!P0 LDC.64 R16, c[0x0][0x230] ;  /* 0x00008c00ff108b82 */ /* 0x000e700000000a00 */
[----:B------:R-:W2:Y:S01]  /*1650*/  @!P0 LDC.64 R18, c[0x0][0x228] ;  /* 0x00008a00ff128b82 */ /* 0x000ea20000000a00 */
[-C--:B0-----:R-:W-:Y:S02]  /*1660*/  @!P0 IMAD R22, R9, R14.reuse, RZ ;  /* 0x0000000e09168224 */ /* 0x081fe400078e02ff */
[----:B------:R-:W-:-:S04]  /*1670*/  @!P0 IMAD.WIDE.U32 R20, R12, R14, R20 ;  /* 0x0000000e0c148225 */ /* 0x000fc800078e0014 */
[----:B------:R-:W-:Y:S01]  /*1680*/  @!P0 IMAD R15, R12, R15, R22 ;  /* 0x0000000f0c0f8224 */ /* 0x000fe200078e0216 */
[----:B------:R-:W-:Y:S01]  /*1690*/  @!P0 SHF.L.U32 R25, R20, 0x2, RZ ;  /* 0x0000000214198819 */ /* 0x000fe200000006ff */
[----:B------:R-:W0:Y:S02]  /*16a0*/  @!P0 LDC.64 R22, c[0x0][0x230] ;  /* 0x00008c00ff168b82 */ /* 0x000e240000000a00 */
[----:B------:R-:W-:Y:S01]  /*16b0*/  @!P0 IMAD.IADD R15, R21, 0x1, R15 ;  /* 0x00000001150f8824 */ /* 0x000fe200078e020f */
[----:B-1----:R-:W-:-:S04]  /*16c0*/  @!P0 IADD3 R26, P1, R25, R16, RZ ;  /* 0x00000010191a8210 */ /* 0x002fc80007f3e0ff */
[----:B------:R-:W-:Y:S02]  /*16d0*/  @!P0 SHF.L.U64.HI R20, R20, 0x2, R15 ;  /* 0x0000000214148819 */ /* 0x000fe4000001020f */
[----:B------:R-:W-:Y:S02]  /*16e0*/  CS2R R14, SRZ ;  /* 0x00000000000e7805 */ /* 0x000fe4000001ff00 */
[----:B--2---:R-:W-:Y:S02]  /*16f0*/  @!P0 IADD3 R24, P2, R25, R18, RZ ;  /* 0x0000001219188210 */ /* 0x004fe40007f5e0ff */
[C---:B------:R-:W-:Y:S02]  /*1700*/  @!P0 IADD3.X R27, R20.reuse, R17, RZ, P1, !PT ;  /* 0x00000011141b8210 */ /* 0x040fe40000ffe4ff */
[----:B------:R-:W-:Y:S02]  /*1710*/  CS2R R16, SRZ ;  /* 0x0000000000107805 */ /* 0x000fe4000001ff00 */
[----:B------:R-:W-:-:S02]  /*1720*/  @!P0 IADD3.X R25, R20, R19, RZ, P2, !PT ;  /* 0x0000001314198210 */ /* 0x000fc400017fe4ff */
[----:B------:R-:W1:Y:S01]  /*1730*/  @!P0 LDC.64 R18, c[0x0][0x288] ;  /* 0x0000a200ff128b82 */ /* 0x000e620000000a00 */
[----:B------:R-:W2:Y:S04]  /*1740*/  @!P0 LDG.E.64 R14, desc[UR4][R26.64] ;  /* 0x000000041a0e8981 */ /* 0x000ea8000c1e1b00 */
[----:B------:R3:W4:Y:S01]  /*1750*/  @!P0 LDG.E.64 R16, desc[UR4][R24.64] ;  /* 0x0000000418108981 */ /* 0x000722000c1e1b00 */
[----:B------:R-:W-:Y:S02]  /*1760*/  @!P0 IADD3 R31, P1, R12, 0x1, RZ ;  /* 0x000000010c1f8810 */ /* 0x000fe40007f3e0ff */
[----:B------:R-:W5:Y:S02]  /*1770*/  @!P0 LDC.64 R20, c[0x0][0x228] ;  /* 0x00008a00ff148b82 */ /* 0x000f640000000a00 */
[----:B------:R-:W-:-:S02]  /*1780*/  @!P0 IADD3.X R37, RZ, R9, RZ, P1, !PT ;  /* 0x00000009ff258210 */ /* 0x000fc40000ffe4ff */
        /* <DEDUP_REMOVED lines=10> */
[----:B-----5:R-:W-:-:S03]  /*1830*/  @!P0 IADD3 R26, P2, R27, R20, RZ ;  /* 0x000000141b1a8210 */ /* 0x020fc60007f5e0ff */
[C---:B------:R-:W-:Y:S01]  /*1840*/  @!P0 IMAD.X R37, R24.reuse, 0x1, R23, P1 ;  /* 0x0000000118258824 */ /* 0x040fe200008e0617 */
[----:B------:R-:W-:Y:S01]  /*1850*/  @!P0 IADD3.X R27, R24, R21, RZ, P2, !PT ;  /* 0x00000015181b8210 */ /* 0x000fe200017fe4ff */
[----:B------:R-:W0:Y:S01]  /*1860*/  @!P0 LDC.64 R22, c[0x0][0x288] ;  /* 0x0000a200ff168b82 */ /* 0x000e220000000a00 */
        /* <DEDUP_REMOVED lines=19> */
[----:B0-----:R-:W-:-:S05]  /*19a0*/  @!P0 IADD3 R36, P1, R37, R24, RZ ;  /* 0x0000001825248210 */ /* 0x001fca0007f3e0ff */
[----:B------:R-:W-:Y:S01]  /*19b0*/  @!P0 IMAD.X R37, R26, 0x1, R25, P1 ;  /* 0x000000011a258824 */ /* 0x000fe200008e0619 */
        /* <DEDUP_REMOVED lines=83> */
.L_x_1824:
        /* <DEDUP_REMOVED lines=14> */
[----:B------:R-:W1:Y:S01]  /*1fd0*/  S2R R18, SR_LANEID ;  /* 0x0000000000127919 */ /* 0x000e620000000000 */
[----:B------:R-:W-:-:S03]  /*1fe0*/  UMOV UR6, 0xffffffff ;  /* 0xffffffff00067882 */ /* 0x000fc60000000000 */
[----:B------:R-:W-:Y:S04]  /*1ff0*/  LDS R16, [R20+0x20] ;  /* 0x0000200014107984 */ /* 0x000fe80000000800 */
[----:B------:R-:W2:Y:S04]  /*2000*/  LDS R14, [R20+0x14] ;  /* 0x00001400140e7984 */ /* 0x000ea80000000800 */
[----:B------:R-:W3:Y:S04]  /*2010*/  LDS R17, [R20+0x1c] ;  /* 0x00001c0014117984 */ /* 0x000ee80000000800 */
[----:B------:R-:W-:Y:S04]  /*2020*/  LDS R15, [R20+0x24] ;  /* 0x00002400140f7984 */ /* 0x000fe80000000800 */
[----:B------:R-:W4:Y:S04]  /*2030*/  LDS R12, [R20+0x18] ;  /* 0x00001800140c7984 */ /* 0x000f280000000800 */
[----:B0-----:R-:W0:Y:S04]  /*2040*/  LDS R9, [R20+0x2c] ;  /* 0x00002c0014097984 */ /* 0x001e280000000800 */
[----:B------:R-:W5:Y:S04]  /*2050*/  LDS R8, [R20+0x30] ;  /* 0x0000300014087984 */ /* 0x000f680000000800 */
[----:B------:R-:W1:Y:S04]  /*2060*/  LDS R10, [R20+0x28] ;  /* 0x00002800140a7984 */ /* 0x000e680000000800 */
[----:B------:R-:W1:Y:S04]  /*2070*/  LDS R4, [R20+0x38] ;  /* 0x0000380014047984 */ /* 0x000e680000000800 */
[----:B------:R-:W1:Y:S04]  /*2080*/  LDS R19, [R20+0x3c] ;  /* 0x00003c0014137984 */ /* 0x000e680000000800 */
[----:B------:R-:W1:Y:S04]  /*2090*/  LDS R6, [R20+0x34] ;  /* 0x0000340014067984 */ /* 0x000e680000000800 */
[----:B------:R1:W1:Y:S01]  /*20a0*/  LDS R5, [R20+0x10] ;  /* 0x0000100014057984 */ /* 0x0002620000000800 */
[----:B--2---:R-:W-:Y:S01]  /*20b0*/  FADD.FTZ R21, R16, R14 ;  /* 0x0000000e10157221 */ /* 0x004fe20000010000 */
[----:B---3--:R-:W-:-:S04]  /*20c0*/  ISETP.NE.AND P1, PT, R17, RZ, PT ;  /* 0x000000ff1100720c */ /* 0x008fc80003f25270 */
[----:B------:R-:W-:Y:S01]  /*20d0*/  FSEL R22, R21, R16, !P1 ;  /* 0x0000001015167208 */ /* 0x000fe20004800000 */
[----:B----4-:R-:W-:-:S04]  /*20e0*/  FADD.FTZ R24, R15, R12 ;  /* 0x0000000c0f187221 */ /* 0x010fc80000010000 */
[----:B0-----:R-:W-:Y:S01]  /*20f0*/  FADD.FTZ R22, R22, R9 ;  /* 0x0000000916167221 */ /* 0x001fe20000010000 */
[----:B------:R-:W-:-:S05]  /*2100*/  FSEL R21, R24, R15, !P1 ;  /* 0x0000000f18157208 */ /* 0x000fca0004800000 */
[----:B-----5:R-:W-:Y:S01]  /*2110*/  FADD.FTZ R23, R21, R8 ;  /* 0x0000000815177221 */ /* 0x020fe20000010000 */
[----:B-1----:R-:W-:-:S04]  /*2120*/  ISETP.NE.AND P2, PT, R10, RZ, PT ;  /* 0x000000ff0a00720c */ /* 0x002fc80003f45270 */
        /* <DEDUP_REMOVED lines=63> */
.L_x_1853:
        /* <DEDUP_REMOVED lines=31> */
.L_x_1831:
[----:B------:R-:W2:Y:S01]  /*2710*/  S2R R0, SR_TID.X ;  /* 0x0000000000007919 */ /* 0x000ea20000002100 */
[----:B01----:R-:W0:Y:S01]  /*2720*/  LDC R4, c[0x0][0x2b4] ;  /* 0x0000ad00ff047b82 */ /* 0x003e220000000800 */
[----:B------:R-:W-:Y:S01]  /*2730*/  LEA R6, R2, R3, 0x18 ;  /* 0x0000000302067211 */ /* 0x000fe200078ec0ff */
[----:B------:R-:W-:Y:S05]  /*2740*/  WARPSYNC.ALL ;  /* 0x0000000000007948 */ /* 0x000fea0003800000 */
[----:B------:R-:W1:Y:S01]  /*2750*/  S2R R15, SR_TID.X ;  /* 0x00000000000f7919 */ /* 0x000e620000002100 */
[----:B--2---:R-:W-:Y:S01]  /*2760*/  LEA.HI R5, R0, R0, RZ, 0x1e ;  /* 0x0000000000057211 */ /* 0x004fe200078ff0ff */
[----:B0-----:R-:W-:-:S04]  /*2770*/  IMAD R0, R13, R4, RZ ;  /* 0x000000040d007224 */ /* 0x001fc800078e02ff */
[----:B------:R-:W-:Y:S01]  /*2780*/  IMAD R14, R5, 0xc, R6 ;  /* 0x0000000c050e7824 */ /* 0x000fe200078e0206 */
[----:B-1----:R-:W-:Y:S01]  /*2790*/  LEA R0, R15, -R0, 0x1 ;  /* 0x800000000f007211 */ /* 0x002fe200078e08ff */
        /* <DEDUP_REMOVED lines=10> */
[----:B------:R-:W-:Y:S01]  /*2840*/  @!P2 LDS R5, [R14+0x18] ;  /* 0x000018000e05a984 */ /* 0x000fe20000000800 */
[----:B------:R-:W-:-:S03]  /*2850*/  @!P2 LEA R6, R2, R9, 0x18 ;  /* 0x000000090206a211 */ /* 0x000fc600078ec0ff */
[----:B------:R-:W2:Y:S01]  /*2860*/  @!P2 LDS R4, [R14+0x14] ;  /* 0x000014000e04a984 */ /* 0x000ea20000000800 */
[----:B------:R-:W-:Y:S01]  /*2870*/  @!P2 LEA R6, R13, R6, 0x3 ;  /* 0x000000060d06a211 */ /* 0x000fe200078e18ff */
        /* <DEDUP_REMOVED lines=10> */
[----:B0-----:R-:W-:Y:S02]  /*2920*/  IADD3 R5, R3, 0x7a0, RZ ;  /* 0x000007a003057810 */ /* 0x001fe40007ffe0ff */
[----:B------:R-:W0:Y:S02]  /*2930*/  S2R R3, SR_CTAID.Z ;  /* 0x0000000000037919 */ /* 0x000e240000002700 */
[----:B------:R-:W-:Y:S02]  /*2940*/  LEA R6, R2, R5, 0x18 ;  /* 0x0000000502067211 */ /* 0x000fe400078ec0ff */
[----:B------:R-:W1:Y:S03]  /*2950*/  LDC.64 R4, c[0x0][0x268] ;  /* 0x00009a00ff047b82 */ /* 0x000e660000000a00 */
        /* <DEDUP_REMOVED lines=10> */
.L_x_1834:
[----:B------:R-:W-:Y:S05]  /*2a00*/  BSYNC B0 ;  /* 0x0000000000007941 */ /* 0x000fea0003800000 */
.L_x_1833:
[----:B------:R-:W-:Y:S05]  /*2a10*/  @P1 EXIT ;  /* 0x000000000000194d */ /* 0x000fea0003800000 */
[----:B-1----:R-:W1:Y:S01]  /*2a20*/  LDC R2, c[0x0][0x270] ;  /* 0x00009c00ff027b82 */ /* 0x002e620000000800 */
[----:B------:R-:W-:-:S07]  /*2a30*/  ULDC.64 UR6, c[0x0][0x268] ;  /* 0x00009a0000067ab9 */ /* 0x000fce0000000a00 */
[----:B------:R-:W2:Y:S01]  /*2a40*/  LDC R9, c[0x0][RZ] ;  /* 0x00000000ff097b82 */ /* 0x000ea20000000800 */
[----:B-1----:R-:W-:-:S05]  /*2a50*/  IMAD R2, R2, UR8, RZ ;  /* 0x0000000802027c24 */ /* 0x002fca000f8e02ff */
        /* <DEDUP_REMOVED lines=17> */
.L_x_1832:
        /* <DEDUP_REMOVED lines=9> */
.L_x_1835:
[----:B------:R-:W-:Y:S01]  /*2c00*/  MOV R27, R21 ;  /* 0x00000015001b7202 */ /* 0x000fe20000000f00 */
[----:B------:R-:W-:-:S07]  /*2c10*/  IMAD.MOV.U32 R23, RZ, RZ, R25 ;  /* 0x000000ffff177224 */ /* 0x000fce00078e0019 */
[----:B------:R-:W-:Y:S05]  /*2c20*/  WARPSYNC.COLLECTIVE R26, `(.L_x_1836) ;  /* 0x000000001a087348 */ /* 0x000fea0003c00000 */
[----:B------:R0:W1:Y:S02]  /*2c30*/  SHFL.UP P0, R25, R27, R29, R32 ;  /* 0x0400001d1b197389 */ /* 0x0000640000000020 */
[----:B01----:R-:W-:Y:S01]  /*2c40*/  ENDCOLLECTIVE ;  /* 0x000000000000791b */ /* 0x003fe20003800000 */
.L_x_1836:
[----:B------:R-:W-:Y:S01]  /*2c50*/  @P5 IMAD.IADD R20, R20, 0x1, R23 ;  /* 0x0000000114145824 */ /* 0x000fe200078e0217 */
[----:B------:R-:W-:Y:S02]  /*2c60*/  MOV R27, R22 ;  /* 0x00000016001b7202 */ /* 0x000fe40000000f00 */
[----:B------:R-:W-:-:S07]  /*2c70*/  MOV R24, R25 ;  /* 0x0000001900187202 */ /* 0x000fce0000000f00 */
[----:B------:R-:W-:Y:S05]  /*2c80*/  WARPSYNC.COLLECTIVE R26, `(.L_x_1837) ;  /* 0x000000001a087348 */ /* 0x000fea0003c00000 */
[----:B------:R0:W1:Y:S02]  /*2c90*/  SHFL.UP P0, R25, R27, R29, R32 ;  /* 0x0400001d1b197389 */ /* 0x0000640000000020 */
[----:B01----:R-:W-:Y:S01]  /*2ca0*/  ENDCOLLECTIVE ;  /* 0x000000000000791b */ /* 0x003fe20003800000 */
.L_x_1837:
        /* <DEDUP_REMOVED lines=9> */
.L_x_1838:
[----:B------:R-:W-:Y:S02]  /*2d40*/  ISETP.GE.AND P5, PT, R18, 0x2, PT ;  /* 0x000000021200780c */ /* 0x000fe40003fa6270 */
[----:B------:R-:W-:Y:S01]  /*2d50*/  ISETP.NE.AND P4, PT, R20, RZ, PT ;  /* 0x000000ff1400720c */ /* 0x000fe20003f85270 */
[----:B------:R-:W-:Y:S01]  /*2d60*/  IMAD.MOV.U32 R27, RZ, RZ, R21 ;  /* 0x000000ffff1b7224 */ /* 0x000fe200078e0015 */
[----:B------:R-:W-:-:S11]  /*2d70*/  MOV R23, R25 ;  /* 0x0000001900177202 */ /* 0x000fd60000000f00 */
[----:B------:R-:W-:Y:S05]  /*2d80*/  WARPSYNC.COLLECTIVE R26, `(.L_x_1839) ;  /* 0x000000001a087348 */ /* 0x000fea0003c00000 */
[----:B------:R0:W1:Y:S02]  /*2d90*/  SHFL.UP P0, R25, R27, R29, R32 ;  /* 0x0400001d1b197389 */ /* 0x0000640000000020 */
[----:B01----:R-:W-:Y:S01]  /*2da0*/  ENDCOLLECTIVE ;  /* 0x000000000000791b */ /* 0x003fe20003800000 */
.L_x_1839:
[----:B------:R-:W-:Y:S02]  /*2db0*/  @P5 IADD3 R20, R20, R23, RZ ;  /* 0x0000001714145210 */ /* 0x000fe40007ffe0ff */
[----:B------:R-:W-:Y:S02]  /*2dc0*/  MOV R27, R22 ;  /* 0x00000016001b7202 */ /* 0x000fe40000000f00 */
[----:B------:R-:W-:-:S07]  /*2dd0*/  MOV R24, R25 ;  /* 0x0000001900187202 */ /* 0x000fce0000000f00 */
[----:B------:R-:W-:Y:S05]  /*2de0*/  WARPSYNC.COLLECTIVE R26, `(.L_x_1840) ;  /* 0x000000001a087348 */ /* 0x000fea0003c00000 */
[----:B------:R0:W1:Y:S02]  /*2df0*/  SHFL.UP P0, R25, R27, R29, R32 ;  /* 0x0400001d1b197389 */ /* 0x0000640000000020 */
[----:B01----:R-:W-:Y:S01]  /*2e00*/  ENDCOLLECTIVE ;  /* 0x000000000000791b */ /* 0x003fe20003800000 */
.L_x_1840:
        /* <DEDUP_REMOVED lines=9> */
.L_x_1841:
[----:B------:R-:W-:Y:S02]  /*2ea0*/  ISETP.GE.AND P5, PT, R18, 0x4, PT ;  /* 0x000000041200780c */ /* 0x000fe40003fa6270 */
[----:B------:R-:W-:Y:S02]  /*2eb0*/  ISETP.NE.AND P4, PT, R20, RZ, PT ;  /* 0x000000ff1400720c */ /* 0x000fe40003f85270 */
[----:B------:R-:W-:Y:S02]  /*2ec0*/  MOV R27, R21 ;  /* 0x00000015001b7202 */ /* 0x000fe40000000f00 */
[----:B------:R-:W-:-:S09]  /*2ed0*/  MOV R23, R25 ;  /* 0x0000001900177202 */ /* 0x000fd20000000f00 */
[----:B------:R-:W-:Y:S05]  /*2ee0*/  WARPSYNC.COLLECTIVE R26, `(.L_x_1842) ;  /* 0x000000001a087348 */ /* 0x000fea0003c00000 */
[----:B------:R0:W1:Y:S02]  /*2ef0*/  SHFL.UP P0, R25, R27, R29, R32 ;  /* 0x0400001d1b197389 */ /* 0x0000640000000020 */
[----:B01----:R-:W-:Y:S01]  /*2f00*/  ENDCOLLECTIVE ;  /* 0x000000000000791b */ /* 0x003fe20003800000 */
.L_x_1842:
[----:B------:R-:W-:Y:S02]  /*2f10*/  @P5 IADD3 R20, R20, R23, RZ ;  /* 0x0000001714145210 */ /* 0x000fe40007ffe0ff */
[----:B------:R-:W-:Y:S01]  /*2f20*/  MOV R27, R22 ;  /* 0x00000016001b7202 */ /* 0x000fe20000000f00 */
[----:B------:R-:W-:-:S07]  /*2f30*/  IMAD.MOV.U32 R24, RZ, RZ, R25 ;  /* 0x000000ffff187224 */ /* 0x000fce00078e0019 */
[----:B------:R-:W-:Y:S05]  /*2f40*/  WARPSYNC.COLLECTIVE R26, `(.L_x_1843) ;  /* 0x000000001a087348 */ /* 0x000fea0003c00000 */
[----:B------:R0:W1:Y:S02]  /*2f50*/  SHFL.UP P0, R25, R27, R29, R32 ;  /* 0x0400001d1b197389 */ /* 0x0000640000000020 */
[----:B01----:R-:W-:Y:S01]  /*2f60*/  ENDCOLLECTIVE ;  /* 0x000000000000791b */ /* 0x003fe20003800000 */
.L_x_1843:
        /* <DEDUP_REMOVED lines=9> */
.L_x_1844:
[----:B------:R-:W-:Y:S02]  /*3000*/  ISETP.GE.AND P5, PT, R18, 0x8, PT ;  /* 0x000000081200780c */ /* 0x000fe40003fa6270 */
[----:B------:R-:W-:Y:S02]  /*3010*/  ISETP.NE.AND P4, PT, R20, RZ, PT ;  /* 0x000000ff1400720c */ /* 0x000fe40003f85270 */
[----:B------:R-:W-:Y:S02]  /*3020*/  MOV R27, R21 ;  /* 0x00000015001b7202 */ /* 0x000fe40000000f00 */
[----:B------:R-:W-:-:S09]  /*3030*/  MOV R23, R25 ;  /* 0x0000001900177202 */ /* 0x000fd20000000f00 */
[----:B------:R-:W-:Y:S05]  /*3040*/  WARPSYNC.COLLECTIVE R26, `(.L_x_1845) ;  /* 0x000000001a087348 */ /* 0x000fea0003c00000 */
[----:B------:R0:W1:Y:S02]  /*3050*/  SHFL.UP P0, R25, R27, R29, R32 ;  /* 0x0400001d1b197389 */ /* 0x0000640000000020 */
[----:B01----:R-:W-:Y:S01]  /*3060*/  ENDCOLLECTIVE ;  /* 0x000000000000791b */ /* 0x003fe20003800000 */
.L_x_1845:
[----:B------:R-:W-:Y:S01]  /*3070*/  @P5 IADD3 R20, R20, R23, RZ ;  /* 0x0000001714145210 */ /* 0x000fe20007ffe0ff */
[----:B------:R-:W-:Y:S01]  /*3080*/  IMAD.MOV.U32 R27, RZ, RZ, R22 ;  /* 0x000000ffff1b7224 */ /* 0x000fe200078e0016 */
[----:B------:R-:W-:-:S07]  /*3090*/  MOV R24, R25 ;  /* 0x0000001900187202 */ /* 0x000fce0000000f00 */
[----:B------:R-:W-:Y:S05]  /*30a0*/  WARPSYNC.COLLECTIVE R26, `(.L_x_1846) ;  /* 0x000000001a087348 */ /* 0x000fea0003c00000 */
[----:B------:R0:W1:Y:S02]  /*30b0*/  SHFL.UP P0, R25, R27, R29, R32 ;  /* 0x0400001d1b197389 */ /* 0x0000640000000020 */
[----:B01----:R-:W-:Y:S01]  /*30c0*/  ENDCOLLECTIVE ;  /* 0x000000000000791b */ /* 0x003fe20003800000 */
.L_x_1846:
        /* <DEDUP_REMOVED lines=9> */
.L_x_1847:
[----:B------:R-:W-:Y:S02]  /*3160*/  ISETP.GE.AND P4, PT, R18, 0x10, PT ;  /* 0x000000101200780c */ /* 0x000fe40003f86270 */
[----:B------:R-:W-:Y:S01]  /*3170*/  MOV R27, R21 ;  /* 0x00000015001b7202 */ /* 0x000fe20000000f00 */
[----:B------:R-:W-:-:S10]  /*3180*/  IMAD.MOV.U32 R23, RZ, RZ, R25 ;  /* 0x000000ffff177224 */ /* 0x000fd400078e0019 */
[----:B------:R-:W-:Y:S05]  /*3190*/  WARPSYNC.COLLECTIVE R26, `(.L_x_1848) ;  /* 0x000000001a087348 */ /* 0x000fea0003c00000 */
[----:B------:R0:W1:Y:S02]  /*31a0*/  SHFL.UP P0, R25, R27, R29, R32 ;  /* 0x0400001d1b197389 */ /* 0x0000640000000020 */
[----:B01----:R-:W-:Y:S01]  /*31b0*/  ENDCOLLECTIVE ;  /* 0x000000000000791b */ /* 0x003fe20003800000 */
.L_x_1848:
[----:B------:R-:W-:Y:S02]  /*31c0*/  MOV R27, R22 ;  /* 0x00000016001b7202 */ /* 0x000fe40000000f00 */
[----:B------:R-:W-:-:S07]  /*31d0*/  MOV R24, R25 ;  /* 0x0000001900187202 */ /* 0x000fce0000000f00 */
[----:B------:R-:W-:Y:S05]  /*31e0*/  WARPSYNC.COLLECTIVE R26, `(.L_x_1849) ;  /* 0x000000001a087348 */ /* 0x000fea0003c00000 */
[----:B------:R0:W1:Y:S02]  /*31f0*/  SHFL.UP P0, R25, R27, R29, R32 ;  /* 0x0400001d1b197389 */ /* 0x0000640000000020 */
[----:B01----:R-:W-:Y:S01]  /*3200*/  ENDCOLLECTIVE ;  /* 0x000000000000791b */ /* 0x003fe20003800000 */
.L_x_1849:
        /* <DEDUP_REMOVED lines=11> */
.L_x_1850:
[----:B------:R-:W-:Y:S01]  /*32c0*/  IMAD.MOV.U32 R27, RZ, RZ, R21 ;  /* 0x000000ffff1b7224 */ /* 0x000fe200078e0015 */
[----:B------:R-:W-:-:S07]  /*32d0*/  MOV R18, R25 ;  /* 0x0000001900127202 */ /* 0x000fce0000000f00 */
[----:B------:R-:W-:Y:S05]  /*32e0*/  WARPSYNC.COLLECTIVE R26, `(.L_x_1851) ;  /* 0x000000001a087348 */ /* 0x000fea0003c00000 */
[----:B------:R0:W1:Y:S02]  /*32f0*/  SHFL.UP P0, R25, R27, R29, R32 ;  /* 0x0400001d1b197389 */ /* 0x0000640000000020 */
[----:B01----:R-:W-:Y:S01]  /*3300*/  ENDCOLLECTIVE ;  /* 0x000000000000791b */ /* 0x003fe20003800000 */
.L_x_1851:
[----:B------:R-:W-:Y:S02]  /*3310*/  MOV R27, R22 ;  /* 0x00000016001b7202 */ /* 0x000fe40000000f00 */
[----:B------:R-:W-:-:S07]  /*3320*/  MOV R21, R25 ;  /* 0x0000001900157202 */ /* 0x000fce0000000f00 */
[----:B------:R-:W-:Y:S05]  /*3330*/  WARPSYNC.COLLECTIVE R26, `(.L_x_1852) ;  /* 0x000000001a087348 */ /* 0x000fea0003c00000 */
[----:B------:R0:W1:Y:S02]  /*3340*/  SHFL.UP P0, R25, R27, R29, R32 ;  /* 0x0400001d1b197389 */ /* 0x0000640000000020 */
[----:B01----:R-:W-:Y:S01]  /*3350*/  ENDCOLLECTIVE ;  /* 0x000000000000791b */ /* 0x003fe20003800000 */
.L_x_1852:
[----:B------:R-:W-:Y:S01]  /*3360*/  MOV R22, R25 ;  /* 0x0000001900167202 */ /* 0x000fe20000000f00 */
[----:B------:R-:W-:Y:S06]  /*3370*/  BRA `(.L_x_1853) ;  /* 0xfffffff000687947 */ /* 0x000fec000383ffff */
.L_x_1854:
        /* <DEDUP_REMOVED lines=16> */
.L_x_4493:


//--------------------- .text._Z30group_norm_nhwc_bwd_sum_kernelI11Fp32IOFp16WLi192EEv26Group_norm_nhwc_bwd_params --------------------------
	.section	.text._Z30group_norm_nhwc_bwd_sum_kernelI11Fp32IOFp16WLi192EEv26Group_norm_nhwc_bwd_params,"ax",@progbits
	.align	128
        .global         _Z30group_norm_nhwc_bwd_sum_kernelI11Fp32IOFp16WLi192EEv26Group_norm_nhwc_bwd_params
        .type           _Z30group_norm_nhwc_bwd_sum_kernelI11Fp32IOFp16WLi192EEv26Group_norm_nhwc_bwd_params,@function
        .size           _Z30group_norm_nhwc_bwd_sum_kernelI11Fp32IOFp16WLi192EEv26Group_norm_nhwc_bwd_params,(.L_x_4494 - _Z30group_norm_nhwc_bwd_sum_kernelI11Fp32IOFp16WLi192EEv26Group_norm_nhwc_bwd_params)
        .other          _Z30group_norm_nhwc_bwd_sum_kernelI11Fp32IOFp16WLi192EEv26Group_norm_nhwc_bwd_params,@"STO_CUDA_ENTRY STV_DEFAULT"
_Z30group_norm_nhwc_bwd_sum_kernelI11Fp32IOFp16WLi192EEv26Group_norm_nhwc_bwd_params:
.text._Z30group_norm_nhwc_bwd_sum_kernelI11Fp32IOFp16WLi192EEv26Group_norm_nhwc_bwd_params:
        /* <DEDUP_REMOVED lines=78> */
.L_x_1856:
[----:B------:R-:W-:Y:S05]  /*04e0*/  BSYNC B0 ;  /* 0x0000000000007941 */ /* 0x000fea0003800000 */
.L_x_1855:
[----:B------:R-:W0:Y:S01]  /*04f0*/  S2UR UR7, SR_CTAID.Y ;  /* 0x00000000000779c3 */ /* 0x000e220000002600 */
[C---:B------:R-:W-:Y:S02]  /*0500*/  IMAD R12, R9.reuse, R17, R6 ;  /* 0x00000011090c7224 */ /* 0x040fe400078e0206 */
[----:B-----5:R-:W-:Y:S01]  /*0510*/  FFMA.FTZ R20, -R14, R14, R15 ;  /* 0x0000000e0e147223 */ /* 0x020fe2000001010f */
[----:B------:R-:W-:Y:S01]  /*0520*/  ISETP.NE.U32.AND P4, PT, R9, RZ, PT ;  /* 0x000000ff0900720c */ /* 0x000fe20003f85070 */
[----:B------:R-:W-:Y:S01]  /*0530*/  HFMA2.MMA R15, -RZ, RZ, 0, 0 ;  /* 0x00000000ff0f7435 */ /* 0x000fe200000001ff */
[----:B------:R-:W-:Y:S02]  /*0540*/  CS2R R28, SRZ ;  /* 0x00000000001c7805 */ /* 0x000fe4000001ff00 */
[----:B------:R-:W-:Y:S02]  /*0550*/  ISETP.GE.U32.AND P1, PT, R12, R9, PT ;  /* 0x000000090c00720c */ /* 0x000fe40003f26070 */
[----:B------:R-:W-:-:S02]  /*0560*/  CS2R R26, SRZ ;  /* 0x00000000001a7805 */ /* 0x000fc4000001ff00 */
[----:B------:R-:W-:Y:S01]  /*0570*/  FSETP.GTU.FTZ.AND P2, PT, R20, RZ, PT ;  /* 0x000000ff1400720b */ /* 0x000fe20003f5c000 */
[----:B------:R-:W1:Y:S08]  /*0580*/  LDC.64 R10, c[0x0][0x290] ;  /* 0x0000a400ff0a7b82 */ /* 0x000e700000000a00 */
[----:B------:R-:W-:Y:S01]  /*0590*/  @P1 IMAD.IADD R12, R12, 0x1, -R9 ;  /* 0x000000010c0c1824 */ /* 0x000fe200078e0a09 */
[----:B------:R-:W-:-:S03]  /*05a0*/  @P1 IADD3 R16, R16, 0x1, RZ ;  /* 0x0000000110101810 */ /* 0x000fc60007ffe0ff */
[----:B------:R-:W2:Y:S01]  /*05b0*/  @P2 LDC R13, c[0x0][0x250] ;  /* 0x00009400ff0d2b82 */ /* 0x000ea20000000800 */
[----:B------:R-:W-:Y:S01]  /*05c0*/  ISETP.GE.U32.AND P3, PT, R12, R9, PT ;  /* 0x000000090c00720c */ /* 0x000fe20003f66070 */
[----:B0-----:R-:W-:-:S05]  /*05d0*/  IMAD R12, R4, UR7, RZ ;  /* 0x00000007040c7c24 */ /* 0x001fca000f8e02ff */
[----:B------:R-:W-:Y:S02]  /*05e0*/  SHF.R.S32.HI R23, RZ, 0x1f, R12 ;  /* 0x0000001fff177819 */ /* 0x000fe4000001140c */
[----:B------:R-:W-:-:S04]  /*05f0*/  IADD3 R5, P5, R12, R4, RZ ;  /* 0x000000040c057210 */ /* 0x000fc80007fbe0ff */
[----:B------:R-:W-:Y:S02]  /*0600*/  LEA.HI.X.SX32 R4, R4, R23, 0x1, P5 ;  /* 0x0000001704047211 */ /* 0x000fe400028f0eff */
[----:B-1----:R-:W-:Y:S02]  /*0610*/  ISETP.LT.U32.AND P1, PT, R5, R10, PT ;  /* 0x0000000a0500720c */ /* 0x002fe40003f21070 */
[----:B------:R-:W-:Y:S02]  /*0620*/  @P3 IADD3 R16, R16, 0x1, RZ ;  /* 0x0000000110103810 */ /* 0x000fe40007ffe0ff */
[----:B------:R-:W-:Y:S01]  /*0630*/  ISETP.LT.AND.EX P1, PT, R4, R11, PT, P1 ;  /* 0x0000000b0400720c */ /* 0x000fe20003f21310 */
[----:B------:R-:W-:Y:S01]  /*0640*/  IMAD.MOV.U32 R4, RZ, RZ, 0x3f800000 ;  /* 0x3f800000ff047424 */ /* 0x000fe200078e00ff */
[----:B------:R-:W-:Y:S01]  /*0650*/  SEL R3, R3, R16, !P4 ;  /* 0x0000001003037207 */ /* 0x000fe20006000000 */
[----:B--2---:R-:W-:Y:S01]  /*0660*/  @P2 FADD.FTZ R11, R20, R13 ;  /* 0x0000000d140b2221 */ /* 0x004fe20000010000 */
[----:B------:R-:W-:-:S02]  /*0670*/  SEL R5, R5, R10, P1 ;  /* 0x0000000a05057207 */ /* 0x000fc40000800000 */
[----:B------:R-:W-:Y:S01]  /*0680*/  IADD3 R10, -R3, RZ, RZ ;  /* 0x000000ff030a7210 */ /* 0x000fe20007ffe1ff */
[----:B------:R0:W1:Y:S01]  /*0690*/  @P2 MUFU.RSQ R4, R11 ;  /* 0x0000000b00042308 */ /* 0x0000620000001400 */
[----:B------:R-:W-:-:S03]  /*06a0*/  ISETP.GE.AND P1, PT, R12, R5, PT ;  /* 0x000000050c00720c */ /* 0x000fc60003f26270 */
[----:B------:R-:W-:Y:S02]  /*06b0*/  IMAD R6, R9, R10, R6 ;  /* 0x0000000a09067224 */ /* 0x000fe400078e0206 */
        /* <DEDUP_REMOVED lines=29> */
[----:B------:R-:W2:Y:S04]  /*0890*/  @!P0 LDC.64 R24, c[0x0][0x228] ;  /* 0x00008a00ff188b82 */ /* 0x000ea80000000a00 */
[----:B------:R-:W-:-:S02]  /*08a0*/  @!P0 IADD3 R9, R23, R9, RZ ;  /* 0x0000000917098210 */ /* 0x000fc40007ffe0ff */
        /* <DEDUP_REMOVED lines=42> */
.L_x_1859:
[----:B------:R-:W-:Y:S05]  /*0b50*/  @!P2 BRA `(.L_x_1857) ;  /* 0x0000001000dca947 */ /* 0x000fea0003800000 */
[----:B------:R-:W-:-:S05]  /*0b60*/  VIADD R21, R12, 0x1 ;  /* 0x000000010c157836 */ /* 0x000fca0000000000 */
[----:B------:R-:W-:-:S07]  /*0b70*/  SHF.R.S32.HI R20, RZ, 0x1f, R21 ;  /* 0x0000001fff147819 */ /* 0x000fce0000011415 */
.L_x_1860:
        /* <DEDUP_REMOVED lines=27> */
[----:B------:R-:W-:Y:S01]  /*0d30*/  @!P0 IADD3 R35, R25, R35, RZ ;  /* 0x0000002319238210 */ /* 0x000fe20007ffe0ff */
[----:B------:R-:W-:-:S03]  /*0d40*/  @!P0 IMAD.SHL.U32 R25, R24, 0x4, RZ ;  /* 0x0000000418198824 */ /* 0x000fc600078e00ff */
        /* <DEDUP_REMOVED lines=81> */
.L_x_1858:
[----:B------:R-:W-:Y:S01]  /*1260*/  LOP3.LUT P1, R7, R10, 0x3, RZ, 0xc0, !PT ;  /* 0x000000030a077812 */ /* 0x000fe2000782c0ff */
[----:B------:R-:W-:Y:S01]  /*1270*/  IMAD.IADD R8, R16, 0x1, -R9 ;  /* 0x0000000110087824 */ /* 0x000fe200078e0a09 */
[----:B------:R-:W-:Y:S01]  /*1280*/  HFMA2.MMA R9, -RZ, RZ, 0, 0 ;  /* 0x00000000ff097435 */ /* 0x000fe200000001ff */
[----:B------:R-:W-:Y:S02]  /*1290*/  CS2R R26, SRZ ;  /* 0x00000000001a7805 */ /* 0x000fe4000001ff00 */
[----:B------:R-:W-:Y:S02]  /*12a0*/  CS2R R28, SRZ ;  /* 0x00000000001c7805 */ /* 0x000fe4000001ff00 */
[----:B------:R-:W-:-:S06]  /*12b0*/  MOV R15, RZ ;  /* 0x000000ff000f7202 */ /* 0x000fcc0000000f00 */
[----:B------:R-:W-:Y:S05]  /*12c0*/  @!P1 BRA `(.L_x_1861) ;  /* 0x0000000000ac9947 */ /* 0x000fea0003800000 */
[----:B------:R-:W-:Y:S02]  /*12d0*/  CS2R R26, SRZ ;  /* 0x00000000001a7805 */ /* 0x000fe4000001ff00 */
[----:B------:R-:W-:Y:S01]  /*12e0*/  CS2R R28, SRZ ;  /* 0x00000000001c7805 */ /* 0x000fe2000001ff00 */
[----:B------:R-:W-:Y:S01]  /*12f0*/  IMAD.MOV.U32 R9, RZ, RZ, RZ ;  /* 0x000000ffff097224 */ /* 0x000fe200078e00ff */
[----:B------:R-:W-:-:S07]  /*1300*/  MOV R15, RZ ;  /* 0x000000ff000f7202 */ /* 0x000fce0000000f00 */
.L_x_1862:
        /* <DEDUP_REMOVED lines=39> */
.L_x_1861:
[----:B------:R-:W-:-:S13]  /*1580*/  ISETP.GE.U32.AND P0, PT, R8, 0x3, PT ;  /* 0x000000030800780c */ /* 0x000fda0003f06070 */
[----:B------:R-:W-:Y:S05]  /*1590*/  @!P0 BRA `(.L_x_1857) ;  /* 0x00000008004c8947 */ /* 0x000fea0003800000 */
[----:B------:R-:W-:Y:S01]  /*15a0*/  ULDC.64 UR6, c[0x0][0x288] ;  /* 0x0000a20000067ab9 */ /* 0x000fe20000000a00 */
[----:B------:R-:W-:Y:S02]  /*15b0*/  SHF.R.S32.HI R7, RZ, 0x1f, R12 ;  /* 0x0000001fff077819 */ /* 0x000fe4000001140c */
[----:B------:R-:W-:Y:S02]  /*15c0*/  ISETP.GE.U32.AND P0, PT, R18, UR6, PT ;  /* 0x0000000612007c0c */ /* 0x000fe4000bf06070 */
[----:B------:R-:W-:Y:S02]  /*15d0*/  MOV R8, R12 ;  /* 0x0000000c00087202 */ /* 0x000fe40000000f00 */
[----:B------:R-:W-:-:S13]  /*15e0*/  ISETP.GE.AND.EX P0, PT, R19, UR7, PT, P0 ;  /* 0x0000000713007c0c */ /* 0x000fda000bf06300 */
.L_x_1863:
        /* <DEDUP_REMOVED lines=16> */
[----:B------:R-:W-:Y:S01]  /*16f0*/  @!P0 IADD3.X R17, R20, R17, RZ, P2, !PT ;  /* 0x0000001114118210 */ /* 0x000fe200017fe4ff */
[----:B------:R0:W2:Y:S04]  /*1700*/  @!P0 LDG.E.64 R12, desc[UR4][R18.64] ;  /* 0x00000004120c8981 */ /* 0x0000a8000c1e1b00 */
[----:B------:R3:W4:Y:S01]  /*1710*/  @!P0 LDG.E.64 R10, desc[UR4][R16.64] ;  /* 0x00000004100a8981 */ /* 0x000722000c1e1b00 */
[----:B------:R-:W-:-:S02]  /*1720*/  @!P0 IADD3 R21, P1, R8, 0x1, RZ ;  /* 0x0000000108158810 */ /* 0x000fc40007f3e0ff */
[----:B------:R-:W-:Y:S02]  /*1730*/  CS2R R24, SRZ ;  /* 0x0000000000187805 */ /* 0x000fe4000001ff00 */
        /* <DEDUP_REMOVED lines=9> */
[----:B------:R-:W3:Y:S02]  /*17d0*/  @!P0 LDC.64 R16, c[0x0][0x288] ;  /* 0x0000a200ff108b82 */ /* 0x000ee40000000a00 */
[----:B------:R-:W-:Y:S01]  /*17e0*/  @!P0 IMAD.IADD R21, R23, 0x1, R21 ;  /* 0x0000000117158824 */ /* 0x000fe200078e0215 */
[----:B0-----:R-:W-:-:S04]  /*17f0*/  @!P0 IADD3 R18, P1, R34, R18, RZ ;  /* 0x0000001222128210 */ /* 0x001fc80007f3e0ff */
[----:B------:R-:W-:Y:S02]  /*1800*/  @!P0 SHF.L.U64.HI R22, R22, 0x2, R21 ;  /* 0x0000000216168819 */ /* 0x000fe40000010215 */
[----:B------:R-:W0:Y:S02]  /*1810*/  @!P0 LDC.64 R20, c[0x0][0x228] ;  /* 0x00008a00ff148b82 */ /* 0x000e240000000a00 */
[----:B------:R-:W-:Y:S02]  /*1820*/  @!P0 IADD3.X R19, R22, R19, RZ, P1, !PT ;  /* 0x0000001316138210 */ /* 0x000fe40000ffe4ff */
[----:B------:R-:W-:Y:S02]  /*1830*/  @!P0 IADD3 R35, P1, R8, 0x2, RZ ;  /* 0x0000000208238810 */ /* 0x000fe40007f3e0ff */
[----:B------:R-:W-:Y:S01]  /*1840*/  @!P0 MOV R37, R31 ;  /* 0x0000001f00258202 */ /* 0x000fe20000000f00 */
[----:B------:R5:W4:Y:S02]  /*1850*/  @!P0 LDG.E.64 R24, desc[UR4][R18.64] ;  /* 0x0000000412188981 */ /* 0x000b24000c1e1b00 */
[----:B------:R-:W-:-:S04]  /*1860*/  @!P0 IMAD.X R23, RZ, RZ, R7, P1 ;  /* 0x000000ffff178224 */ /* 0x000fc800008e0607 */
[----:B---3--:R-:W-:Y:S01]  /*1870*/  @!P0 IMAD R36, R23, R16, RZ ;  /* 0x0000001017248224 */ /* 0x008fe200078e02ff */
[----:B-----5:R-:W3:Y:S03]  /*1880*/  @!P0 LDC.64 R18, c[0x0][0x228] ;  /* 0x00008a00ff128b82 */ /* 0x020ee60000000a00 */
[----:B------:R-:W-:Y:S01]  /*1890*/  @!P0 IMAD R23, R35, R17, R36 ;  /* 0x0000001123178224 */ /* 0x000fe200078e0224 */
[----:B------:R-:W-:Y:S02]  /*18a0*/  @!P0 MOV R36, R32 ;  /* 0x0000002000248202 */ /* 0x000fe40000000f00 */
[----:B0-----:R-:W-:-:S03]  /*18b0*/  @!P0 IADD3 R20, P1, R34, R20, RZ ;  /* 0x0000001422148210 */ /* 0x001fc60007f3e0ff */
[----:B------:R-:W-:Y:S02]  /*18c0*/  @!P0 IMAD.WIDE.U32 R36, R35, R16, R36 ;  /* 0x0000001023248225 */ /* 0x000fe400078e0024 */
[----:B------:R-:W0:Y:S01]  /*18d0*/  @!P0 LDC.64 R16, c[0x0][0x230] ;  /* 0x00008c00ff108b82 */ /* 0x000e220000000a00 */
[----:B------:R-:W-:Y:S01]  /*18e0*/  @!P0 IADD3.X R21, R22, R21, RZ, P1, !PT ;  /* 0x0000001516158210 */ /* 0x000fe20000ffe4ff */
[----:B------:R-:W-:Y:S01]  /*18f0*/  @!P0 IMAD.IADD R23, R37, 0x1, R23 ;  /* 0x0000000125178824 */ /* 0x000fe200078e0217 */
[----:B------:R-:W-:-:S04]  /*1900*/  @!P0 SHF.L.U32 R37, R36, 0x2, RZ ;  /* 0x0000000224258819 */ /* 0x000fc800000006ff */
[----:B------:R-:W-:Y:S02]  /*1910*/  @!P0 SHF.L.U64.HI R34, R36, 0x2, R23 ;  /* 0x0000000224228819 */ /* 0x000fe40000010217 */
[----:B------:R-:W-:-:S06]  /*1920*/  CS2R R22, SRZ ;  /* 0x0000000000167805 */ /* 0x000fcc000001ff00 */
[----:B------:R0:W5:Y:S01]  /*1930*/  @!P0 LDG.E.64 R22, desc[UR4][R20.64] ;  /* 0x0000000414168981 */ /* 0x000162000c1e1b00 */
[C---:B---3--:R-:W-:Y:S02]  /*1940*/  @!P0 IADD3 R18, P2, R37.reuse, R18, RZ ;  /* 0x0000001225128210 */ /* 0x048fe40007f5e0ff */
[----:B0-----:R-:W-:-:S05]  /*1950*/  @!P0 IADD3 R20, P1, R37, R16, RZ ;  /* 0x0000001025148210 */ /* 0x001fca0007f3e0ff */
[C---:B------:R-:W-:Y:S01]  /*1960*/  @!P0 IMAD.X R21, R34.reuse, 0x1, R17, P1 ;  /* 0x0000000122158824 */ /* 0x040fe200008e0611 */
        /* <DEDUP_REMOVED lines=19> */
[----:B------:R-:W-:Y:S02]  /*1aa0*/  @!P0 IMAD R27, R37, R19, R36 ;  /* 0x00000013251b8224 */ /* 0x000fe400078e0224 */
[----:B------:R-:W0:Y:S01]  /*1ab0*/  @!P0 LDC.64 R18, c[0x0][0x230] ;  /* 0x00008c00ff128b82 */ /* 0x000e220000000a00 */
[----:B------:R-:W-:Y:S02]  /*1ac0*/  @!P0 IMAD.SHL.U32 R36, R34, 0x4, RZ ;  /* 0x0000000422248824 */ /* 0x000fe400078e00ff */
[----:B------:R-:W-:-:S04]  /*1ad0*/  @!P0 IADD3 R27, R35, R27, RZ ;  /* 0x0000001b231b8210 */ /* 0x000fc80007ffe0ff */
        /* <DEDUP_REMOVED lines=20> */
[----:B------:R-:W-:-:S02]  /*1c20*/  IMAD.X R7, RZ, RZ, R7, P2 ;  /* 0x000000ffff077224 */ /* 0x000fc400010e0607 */
[----:B-----5:R-:W-:Y:S01]  /*1c30*/  FFMA.FTZ R34, R25, R23, R34 ;  /* 0x0000001719227223 */ /* 0x020fe20000010022 */
[----:B------:R-:W-:Y:S01]  /*1c40*/  FADD.FTZ R24, R11, R29 ;  /* 0x0000001d0b187221 */ /* 0x000fe20000010000 */
[----:B------:R-:W-:Y:S01]  /*1c50*/  FFMA.FTZ R12, R13, R11, R12 ;  /* 0x0000000b0d0c7223 */ /* 0x000fe2000001000c */
[----:B------:R-:W-:Y:S01]  /*1c60*/  FMUL.FTZ R15, R15, R4 ;  /* 0x000000040f0f7220 */ /* 0x000fe20000410000 */
[----:B------:R-:W-:Y:S01]  /*1c70*/  FMUL.FTZ R29, R22, R2 ;  /* 0x00000002161d7220 */ /* 0x000fe20000410000 */
[----:B------:R-:W-:Y:S02]  /*1c80*/  FADD.FTZ R11, R28, R22 ;  /* 0x000000161c0b7221 */ /* 0x000fe40000010000 */
        /* <DEDUP_REMOVED lines=36> */
.L_x_1857:
        /* <DEDUP_REMOVED lines=120> */
[----:B------:R-:W-:-:S04]  /*2650*/  @P6 FSEL R4, R37, R4, !P0 ;  /* 0x0000000425046208 */ /* 0x000fc80004000000 */
[----:B------:R-:W0:Y:S04]  /*2660*/  SHFL.UP PT, R30, R30, 0x1, RZ ;  /* 0x042000001e1e7989 */ /* 0x000e2800000e00ff */
[----:B------:R1:W2:Y:S04]  /*2670*/  SHFL.UP PT, R31, R32, 0x1, RZ ;  /* 0x04200000201f7989 */ /* 0x0002a800000e00ff */
[----:B------:R-:W3:Y:S02]  /*2680*/  SHFL.UP PT, R4, R4, 0x1, RZ ;  /* 0x0420000004047989 */ /* 0x000ee400000e00ff */
.L_x_1887:
[----:B------:R-:W-:Y:S01]  /*2690*/  P2R R2, PR, RZ, 0x2 ;  /* 0x00000002ff027803 */ /* 0x000fe20000000000 */
[----:B------:R-:W4:Y:S01]  /*26a0*/  S2R R26, SR_TID.X ;  /* 0x00000000001a7919 */ /* 0x000f220000002100 */
[----:B------:R-:W-:Y:S02]  /*26b0*/  ISETP.NE.AND P1, PT, R0, RZ, PT ;  /* 0x000000ff0000720c */ /* 0x000fe40003f25270 */
[----:B------:R-:W-:Y:S02]  /*26c0*/  PLOP3.LUT P0, PT, PT, PT, PT, 0x80, 0x0 ;  /* 0x000000000000781c */ /* 0x000fe40003f0f070 */
[----:B------:R-:W-:-:S09]  /*26d0*/  MOV R5, 0x400 ;  /* 0x0000040000057802 */ /* 0x000fd20000000f00 */
[----:B------:R-:W-:-:S04]  /*26e0*/  @P1 ISETP.NE.AND P6, PT, R10, RZ, PT ;  /* 0x000000ff0a00120c */ /* 0x000fc80003fc5270 */
[----:B------:R-:W-:Y:S02]  /*26f0*/  @P1 PLOP3.LUT P0, PT, P6, PT, PT, 0x80, 0x0 ;  /* 0x000000000000181c */ /* 0x000fe4000370f070 */
[----:B------:R-:W-:Y:S02]  /*2700*/  ISETP.NE.AND P1, PT, R2, RZ, PT ;  /* 0x000000ff0200720c */ /* 0x000fe40003f25270 */
[----:B------:R-:W5:Y:S01]  /*2710*/  S2R R2, SR_CgaCtaId ;  /* 0x0000000000027919 */ /* 0x000f620000008800 */
[----:B------:R-:W-:-:S08]  /*2720*/  ISETP.NE.AND P6, PT, R0, RZ, PT ;  /* 0x000000ff0000720c */ /* 0x000fd00003fc5270 */
[----:B0-----:R-:W-:Y:S01]  /*2730*/  @!P0 FADD.FTZ R23, R30, R23 ;  /* 0x000000171e178221 */ /* 0x001fe20000010000 */
[----:B---3--:R-:W-:-:S03]  /*2740*/  @!P0 FADD.FTZ R20, R4, R20 ;  /* 0x0000001404148221 */ /* 0x008fc60000010000 */
[----:B------:R-:W-:Y:S01]  /*2750*/  @!P5 FADD.FTZ R24, R24, R23 ;  /* 0x000000171818d221 */ /* 0x000fe20000010000 */
[----:B--2---:R-:W-:Y:S01]  /*2760*/  @P6 IADD3 R10, R31, R10, RZ ;  /* 0x0000000a1f0a6210 */ /* 0x004fe20007ffe0ff */
[----:B------:R-:W-:Y:S02]  /*2770*/  @!P5 FADD.FTZ R22, R22, R20 ;  /* 0x000000141616d221 */ /* 0x000fe40000010000 */
[----:B------:R-:W-:Y:S01]  /*2780*/  @!P4 FADD.FTZ R18, R18, R24 ;  /* 0x000000181212c221 */ /* 0x000fe20000010000 */
[----:B------:R-:W-:Y:S01]  /*2790*/  IADD3 R0, R25, R10, RZ ;  /* 0x0000000a19007210 */ /* 0x000fe20007ffe0ff */
[----:B------:R-:W-:Y:S02]  /*27a0*/  @!P4 FADD.FTZ R19, R19, R22 ;  /* 0x000000161313c221 */ /* 0x000fe40000010000 */
[----:B------:R-:W-:Y:S02]  /*27b0*/  @!P3 FADD.FTZ R17, R17, R18 ;  /* 0x000000121111b221 */ /* 0x000fe40000010000 */
[----:B------:R-:W-:-:S02]  /*27c0*/  IMAD.IADD R21, R21, 0x1, R0 ;  /* 0x0000000115157824 */ /* 0x000fc400078e0200 */
[----:B------:R-:W-:Y:S01]  /*27d0*/  @!P3 FADD.FTZ R14, R14, R19 ;  /* 0x000000130e0eb221 */ /* 0x000fe20000010000 */
[----:B------:R-:W-:Y:S02]  /*27e0*/  @!P2 FADD.FTZ R12, R12, R17 ;  /* 0x000000110c0ca221 */ /* 0x000fe40000010000 */
[----:B------:R-:W-:Y:S01]  /*27f0*/  IADD3 R16, R16, R21, RZ ;  /* 0x0000001510107210 */ /* 0x000fe20007ffe0ff */
[----:B------:R-:W-:Y:S01]  /*2800*/  @!P2 FADD.FTZ R11, R11, R14 ;  /* 0x0000000e0b0ba221 */ /* 0x000fe20000010000 */
[----:B------:R-:W-:Y:S01]  /*2810*/  @!P1 FADD.FTZ R7, R7, R12 ;  /* 0x0000000c07079221 */ /* 0x000fe20000010000 */
[----:B-----5:R-:W-:Y:S02]  /*2820*/  LEA R5, R2, R5, 0x18 ;  /* 0x0000000502057211 */ /* 0x020fe400078ec0ff */
[----:B------:R-:W-:Y:S01]  /*2830*/  @!P1 FADD.FTZ R6, R6, R11 ;  /* 0x0000000b06069221 */ /* 0x000fe20000010000 */
[----:B------:R-:W-:Y:S02]  /*2840*/  IADD3 R13, R13, R16, RZ ;  /* 0x000000100d0d7210 */ /* 0x000fe40007ffe0ff */
[----:B----4-:R-:W-:-:S03]  /*2850*/  IMAD R5, R26, 0x54, R5 ;  /* 0x000000541a057824 */ /* 0x010fc600078e0205 */
[----:B------:R-:W-:Y:S02]  /*2860*/  IMAD.IADD R8, R8, 0x1, R13 ;  /* 0x0000000108087824 */ /* 0x000fe400078e020d */
        /* <DEDUP_REMOVED lines=18> */
.L_x_1865:
[----:B------:R-:W-:Y:S05]  /*2990*/  BSYNC B0 ;  /* 0x0000000000007941 */ /* 0x000fea0003800000 */
.L_x_1864:
        /* <DEDUP_REMOVED lines=22> */
[----:B------:R-:W-:Y:S01]  /*2b00*/  @!P2 LEA R2, R13, R2, 0x18 ;  /* 0x000000020d02a211 */ /* 0x000fe200078ec0ff */
[----:B------:R-:W-:Y:S03]  /*2b10*/  @!P2 LDS R5, [R14+0x18] ;  /* 0x000018000e05a984 */ /* 0x000fe60000000800 */
[----:B------:R-:W-:Y:S01]  /*2b20*/  @!P2 LEA R2, R3, R2, 0x3 ;  /* 0x000000020302a211 */ /* 0x000fe200078e18ff */
[----:B------:R-:W3:Y:S01]  /*2b30*/  @!P2 LDS R4, [R14+0x14] ;  /* 0x000014000e04a984 */ /* 0x000ee20000000800 */
        /* <DEDUP_REMOVED lines=13> */
[----:B------:R-:W-:-:S05]  /*2c10*/  LEA R7, R13, R2, 0x18 ;  /* 0x000000020d077211 */ /* 0x000fca00078ec0ff */
        /* <DEDUP_REMOVED lines=10> */
.L_x_1868:
[----:B------:R-:W-:Y:S05]  /*2cc0*/  BSYNC B0 ;  /* 0x0000000000007941 */ /* 0x000fea0003800000 */
.L_x_1867:
[----:B------:R-:W-:Y:S05]  /*2cd0*/  @P1 EXIT ;  /* 0x000000000000194d */ /* 0x000fea0003800000 */
[----:B0-2---:R-:W0:Y:S01]  /*2ce0*/  LDC R2, c[0x0][0x270] ;  /* 0x00009c00ff027b82 */ /* 0x005e220000000800 */
[----:B------:R-:W-:-:S07]  /*2cf0*/  ULDC.64 UR6, c[0x0][0x268] ;  /* 0x00009a0000067ab9 */ /* 0x000fce0000000a00 */
[----:B------:R-:W2:Y:S01]  /*2d00*/  LDC R7, c[0x0][RZ] ;  /* 0x00000000ff077b82 */ /* 0x000ea20000000800 */
        /* <DEDUP_REMOVED lines=18> */
.L_x_1866:
[----:B------:R-:W-:Y:S01]  /*2e30*/  HFMA2.MMA R2, -RZ, RZ, 0, 5.9604644775390625e-08 ;  /* 0x00000001ff027435 */ /* 0x000fe200000001ff */
[----:B------:R-:W-:Y:S01]  /*2e40*/  MOV R5, R32 ;  /* 0x0000002000057202 */ /* 0x000fe20000000f00 */
[----:B------:R-:W-:Y:S01]  /*2e50*/  IMAD.MOV.U32 R26, RZ, RZ, RZ ;  /* 0x000000ffff1a7224 */ /* 0x000fe200078e00ff */
[----:B------:R-:W-:Y:S02]  /*2e60*/  MOV R27, 0xffffffff ;  /* 0xffffffff001b7802 */ /* 0x000fe40000000f00 */
[----:B------:R-:W-:-:S13]  /*2e70*/  ISETP.NE.AND P6, PT, R32, RZ, PT ;  /* 0x000000ff2000720c */ /* 0x000fda0003fc5270 */
[----:B------:R-:W-:Y:S05]  /*2e80*/  WARPSYNC.COLLECTIVE R27, `(.L_x_1869) ;  /* 0x000000001b087348 */ /* 0x000fea0003c00000 */
[----:B------:R0:W1:Y:S02]  /*2e90*/  SHFL.UP P0, R35, R5, R2, R26 ;  /* 0x0400000205237389 */ /* 0x000064000000001a */
[----:B01----:R-:W-:Y:S01]  /*2ea0*/  ENDCOLLECTIVE ;  /* 0x000000000000791b */ /* 0x003fe20003800000 */
.L_x_1869:
[----:B------:R-:W-:Y:S01]  /*2eb0*/  IMAD.MOV.U32 R5, RZ, RZ, R30 ;  /* 0x000000ffff057224 */ /* 0x000fe200078e001e */
[----:B------:R-:W-:-:S07]  /*2ec0*/  MOV R33, R35 ;  /* 0x0000002300217202 */ /* 0x000fce0000000f00 */
[----:B------:R-:W-:Y:S05]  /*2ed0*/  WARPSYNC.COLLECTIVE R27, `(.L_x_1870) ;  /* 0x000000001b087348 */ /* 0x000fea0003c00000 */
[----:B------:R0:W1:Y:S02]  /*2ee0*/  SHFL.UP P0, R35, R5, R2, R26 ;  /* 0x0400000205237389 */ /* 0x000064000000001a */
[----:B01----:R-:W-:Y:S01]  /*2ef0*/  ENDCOLLECTIVE ;  /* 0x000000000000791b */ /* 0x003fe20003800000 */
.L_x_1870:
[----:B------:R-:W-:Y:S02]  /*2f00*/  MOV R5, R4 ;  /* 0x0000000400057202 */ /* 0x000fe40000000f00 */
[----:B------:R-:W-:Y:S01]  /*2f10*/  ISETP.GE.AND P0, PT, R31, 0x1, PT ;  /* 0x000000011f00780c */ /* 0x000fe20003f06270 */
[----:B------:R-:W-:-:S12]  /*2f20*/  FADD.FTZ R35, R30, R35 ;  /* 0x000000231e237221 */ /* 0x000fd80000010000 */
[----:B------:R-:W-:-:S07]  /*2f30*/  @P0 FSEL R30, R35, R30, !P6 ;  /* 0x0000001e231e0208 */ /* 0x000fce0007000000 */
[----:B------:R-:W-:Y:S05]  /*2f40*/  WARPSYNC.COLLECTIVE R27, `(.L_x_1871) ;  /* 0x000000001b087348 */ /* 0x000fea0003c00000 */
[----:B------:R0:W1:Y:S02]  /*2f50*/  SHFL.UP P0, R35, R5, R2, R26 ;  /* 0x0400000205237389 */ /* 0x000064000000001a */
[----:B01----:R-:W-:Y:S01]  /*2f60*/  ENDCOLLECTIVE ;  /* 0x000000000000791b */ /* 0x003fe20003800000 */
.L_x_1871:
[----:B------:R-:W-:Y:S01]  /*2f70*/  HFMA2.MMA R2, -RZ, RZ, 0, 1.1920928955078125e-07 ;  /* 0x00000002ff027435 */ /* 0x000fe200000001ff */
        /* <DEDUP_REMOVED lines=10> */
.L_x_1872:
[----:B------:R-:W-:Y:S01]  /*3020*/  IMAD.MOV.U32 R5, RZ, RZ, R30 ;  /* 0x000000ffff057224 */ /* 0x000fe200078e001e */
[----:B------:R-:W-:-:S07]  /*3030*/  MOV R33, R35 ;  /* 0x0000002300217202 */ /* 0x000fce0000000f00 */
[----:B------:R-:W-:Y:S05]  /*3040*/  WARPSYNC.COLLECTIVE R27, `(.L_x_1873) ;  /* 0x000000001b087348 */ /* 0x000fea0003c00000 */
[----:B------:R0:W1:Y:S02]  /*3050*/  SHFL.UP P0, R35, R5, R2, R26 ;  /* 0x0400000205237389 */ /* 0x000064000000001a */
[----:B01----:R-:W-:Y:S01]  /*3060*/  ENDCOLLECTIVE ;  /* 0x000000000000791b */ /* 0x003fe20003800000 */
.L_x_1873:
[----:B------:R-:W-:Y:S02]  /*3070*/  MOV R5, R4 ;  /* 0x0000000400057202 */ /* 0x000fe40000000f00 */
[----:B------:R-:W-:Y:S01]  /*3080*/  ISETP.GE.AND P0, PT, R31, 0x2, PT ;  /* 0x000000021f00780c */ /* 0x000fe20003f06270 */
[----:B------:R-:W-:-:S12]  /*3090*/  FADD.FTZ R35, R30, R35 ;  /* 0x000000231e237221 */ /* 0x000fd80000010000 */
[----:B------:R-:W-:-:S07]  /*30a0*/  @P0 FSEL R30, R35, R30, !P6 ;  /* 0x0000001e231e0208 */ /* 0x000fce0007000000 */
[----:B------:R-:W-:Y:S05]  /*30b0*/  WARPSYNC.COLLECTIVE R27, `(.L_x_1874) ;  /* 0x000000001b087348 */ /* 0x000fea0003c00000 */
[----:B------:R0:W1:Y:S02]  /*30c0*/  SHFL.UP P0, R35, R5, R2, R26 ;  /* 0x0400000205237389 */ /* 0x000064000000001a */
[----:B01----:R-:W-:Y:S01]  /*30d0*/  ENDCOLLECTIVE ;  /* 0x000000000000791b */ /* 0x003fe20003800000 */
.L_x_1874:
        /* <DEDUP_REMOVED lines=11> */
.L_x_1875:
[----:B------:R-:W-:Y:S02]  /*3190*/  MOV R5, R30 ;  /* 0x0000001e00057202 */ /* 0x000fe40000000f00 */
[----:B------:R-:W-:-:S07]  /*31a0*/  MOV R33, R35 ;  /* 0x0000002300217202 */ /* 0x000fce0000000f00 */
[----:B------:R-:W-:Y:S05]  /*31b0*/  WARPSYNC.COLLECTIVE R27, `(.L_x_1876) ;  /* 0x000000001b087348 */ /* 0x000fea0003c00000 */
[----:B------:R0:W1:Y:S02]  /*31c0*/  SHFL.UP P0, R35, R5, R2, R26 ;  /* 0x0400000205237389 */ /* 0x000064000000001a */
[----:B01----:R-:W-:Y:S01]  /*31d0*/  ENDCOLLECTIVE ;  /* 0x000000000000791b */ /* 0x003fe20003800000 */
.L_x_1876:
[----:B------:R-:W-:Y:S01]  /*31e0*/  IMAD.MOV.U32 R5, RZ, RZ, R4 ;  /* 0x000000ffff057224 */ /* 0x000fe200078e0004 */
[----:B------:R-:W-:Y:S01]  /*31f0*/  ISETP.GE.AND P0, PT, R31, 0x4, PT ;  /* 0x000000041f00780c */ /* 0x000fe20003f06270 */
[----:B------:R-:W-:-:S12]  /*3200*/  FADD.FTZ R35, R30, R35 ;  /* 0x000000231e237221 */ /* 0x000fd80000010000 */
[----:B------:R-:W-:-:S07]  /*3210*/  @P0 FSEL R30, R35, R30, !P6 ;  /* 0x0000001e231e0208 */ /* 0x000fce0007000000 */
[----:B------:R-:W-:Y:S05]  /*3220*/  WARPSYNC.COLLECTIVE R27, `(.L_x_1877) ;  /* 0x000000001b087348 */ /* 0x000fea0003c00000 */
[----:B------:R0:W1:Y:S02]  /*3230*/  SHFL.UP P0, R35, R5, R2, R26 ;  /* 0x0400000205237389 */ /* 0x000064000000001a */
[----:B01----:R-:W-:Y:S01]  /*3240*/  ENDCOLLECTIVE ;  /* 0x000000000000791b */ /* 0x003fe20003800000 */
.L_x_1877:
[----:B------:R-:W-:Y:S01]  /*3250*/  IMAD.MOV.U32 R2, RZ, RZ, 0x8 ;  /* 0x00000008ff027424 */ /* 0x000fe200078e00ff */
[----:B------:R-:W-:Y:S02]  /*3260*/  ISETP.GE.AND P0, PT, R31, 0x4, PT ;  /* 0x000000041f00780c */ /* 0x000fe40003f06270 */
[----:B------:R-:W-:-:S05]  /*3270*/  MOV R37, R35 ;  /* 0x0000002300257202 */ /* 0x000fca0000000f00 */
[----:B------:R-:W-:-:S06]  /*3280*/  FADD.FTZ R37, R4, R37 ;  /* 0x0000002504257221 */ /* 0x000fcc0000010000 */
[----:B------:R-:W-:Y:S02]  /*3290*/  @P0 IADD3 R32, R32, R33, RZ ;  /* 0x0000002120200210 */ /* 0x000fe40007ffe0ff */
[----:B------:R-:W-:Y:S02]  /*32a0*/  @P0 FSEL R4, R37, R4, !P6 ;  /* 0x0000000425040208 */ /* 0x000fe40007000000 */
[----:B------:R-:W-:Y:S02]  /*32b0*/  MOV R5, R32 ;  /* 0x0000002000057202 */ /* 0x000fe40000000f00 */
[----:B------:R-:W-:-:S13]  /*32c0*/  ISETP.NE.AND P6, PT, R32, RZ, PT ;  /* 0x000000ff2000720c */ /* 0x000fda0003fc5270 */
[----:B------:R-:W-:Y:S05]  /*32d0*/  WARPSYNC.COLLECTIVE R27, `(.L_x_1878) ;  /* 0x000000001b087348 */ /* 0x000fea0003c00000 */
[----:B------:R0:W1:Y:S02]  /*32e0*/  SHFL.UP P0, R35, R5, R2, R26 ;  /* 0x0400000205237389 */ /* 0x000064000000001a */
[----:B01----:R-:W-:Y:S01]  /*32f0*/  ENDCOLLECTIVE ;  /* 0x000000000000791b */ /* 0x003fe20003800000 */
.L_x_1878:
[----:B------:R-:W-:Y:S02]  /*3300*/  MOV R5, R30 ;  /* 0x0000001e00057202 */ /* 0x000fe40000000f00 */
[----:B------:R-:W-:-:S07]  /*3310*/  MOV R33, R35 ;  /* 0x0000002300217202 */ /* 0x000fce0000000f00 */
[----:B------:R-:W-:Y:S05]  /*3320*/  WARPSYNC.COLLECTIVE R27, `(.L_x_1879) ;  /* 0x000000001b087348 */ /* 0x000fea0003c00000 */
[----:B------:R0:W1:Y:S02]  /*3330*/  SHFL.UP P0, R35, R5, R2, R26 ;  /* 0x0400000205237389 */ /* 0x000064000000001a */
[----:B01----:R-:W-:Y:S01]  /*3340*/  ENDCOLLECTIVE ;  /* 0x000000000000791b */ /* 0x003fe20003800000 */
.L_x_1879:
[----:B------:R-:W-:Y:S02]  /*3350*/  MOV R5, R4 ;  /* 0x0000000400057202 */ /* 0x000fe40000000f00 */
[----:B------:R-:W-:Y:S01]  /*3360*/  ISETP.GE.AND P0, PT, R31, 0x8, PT ;  /* 0x000000081f00780c */ /* 0x000fe20003f06270 */
[----:B------:R-:W-:-:S12]  /*3370*/  FADD.FTZ R35, R30, R35 ;  /* 0x000000231e237221 */ /* 0x000fd80000010000 */
[----:B------:R-:W-:-:S07]  /*3380*/  @P0 FSEL R30, R35, R30, !P6 ;  /* 0x0000001e231e0208 */ /* 0x000fce0007000000 */
[----:B------:R-:W-:Y:S05]  /*3390*/  WARPSYNC.COLLECTIVE R27, `(.L_x_1880) ;  /* 0x000000001b087348 */ /* 0x000fea0003c00000 */
[----:B------:R0:W1:Y:S02]  /*33a0*/  SHFL.UP P0, R35, R5, R2, R26 ;  /* 0x0400000205237389 */ /* 0x000064000000001a */
[----:B01----:R-:W-:Y:S01]  /*33b0*/  ENDCOLLECTIVE ;  /* 0x000000000000791b */ /* 0x003fe20003800000 */
.L_x_1880:
        /* <DEDUP_REMOVED lines=11> */
.L_x_1881:
[----:B------:R-:W-:Y:S02]  /*3470*/  MOV R5, R30 ;  /* 0x0000001e00057202 */ /* 0x000fe40000000f00 */
[----:B------:R-:W-:-:S13]  /*3480*/  ISETP.GE.AND P0, PT, R31, 0x10, PT ;  /* 0x000000101f00780c */ /* 0x000fda0003f06270 */
[----:B------:R-:W-:-:S07]  /*3490*/  @P0 IMAD.IADD R32, R32, 0x1, R35 ;  /* 0x0000000120200824 */ /* 0x000fce00078e0223 */
[----:B------:R-:W-:Y:S05]  /*34a0*/  WARPSYNC.COLLECTIVE R27, `(.L_x_1882) ;  /* 0x000000001b087348 */ /* 0x000fea0003c00000 */
[----:B------:R0:W1:Y:S02]  /*34b0*/  SHFL.UP P0, R35, R5, R2, R26 ;  /* 0x0400000205237389 */ /* 0x000064000000001a */
[----:B01----:R-:W-:Y:S01]  /*34c0*/  ENDCOLLECTIVE ;  /* 0x000000000000791b */ /* 0x003fe20003800000 */
.L_x_1882:
[----:B------:R-:W-:Y:S02]  /*34d0*/  MOV R5, R4 ;  /* 0x0000000400057202 */ /* 0x000fe40000000f00 */
[----:B------:R-:W-:-:S07]  /*34e0*/  MOV R33, R35 ;  /* 0x0000002300217202 */ /* 0x000fce0000000f00 */
[----:B------:R-:W-:Y:S05]  /*34f0*/  WARPSYNC.COLLECTIVE R27, `(.L_x_1883) ;  /* 0x000000001b087348 */ /* 0x000fea0003c00000 */
[----:B------:R0:W1:Y:S02]  /*3500*/  SHFL.UP P0, R35, R5, R2, R26 ;  /* 0x0400000205237389 */ /* 0x000064000000001a */
[----:B01----:R-:W-:Y:S01]  /*3510*/  ENDCOLLECTIVE ;  /* 0x000000000000791b */ /* 0x003fe20003800000 */
.L_x_1883:
[----:B------:R-:W-:Y:S01]  /*3520*/  FADD.FTZ R33, R30, R33 ;  /* 0x000000211e217221 */ /* 0x000fe20000010000 */
[----:B------:R-:W-:Y:S01]  /*3530*/  HFMA2.MMA R2, -RZ, RZ, 0, 5.9604644775390625e-08 ;  /* 0x00000001ff027435 */ /* 0x000fe200000001ff */
[----:B------:R-:W-:Y:S02]  /*3540*/  MOV R5, R32 ;  /* 0x0000002000057202 */ /* 0x000fe40000000f00 */
[----:B------:R-:W-:Y:S01]  /*3550*/  ISETP.GE.AND P0, PT, R31, 0x10, PT ;  /* 0x000000101f00780c */ /* 0x000fe20003f06270 */
[----:B------:R-:W-:-:S04]  /*3560*/  IMAD.MOV.U32 R37, RZ, RZ, R35 ;  /* 0x000000ffff257224 */ /* 0x000fc800078e0023 */
[----:B------:R-:W-:-:S08]  /*3570*/  FADD.FTZ R37, R4, R37 ;  /* 0x0000002504257221 */ /* 0x000fd00000010000 */
[----:B------:R-:W-:Y:S02]  /*3580*/  @P0 FSEL R4, R37, R4, !P6 ;  /* 0x0000000425040208 */ /* 0x000fe40007000000 */
[----:B------:R-:W-:-:S07]  /*3590*/  @P0 FSEL R30, R33, R30, !P6 ;  /* 0x0000001e211e0208 */ /* 0x000fce0007000000 */
[----:B------:R-:W-:Y:S05]  /*35a0*/  WARPSYNC.COLLECTIVE R27, `(.L_x_1884) ;  /* 0x000000001b087348 */ /* 0x000fea0003c00000 */
[----:B------:R0:W1:Y:S02]  /*35b0*/  SHFL.UP P0, R35, R5, R2, R26 ;  /* 0x0400000205237389 */ /* 0x000064000000001a */
[----:B01----:R-:W-:Y:S01]  /*35c0*/  ENDCOLLECTIVE ;  /* 0x000000000000791b */ /* 0x003fe20003800000 */
.L_x_1884:
[----:B------:R-:W-:Y:S01]  /*35d0*/  IMAD.MOV.U32 R5, RZ, RZ, R30 ;  /* 0x000000ffff057224 */ /* 0x000fe200078e001e */
[----:B------:R-:W-:-:S07]  /*35e0*/  MOV R31, R35 ;  /* 0x00000023001f7202 */ /* 0x000fce0000000f00 */
[----:B------:R-:W-:Y:S05]  /*35f0*/  WARPSYNC.COLLECTIVE R27, `(.L_x_1885) ;  /* 0x000000001b087348 */ /* 0x000fea0003c00000 */
[----:B------:R0:W1:Y:S02]  /*3600*/  SHFL.UP P0, R35, R5, R2, R26 ;  /* 0x0400000205237389 */ /* 0x000064000000001a */
[----:B01----:R-:W-:Y:S01]  /*3610*/  ENDCOLLECTIVE ;  /* 0x000000000000791b */ /* 0x003fe20003800000 */
.L_x_1885:
[----:B------:R-:W-:Y:S02]  /*3620*/  MOV R5, R4 ;  /* 0x0000000400057202 */ /* 0x000fe40000000f00 */
[----:B------:R-:W-:-:S07]  /*3630*/  MOV R30, R35 ;  /* 0x00000023001e7202 */ /* 0x000fce0000000f00 */
[----:B------:R-:W-:Y:S05]  /*3640*/  WARPSYNC.COLLECTIVE R27, `(.L_x_1886) ;  /* 0x000000001b087348 */ /* 0x000fea0003c00000 */
[----:B------:R0:W1:Y:S02]  /*3650*/  SHFL.UP P0, R35, R5, R2, R26 ;  /* 0x0400000205237389 */ /* 0x000064000000001a */
[----:B01----:R-:W-:Y:S01]  /*3660*/  ENDCOLLECTIVE ;  /* 0x000000000000791b */ /* 0x003fe20003800000 */
.L_x_1886:
[----:B------:R-:W-:Y:S01]  /*3670*/  MOV R4, R35 ;  /* 0x0000002300047202 */ /* 0x000fe20000000f00 */
[----:B------:R-:W-:Y:S06]  /*3680*/  BRA `(.L_x_1887) ;  /* 0xfffffff000007947 */ /* 0x000fec000383ffff */
.L_x_1888:
        /* <DEDUP_REMOVED lines=15> */
.L_x_4494:


//--------------------- .text._Z30group_norm_nhwc_bwd_sum_kernelI11Fp32IOFp16WLi448EEv26Group_norm_nhwc_bwd_params --------------------------
	.section	.text._Z30group_norm_nhwc_bwd_sum_kernelI11Fp32IOFp16WLi448EEv26Group_norm_nhwc_bwd_params,"ax",@progbits
	.align	128
        .global         _Z30group_norm_nhwc_bwd_sum_kernelI11Fp32IOFp16WLi448EEv26Group_norm_nhwc_bwd_params
        .type           _Z30group_norm_nhwc_bwd_sum_kernelI11Fp32IOFp16WLi448EEv26Group_norm_nhwc_bwd_params,@function
        .size           _Z30group_norm_nhwc_bwd_sum_kernelI11Fp32IOFp16WLi448EEv26Group_norm_nhwc_bwd_params,(.L_x_4495 - _Z30group_norm_nhwc_bwd_sum_kernelI11Fp32IOFp16WLi448EEv26Group_norm_nhwc_bwd_params)
        .other          _Z30group_norm_nhwc_bwd_sum_kernelI11Fp32IOFp16WLi448EEv26Group_norm_nhwc_bwd_params,@"STO_CUDA_ENTRY STV_DEFAULT"
_Z30group_norm_nhwc_bwd_sum_kernelI11Fp32IOFp16WLi448EEv26Group_norm_nhwc_bwd_params:
.text._Z30group_norm_nhwc_bwd_sum_kernelI11Fp32IOFp16WLi448EEv26Group_norm_nhwc_bwd_params:
        /* <DEDUP_REMOVED lines=73> */
[----:B--2---:R-:W-:Y:S02]  /*0490*/  HADD2.F32 R19, -RZ, R19.H0_H0 ;  /* 0x20000013ff137230 */ /* 0x004fe40000004100 */
[----:B---3--:R-:W-:Y:S02]  /*04a0*/  HADD2.F32 R20, -RZ, R20.H0_H0 ;  /* 0x20000014ff147230 */ /* 0x008fe40000004100 */
[----:B----4-:R-:W-:Y:S02]  /*04b0*/  @P1 HADD2.F32 R10, -RZ, R16.H0_H0 ;  /* 0x20000010ff0a1230 */ /* 0x010fe40000004100 */
[----:B------:R-:W-:-:S07]  /*04c0*/  @P1 HADD2.F32 R3, -RZ, R2.H0_H0 ;  /* 0x20000002ff031230 */ /* 0x000fce0000004100 */
.L_x_1890:
[----:B------:R-:W-:Y:S05]  /*04d0*/  BSYNC B0 ;  /* 0x0000000000007941 */ /* 0x000fea0003800000 */
.L_x_1889:
        /* <DEDUP_REMOVED lines=103> */
.L_x_1893:
[----:B------:R-:W-:Y:S05]  /*0b50*/  @!P2 BRA `(.L_x_1891) ;  /* 0x0000001000dca947 */ /* 0x000fea0003800000 */
[----:B------:R-:W-:-:S04]  /*0b60*/  IADD3 R2, R41, 0x1, RZ ;  /* 0x0000000129027810 */ /* 0x000fc80007ffe0ff */
[----:B------:R-:W-:-:S07]  /*0b70*/  SHF.R.S32.HI R11, RZ, 0x1f, R2 ;  /* 0x0000001fff0b7819 */ /* 0x000fce0000011402 */
.L_x_1894:
        /* <DEDUP_REMOVED lines=110> */
.L_x_1892:
        /* <DEDUP_REMOVED lines=12> */
.L_x_1896:
        /* <DEDUP_REMOVED lines=39> */
.L_x_1895:
[----:B------:R-:W-:-:S13]  /*1590*/  ISETP.GE.U32.AND P0, PT, R32, 0x3, PT ;  /* 0x000000032000780c */ /* 0x000fda0003f06070 */
[----:B------:R-:W-:Y:S05]  /*15a0*/  @!P0 BRA `(.L_x_1891) ;  /* 0x0000000800488947 */ /* 0x000fea0003800000 */
[----:B------:R-:W-:Y:S01]  /*15b0*/  ULDC.64 UR6, c[0x0][0x288] ;  /* 0x0000a20000067ab9 */ /* 0x000fe20000000a00 */
[----:B------:R-:W-:Y:S02]  /*15c0*/  SHF.R.S32.HI R39, RZ, 0x1f, R41 ;  /* 0x0000001fff277819 */ /* 0x000fe40000011429 */
[----:B------:R-:W-:-:S04]  /*15d0*/  ISETP.GE.U32.AND P0, PT, R12, UR6, PT ;  /* 0x000000060c007c0c */ /* 0x000fc8000bf06070 */
[----:B------:R-:W-:-:S13]  /*15e0*/  ISETP.GE.AND.EX P0, PT, R13, UR7, PT, P0 ;  /* 0x000000070d007c0c */ /* 0x000fda000bf06300 */
.L_x_1897:
        /* <DEDUP_REMOVED lines=42> */
[----:B0-----:R-:W-:Y:S02]  /*1890*/  @!P0 IADD3 R12, P4, R37, R12, RZ ;  /* 0x0000000c250c8210 */ /* 0x001fe40007f9e0ff */
[----:B------:R-:W-:Y:S02]  /*18a0*/  @!P0 SHF.L.U32 R33, R30, 0x2, RZ ;  /* 0x000000021e218819 */ /* 0x000fe400000006ff */
[----:B------:R-:W-:Y:S02]  /*18b0*/  @!P0 IADD3.X R13, R28, R13, RZ, P4, !PT ;  /* 0x0000000d1c0d8210 */ /* 0x000fe400027fe4ff */
[----:B------:R-:W-:Y:S02]  /*18c0*/  @!P0 SHF.L.U64.HI R28, R30, 0x2, R31 ;  /* 0x000000021e1c8819 */ /* 0x000fe4000001021f */
[----:B------:R-:W-:-:S02]  /*18d0*/  CS2R R30, SRZ ;  /* 0x00000000001e7805 */ /* 0x000fc4000001ff00 */
[----:B---3--:R-:W-:Y:S01]  /*18e0*/  @!P0 IADD3 R14, P1, R33, R14, RZ ;  /* 0x0000000e210e8210 */ /* 0x008fe20007f3e0ff */
[----:B------:R-:W0:Y:S01]  /*18f0*/  @!P0 LDC.64 R46, c[0x0][0x230] ;  /* 0x00008c00ff2e8b82 */ /* 0x000e220000000a00 */
[----:B------:R-:W-:Y:S01]  /*1900*/  @!P0 IADD3 R51, P3, R41, 0x3, RZ ;  /* 0x0000000329338810 */ /* 0x000fe20007f7e0ff */
[----:B------:R-:W-:Y:S01]  /*1910*/  @!P0 IMAD.MOV.U32 R48, RZ, RZ, R6 ;  /* 0x000000ffff308224 */ /* 0x000fe200078e0006 */
[----:B------:R-:W-:Y:S01]  /*1920*/  @!P0 MOV R49, R9 ;  /* 0x0000000900318202 */ /* 0x000fe20000000f00 */
[----:B------:R-:W3:Y:S01]  /*1930*/  @!P0 LDG.E.64 R30, desc[UR4][R44.64] ;  /* 0x000000042c1e8981 */ /* 0x000ee2000c1e1b00 */
[----:B----4-:R-:W-:Y:S02]  /*1940*/  @!P0 IADD3 R10, P2, R33, R10, RZ ;  /* 0x0000000a210a8210 */ /* 0x010fe40007f5e0ff */
[----:B------:R-:W-:Y:S02]  /*1950*/  CS2R R32, SRZ ;  /* 0x0000000000207805 */ /* 0x000fe4000001ff00 */
[----:B------:R-:W-:-:S02]  /*1960*/  @!P0 IADD3.X R37, RZ, R39, RZ, P3, !PT ;  /* 0x00000027ff258210 */ /* 0x000fc40001ffe4ff */
        /* <DEDUP_REMOVED lines=86> */
.L_x_1891:
        /* <DEDUP_REMOVED lines=204> */
.L_x_1921:
        /* <DEDUP_REMOVED lines=114> */
.L_x_1899:
[----:B------:R-:W-:Y:S05]  /*32b0*/  BSYNC B0 ;  /* 0x0000000000007941 */ /* 0x000fea0003800000 */
.L_x_1898:
        /* <DEDUP_REMOVED lines=51> */
.L_x_1902:
[----:B------:R-:W-:Y:S05]  /*35f0*/  BSYNC B0 ;  /* 0x0000000000007941 */ /* 0x000fea0003800000 */
.L_x_1901:
        /* <DEDUP_REMOVED lines=22> */
.L_x_1900:
        /* <DEDUP_REMOVED lines=9> */
.L_x_1903:
[----:B------:R-:W-:Y:S02]  /*37f0*/  P2R R66, PR, RZ, 0x1 ;  /* 0x00000001ff427803 */ /* 0x000fe40000000000 */
[----:B------:R-:W-:Y:S02]  /*3800*/  ISETP.NE.AND P0, PT, R48, RZ, PT ;  /* 0x000000ff3000720c */ /* 0x000fe40003f05270 */
[----:B------:R-:W-:Y:S02]  /*3810*/  MOV R52, R53 ;  /* 0x0000003500347202 */ /* 0x000fe40000000f00 */
[----:B------:R-:W-:-:S09]  /*3820*/  MOV R57, R67 ;  /* 0x0000004300397202 */ /* 0x000fd20000000f00 */
[----:B------:R-:W-:Y:S05]  /*3830*/  WARPSYNC.COLLECTIVE R55, `(.L_x_1904) ;  /* 0x0000000037087348 */ /* 0x000fea0003c00000 */
[----:B------:R0:W1:Y:S02]  /*3840*/  SHFL.UP P6, R67, R52, R51, R54 ;  /* 0x0400003334437389 */ /* 0x00006400000c0036 */
[----:B01----:R-:W-:Y:S01]  /*3850*/  ENDCOLLECTIVE ;  /* 0x000000000000791b */ /* 0x003fe20003800000 */
.L_x_1904:
[----:B------:R-:W-:Y:S02]  /*3860*/  @P1 IADD3 R48, R48, R57, RZ ;  /* 0x0000003930301210 */ /* 0x000fe40007ffe0ff */
[----:B------:R-:W-:Y:S01]  /*3870*/  MOV R52, R50 ;  /* 0x0000003200347202 */ /* 0x000fe20000000f00 */
[----:B------:R-:W-:-:S07]  /*3880*/  IMAD.MOV.U32 R68, RZ, RZ, R67 ;  /* 0x000000ffff447224 */ /* 0x000fce00078e0043 */
[----:B------:R-:W-:Y:S05]  /*3890*/  WARPSYNC.COLLECTIVE R55, `(.L_x_1905) ;  /* 0x0000000037087348 */ /* 0x000fea0003c00000 */
[----:B------:R0:W1:Y:S02]  /*38a0*/  SHFL.UP P6, R67, R52, R51, R54 ;  /* 0x0400003334437389 */ /* 0x00006400000c0036 */
[----:B01----:R-:W-:Y:S01]  /*38b0*/  ENDCOLLECTIVE ;  /* 0x000000000000791b */ /* 0x003fe20003800000 */
.L_x_1905:
        /* <DEDUP_REMOVED lines=9> */
.L_x_1906:
[----:B------:R-:W-:Y:S02]  /*3950*/  ISETP.GE.AND P0, PT, R56, 0x2, PT ;  /* 0x000000023800780c */ /* 0x000fe40003f06270 */
[----:B------:R-:W-:Y:S01]  /*3960*/  ISETP.NE.AND P1, PT, R48, RZ, PT ;  /* 0x000000ff3000720c */ /* 0x000fe20003f25270 */
[----:B------:R-:W-:Y:S01]  /*3970*/  IMAD.MOV.U32 R52, RZ, RZ, R53 ;  /* 0x000000ffff347224 */ /* 0x000fe200078e0035 */
[----:B------:R-:W-:-:S11]  /*3980*/  MOV R57, R67 ;  /* 0x0000004300397202 */ /* 0x000fd60000000f00 */
[----:B------:R-:W-:Y:S05]  /*3990*/  WARPSYNC.COLLECTIVE R55, `(.L_x_1907) ;  /* 0x0000000037087348 */ /* 0x000fea0003c00000 */
[----:B------:R0:W1:Y:S02]  /*39a0*/  SHFL.UP P6, R67, R52, R51, R54 ;  /* 0x0400003334437389 */ /* 0x00006400000c0036 */
[----:B01----:R-:W-:Y:S01]  /*39b0*/  ENDCOLLECTIVE ;  /* 0x000000000000791b */ /* 0x003fe20003800000 */
.L_x_1907:
[----:B------:R-:W-:Y:S01]  /*39c0*/  @P0 IMAD.IADD R48, R48, 0x1, R57 ;  /* 0x0000000130300824 */ /* 0x000fe200078e0239 */
[----:B------:R-:W-:Y:S02]  /*39d0*/  MOV R52, R50 ;  /* 0x0000003200347202 */ /* 0x000fe40000000f00 */
[----:B------:R-:W-:-:S07]  /*39e0*/  MOV R68, R67 ;  /* 0x0000004300447202 */ /* 0x000fce0000000f00 */
[----:B------:R-:W-:Y:S05]  /*39f0*/  WARPSYNC.COLLECTIVE R55, `(.L_x_1908) ;  /* 0x0000000037087348 */ /* 0x000fea0003c00000 */
[----:B------:R0:W1:Y:S02]  /*3a00*/  SHFL.UP P6, R67, R52, R51, R54 ;  /* 0x0400003334437389 */ /* 0x00006400000c0036 */
[----:B01----:R-:W-:Y:S01]  /*3a10*/  ENDCOLLECTIVE ;  /* 0x000000000000791b */ /* 0x003fe20003800000 */
.L_x_1908:
        /* <DEDUP_REMOVED lines=9> */
.L_x_1909:
[----:B------:R-:W-:Y:S02]  /*3ab0*/  ISETP.GE.AND P0, PT, R56, 0x4, PT ;  /* 0x000000043800780c */ /* 0x000fe40003f06270 */
[----:B------:R-:W-:Y:S02]  /*3ac0*/  ISETP.NE.AND P1, PT, R48, RZ, PT ;  /* 0x000000ff3000720c */ /* 0x000fe40003f25270 */
[----:B------:R-:W-:Y:S01]  /*3ad0*/  MOV R52, R53 ;  /* 0x0000003500347202 */ /* 0x000fe20000000f00 */
[----:B------:R-:W-:-:S10]  /*3ae0*/  IMAD.MOV.U32 R57, RZ, RZ, R67 ;  /* 0x000000ffff397224 */ /* 0x000fd400078e0043 */
[----:B------:R-:W-:Y:S05]  /*3af0*/  WARPSYNC.COLLECTIVE R55, `(.L_x_1910) ;  /* 0x0000000037087348 */ /* 0x000fea0003c00000 */
[----:B------:R0:W1:Y:S02]  /*3b00*/  SHFL.UP P6, R67, R52, R51, R54 ;  /* 0x0400003334437389 */ /* 0x00006400000c0036 */
[----:B01----:R-:W-:Y:S01]  /*3b10*/  ENDCOLLECTIVE ;  /* 0x000000000000791b */ /* 0x003fe20003800000 */
.L_x_1910:
[----:B------:R-:W-:Y:S01]  /*3b20*/  @P0 IADD3 R48, R48, R57, RZ ;  /* 0x0000003930300210 */ /* 0x000fe20007ffe0ff */
[----:B------:R-:W-:Y:S01]  /*3b30*/  IMAD.MOV.U32 R52, RZ, RZ, R50 ;  /* 0x000000ffff347224 */ /* 0x000fe200078e0032 */
[----:B------:R-:W-:-:S07]  /*3b40*/  MOV R68, R67 ;  /* 0x0000004300447202 */ /* 0x000fce0000000f00 */
[----:B------:R-:W-:Y:S05]  /*3b50*/  WARPSYNC.COLLECTIVE R55, `(.L_x_1911) ;  /* 0x0000000037087348 */ /* 0x000fea0003c00000 */
[----:B------:R0:W1:Y:S02]  /*3b60*/  SHFL.UP P6, R67, R52, R51, R54 ;  /* 0x0400003334437389 */ /* 0x00006400000c0036 */
[----:B01----:R-:W-:Y:S01]  /*3b70*/  ENDCOLLECTIVE ;  /* 0x000000000000791b */ /* 0x003fe20003800000 */
.L_x_1911:
        /* <DEDUP_REMOVED lines=9> */
.L_x_1912:
[----:B------:R-:W-:Y:S02]  /*3c10*/  ISETP.GE.AND P0, PT, R56, 0x8, PT ;  /* 0x000000083800780c */ /* 0x000fe40003f06270 */
[----:B------:R-:W-:Y:S02]  /*3c20*/  ISETP.NE.AND P1, PT, R48, RZ, PT ;  /* 0x000000ff3000720c */ /* 0x000fe40003f25270 */
[----:B------:R-:W-:Y:S02]  /*3c30*/  MOV R52, R53 ;  /* 0x0000003500347202 */ /* 0x000fe40000000f00 */
[----:B------:R-:W-:-:S09]  /*3c40*/  MOV R57, R67 ;  /* 0x0000004300397202 */ /* 0x000fd20000000f00 */
[----:B------:R-:W-:Y:S05]  /*3c50*/  WARPSYNC.COLLECTIVE R55, `(.L_x_1913) ;  /* 0x0000000037087348 */ /* 0x000fea0003c00000 */
[----:B------:R0:W1:Y:S02]  /*3c60*/  SHFL.UP P6, R67, R52, R51, R54 ;  /* 0x0400003334437389 */ /* 0x00006400000c0036 */
[----:B01----:R-:W-:Y:S01]  /*3c70*/  ENDCOLLECTIVE ;  /* 0x000000000000791b */ /* 0x003fe20003800000 */
.L_x_1913:
[----:B------:R-:W-:Y:S02]  /*3c80*/  @P0 IADD3 R48, R48, R57, RZ ;  /* 0x0000003930300210 */ /* 0x000fe40007ffe0ff */
[----:B------:R-:W-:Y:S01]  /*3c90*/  MOV R52, R50 ;  /* 0x0000003200347202 */ /* 0x000fe20000000f00 */
[----:B------:R-:W-:-:S07]  /*3ca0*/  IMAD.MOV.U32 R68, RZ, RZ, R67 ;  /* 0x000000ffff447224 */ /* 0x000fce00078e0043 */
[----:B------:R-:W-:Y:S05]  /*3cb0*/  WARPSYNC.COLLECTIVE R55, `(.L_x_1914) ;  /* 0x0000000037087348 */ /* 0x000fea0003c00000 */
[----:B------:R0:W1:Y:S02]  /*3cc0*/  SHFL.UP P6, R67, R52, R51, R54 ;  /* 0x0400003334437389 */ /* 0x00006400000c0036 */
[----:B01----:R-:W-:Y:S01]  /*3cd0*/  ENDCOLLECTIVE ;  /* 0x000000000000791b */ /* 0x003fe20003800000 */
.L_x_1914:
        /* <DEDUP_REMOVED lines=9> */
.L_x_1915:
        /* <DEDUP_REMOVED lines=9> */
.L_x_1916:
[----:B------:R-:W-:Y:S01]  /*3e00*/  IMAD.MOV.U32 R52, RZ, RZ, R50 ;  /* 0x000000ffff347224 */ /* 0x000fe200078e0032 */
[----:B------:R-:W-:-:S07]  /*3e10*/  MOV R68, R67 ;  /* 0x0000004300447202 */ /* 0x000fce0000000f00 */
[----:B------:R-:W-:Y:S05]  /*3e20*/  WARPSYNC.COLLECTIVE R55, `(.L_x_1917) ;  /* 0x0000000037087348 */ /* 0x000fea0003c00000 */
[----:B------:R0:W1:Y:S02]  /*3e30*/  SHFL.UP P6, R67, R52, R51, R54 ;  /* 0x0400003334437389 */ /* 0x00006400000c0036 */
[----:B01----:R-:W-:Y:S01]  /*3e40*/  ENDCOLLECTIVE ;  /* 0x000000000000791b */ /* 0x003fe20003800000 */
.L_x_1917:
        /* <DEDUP_REMOVED lines=11> */
.L_x_1918:
[----:B------:R-:W-:Y:S02]  /*3f00*/  ISETP.NE.AND P0, PT, R66, RZ, PT ;  /* 0x000000ff4200720c */ /* 0x000fe40003f05270 */
[----:B------:R-:W-:Y:S02]  /*3f10*/  MOV R52, R53 ;  /* 0x0000003500347202 */ /* 0x000fe40000000f00 */
[----:B------:R-:W-:-:S09]  /*3f20*/  MOV R56, R67 ;  /* 0x0000004300387202 */ /* 0x000fd20000000f00 */
[----:B------:R-:W-:Y:S05]  /*3f30*/  WARPSYNC.COLLECTIVE R55, `(.L_x_1919) ;  /* 0x0000000037087348 */ /* 0x000fea0003c00000 */
[----:B------:R0:W1:Y:S02]  /*3f40*/  SHFL.UP P6, R67, R52, R51, R54 ;  /* 0x0400003334437389 */ /* 0x00006400000c0036 */
[----:B01----:R-:W-:Y:S01]  /*3f50*/  ENDCOLLECTIVE ;  /* 0x000000000000791b */ /* 0x003fe20003800000 */
.L_x_1919:
[----:B------:R-:W-:Y:S01]  /*3f60*/  MOV R52, R50 ;  /* 0x0000003200347202 */ /* 0x000fe20000000f00 */
[----:B------:R-:W-:-:S07]  /*3f70*/  IMAD.MOV.U32 R57, RZ, RZ, R67 ;  /* 0x000000ffff397224 */ /* 0x000fce00078e0043 */
[----:B------:R-:W-:Y:S05]  /*3f80*/  WARPSYNC.COLLECTIVE R55, `(.L_x_1920) ;  /* 0x0000000037087348 */ /* 0x000fea0003c00000 */
[----:B------:R0:W1:Y:S02]  /*3f90*/  SHFL.UP P6, R67, R52, R51, R54 ;  /* 0x0400003334437389 */ /* 0x00006400000c0036 */
[----:B01----:R-:W-:Y:S01]  /*3fa0*/  ENDCOLLECTIVE ;  /* 0x000000000000791b */ /* 0x003fe20003800000 */
.L_x_1920:
[----:B------:R-:W-:Y:S01]  /*3fb0*/  MOV R65, R67 ;  /* 0x0000004300417202 */ /* 0x000fe20000000f00 */
[----:B------:R-:W-:Y:S06]  /*3fc0*/  BRA `(.L_x_1921) ;  /* 0xffffffe800f07947 */ /* 0x000fec000383ffff */
.L_x_1922:
        /* <DEDUP_REMOVED lines=11> */
.L_x_4495:


//--------------------- .text._Z30group_norm_nhwc_bwd_sum_kernelI11Fp32IOFp16WLi256EEv26Group_norm_nhwc_bwd_params --------------------------
	.section	.text._Z30group_norm_nhwc_bwd_sum_kernelI11Fp32IOFp16WLi256EEv26Group_norm_nhwc_bwd_params,"ax",@progbits
	.align	128
        .global         _Z30group_norm_nhwc_bwd_sum_kernelI11Fp32IOFp16WLi256EEv26Group_norm_nhwc_bwd_params
        .type           _Z30group_norm_nhwc_bwd_sum_kernelI11Fp32IOFp16WLi256EEv26Group_norm_nhwc_bwd_params,@function
        .size           _Z30group_norm_nhwc_bwd_sum_kernelI11Fp32IOFp16WLi256EEv26Group_norm_nhwc_bwd_params,(.L_x_4496 - _Z30group_norm_nhwc_bwd_sum_kernelI11Fp32IOFp16WLi256EEv26Group_norm_nhwc_bwd_params)
        .other          _Z30group_norm_nhwc_bwd_sum_kernelI11Fp32IOFp16WLi256EEv26Group_norm_nhwc_bwd_params,@"STO_CUDA_ENTRY STV_DEFAULT"
_Z30group_norm_nhwc_bwd_sum_kernelI11Fp32IOFp16WLi256EEv26Group_norm_nhwc_bwd_params:
.text._Z30group_norm_nhwc_bwd_sum_kernelI11Fp32IOFp16WLi256EEv26Group_norm_nhwc_bwd_params:
        /* <DEDUP_REMOVED lines=45> */
[----:B------:R-:W-:Y:S02]  /*02d0*/  CS2R R18, SRZ ;  /* 0x0000000000127805 */ /* 0x000fe4000001ff00 */
[----:B------:R-:W-:Y:S02]  /*02e0*/  MOV R11, RZ ;  /* 0x000000ff000b7202 */ /* 0x000fe40000000f00 */
        /* <DEDUP_REMOVED lines=8> */
[----:B------:R-:W-:-:S04]  /*0370*/  IMAD.HI.U32 R15, R3, R0, RZ ;  /* 0x00000000030f7227 */ /* 0x000fc800078e00ff */
[----:B------:R-:W-:Y:S01]  /*0380*/  IMAD.MOV R14, RZ, RZ, -R15 ;  /* 0x000000ffff0e7224 */ /* 0x000fe200078e0a0f */
        /* <DEDUP_REMOVED lines=19> */
.L_x_1924:
[----:B------:R-:W-:Y:S05]  /*04c0*/  BSYNC B0 ;  /* 0x0000000000007941 */ /* 0x000fea0003800000 */
.L_x_1923:
        /* <DEDUP_REMOVED lines=19> */
[----:B------:R-:W-:Y:S02]  /*0600*/  IMAD.MOV.U32 R9, RZ, RZ, 0x3f800000 ;  /* 0x3f800000ff097424 */ /* 0x000fe400078e00ff */
[----:B--2---:R-:W-:Y:S01]  /*0610*/  @P2 FADD.FTZ R14, R5, R14 ;  /* 0x0000000e050e2221 */ /* 0x004fe20000010000 */
[----:B------:R-:W-:Y:S02]  /*0620*/  SEL R10, R10, R15, !P4 ;  /* 0x0000000f0a0a7207 */ /* 0x000fe40006000000 */
[----:B------:R-:W-:Y:S02]  /*0630*/  CS2R R4, SRZ ;  /* 0x0000000000047805 */ /* 0x000fe4000001ff00 */
[----:B------:R-:W-:Y:S01]  /*0640*/  SEL R8, R3, R8, P1 ;  /* 0x0000000803087207 */ /* 0x000fe20000800000 */
[----:B------:R0:W1:Y:S01]  /*0650*/  @P2 MUFU.RSQ R9, R14 ;  /* 0x0000000e00092308 */ /* 0x0000620000001400 */
[----:B------:R-:W-:-:S02]  /*0660*/  IADD3 R2, -R10, RZ, RZ ;  /* 0x000000ff0a027210 */ /* 0x000fc40007ffe1ff */
[----:B------:R-:W-:-:S03]  /*0670*/  ISETP.GE.AND P1, PT, R17, R8, PT ;  /* 0x000000081100720c */ /* 0x000fc60003f26270 */
[----:B------:R-:W-:Y:S01]  /*0680*/  IMAD R7, R7, R2, R0 ;  /* 0x0000000207077224 */ /* 0x000fe200078e0200 */
[----:B------:R-:W-:Y:S01]  /*0690*/  CS2R R2, SRZ ;  /* 0x0000000000027805 */ /* 0x000fe2000001ff00 */
        /* <DEDUP_REMOVED lines=73> */
.L_x_1927:
[----:B------:R-:W-:Y:S05]  /*0b30*/  @!P2 BRA `(.L_x_1925) ;  /* 0x0000001000d8a947 */ /* 0x000fea0003800000 */
[----:B------:R-:W-:-:S05]  /*0b40*/  VIADD R17, R33, 0x1 ;  /* 0x0000000121117836 */ /* 0x000fca0000000000 */
[----:B------:R-:W-:-:S07]  /*0b50*/  SHF.R.S32.HI R37, RZ, 0x1f, R17 ;  /* 0x0000001fff257819 */ /* 0x000fce0000011411 */
.L_x_1928:
        /* <DEDUP_REMOVED lines=110> */
.L_x_1926:
        /* <DEDUP_REMOVED lines=11> */
.L_x_1930:
        /* <DEDUP_REMOVED lines=39> */
.L_x_1929:
[----:B------:R-:W-:-:S13]  /*1560*/  ISETP.GE.U32.AND P0, PT, R28, 0x3, PT ;  /* 0x000000031c00780c */ /* 0x000fda0003f06070 */
[----:B------:R-:W-:Y:S05]  /*1570*/  @!P0 BRA `(.L_x_1925) ;  /* 0x0000000800488947 */ /* 0x000fea0003800000 */
[----:B------:R-:W-:Y:S01]  /*1580*/  ULDC.64 UR6, c[0x0][0x288] ;  /* 0x0000a20000067ab9 */ /* 0x000fe20000000a00 */
[----:B------:R-:W-:Y:S02]  /*1590*/  SHF.R.S32.HI R17, RZ, 0x1f, R33 ;  /* 0x0000001fff117819 */ /* 0x000fe40000011421 */
[----:B------:R-:W-:-:S04]  /*15a0*/  ISETP.GE.U32.AND P0, PT, R20, UR6, PT ;  /* 0x0000000614007c0c */ /* 0x000fc8000bf06070 */
[----:B------:R-:W-:-:S13]  /*15b0*/  ISETP.GE.AND.EX P0, PT, R21, UR7, PT, P0 ;  /* 0x0000000715007c0c */ /* 0x000fda000bf06300 */
.L_x_1931:
        /* <DEDUP_REMOVED lines=142> */
.L_x_1925:
        /* <DEDUP_REMOVED lines=142> */
.L_x_1954:
        /* <DEDUP_REMOVED lines=62> */
.L_x_1932:
        /* <DEDUP_REMOVED lines=49> */
.L_x_1935:
[----:B------:R-:W-:Y:S05]  /*2e70*/  BSYNC B0 ;  /* 0x0000000000007941 */ /* 0x000fea0003800000 */
.L_x_1934:
        /* <DEDUP_REMOVED lines=22> */
.L_x_1933:
        /* <DEDUP_REMOVED lines=9> */
.L_x_1936:
[----:B------:R-:W-:Y:S02]  /*3070*/  P2R R42, PR, RZ, 0x2 ;  /* 0x00000002ff2a7803 */ /* 0x000fe40000000000 */
[----:B------:R-:W-:Y:S02]  /*3080*/  ISETP.NE.AND P1, PT, R32, RZ, PT ;  /* 0x000000ff2000720c */ /* 0x000fe40003f25270 */
[----:B------:R-:W-:Y:S01]  /*3090*/  MOV R35, R31 ;  /* 0x0000001f00237202 */ /* 0x000fe20000000f00 */
[----:B------:R-:W-:-:S10]  /*30a0*/  IMAD.MOV.U32 R39, RZ, RZ, R43 ;  /* 0x000000ffff277224 */ /* 0x000fd400078e002b */
[----:B------:R-:W-:Y:S05]  /*30b0*/  WARPSYNC.COLLECTIVE R37, `(.L_x_1937) ;  /* 0x0000000025087348 */ /* 0x000fea0003c00000 */
[----:B------:R0:W1:Y:S02]  /*30c0*/  SHFL.UP P0, R43, R35, R34, R36 ;  /* 0x04000022232b7389 */ /* 0x0000640000000024 */
[----:B01----:R-:W-:Y:S01]  /*30d0*/  ENDCOLLECTIVE ;  /* 0x000000000000791b */ /* 0x003fe20003800000 */
.L_x_1937:
[----:B------:R-:W-:Y:S01]  /*30e0*/  @P2 IADD3 R32, R32, R39, RZ ;  /* 0x0000002720202210 */ /* 0x000fe20007ffe0ff */
[----:B------:R-:W-:Y:S01]  /*30f0*/  IMAD.MOV.U32 R35, RZ, RZ, R33 ;  /* 0x000000ffff237224 */ /* 0x000fe200078e0021 */
[----:B------:R-:W-:-:S07]  /*3100*/  MOV R44, R43 ;  /* 0x0000002b002c7202 */ /* 0x000fce0000000f00 */
[----:B------:R-:W-:Y:S05]  /*3110*/  WARPSYNC.COLLECTIVE R37, `(.L_x_1938) ;  /* 0x0000000025087348 */ /* 0x000fea0003c00000 */
[----:B------:R0:W1:Y:S02]  /*3120*/  SHFL.UP P0, R43, R35, R34, R36 ;  /* 0x04000022232b7389 */ /* 0x0000640000000024 */
[----:B01----:R-:W-:Y:S01]  /*3130*/  ENDCOLLECTIVE ;  /* 0x000000000000791b */ /* 0x003fe20003800000 */
.L_x_1938:
        /* <DEDUP_REMOVED lines=8> */
.L_x_1939:
        /* <DEDUP_REMOVED lines=9> */
.L_x_1940:
[----:B------:R-:W-:Y:S02]  /*3250*/  @P1 IADD3 R32, R32, R39, RZ ;  /* 0x0000002720201210 */ /* 0x000fe40007ffe0ff */
[----:B------:R-:W-:Y:S02]  /*3260*/  MOV R35, R33 ;  /* 0x0000002100237202 */ /* 0x000fe40000000f00 */
[----:B------:R-:W-:-:S07]  /*3270*/  MOV R44, R43 ;  /* 0x0000002b002c7202 */ /* 0x000fce0000000f00 */
[----:B------:R-:W-:Y:S05]  /*3280*/  WARPSYNC.COLLECTIVE R37, `(.L_x_1941) ;  /* 0x0000000025087348 */ /* 0x000fea0003c00000 */
[----:B------:R0:W1:Y:S02]  /*3290*/  SHFL.UP P0, R43, R35, R34, R36 ;  /* 0x04000022232b7389 */ /* 0x0000640000000024 */
[----:B01----:R-:W-:Y:S01]  /*32a0*/  ENDCOLLECTIVE ;  /* 0x000000000000791b */ /* 0x003fe20003800000 */
.L_x_1941:
        /* <DEDUP_REMOVED lines=8> */
.L_x_1942:
        /* <DEDUP_REMOVED lines=9> */
.L_x_1943:
[----:B------:R-:W-:Y:S01]  /*33c0*/  @P1 IMAD.IADD R32, R32, 0x1, R39 ;  /* 0x0000000120201824 */ /* 0x000fe200078e0227 */
[----:B------:R-:W-:Y:S01]  /*33d0*/  MOV R35, R33 ;  /* 0x0000002100237202 */ /* 0x000fe20000000f00 */
[----:B------:R-:W-:-:S07]  /*33e0*/  IMAD.MOV.U32 R44, RZ, RZ, R43 ;  /* 0x000000ffff2c7224 */ /* 0x000fce00078e002b */
[----:B------:R-:W-:Y:S05]  /*33f0*/  WARPSYNC.COLLECTIVE R37, `(.L_x_1944) ;  /* 0x0000000025087348 */ /* 0x000fea0003c00000 */
[----:B------:R0:W1:Y:S02]  /*3400*/  SHFL.UP P0, R43, R35, R34, R36 ;  /* 0x04000022232b7389 */ /* 0x0000640000000024 */
[----:B01----:R-:W-:Y:S01]  /*3410*/  ENDCOLLECTIVE ;  /* 0x000000000000791b */ /* 0x003fe20003800000 */
.L_x_1944:
        /* <DEDUP_REMOVED lines=8> */
.L_x_1945:
        /* <DEDUP_REMOVED lines=9> */
.L_x_1946:
[----:B------:R-:W-:Y:S01]  /*3530*/  @P1 IADD3 R32, R32, R39, RZ ;  /* 0x0000002720201210 */ /* 0x000fe20007ffe0ff */
[----:B------:R-:W-:Y:S01]  /*3540*/  IMAD.MOV.U32 R35, RZ, RZ, R33 ;  /* 0x000000ffff237224 */ /* 0x000fe200078e0021 */
[----:B------:R-:W-:-:S07]  /*3550*/  MOV R44, R43 ;  /* 0x0000002b002c7202 */ /* 0x000fce0000000f00 */
[----:B------:R-:W-:Y:S05]  /*3560*/  WARPSYNC.COLLECTIVE R37, `(.L_x_1947) ;  /* 0x0000000025087348 */ /* 0x000fea0003c00000 */
[----:B------:R0:W1:Y:S02]  /*3570*/  SHFL.UP P0, R43, R35, R34, R36 ;  /* 0x04000022232b7389 */ /* 0x0000640000000024 */
[----:B01----:R-:W-:Y:S01]  /*3580*/  ENDCOLLECTIVE ;  /* 0x000000000000791b */ /* 0x003fe20003800000 */
.L_x_1947:
        /* <DEDUP_REMOVED lines=8> */
.L_x_1948:
        /* <DEDUP_REMOVED lines=11> */
.L_x_1949:
[----:B------:R-:W-:Y:S01]  /*36c0*/  IMAD.MOV.U32 R35, RZ, RZ, R33 ;  /* 0x000000ffff237224 */ /* 0x000fe200078e0021 */
[----:B------:R-:W-:-:S07]  /*36d0*/  MOV R44, R43 ;  /* 0x0000002b002c7202 */ /* 0x000fce0000000f00 */
[----:B------:R-:W-:Y:S05]  /*36e0*/  WARPSYNC.COLLECTIVE R37, `(.L_x_1950) ;  /* 0x0000000025087348 */ /* 0x000fea0003c00000 */
[----:B------:R0:W1:Y:S02]  /*36f0*/  SHFL.UP P0, R43, R35, R34, R36 ;  /* 0x04000022232b7389 */ /* 0x0000640000000024 */
[----:B01----:R-:W-:Y:S01]  /*3700*/  ENDCOLLECTIVE ;  /* 0x000000000000791b */ /* 0x003fe20003800000 */
.L_x_1950:
        /* <DEDUP_REMOVED lines=11> */
.L_x_1951:
[----:B------:R-:W-:Y:S02]  /*37c0*/  ISETP.NE.AND P1, PT, R42, RZ, PT ;  /* 0x000000ff2a00720c */ /* 0x000fe40003f25270 */
[----:B------:R-:W-:Y:S02]  /*37d0*/  MOV R35, R31 ;  /* 0x0000001f00237202 */ /* 0x000fe40000000f00 */
[----:B------:R-:W-:-:S09]  /*37e0*/  MOV R38, R43 ;  /* 0x0000002b00267202 */ /* 0x000fd20000000f00 */
[----:B------:R-:W-:Y:S05]  /*37f0*/  WARPSYNC.COLLECTIVE R37, `(.L_x_1952) ;  /* 0x0000000025087348 */ /* 0x000fea0003c00000 */
[----:B------:R0:W1:Y:S02]  /*3800*/  SHFL.UP P0, R43, R35, R34, R36 ;  /* 0x04000022232b7389 */ /* 0x0000640000000024 */
[----:B01----:R-:W-:Y:S01]  /*3810*/  ENDCOLLECTIVE ;  /* 0x000000000000791b */ /* 0x003fe20003800000 */
.L_x_1952:
[----:B------:R-:W-:Y:S01]  /*3820*/  MOV R35, R33 ;  /* 0x0000002100237202 */ /* 0x000fe20000000f00 */
[----:B------:R-:W-:-:S07]  /*3830*/  IMAD.MOV.U32 R39, RZ, RZ, R43 ;  /* 0x000000ffff277224 */ /* 0x000fce00078e002b */
[----:B------:R-:W-:Y:S05]  /*3840*/  WARPSYNC.COLLECTIVE R37, `(.L_x_1953) ;  /* 0x0000000025087348 */ /* 0x000fea0003c00000 */
[----:B------:R0:W1:Y:S02]  /*3850*/  SHFL.UP P0, R43, R35, R34, R36 ;  /* 0x04000022232b7389 */ /* 0x0000640000000024 */
[----:B01----:R-:W-:Y:S01]  /*3860*/  ENDCOLLECTIVE ;  /* 0x000000000000791b */ /* 0x003fe20003800000 */
.L_x_1953:
[----:B------:R-:W-:Y:S01]  /*3870*/  MOV R41, R43 ;  /* 0x0000002b00297202 */ /* 0x000fe20000000f00 */
[----:B------:R-:W-:Y:S06]  /*3880*/  BRA `(.L_x_1954) ;  /* 0xffffffec00bc7947 */ /* 0x000fec000383ffff */
.L_x_1955:
        /* <DEDUP_REMOVED lines=15> */
.L_x_4496:


//--------------------- .text._Z30group_norm_nhwc_bwd_sum_kernelI11Fp32IOFp16WLi120EEv26Group_norm_nhwc_bwd_params --------------------------
	.section	.text._Z30group_norm_nhwc_bwd_sum_kernelI11Fp32IOFp16WLi120EEv26Group_norm_nhwc_bwd_params,"ax",@progbits
	.align	128
        .global         _Z30group_norm_nhwc_bwd_sum_kernelI11Fp32IOFp16WLi120EEv26Group_norm_nhwc_bwd_params
        .type           _Z30group_norm_nhwc_bwd_sum_kernelI11Fp32IOFp16WLi120EEv26Group_norm_nhwc_bwd_params,@function
        .size           _Z30group_norm_nhwc_bwd_sum_kernelI11Fp32IOFp16WLi120EEv26Group_norm_nhwc_bwd_params,(.L_x_4497 - _Z30group_norm_nhwc_bwd_sum_kernelI11Fp32IOFp16WLi120EEv26Group_norm_nhwc_bwd_params)
        .other          _Z30group_norm_nhwc_bwd_sum_kernelI11Fp32IOFp16WLi120EEv26Group_norm_nhwc_bwd_params,@"STO_CUDA_ENTRY STV_DEFAULT"
_Z30group_norm_nhwc_bwd_sum_kernelI11Fp32IOFp16WLi120EEv26Group_norm_nhwc_bwd_params:
.text._Z30group_norm_nhwc_bwd_sum_kernelI11Fp32IOFp16WLi120EEv26Group_norm_nhwc_bwd_params:
        /* <DEDUP_REMOVED lines=76> */
.L_x_1957:
[----:B------:R-:W-:Y:S05]  /*04c0*/  BSYNC B0 ;  /* 0x0000000000007941 */ /* 0x000fea0003800000 */
.L_x_1956:
        /* <DEDUP_REMOVED lines=104> */
.L_x_1960:
[----:B------:R-:W-:Y:S05]  /*0b50*/  @!P2 BRA `(.L_x_1958) ;  /* 0x0000001000e4a947 */ /* 0x000fea0003800000 */
[----:B------:R-:W-:-:S05]  /*0b60*/  VIADD R22, R22, 0x1 ;  /* 0x0000000116167836 */ /* 0x000fca0000000000 */
[----:B------:R-:W-:-:S07]  /*0b70*/  SHF.R.S32.HI R23, RZ, 0x1f, R22 ;  /* 0x0000001fff177819 */ /* 0x000fce0000011416 */
.L_x_1961:
        /* <DEDUP_REMOVED lines=15> */
[----:B------:R-:W2:Y:S02]  /*0c70*/  @!P0 LDC.64 R18, c[0x0][0x288] ;  /* 0x0000a200ff128b82 */ /* 0x000ea40000000a00 */
[----:B------:R-:W-:-:S05]  /*0c80*/  @!P0 IMAD.X R25, R26, 0x1, R15, P1 ;  /* 0x000000011a198824 */ /* 0x000fca00008e060f */
[----:B------:R3:W4:Y:S01]  /*0c90*/  @!P0 LDG.E.64 R16, desc[UR6][R24.64] ;  /* 0x0000000618108981 */ /* 0x000722000c1e1b00 */
[----:B------:R-:W5:Y:S01]  /*0ca0*/  @!P0 LDC.64 R14, c[0x0][0x230] ;  /* 0x00008c00ff0e8b82 */ /* 0x000f620000000a00 */
[----:B0-----:R-:W-:-:S04]  /*0cb0*/  @!P0 IADD3 R36, P1, R27, R20, RZ ;  /* 0x000000141b248210 */ /* 0x001fc80007f3e0ff */
[----:B------:R-:W-:Y:S02]  /*0cc0*/  @!P0 IADD3.X R37, R26, R21, RZ, P1, !PT ;  /* 0x000000151a258210 */ /* 0x000fe40000ffe4ff */
[----:B---3--:R-:W-:Y:S01]  /*0cd0*/  @!P0 MOV R24, R34 ;  /* 0x0000002200188202 */ /* 0x008fe20000000f00 */
[----:B------:R-:W0:Y:S01]  /*0ce0*/  @!P0 LDC.64 R20, c[0x0][0x228] ;  /* 0x00008a00ff148b82 */ /* 0x000e220000000a00 */
[----:B------:R-:W-:Y:S01]  /*0cf0*/  @!P0 MOV R25, R33 ;  /* 0x0000002100198202 */ /* 0x000fe20000000f00 */
[-C--:B--2---:R-:W-:Y:S02]  /*0d00*/  @!P0 IMAD R31, R23, R18.reuse, RZ ;  /* 0x00000012171f8224 */ /* 0x084fe400078e02ff */
[----:B------:R-:W-:-:S04]  /*0d10*/  @!P0 IMAD.WIDE.U32 R24, R22, R18, R24 ;  /* 0x0000001216188225 */ /* 0x000fc800078e0018 */
[----:B------:R-:W-:-:S05]  /*0d20*/  @!P0 IMAD R19, R22, R19, R31 ;  /* 0x0000001316138224 */ /* 0x000fca00078e021f */
[----:B------:R-:W-:Y:S02]  /*0d30*/  @!P0 IADD3 R19, R25, R19, RZ ;  /* 0x0000001319138210 */ /* 0x000fe40007ffe0ff */
[C---:B------:R-:W-:Y:S02]  /*0d40*/  @!P0 SHF.L.U32 R25, R24.reuse, 0x2, RZ ;  /* 0x0000000218198819 */ /* 0x040fe400000006ff */
[----:B------:R-:W-:Y:S02]  /*0d50*/  @!P0 SHF.L.U64.HI R24, R24, 0x2, R19 ;  /* 0x0000000218188819 */ /* 0x000fe40000010213 */
[----:B------:R-:W-:Y:S02]  /*0d60*/  CS2R R18, SRZ ;  /* 0x0000000000127805 */ /* 0x000fe4000001ff00 */
[----:B-----5:R-:W-:-:S05]  /*0d70*/  @!P0 IADD3 R26, P1, R25, R14, RZ ;  /* 0x0000000e191a8210 */ /* 0x020fca0007f3e0ff */
[----:B------:R-:W-:Y:S01]  /*0d80*/  @!P0 IMAD.X R27, R24, 0x1, R15, P1 ;  /* 0x00000001181b8824 */ /* 0x000fe200008e060f */
        /* <DEDUP_REMOVED lines=77> */
.L_x_1959:
        /* <DEDUP_REMOVED lines=8> */
[----:B------:R-:W-:Y:S02]  /*12e0*/  MOV R8, RZ ;  /* 0x000000ff00087202 */ /* 0x000fe40000000f00 */
[----:B------:R-:W-:Y:S02]  /*12f0*/  CS2R R10, SRZ ;  /* 0x00000000000a7805 */ /* 0x000fe4000001ff00 */
[----:B------:R-:W-:Y:S01]  /*1300*/  MOV R28, RZ ;  /* 0x000000ff001c7202 */ /* 0x000fe20000000f00 */
[----:B------:R-:W-:Y:S01]  /*1310*/  IMAD.MOV.U32 R30, RZ, RZ, RZ ;  /* 0x000000ffff1e7224 */ /* 0x000fe200078e00ff */
[----:B------:R-:W-:-:S07]  /*1320*/  MOV R7, RZ ;  /* 0x000000ff00077202 */ /* 0x000fce0000000f00 */
.L_x_1963:
        /* <DEDUP_REMOVED lines=39> */
.L_x_1962:
[----:B------:R-:W-:-:S13]  /*15a0*/  ISETP.GE.U32.AND P0, PT, R12, 0x3, PT ;  /* 0x000000030c00780c */ /* 0x000fda0003f06070 */
[----:B------:R-:W-:Y:S05]  /*15b0*/  @!P0 BRA `(.L_x_1958) ;  /* 0x00000008004c8947 */ /* 0x000fea0003800000 */
[----:B------:R-:W-:Y:S01]  /*15c0*/  ULDC.64 UR8, c[0x0][0x288] ;  /* 0x0000a20000087ab9 */ /* 0x000fe20000000a00 */
[----:B------:R-:W-:Y:S02]  /*15d0*/  SHF.R.S32.HI R9, RZ, 0x1f, R22 ;  /* 0x0000001fff097819 */ /* 0x000fe40000011416 */
[----:B------:R-:W-:Y:S02]  /*15e0*/  ISETP.GE.U32.AND P0, PT, R20, UR8, PT ;  /* 0x0000000814007c0c */ /* 0x000fe4000bf06070 */
[----:B------:R-:W-:Y:S02]  /*15f0*/  MOV R12, R22 ;  /* 0x00000016000c7202 */ /* 0x000fe40000000f00 */
[----:B------:R-:W-:-:S13]  /*1600*/  ISETP.GE.AND.EX P0, PT, R21, UR9, PT, P0 ;  /* 0x0000000915007c0c */ /* 0x000fda000bf06300 */
.L_x_1964:
        /* <DEDUP_REMOVED lines=8> */
[C---:B------:R-:W-:Y:S01]  /*1690*/  @!P0 SHF.L.U32 R25, R20.reuse, 0x2, RZ ;  /* 0x0000000214198819 */ /* 0x040fe200000006ff */
[----:B------:R-:W0:Y:S03]  /*16a0*/  @!P0 LDC.64 R22, c[0x0][0x230] ;  /* 0x00008c00ff168b82 */ /* 0x000e260000000a00 */
[----:B------:R-:W-:Y:S02]  /*16b0*/  @!P0 IADD3 R15, R21, R15, RZ ;  /* 0x0000000f150f8210 */ /* 0x000fe40007ffe0ff */
[----:B--2---:R-:W-:Y:S02]  /*16c0*/  @!P0 IADD3 R26, P1, R25, R16, RZ ;  /* 0x00000010191a8210 */ /* 0x004fe40007f3e0ff */
[----:B------:R-:W-:Y:S02]  /*16d0*/  @!P0 SHF.L.U64.HI R20, R20, 0x2, R15 ;  /* 0x0000000214148819 */ /* 0x000fe4000001020f */
[----:B------:R-:W-:-:S02]  /*16e0*/  CS2R R14, SRZ ;  /* 0x00000000000e7805 */ /* 0x000fc4000001ff00 */
[----:B---3--:R-:W-:Y:S02]  /*16f0*/  @!P0 IADD3 R24, P2, R25, R18, RZ ;  /* 0x0000001219188210 */ /* 0x008fe40007f5e0ff */
[C---:B------:R-:W-:Y:S02]  /*1700*/  @!P0 IADD3.X R27, R20.reuse, R17, RZ, P1, !PT ;  /* 0x00000011141b8210 */ /* 0x040fe40000ffe4ff */
[----:B------:R-:W-:Y:S02]  /*1710*/  CS2R R16, SRZ ;  /* 0x0000000000107805 */ /* 0x000fe4000001ff00 */
[----:B------:R-:W-:Y:S02]  /*1720*/  @!P0 IADD3.X R25, R20, R19, RZ, P2, !PT ;  /* 0x0000001314198210 */ /* 0x000fe400017fe4ff */
[----:B------:R-:W2:Y:S01]  /*1730*/  @!P0 LDC.64 R18, c[0x0][0x288] ;  /* 0x0000a200ff128b82 */ /* 0x000ea20000000a00 */
[----:B------:R-:W3:Y:S04]  /*1740*/  @!P0 LDG.E.64 R14, desc[UR6][R26.64] ;  /* 0x000000061a0e8981 */ /* 0x000ee8000c1e1b00 */
[----:B------:R4:W5:Y:S01]  /*1750*/  @!P0 LDG.E.64 R16, desc[UR6][R24.64] ;  /* 0x0000000618108981 */ /* 0x000962000c1e1b00 */
[----:B------:R-:W-:-:S02]  /*1760*/  @!P0 IADD3 R31, P1, R12, 0x1, RZ ;  /* 0x000000010c1f8810 */ /* 0x000fc40007f3e0ff */
[----:B------:R-:W1:Y:S02]  /*1770*/  @!P0 LDC.64 R20, c[0x0][0x228] ;  /* 0x00008a00ff148b82 */ /* 0x000e640000000a00 */
[----:B------:R-:W-:Y:S02]  /*1780*/  @!P0 IADD3.X R37, RZ, R9, RZ, P1, !PT ;  /* 0x00000009ff258210 */ /* 0x000fe40000ffe4ff */
[----:B----4-:R-:W-:Y:S01]  /*1790*/  @!P0 MOV R25, R33 ;  /* 0x0000002100198202 */ /* 0x010fe20000000f00 */
[----:B------:R-:W-:Y:S02]  /*17a0*/  @!P0 IMAD.MOV.U32 R24, RZ, RZ, R34 ;  /* 0x000000ffff188224 */ /* 0x000fe400078e0022 */
[----:B--2---:R-:W-:-:S04]  /*17b0*/  @!P0 IMAD R36, R37, R18, RZ ;  /* 0x0000001225248224 */ /* 0x004fc800078e02ff */
[C---:B------:R-:W-:Y:S02]  /*17c0*/  @!P0 IMAD R37, R31.reuse, R19, R36 ;  /* 0x000000131f258224 */ /* 0x040fe400078e0224 */
[----:B------:R-:W-:-:S05]  /*17d0*/  @!P0 IMAD.WIDE.U32 R18, R31, R18, R24 ;  /* 0x000000121f128225 */ /* 0x000fca00078e0018 */
[----:B------:R-:W-:Y:S02]  /*17e0*/  @!P0 IADD3 R19, R19, R37, RZ ;  /* 0x0000002513138210 */ /* 0x000fe40007ffe0ff */
[C---:B------:R-:W-:Y:S02]  /*17f0*/  @!P0 SHF.L.U32 R27, R18.reuse, 0x2, RZ ;  /* 0x00000002121b8819 */ /* 0x040fe400000006ff */
[----:B------:R-:W-:Y:S02]  /*1800*/  @!P0 SHF.L.U64.HI R24, R18, 0x2, R19 ;  /* 0x0000000212188819 */ /* 0x000fe40000010213 */
[----:B------:R-:W-:Y:S02]  /*1810*/  CS2R R18, SRZ ;  /* 0x0000000000127805 */ /* 0x000fe4000001ff00 */
[C---:B0-----:R-:W-:Y:S02]  /*1820*/  @!P0 IADD3 R36, P1, R27.reuse, R22, RZ ;  /* 0x000000161b248210 */ /* 0x041fe40007f3e0ff */
[----:B-1----:R-:W-:-:S02]  /*1830*/  @!P0 IADD3 R26, P2, R27, R20, RZ ;  /* 0x000000141b1a8210 */ /* 0x002fc40007f5e0ff */
[C---:B------:R-:W-:Y:S02]  /*1840*/  @!P0 IADD3.X R37, R24.reuse, R23, RZ, P1, !PT ;  /* 0x0000001718258210 */ /* 0x040fe40000ffe4ff */
[----:B------:R-:W0:Y:S01]  /*1850*/  @!P0 LDC.64 R22, c[0x0][0x288] ;  /* 0x0000a200ff168b82 */ /* 0x000e220000000a00 */
[----:B------:R-:W-:Y:S02]  /*1860*/  @!P0 IADD3.X R27, R24, R21, RZ, P2, !PT ;  /* 0x00000015181b8210 */ /* 0x000fe400017fe4ff */
[----:B------:R-:W-:Y:S02]  /*1870*/  CS2R R20, SRZ ;  /* 0x0000000000147805 */ /* 0x000fe4000001ff00 */
[----:B------:R-:W-:Y:S01]  /*1880*/  @!P0 IADD3 R31, P1, R12, 0x2, RZ ;  /* 0x000000020c1f8810 */ /* 0x000fe20007f3e0ff */
[----:B------:R-:W2:Y:S04]  /*1890*/  @!P0 LDG.E.64 R18, desc[UR6][R36.64] ;  /* 0x0000000624128981 */ /* 0x000ea8000c1e1b00 */
[----:B------:R1:W4:Y:S01]  /*18a0*/  @!P0 LDG.E.64 R20, desc[UR6][R26.64] ;  /* 0x000000061a148981 */ /* 0x000322000c1e1b00 */
[----:B------:R-:W0:Y:S01]  /*18b0*/  @!P0 LDC.64 R24, c[0x0][0x230] ;  /* 0x00008c00ff188b82 */ /* 0x000e220000000a00 */
[----:B-1----:R-:W-:-:S04]  /*18c0*/  @!P0 IMAD.X R27, RZ, RZ, R9, P1 ;  /* 0x000000ffff1b8224 */ /* 0x002fc800008e0609 */
[----:B0-----:R-:W-:Y:S01]  /*18d0*/  @!P0 IMAD R26, R27, R22, RZ ;  /* 0x000000161b1a8224 */ /* 0x001fe200078e02ff */
[----:B------:R-:W-:-:S03]  /*18e0*/  @!P0 MOV R27, R33 ;  /* 0x00000021001b8202 */ /* 0x000fc60000000f00 */
        /* <DEDUP_REMOVED lines=11> */
[----:B0-----:R-:W-:-:S05]  /*19a0*/  @!P0 IADD3 R36, P1, R37, R24, RZ ;  /* 0x0000001825248210 */ /* 0x001fca0007f3e0ff */
[----:B------:R-:W-:Y:S01]  /*19b0*/  @!P0 IMAD.X R37, R26, 0x1, R25, P1 ;  /* 0x000000011a258824 */ /* 0x000fe200008e0619 */
        /* <DEDUP_REMOVED lines=83> */
.L_x_1958:
        /* <DEDUP_REMOVED lines=44> */
[----:B--2---:R-:W-:-:S04]  /*21b0*/  @!P2 FADD.FTZ R15, R20, R15 ;  /* 0x0000000f140fa221 */ /* 0x004fc80000010000 */
[----:B------:R0:W-:Y:S04]  /*21c0*/  STS [R10+0xc4], R14 ;  /* 0x0000c40e0a007388 */ /* 0x0001e80000000800 */
[----:B------:R0:W-:Y:S03]  /*21d0*/  STS [R10+0xc8], R15 ;  /* 0x0000c80f0a007388 */ /* 0x0001e60000000800 */
[----:B------:R-:W-:Y:S05]  /*21e0*/  BRA.DIV UR4, `(.L_x_1966) ;  /* 0x0000000e043c7947 */ /* 0x000fea000b800000 */
[----:B------:R-:W-:Y:S01]  /*21f0*/  NOP ;  /* 0x0000000000007918 */ /* 0x000fe20000000000 */
.L_x_1982:
        /* <DEDUP_REMOVED lines=12> */
.L_x_1968:
[----:B------:R-:W-:Y:S05]  /*22c0*/  BSYNC B0 ;  /* 0x0000000000007941 */ /* 0x000fea0003800000 */
.L_x_1967:
[----:B------:R-:W-:-:S13]  /*22d0*/  R2UR UR4, R12 ;  /* 0x000000000c0472ca */ /* 0x000fda00000e0000 */
[----:B------:R-:W-:Y:S05]  /*22e0*/  BRA.DIV UR4, `(.L_x_1969) ;  /* 0x0000000e040c7947 */ /* 0x000fea000b800000 */
[----:B------:R-:W-:Y:S01]  /*22f0*/  NOP ;  /* 0x0000000000007918 */ /* 0x000fe20000000000 */
[----:B------:R1:W-:Y:S04]  /*2300*/  STS [R10+0xc0], R3 ;  /* 0x0000c0030a007388 */ /* 0x0003e80000000800 */
[----:B------:R1:W-:Y:S04]  /*2310*/  STS [R10+0xc4], R14 ;  /* 0x0000c40e0a007388 */ /* 0x0003e80000000800 */
[----:B------:R1:W-:Y:S01]  /*2320*/  STS [R10+0xc8], R15 ;  /* 0x0000c80f0a007388 */ /* 0x0003e20000000800 */
[----:B------:R-:W-:Y:S01]  /*2330*/  NOP ;  /* 0x0000000000007918 */ /* 0x000fe20000000000 */
.L_x_1986:
        /* <DEDUP_REMOVED lines=9> */
[----:B01----:R-:W-:Y:S01]  /*23d0*/  FSEL R15, R16, R15, !P0 ;  /* 0x0000000f100f7208 */ /* 0x003fe20004000000 */
[----:B----4-:R-:W-:Y:S01]  /*23e0*/  IMAD.IADD R3, R3, 0x1, R18 ;  /* 0x0000000103037824 */ /* 0x010fe200078e0212 */
[----:B------:R-:W-:-:S07]  /*23f0*/  FSEL R14, R17, R14, !P0 ;  /* 0x0000000e110e7208 */ /* 0x000fce0004000000 */
.L_x_1971:
[----:B------:R-:W-:Y:S05]  /*2400*/  BSYNC B0 ;  /* 0x0000000000007941 */ /* 0x000fea0003800000 */
.L_x_1970:
[----:B------:R-:W-:-:S13]  /*2410*/  R2UR UR4, R12 ;  /* 0x000000000c0472ca */ /* 0x000fda00000e0000 */
[----:B------:R-:W-:Y:S05]  /*2420*/  BRA.DIV UR4, `(.L_x_1972) ;  /* 0x0000000a04ec7947 */ /* 0x000fea000b800000 */
[----:B------:R-:W-:Y:S01]  /*2430*/  NOP ;  /* 0x0000000000007918 */ /* 0x000fe20000000000 */
[----:B------:R2:W-:Y:S04]  /*2440*/  STS [R10+0xc0], R3 ;  /* 0x0000c0030a007388 */ /* 0x0005e80000000800 */
[----:B------:R2:W-:Y:S04]  /*2450*/  STS [R10+0xc4], R14 ;  /* 0x0000c40e0a007388 */ /* 0x0005e80000000800 */
[----:B------:R2:W-:Y:S01]  /*2460*/  STS [R10+0xc8], R15 ;  /* 0x0000c80f0a007388 */ /* 0x0005e20000000800 */
[----:B------:R-:W-:Y:S01]  /*2470*/  NOP ;  /* 0x0000000000007918 */ /* 0x000fe20000000000 */
.L_x_1990:
        /* <DEDUP_REMOVED lines=12> */
.L_x_1974:
[----:B------:R-:W-:Y:S05]  /*2540*/  BSYNC B0 ;  /* 0x0000000000007941 */ /* 0x000fea0003800000 */
.L_x_1973:
[----:B------:R-:W-:-:S13]  /*2550*/  R2UR UR4, R12 ;  /* 0x000000000c0472ca */ /* 0x000fda00000e0000 */
[----:B------:R-:W-:Y:S05]  /*2560*/  BRA.DIV UR4, `(.L_x_1975) ;  /* 0x0000000a04cc7947 */ /* 0x000fea000b800000 */
[----:B------:R-:W-:Y:S01]  /*2570*/  NOP ;  /* 0x0000000000007918 */ /* 0x000fe20000000000 */
[----:B------:R3:W-:Y:S04]  /*2580*/  STS [R10+0xc0], R3 ;  /* 0x0000c0030a007388 */ /* 0x0007e80000000800 */
[----:B------:R3:W-:Y:S04]  /*2590*/  STS [R10+0xc4], R14 ;  /* 0x0000c40e0a007388 */ /* 0x0007e80000000800 */
[----:B------:R3:W-:Y:S01]  /*25a0*/  STS [R10+0xc8], R15 ;  /* 0x0000c80f0a007388 */ /* 0x0007e20000000800 */
[----:B------:R-:W-:Y:S01]  /*25b0*/  NOP ;  /* 0x0000000000007918 */ /* 0x000fe20000000000 */
.L_x_1994:
        /* <DEDUP_REMOVED lines=12> */
.L_x_1977:
[----:B------:R-:W-:Y:S05]  /*2680*/  BSYNC B0 ;  /* 0x0000000000007941 */ /* 0x000fea0003800000 */
.L_x_1976:
        /* <DEDUP_REMOVED lines=25> */
.L_x_2000:
        /* <DEDUP_REMOVED lines=29> */
[C---:B------:R-:W-:Y:S01]  /*29f0*/  ISETP.NE.AND P0, PT, R20.reuse, RZ, PT ;  /* 0x000000ff1400720c */ /* 0x040fe20003f05270 */
[----:B------:R-:W-:Y:S02]  /*2a00*/  IMAD.IADD R29, R20, 0x1, R27 ;  /* 0x00000001141d7824 */ /* 0x000fe400078e021b */
        /* <DEDUP_REMOVED lines=15> */
.L_x_1965:
        /* <DEDUP_REMOVED lines=25> */
[----:B------:R-:W-:Y:S01]  /*2c90*/  IADD3 R5, R5, 0x950, RZ ;  /* 0x0000095005057810 */ /* 0x000fe20007ffe0ff */
[----:B------:R-:W2:Y:S01]  /*2ca0*/  S2R R3, SR_CTAID.Z ;  /* 0x0000000000037919 */ /* 0x000ea20000002700 */
[----:B------:R-:W3:Y:S02]  /*2cb0*/  LDC.64 R8, c[0x0][0x268] ;  /* 0x00009a00ff087b82 */ /* 0x000ee40000000a00 */
[----:B------:R-:W-:-:S04]  /*2cc0*/  LEA R5, R4, R5, 0x18 ;  /* 0x0000000504057211 */ /* 0x000fc800078ec0ff */
[----:B------:R-:W-:-:S05]  /*2cd0*/  LEA R0, R0, R5, 0x3 ;  /* 0x0000000500007211 */ /* 0x000fca00078e18ff */
[----:B------:R-:W4:Y:S01]  /*2ce0*/  LDS.64 R12, [R0] ;  /* 0x00000000000c7984 */ /* 0x000f220000000a00 */
[----:B--2---:R-:W-:-:S05]  /*2cf0*/  SHF.L.U32 R3, R3, 0x1, RZ ;  /* 0x0000000103037819 */ /* 0x004fca00000006ff */
[C---:B0-----:R-:W-:Y:S02]  /*2d00*/  VIADD R15, R3.reuse, 0x1 ;  /* 0x00000001030f7836 */ /* 0x041fe40000000000 */
[--C-:B------:R-:W-:Y:S02]  /*2d10*/  IMAD R5, R3, UR8, R10.reuse ;  /* 0x0000000803057c24 */ /* 0x100fe4000f8e020a */
[----:B------:R-:W-:Y:S02]  /*2d20*/  IMAD R15, R15, UR8, R10 ;  /* 0x000000080f0f7c24 */ /* 0x000fe4000f8e020a */
[----:B---3--:R-:W-:-:S04]  /*2d30*/  IMAD.WIDE R4, R5, 0x4, R8 ;  /* 0x0000000405047825 */ /* 0x008fc800078e0208 */
[----:B------:R-:W-:Y:S01]  /*2d40*/  IMAD.WIDE R8, R15, 0x4, R8 ;  /* 0x000000040f087825 */ /* 0x000fe200078e0208 */
[----:B----4-:R2:W-:Y:S04]  /*2d50*/  REDG.E.ADD.F32.FTZ.RN.STRONG.GPU desc[UR6][R4.64], R12 ;  /* 0x0000000c040079a6 */ /* 0x0105e8000c10f386 */
[----:B------:R2:W-:Y:S02]  /*2d60*/  REDG.E.ADD.F32.FTZ.RN.STRONG.GPU desc[UR6][R8.64], R13 ;  /* 0x0000000d080079a6 */ /* 0x0005e4000c10f386 */
.L_x_1980:
[----:B------:R-:W-:Y:S05]  /*2d70*/  BSYNC B0 ;  /* 0x0000000000007941 */ /* 0x000fea0003800000 */
.L_x_1979:
        /* <DEDUP_REMOVED lines=22> */
.L_x_1966:
[----:B0-----:R-:W-:Y:S05]  /*2ee0*/  WARPSYNC.COLLECTIVE R12, `(.L_x_1981) ;  /* 0x000000000c087348 */ /* 0x001fea0003c00000 */
[----:B------:R-:W-:Y:S01]  /*2ef0*/  NOP ;  /* 0x0000000000007918 */ /* 0x000fe20000000000 */
[----:B0-----:R-:W-:Y:S01]  /*2f00*/  ENDCOLLECTIVE ;  /* 0x000000000000791b */ /* 0x001fe20003800000 */
.L_x_1981:
[----:B------:R-:W-:Y:S05]  /*2f10*/  BRA `(.L_x_1982) ;  /* 0xfffffff000b87947 */ /* 0x000fea000383ffff */
.L_x_1969:
[----:B------:R-:W-:Y:S01]  /*2f20*/  BSSY B0, `(.L_x_1983) ;  /* 0x0000004000007945 */ /* 0x000fe20003800000 */
[----:B0-----:R-:W-:Y:S05]  /*2f30*/  WARPSYNC.COLLECTIVE R12, `(.L_x_1984) ;  /* 0x000000000c087348 */ /* 0x001fea0003c00000 */
[----:B------:R-:W-:Y:S01]  /*2f40*/  NOP ;  /* 0x0000000000007918 */ /* 0x000fe20000000000 */
[----:B0-----:R-:W-:Y:S01]  /*2f50*/  ENDCOLLECTIVE ;  /* 0x000000000000791b */ /* 0x001fe20003800000 */
.L_x_1984:
[----:B------:R-:W-:Y:S05]  /*2f60*/  BSYNC B0 ;  /* 0x0000000000007941 */ /* 0x000fea0003800000 */
.L_x_1983:
[----:B------:R0:W-:Y:S04]  /*2f70*/  STS [R10+0xc0], R3 ;  /* 0x0000c0030a007388 */ /* 0x0001e80000000800 */
[----:B------:R0:W-:Y:S04]  /*2f80*/  STS [R10+0xc4], R14 ;  /* 0x0000c40e0a007388 */ /* 0x0001e80000000800 */
[----:B------:R0:W-:Y:S02]  /*2f90*/  STS [R10+0xc8], R15 ;  /* 0x0000c80f0a007388 */ /* 0x0001e40000000800 */
[----:B0-----:R-:W-:Y:S05]  /*2fa0*/  WARPSYNC.COLLECTIVE R12, `(.L_x_1985) ;  /* 0x000000000c087348 */ /* 0x001fea0003c00000 */
[----:B------:R-:W-:Y:S01]  /*2fb0*/  NOP ;  /* 0x0000000000007918 */ /* 0x000fe20000000000 */
[----:B0-----:R-:W-:Y:S01]  /*2fc0*/  ENDCOLLECTIVE ;  /* 0x000000000000791b */ /* 0x001fe20003800000 */
.L_x_1985:
[----:B------:R-:W-:Y:S05]  /*2fd0*/  BRA `(.L_x_1986) ;  /* 0xfffffff000d87947 */ /* 0x000fea000383ffff */
.L_x_1972:
[----:B------:R-:W-:Y:S01]  /*2fe0*/  BSSY B0, `(.L_x_1987) ;  /* 0x0000004000007945 */ /* 0x000fe20003800000 */
[----:B01----:R-:W-:Y:S05]  /*2ff0*/  WARPSYNC.COLLECTIVE R12, `(.L_x_1988) ;  /* 0x000000000c087348 */ /* 0x003fea0003c00000 */
[----:B------:R-:W-:Y:S01]  /*3000*/  NOP ;  /* 0x0000000000007918 */ /* 0x000fe20000000000 */
[----:B01----:R-:W-:Y:S01]  /*3010*/  ENDCOLLECTIVE ;  /* 0x000000000000791b */ /* 0x003fe20003800000 */
.L_x_1988:
[----:B------:R-:W-:Y:S05]  /*3020*/  BSYNC B0 ;  /* 0x0000000000007941 */ /* 0x000fea0003800000 */
.L_x_1987:
[----:B------:R0:W-:Y:S04]  /*3030*/  STS [R10+0xc0], R3 ;  /* 0x0000c0030a007388 */ /* 0x0001e80000000800 */
[----:B------:R0:W-:Y:S04]  /*3040*/  STS [R10+0xc4], R14 ;  /* 0x0000c40e0a007388 */ /* 0x0001e80000000800 */
[----:B------:R0:W-:Y:S02]  /*3050*/  STS [R10+0xc8], R15 ;  /* 0x0000c80f0a007388 */ /* 0x0001e40000000800 */
[----:B0-----:R-:W-:Y:S05]  /*3060*/  WARPSYNC.COLLECTIVE R12, `(.L_x_1989) ;  /* 0x000000000c087348 */ /* 0x001fea0003c00000 */
[----:B------:R-:W-:Y:S01]  /*3070*/  NOP ;  /* 0x0000000000007918 */ /* 0x000fe20000000000 */
[----:B0-----:R-:W-:Y:S01]  /*3080*/  ENDCOLLECTIVE ;  /* 0x000000000000791b */ /* 0x001fe20003800000 */
.L_x_1989:
[----:B------:R-:W-:Y:S05]  /*3090*/  BRA `(.L_x_1990) ;  /* 0xfffffff000f87947 */ /* 0x000fea000383ffff */
.L_x_1975:
[----:B------:R-:W-:Y:S01]  /*30a0*/  BSSY B0, `(.L_x_1991) ;  /* 0x0000004000007945 */ /* 0x000fe20003800000 */
[----:B012---:R-:W-:Y:S05]  /*30b0*/  WARPSYNC.COLLECTIVE R12, `(.L_x_1992) ;  /* 0x000000000c087348 */ /* 0x007fea0003c00000 */
[----:B------:R-:W-:Y:S01]  /*30c0*/  NOP ;  /* 0x0000000000007918 */ /* 0x000fe20000000000 */
[----:B012---:R-:W-:Y:S01]  /*30d0*/  ENDCOLLECTIVE ;  /* 0x000000000000791b */ /* 0x007fe20003800000 */
.L_x_1992:
[----:B------:R-:W-:Y:S05]  /*30e0*/  BSYNC B0 ;  /* 0x0000000000007941 */ /* 0x000fea0003800000 */
.L_x_1991:
[----:B------:R0:W-:Y:S04]  /*30f0*/  STS [R10+0xc0], R3 ;  /* 0x0000c0030a007388 */ /* 0x0001e80000000800 */
[----:B------:R0:W-:Y:S04]  /*3100*/  STS [R10+0xc4], R14 ;  /* 0x0000c40e0a007388 */ /* 0x0001e80000000800 */
[----:B------:R0:W-:Y:S02]  /*3110*/  STS [R10+0xc8], R15 ;  /* 0x0000c80f0a007388 */ /* 0x0001e40000000800 */
[----:B0-----:R-:W-:Y:S05]  /*3120*/  WARPSYNC.COLLECTIVE R12, `(.L_x_1993) ;  /* 0x000000000c087348 */ /* 0x001fea0003c00000 */
[----:B------:R-:W-:Y:S01]  /*3130*/  NOP ;  /* 0x0000000000007918 */ /* 0x000fe20000000000 */
[----:B0-----:R-:W-:Y:S01]  /*3140*/  ENDCOLLECTIVE ;  /* 0x000000000000791b */ /* 0x001fe20003800000 */
.L_x_1993:
[----:B------:R-:W-:Y:S05]  /*3150*/  BRA `(.L_x_1994) ;  /* 0xfffffff400187947 */ /* 0x000fea000383ffff */
.L_x_1978:
[----:B------:R-:W-:Y:S01]  /*3160*/  BSSY B0, `(.L_x_1995) ;  /* 0x0000005000007945 */ /* 0x000fe20003800000 */
[----:B------:R-:W-:-:S13]  /*3170*/  ISETP.GE.U32.AND P0, PT, R2, 0x10, PT ;  /* 0x000000100200780c */ /* 0x000fda0003f06070 */
[----:B0123--:R-:W-:Y:S05]  /*3180*/  WARPSYNC.COLLECTIVE R12, `(.L_x_1996) ;  /* 0x000000000c087348 */ /* 0x00ffea0003c00000 */
[----:B------:R-:W-:Y:S01]  /*3190*/  NOP ;  /* 0x0000000000007918 */ /* 0x000fe20000000000 */
[----:B0123--:R-:W-:Y:S01]  /*31a0*/  ENDCOLLECTIVE ;  /* 0x000000000000791b */ /* 0x00ffe20003800000 */
.L_x_1996:
[----:B------:R-:W-:Y:S05]  /*31b0*/  BSYNC B0 ;  /* 0x0000000000007941 */ /* 0x000fea0003800000 */
.L_x_1995:
[----:B------:R0:W-:Y:S01]  /*31c0*/  STS [R10+0xc0], R3 ;  /* 0x0000c0030a007388 */ /* 0x0001e20000000800 */
[----:B------:R-:W-:-:S03]  /*31d0*/  ISETP.NE.OR P1, PT, R3, RZ, !P0 ;  /* 0x000000ff0300720c */ /* 0x000fc60004725670 */
[----:B------:R0:W-:Y:S04]  /*31e0*/  STS [R10+0xc4], R14 ;  /* 0x0000c40e0a007388 */ /* 0x0001e80000000800 */
[----:B------:R0:W-:Y:S06]  /*31f0*/  STS [R10+0xc8], R15 ;  /* 0x0000c80f0a007388 */ /* 0x0001ec0000000800 */
[----:B0-----:R-:W-:Y:S05]  /*3200*/  WARPSYNC.COLLECTIVE R12, `(.L_x_1997) ;  /* 0x000000000c087348 */ /* 0x001fea0003c00000 */
[----:B------:R-:W-:Y:S01]  /*3210*/  NOP ;  /* 0x0000000000007918 */ /* 0x000fe20000000000 */
[----:B0-----:R-:W-:Y:S01]  /*3220*/  ENDCOLLECTIVE ;  /* 0x000000000000791b */ /* 0x001fe20003800000 */
.L_x_1997:
        /* <DEDUP_REMOVED lines=9> */
.L_x_1998:
        /* <DEDUP_REMOVED lines=9> */
.L_x_1999:
[----:B------:R-:W-:Y:S05]  /*3350*/  BRA `(.L_x_2000) ;  /* 0xfffffff400307947 */ /* 0x000fea000383ffff */
.L_x_2001:
        /* <DEDUP_REMOVED lines=10> */
.L_x_4497:


//--------------------- .text._Z30group_norm_nhwc_bwd_sum_kernelI11Fp32IOFp16WLi140EEv26Group_norm_nhwc_bwd_params --------------------------
	.section	.text._Z30group_norm_nhwc_bwd_sum_kernelI11Fp32IOFp16WLi140EEv26Group_norm_nhwc_bwd_params,"ax",@progbits
	.align	128
        .global         _Z30group_norm_nhwc_bwd_sum_kernelI11Fp32IOFp16WLi140EEv26Group_norm_nhwc_bwd_params
        .type           _Z30group_norm_nhwc_bwd_sum_kernelI11Fp32IOFp16WLi140EEv26Group_norm_nhwc_bwd_params,@function
        .size           _Z30group_norm_nhwc_bwd_sum_kernelI11Fp32IOFp16WLi140EEv26Group_norm_nhwc_bwd_params,(.L_x_4498 - _Z30group_norm_nhwc_bwd_sum_kernelI11Fp32IOFp16WLi140EEv26Group_norm_nhwc_bwd_params)
        .other          _Z30group_norm_nhwc_bwd_sum_kernelI11Fp32IOFp16WLi140EEv26Group_norm_nhwc_bwd_params,@"STO_CUDA_ENTRY STV_DEFAULT"
_Z30group_norm_nhwc_bwd_sum_kernelI11Fp32IOFp16WLi140EEv26Group_norm_nhwc_bwd_params:
.text._Z30group_norm_nhwc_bwd_sum_kernelI11Fp32IOFp16WLi140EEv26Group_norm_nhwc_bwd_params:
        /* <DEDUP_REMOVED lines=44> */
[----:B------:R-:W-:Y:S02]  /*02c0*/  MOV R12, RZ ;  /* 0x000000ff000c7202 */ /* 0x000fe40000000f00 */
[----:B------:R-:W-:-:S03]  /*02d0*/  ISETP.GE.AND.EX P0, PT, R21, UR11, PT, P0 ;  /* 0x0000000b15007c0c */ /* 0x000fc6000bf06300 */
[----:B0-----:R-:W0:Y:S02]  /*02e0*/  MUFU.RCP R9, R9 ;  /* 0x0000000900097308 */ /* 0x001e240000001000 */
[----:B0-----:R-:W-:Y:S01]  /*02f0*/  IADD3 R2, R9, 0xffffffe, RZ ;  /* 0x0ffffffe09027810 */ /* 0x001fe20007ffe0ff */
[----:B------:R-:W-:-:S05]  /*0300*/  HFMA2.MMA R9, -RZ, RZ, 0, 0 ;  /* 0x00000000ff097435 */ /* 0x000fca00000001ff */
[----:B------:R0:W2:Y:S02]  /*0310*/  F2I.FTZ.U32.TRUNC.NTZ R3, R2 ;  /* 0x0000000200037305 */ /* 0x0000a4000021f000 */
[----:B0-----:R-:W-:Y:S01]  /*0320*/  MOV R2, RZ ;  /* 0x000000ff00027202 */ /* 0x001fe20000000f00 */
[----:B--2---:R-:W-:-:S04]  /*0330*/  IMAD.MOV R10, RZ, RZ, -R3 ;  /* 0x000000ffff0a7224 */ /* 0x004fc800078e0a03 */
[----:B------:R-:W-:-:S04]  /*0340*/  IMAD R11, R10, R7, RZ ;  /* 0x000000070a0b7224 */ /* 0x000fc800078e02ff */
[----:B------:R-:W-:-:S06]  /*0350*/  IMAD.HI.U32 R3, R3, R11, R2 ;  /* 0x0000000b03037227 */ /* 0x000fcc00078e0002 */
[----:B------:R-:W-:Y:S01]  /*0360*/  IMAD.HI.U32 R18, R3, R6, RZ ;  /* 0x0000000603127227 */ /* 0x000fe200078e00ff */
[----:B------:R-:W-:-:S04]  /*0370*/  CS2R R2, SRZ ;  /* 0x0000000000027805 */ /* 0x000fc8000001ff00 */
        /* <DEDUP_REMOVED lines=20> */
.L_x_2003:
[----:B------:R-:W-:Y:S05]  /*04c0*/  BSYNC B0 ;  /* 0x0000000000007941 */ /* 0x000fea0003800000 */
.L_x_2002:
[----:B------:R-:W0:Y:S01]  /*04d0*/  S2UR UR8, SR_CTAID.Y ;  /* 0x00000000000879c3 */ /* 0x000e220000002600 */
[----:B-----5:R-:W-:Y:S01]  /*04e0*/  FFMA.FTZ R16, -R4, R4, R5 ;  /* 0x0000000404107223 */ /* 0x020fe20000010105 */
[----:B------:R-:W-:Y:S01]  /*04f0*/  IMAD R14, R7, R19, R6 ;  /* 0x00000013070e7224 */ /* 0x000fe200078e0206 */
[----:B------:R-:W-:Y:S01]  /*0500*/  HFMA2.MMA R30, -RZ, RZ, 0, 0 ;  /* 0x00000000ff1e7435 */ /* 0x000fe200000001ff */
[----:B------:R-:W-:Y:S01]  /*0510*/  IMAD.MOV.U32 R29, RZ, RZ, 0x3f800000 ;  /* 0x3f800000ff1d7424 */ /* 0x000fe200078e00ff */
[----:B------:R-:W-:Y:S01]  /*0520*/  HFMA2.MMA R28, -RZ, RZ, 0, 0 ;  /* 0x00000000ff1c7435 */ /* 0x000fe200000001ff */
        /* <DEDUP_REMOVED lines=23> */
[----:B------:R-:W-:Y:S02]  /*06a0*/  MOV R7, RZ ;  /* 0x000000ff00077202 */ /* 0x000fe40000000f00 */
[----:B------:R-:W-:-:S09]  /*06b0*/  MOV R8, RZ ;  /* 0x000000ff00087202 */ /* 0x000fd20000000f00 */
        /* <DEDUP_REMOVED lines=19> */
[----:B------:R-:W-:Y:S01]  /*07f0*/  HFMA2.MMA R8, -RZ, RZ, 0, 0 ;  /* 0x00000000ff087435 */ /* 0x000fe200000001ff */
        /* <DEDUP_REMOVED lines=9> */
[----:B------:R-:W-:Y:S02]  /*0890*/  @!P0 IADD3 R15, R15, R7, RZ ;  /* 0x000000070f0f8210 */ /* 0x000fe40007ffe0ff */
[C---:B------:R-:W-:Y:S02]  /*08a0*/  @!P0 SHF.L.U32 R7, R14.reuse, 0x2, RZ ;  /* 0x000000020e078819 */ /* 0x040fe400000006ff */
[----:B------:R-:W-:-:S02]  /*08b0*/  @!P0 SHF.L.U64.HI R8, R14, 0x2, R15 ;  /* 0x000000020e088819 */ /* 0x000fc4000001020f */
        /* <DEDUP_REMOVED lines=41> */
.L_x_2006:
[----:B------:R-:W-:Y:S05]  /*0b50*/  @!P2 BRA `(.L_x_2004) ;  /* 0x0000001000e4a947 */ /* 0x000fea0003800000 */
[----:B------:R-:W-:-:S04]  /*0b60*/  IADD3 R22, R22, 0x1, RZ ;  /* 0x0000000116167810 */ /* 0x000fc80007ffe0ff */
[----:B------:R-:W-:-:S07]  /*0b70*/  SHF.R.S32.HI R23, RZ, 0x1f, R22 ;  /* 0x0000001fff177819 */ /* 0x000fce0000011416 */
.L_x_2007:
        /* <DEDUP_REMOVED lines=110> */
.L_x_2005:
        /* <DEDUP_REMOVED lines=13> */
.L_x_2009:
        /* <DEDUP_REMOVED lines=39> */
.L_x_2008:
[----:B------:R-:W-:-:S13]  /*15a0*/  ISETP.GE.U32.AND P0, PT, R12, 0x3, PT ;  /* 0x000000030c00780c */ /* 0x000fda0003f06070 */
[----:B------:R-:W-:Y:S05]  /*15b0*/  @!P0 BRA `(.L_x_2004) ;  /* 0x00000008004c8947 */ /* 0x000fea0003800000 */
[----:B------:R-:W-:Y:S01]  /*15c0*/  ULDC.64 UR8, c[0x0][0x288] ;  /* 0x0000a20000087ab9 */ /* 0x000fe20000000a00 */
[----:B------:R-:W-:Y:S02]  /*15d0*/  SHF.R.S32.HI R9, RZ, 0x1f, R22 ;  /* 0x0000001fff097819 */ /* 0x000fe40000011416 */
[----:B------:R-:W-:Y:S02]  /*15e0*/  ISETP.GE.U32.AND P0, PT, R20, UR8, PT ;  /* 0x0000000814007c0c */ /* 0x000fe4000bf06070 */
[----:B------:R-:W-:Y:S02]  /*15f0*/  MOV R12, R22 ;  /* 0x00000016000c7202 */ /* 0x000fe40000000f00 */
[----:B------:R-:W-:-:S13]  /*1600*/  ISETP.GE.AND.EX P0, PT, R21, UR9, PT, P0 ;  /* 0x0000000915007c0c */ /* 0x000fda000bf06300 */
.L_x_2010:
        /* <DEDUP_REMOVED lines=37> */
[----:B------:R-:W-:Y:S02]  /*1860*/  @!P0 IADD3.X R27, R24, R21, RZ, P2, !PT ;  /* 0x00000015181b8210 */ /* 0x000fe400017fe4ff */
[----:B------:R-:W-:Y:S02]  /*1870*/  CS2R R20, SRZ ;  /* 0x0000000000147805 */ /* 0x000fe4000001ff00 */
[----:B------:R-:W-:Y:S01]  /*1880*/  @!P0 IADD3 R31, P1, R12, 0x2, RZ ;  /* 0x000000020c1f8810 */ /* 0x000fe20007f3e0ff */
[----:B------:R-:W3:Y:S04]  /*1890*/  @!P0 LDG.E.64 R18, desc[UR6][R36.64] ;  /* 0x0000000624128981 */ /* 0x000ee8000c1e1b00 */
[----:B------:R1:W5:Y:S01]  /*18a0*/  @!P0 LDG.E.64 R20, desc[UR6][R26.64] ;  /* 0x000000061a148981 */ /* 0x000362000c1e1b00 */
        /* <DEDUP_REMOVED lines=100> */
.L_x_2004:
        /* <DEDUP_REMOVED lines=54> */
.L_x_2028:
        /* <DEDUP_REMOVED lines=12> */
.L_x_2014:
[----:B------:R-:W-:Y:S05]  /*2310*/  BSYNC B0 ;  /* 0x0000000000007941 */ /* 0x000fea0003800000 */
.L_x_2013:
[----:B------:R-:W-:-:S13]  /*2320*/  R2UR UR4, R9 ;  /* 0x00000000090472ca */ /* 0x000fda00000e0000 */
[----:B------:R-:W-:Y:S05]  /*2330*/  BRA.DIV UR4, `(.L_x_2015) ;  /* 0x0000000e043c7947 */ /* 0x000fea000b800000 */
[----:B------:R-:W-:Y:S01]  /*2340*/  NOP ;  /* 0x0000000000007918 */ /* 0x000fe20000000000 */
[----:B------:R1:W-:Y:S04]  /*2350*/  STS [R10+0xc0], R3 ;  /* 0x0000c0030a007388 */ /* 0x0003e80000000800 */
[----:B------:R1:W-:Y:S04]  /*2360*/  STS [R10+0xc4], R17 ;  /* 0x0000c4110a007388 */ /* 0x0003e80000000800 */
[----:B------:R1:W-:Y:S01]  /*2370*/  STS [R10+0xc8], R15 ;  /* 0x0000c80f0a007388 */ /* 0x0003e20000000800 */
[----:B------:R-:W-:Y:S01]  /*2380*/  NOP ;  /* 0x0000000000007918 */ /* 0x000fe20000000000 */
.L_x_2032:
        /* <DEDUP_REMOVED lines=12> */
.L_x_2017:
[----:B------:R-:W-:Y:S05]  /*2450*/  BSYNC B0 ;  /* 0x0000000000007941 */ /* 0x000fea0003800000 */
.L_x_2016:
[----:B------:R-:W-:-:S13]  /*2460*/  R2UR UR4, R9 ;  /* 0x00000000090472ca */ /* 0x000fda00000e0000 */
[----:B------:R-:W-:Y:S05]  /*2470*/  BRA.DIV UR4, `(.L_x_2018) ;  /* 0x0000000e041c7947 */ /* 0x000fea000b800000 */
[----:B------:R-:W-:Y:S01]  /*2480*/  NOP ;  /* 0x0000000000007918 */ /* 0x000fe20000000000 */
[----:B------:R2:W-:Y:S04]  /*2490*/  STS [R10+0xc0], R3 ;  /* 0x0000c0030a007388 */ /* 0x0005e80000000800 */
[----:B------:R2:W-:Y:S04]  /*24a0*/  STS [R10+0xc4], R17 ;  /* 0x0000c4110a007388 */ /* 0x0005e80000000800 */
[----:B------:R2:W-:Y:S01]  /*24b0*/  STS [R10+0xc8], R15 ;  /* 0x0000c80f0a007388 */ /* 0x0005e20000000800 */
[----:B------:R-:W-:Y:S01]  /*24c0*/  NOP ;  /* 0x0000000000007918 */ /* 0x000fe20000000000 */
.L_x_2036:
        /* <DEDUP_REMOVED lines=12> */
.L_x_2020:
[----:B------:R-:W-:Y:S05]  /*2590*/  BSYNC B0 ;  /* 0x0000000000007941 */ /* 0x000fea0003800000 */
.L_x_2019:
[----:B------:R-:W-:-:S13]  /*25a0*/  R2UR UR4, R9 ;  /* 0x00000000090472ca */ /* 0x000fda00000e0000 */
[----:B------:R-:W-:Y:S05]  /*25b0*/  BRA.DIV UR4, `(.L_x_2021) ;  /* 0x0000000a04fc7947 */ /* 0x000fea000b800000 */
[----:B------:R-:W-:Y:S01]  /*25c0*/  NOP ;  /* 0x0000000000007918 */ /* 0x000fe20000000000 */
[----:B------:R3:W-:Y:S04]  /*25d0*/  STS [R10+0xc0], R3 ;  /* 0x0000c0030a007388 */ /* 0x0007e80000000800 */
[----:B------:R3:W-:Y:S04]  /*25e0*/  STS [R10+0xc4], R17 ;  /* 0x0000c4110a007388 */ /* 0x0007e80000000800 */
[----:B------:R3:W-:Y:S01]  /*25f0*/  STS [R10+0xc8], R15 ;  /* 0x0000c80f0a007388 */ /* 0x0007e20000000800 */
[----:B------:R-:W-:Y:S01]  /*2600*/  NOP ;  /* 0x0000000000007918 */ /* 0x000fe20000000000 */
.L_x_2040:
        /* <DEDUP_REMOVED lines=12> */
.L_x_2023:
[----:B------:R-:W-:Y:S05]  /*26d0*/  BSYNC B0 ;  /* 0x0000000000007941 */ /* 0x000fea0003800000 */
.L_x_2022:
        /* <DEDUP_REMOVED lines=25> */
.L_x_2046:
        /* <DEDUP_REMOVED lines=56> */
.L_x_2011:
        /* <DEDUP_REMOVED lines=41> */
.L_x_2026:
[----:B------:R-:W-:Y:S05]  /*2e80*/  BSYNC B0 ;  /* 0x0000000000007941 */ /* 0x000fea0003800000 */
.L_x_2025:
        /* <DEDUP_REMOVED lines=22> */
.L_x_2012:
[----:B0-----:R-:W-:Y:S05]  /*2ff0*/  WARPSYNC.COLLECTIVE R9, `(.L_x_2027) ;  /* 0x0000000009087348 */ /* 0x001fea0003c00000 */
[----:B------:R-:W-:Y:S01]  /*3000*/  NOP ;  /* 0x0000000000007918 */ /* 0x000fe20000000000 */
[----:B0-----:R-:W-:Y:S01]  /*3010*/  ENDCOLLECTIVE ;  /* 0x000000000000791b */ /* 0x001fe20003800000 */
.L_x_2027:
[----:B------:R-:W-:Y:S05]  /*3020*/  BRA `(.L_x_2028) ;  /* 0xfffffff000887947 */ /* 0x000fea000383ffff */
.L_x_2015:
[----:B------:R-:W-:Y:S01]  /*3030*/  BSSY B0, `(.L_x_2029) ;  /* 0x0000004000007945 */ /* 0x000fe20003800000 */
[----:B0-----:R-:W-:Y:S05]  /*3040*/  WARPSYNC.COLLECTIVE R9, `(.L_x_2030) ;  /* 0x0000000009087348 */ /* 0x001fea0003c00000 */
[----:B------:R-:W-:Y:S01]  /*3050*/  NOP ;  /* 0x0000000000007918 */ /* 0x000fe20000000000 */
[----:B0-----:R-:W-:Y:S01]  /*3060*/  ENDCOLLECTIVE ;  /* 0x000000000000791b */ /* 0x001fe20003800000 */
.L_x_2030:
[----:B------:R-:W-:Y:S05]  /*3070*/  BSYNC B0 ;  /* 0x0000000000007941 */ /* 0x000fea0003800000 */
.L_x_2029:
[----:B------:R0:W-:Y:S04]  /*3080*/  STS [R10+0xc0], R3 ;  /* 0x0000c0030a007388 */ /* 0x0001e80000000800 */
[----:B------:R0:W-:Y:S04]  /*3090*/  STS [R10+0xc4], R17 ;  /* 0x0000c4110a007388 */ /* 0x0001e80000000800 */
[----:B------:R0:W-:Y:S02]  /*30a0*/  STS [R10+0xc8], R15 ;  /* 0x0000c80f0a007388 */ /* 0x0001e40000000800 */
[----:B0-----:R-:W-:Y:S05]  /*30b0*/  WARPSYNC.COLLECTIVE R9, `(.L_x_2031) ;  /* 0x0000000009087348 */ /* 0x001fea0003c00000 */
[----:B------:R-:W-:Y:S01]  /*30c0*/  NOP ;  /* 0x0000000000007918 */ /* 0x000fe20000000000 */
[----:B0-----:R-:W-:Y:S01]  /*30d0*/  ENDCOLLECTIVE ;  /* 0x000000000000791b */ /* 0x001fe20003800000 */
.L_x_2031:
[----:B------:R-:W-:Y:S05]  /*30e0*/  BRA `(.L_x_2032) ;  /* 0xfffffff000a87947 */ /* 0x000fea000383ffff */
.L_x_2018:
[----:B------:R-:W-:Y:S01]  /*30f0*/  BSSY B0, `(.L_x_2033) ;  /* 0x0000004000007945 */ /* 0x000fe20003800000 */
[----:B01----:R-:W-:Y:S05]  /*3100*/  WARPSYNC.COLLECTIVE R9, `(.L_x_2034) ;  /* 0x0000000009087348 */ /* 0x003fea0003c00000 */
[----:B------:R-:W-:Y:S01]  /*3110*/  NOP ;  /* 0x0000000000007918 */ /* 0x000fe20000000000 */
[----:B01----:R-:W-:Y:S01]  /*3120*/  ENDCOLLECTIVE ;  /* 0x000000000000791b */ /* 0x003fe20003800000 */
.L_x_2034:
[----:B------:R-:W-:Y:S05]  /*3130*/  BSYNC B0 ;  /* 0x0000000000007941 */ /* 0x000fea0003800000 */
.L_x_2033:
[----:B------:R0:W-:Y:S04]  /*3140*/  STS [R10+0xc0], R3 ;  /* 0x0000c0030a007388 */ /* 0x0001e80000000800 */
[----:B------:R0:W-:Y:S04]  /*3150*/  STS [R10+0xc4], R17 ;  /* 0x0000c4110a007388 */ /* 0x0001e80000000800 */
[----:B------:R0:W-:Y:S02]  /*3160*/  STS [R10+0xc8], R15 ;  /* 0x0000c80f0a007388 */ /* 0x0001e40000000800 */
[----:B0-----:R-:W-:Y:S05]  /*3170*/  WARPSYNC.COLLECTIVE R9, `(.L_x_2035) ;  /* 0x0000000009087348 */ /* 0x001fea0003c00000 */
[----:B------:R-:W-:Y:S01]  /*3180*/  NOP ;  /* 0x0000000000007918 */ /* 0x000fe20000000000 */
[----:B0-----:R-:W-:Y:S01]  /*3190*/  ENDCOLLECTIVE ;  /* 0x000000000000791b */ /* 0x001fe20003800000 */
.L_x_2035:
[----:B------:R-:W-:Y:S05]  /*31a0*/  BRA `(.L_x_2036) ;  /* 0xfffffff000c87947 */ /* 0x000fea000383ffff */
.L_x_2021:
[----:B------:R-:W-:Y:S01]  /*31b0*/  BSSY B0, `(.L_x_2037) ;  /* 0x0000004000007945 */ /* 0x000fe20003800000 */
[----:B012---:R-:W-:Y:S05]  /*31c0*/  WARPSYNC.COLLECTIVE R9, `(.L_x_2038) ;  /* 0x0000000009087348 */ /* 0x007fea0003c00000 */
[----:B------:R-:W-:Y:S01]  /*31d0*/  NOP ;  /* 0x0000000000007918 */ /* 0x000fe20000000000 */
[----:B012---:R-:W-:Y:S01]  /*31e0*/  ENDCOLLECTIVE ;  /* 0x000000000000791b */ /* 0x007fe20003800000 */
.L_x_2038:
[----:B------:R-:W-:Y:S05]  /*31f0*/  BSYNC B0 ;  /* 0x0000000000007941 */ /* 0x000fea0003800000 */
.L_x_2037:
[----:B------:R0:W-:Y:S04]  /*3200*/  STS [R10+0xc0], R3 ;  /* 0x0000c0030a007388 */ /* 0x0001e80000000800 */
[----:B------:R0:W-:Y:S04]  /*3210*/  STS [R10+0xc4], R17 ;  /* 0x0000c4110a007388 */ /* 0x0001e80000000800 */
[----:B------:R0:W-:Y:S02]  /*3220*/  STS [R10+0xc8], R15 ;  /* 0x0000c80f0a007388 */ /* 0x0001e40000000800 */
[----:B0-----:R-:W-:Y:S05]  /*3230*/  WARPSYNC.COLLECTIVE R9, `(.L_x_2039) ;  /* 0x0000000009087348 */ /* 0x001fea0003c00000 */
[----:B------:R-:W-:Y:S01]  /*3240*/  NOP ;  /* 0x0000000000007918 */ /* 0x000fe20000000000 */
[----:B0-----:R-:W-:Y:S01]  /*3250*/  ENDCOLLECTIVE ;  /* 0x000000000000791b */ /* 0x001fe20003800000 */
.L_x_2039:
[----:B------:R-:W-:Y:S05]  /*3260*/  BRA `(.L_x_2040) ;  /* 0xfffffff000e87947 */ /* 0x000fea000383ffff */
.L_x_2024:
[----:B------:R-:W-:Y:S01]  /*3270*/  BSSY B0, `(.L_x_2041) ;  /* 0x0000005000007945 */ /* 0x000fe20003800000 */
[----:B------:R-:W-:-:S13]  /*3280*/  ISETP.GE.U32.AND P0, PT, R2, 0x10, PT ;  /* 0x000000100200780c */ /* 0x000fda0003f06070 */
[----:B0123--:R-:W-:Y:S05]  /*3290*/  WARPSYNC.COLLECTIVE R9, `(.L_x_2042) ;  /* 0x0000000009087348 */ /* 0x00ffea0003c00000 */
[----:B------:R-:W-:Y:S01]  /*32a0*/  NOP ;  /* 0x0000000000007918 */ /* 0x000fe20000000000 */
[----:B0123--:R-:W-:Y:S01]  /*32b0*/  ENDCOLLECTIVE ;  /* 0x000000000000791b */ /* 0x00ffe20003800000 */
.L_x_2042:
[----:B------:R-:W-:Y:S05]  /*32c0*/  BSYNC B0 ;  /* 0x0000000000007941 */ /* 0x000fea0003800000 */
.L_x_2041:
[----:B------:R0:W-:Y:S01]  /*32d0*/  STS [R10+0xc0], R3 ;  /* 0x0000c0030a007388 */ /* 0x0001e20000000800 */
[----:B------:R-:W-:-:S03]  /*32e0*/  ISETP.NE.OR P1, PT, R3, RZ, !P0 ;  /* 0x000000ff0300720c */ /* 0x000fc60004725670 */
[----:B------:R0:W-:Y:S04]  /*32f0*/  STS [R10+0xc4], R17 ;  /* 0x0000c4110a007388 */ /* 0x0001e80000000800 */
[----:B------:R0:W-:Y:S06]  /*3300*/  STS [R10+0xc8], R15 ;  /* 0x0000c80f0a007388 */ /* 0x0001ec0000000800 */
[----:B0-----:R-:W-:Y:S05]  /*3310*/  WARPSYNC.COLLECTIVE R9, `(.L_x_2043) ;  /* 0x0000000009087348 */ /* 0x001fea0003c00000 */
[----:B------:R-:W-:Y:S01]  /*3320*/  NOP ;  /* 0x0000000000007918 */ /* 0x000fe20000000000 */
[----:B0-----:R-:W-:Y:S01]  /*3330*/  ENDCOLLECTIVE ;  /* 0x000000000000791b */ /* 0x001fe20003800000 */
.L_x_2043:
        /* <DEDUP_REMOVED lines=9> */
.L_x_2044:
        /* <DEDUP_REMOVED lines=9> */
.L_x_2045:
[----:B------:R-:W-:Y:S05]  /*3460*/  BRA `(.L_x_2046) ;  /* 0xfffffff400007947 */ /* 0x000fea000383ffff */
.L_x_2047:
        /* <DEDUP_REMOVED lines=9> */
.L_x_4498:


//--------------------- .text._Z30group_norm_nhwc_bwd_sum_kernelI11Fp32IOFp16WLi160EEv26Group_norm_nhwc_bwd_params --------------------------
	.section	.text._Z30group_norm_nhwc_bwd_sum_kernelI11Fp32IOFp16WLi160EEv26Group_norm_nhwc_bwd_params,"ax",@progbits
	.align	128
        .global         _Z30group_norm_nhwc_bwd_sum_kernelI11Fp32IOFp16WLi160EEv26Group_norm_nhwc_bwd_params
        .type           _Z30group_norm_nhwc_bwd_sum_kernelI11Fp32IOFp16WLi160EEv26Group_norm_nhwc_bwd_params,@function
        .size           _Z30group_norm_nhwc_bwd_sum_kernelI11Fp32IOFp16WLi160EEv26Group_norm_nhwc_bwd_params,(.L_x_4499 - _Z30group_norm_nhwc_bwd_sum_kernelI11Fp32IOFp16WLi160EEv26Group_norm_nhwc_bwd_params)
        .other          _Z30group_norm_nhwc_bwd_sum_kernelI11Fp32IOFp16WLi160EEv26Group_norm_nhwc_bwd_params,@"STO_CUDA_ENTRY STV_DEFAULT"
_Z30group_norm_nhwc_bwd_sum_kernelI11Fp32IOFp16WLi160EEv26Group_norm_nhwc_bwd_params:
.text._Z30group_norm_nhwc_bwd_sum_kernelI11Fp32IOFp16WLi160EEv26Group_norm_nhwc_bwd_params:
        /* <DEDUP_REMOVED lines=75> */
.L_x_2049:
[----:B------:R-:W-:Y:S05]  /*04b0*/  BSYNC B0 ;  /* 0x0000000000007941 */ /* 0x000fea0003800000 */
.L_x_2048:
[----:B------:R-:W0:Y:S01]  /*04c0*/  S2UR UR7, SR_CTAID.Y ;  /* 0x00000000000779c3 */ /* 0x000e220000002600 */
[----:B------:R-:W-:Y:S01]  /*04d0*/  FSETP.GTU.FTZ.AND P2, PT, R20, RZ, PT ;  /* 0x000000ff1400720b */ /* 0x000fe20003f5c000 */
[----:B------:R-:W-:Y:S01]  /*04e0*/  IMAD.HI.U32 R18, R15, R6, RZ ;  /* 0x000000060f127227 */ /* 0x000fe200078e00ff */
[----:B------:R-:W-:-:S04]  /*04f0*/  MOV R13, 0x3f800000 ;  /* 0x3f800000000d7802 */ /* 0x000fc80000000f00 */
[----:B------:R-:W-:Y:S01]  /*0500*/  IADD3 R5, -R18, RZ, RZ ;  /* 0x000000ff12057210 */ /* 0x000fe20007ffe1ff */
[----:B------:R-:W1:Y:S04]  /*0510*/  LDC.64 R8, c[0x0][0x290] ;  /* 0x0000a400ff087b82 */ /* 0x000e680000000a00 */
[----:B------:R-:W-:-:S04]  /*0520*/  IMAD R6, R7, R5, R6 ;  /* 0x0000000507067224 */ /* 0x000fc800078e0206 */
[----:B------:R-:W2:Y:S01]  /*0530*/  @P2 LDC R15, c[0x0][0x250] ;  /* 0x00009400ff0f2b82 */ /* 0x000ea20000000800 */
[----:B------:R-:W-:Y:S01]  /*0540*/  ISETP.GE.U32.AND P4, PT, R6, R7, PT ;  /* 0x000000070600720c */ /* 0x000fe20003f86070 */
[----:B0-----:R-:W-:-:S05]  /*0550*/  IMAD R19, R10, UR7, RZ ;  /* 0x000000070a137c24 */ /* 0x001fca000f8e02ff */
[----:B------:R-:W-:-:S07]  /*0560*/  SHF.R.S32.HI R31, RZ, 0x1f, R19 ;  /* 0x0000001fff1f7819 */ /* 0x000fce0000011413 */
[----:B------:R-:W-:Y:S01]  /*0570*/  @P4 IMAD.IADD R6, R6, 0x1, -R7 ;  /* 0x0000000106064824 */ /* 0x000fe200078e0a07 */
[----:B------:R-:W-:Y:S02]  /*0580*/  IADD3 R5, P1, R19, R10, RZ ;  /* 0x0000000a13057210 */ /* 0x000fe40007f3e0ff */
[----:B------:R-:W-:Y:S02]  /*0590*/  @P4 IADD3 R18, R18, 0x1, RZ ;  /* 0x0000000112124810 */ /* 0x000fe40007ffe0ff */
[----:B------:R-:W-:Y:S02]  /*05a0*/  LEA.HI.X.SX32 R10, R10, R31, 0x1, P1 ;  /* 0x0000001f0a0a7211 */ /* 0x000fe400008f0eff */
[-C--:B-1----:R-:W-:Y:S02]  /*05b0*/  ISETP.LT.U32.AND P1, PT, R5, R8.reuse, PT ;  /* 0x000000080500720c */ /* 0x082fe40003f21070 */
[----:B------:R-:W-:Y:S01]  /*05c0*/  ISETP.GE.U32.AND P3, PT, R6, R7, PT ;  /* 0x000000070600720c */ /* 0x000fe20003f66070 */
[----:B--2---:R-:W-:Y:S01]  /*05d0*/  @P2 FADD.FTZ R15, R20, R15 ;  /* 0x0000000f140f2221 */ /* 0x004fe20000010000 */
[----:B------:R-:W-:Y:S01]  /*05e0*/  ISETP.LT.AND.EX P1, PT, R10, R9, PT, P1 ;  /* 0x000000090a00720c */ /* 0x000fe20003f21310 */
[----:B------:R-:W-:Y:S01]  /*05f0*/  HFMA2.MMA R10, -RZ, RZ, 0, 0 ;  /* 0x00000000ff0a7435 */ /* 0x000fe200000001ff */
[----:B------:R-:W-:Y:S01]  /*0600*/  ISETP.NE.U32.AND P4, PT, R7, RZ, PT ;  /* 0x000000ff0700720c */ /* 0x000fe20003f85070 */
[----:B------:R0:W1:Y:S01]  /*0610*/  @P2 MUFU.RSQ R13, R15 ;  /* 0x0000000f000d2308 */ /* 0x0000620000001400 */
[----:B------:R-:W-:-:S02]  /*0620*/  SEL R12, R5, R8, P1 ;  /* 0x00000008050c7207 */ /* 0x000fc40000800000 */
[----:B------:R-:W-:Y:S02]  /*0630*/  CS2R R8, SRZ ;  /* 0x0000000000087805 */ /* 0x000fe4000001ff00 */
[----:B------:R-:W-:Y:S02]  /*0640*/  CS2R R6, SRZ ;  /* 0x0000000000067805 */ /* 0x000fe4000001ff00 */
[----:B------:R-:W-:Y:S02]  /*0650*/  MOV R5, RZ ;  /* 0x000000ff00057202 */ /* 0x000fe40000000f00 */
[----:B------:R-:W-:Y:S01]  /*0660*/  ISETP.GE.AND P1, PT, R19, R12, PT ;  /* 0x0000000c1300720c */ /* 0x000fe20003f26270 */
[----:B------:R-:W-:-:S05]  /*0670*/  @P3 VIADD R18, R18, 0x1 ;  /* 0x0000000112123836 */ /* 0x000fca0000000000 */
[----:B------:R-:W-:-:S07]  /*0680*/  SEL R11, R11, R18, !P4 ;  /* 0x000000120b0b7207 */ /* 0x000fce0006000000 */
[----:B01----:R-:W-:Y:S05]  /*0690*/  @P1 BRA `(.L_x_2050) ;  /* 0x0000001400fc1947 */ /* 0x003fea0003800000 */
[----:B------:R-:W0:Y:S01]  /*06a0*/  LDC.64 R26, c[0x0][0x298] ;  /* 0x0000a600ff1a7b82 */ /* 0x000e220000000a00 */
[----:B------:R-:W-:Y:S01]  /*06b0*/  USHF.R.S32.HI UR7, URZ, 0x1f, UR6 ;  /* 0x0000001f3f077899 */ /* 0x000fe20008011406 */
[----:B------:R-:W-:Y:S01]  /*06c0*/  IMAD.MOV.U32 R23, RZ, RZ, R19 ;  /* 0x000000ffff177224 */ /* 0x000fe200078e0013 */
[-C--:B------:R-:W-:Y:S02]  /*06d0*/  LOP3.LUT R22, RZ, R12.reuse, RZ, 0x33, !PT ;  /* 0x0000000cff167212 */ /* 0x080fe400078e33ff */
[C---:B------:R-:W-:Y:S02]  /*06e0*/  IADD3 R5, -R19.reuse, R12, RZ ;  /* 0x0000000c13057210 */ /* 0x040fe40007ffe1ff */
        /* <DEDUP_REMOVED lines=8> */
[----:B------:R-:W-:Y:S01]  /*0770*/  LOP3.LUT R5, R5, 0x1, RZ, 0xc0, !PT ;  /* 0x0000000105057812 */ /* 0x000fe200078ec0ff */
[----:B------:R-:W-:Y:S01]  /*0780*/  HFMA2.MMA R10, -RZ, RZ, 0, 0 ;  /* 0x00000000ff0a7435 */ /* 0x000fe200000001ff */
[----:B------:R-:W-:Y:S02]  /*0790*/  ISETP.NE.AND P2, PT, R7, R22, PT ;  /* 0x000000160700720c */ /* 0x000fe40003f45270 */
[----:B------:R-:W-:Y:S02]  /*07a0*/  CS2R R6, SRZ ;  /* 0x0000000000067805 */ /* 0x000fe4000001ff00 */
[----:B------:R-:W-:Y:S01]  /*07b0*/  ISETP.NE.U32.AND P1, PT, R5, 0x1, PT ;  /* 0x000000010500780c */ /* 0x000fe20003f25070 */
[----:B------:R-:W-:Y:S01]  /*07c0*/  IMAD.MOV.U32 R5, RZ, RZ, RZ ;  /* 0x000000ffff057224 */ /* 0x000fe200078e00ff */
[----:B------:R-:W-:-:S11]  /*07d0*/  CS2R R8, SRZ ;  /* 0x0000000000087805 */ /* 0x000fd6000001ff00 */
[----:B------:R-:W-:Y:S05]  /*07e0*/  @P1 BRA `(.L_x_2052) ;  /* 0x0000000000c81947 */ /* 0x000fea0003800000 */
[----:B------:R-:W0:Y:S01]  /*07f0*/  @!P0 LDC.64 R6, c[0x0][0x230] ;  /* 0x00008c00ff068b82 */ /* 0x000e220000000a00 */
[----:B------:R-:W-:Y:S01]  /*0800*/  @!P0 IMAD R8, R31, UR8, RZ ;  /* 0x000000081f088c24 */ /* 0x000fe2000f8e02ff */
[----:B------:R-:W-:Y:S02]  /*0810*/  @!P0 MOV R26, R28 ;  /* 0x0000001c001a8202 */ /* 0x000fe40000000f00 */
[----:B------:R-:W-:Y:S01]  /*0820*/  CS2R R16, SRZ ;  /* 0x0000000000107805 */ /* 0x000fe2000001ff00 */
[C---:B------:R-:W-:Y:S02]  /*0830*/  @!P0 IMAD R5, R23.reuse, UR9, R8 ;  /* 0x0000000917058c24 */ /* 0x040fe4000f8e0208 */
[----:B------:R-:W-:Y:S01]  /*0840*/  @!P0 IMAD.WIDE.U32 R8, R23, UR8, R26 ;  /* 0x0000000817088c25 */ /* 0x000fe2000f8e001a */
[----:B------:R-:W1:Y:S03]  /*0850*/  @!P0 LDC.64 R24, c[0x0][0x228] ;  /* 0x00008a00ff188b82 */ /* 0x000e660000000a00 */
[----:B------:R-:W-:Y:S01]  /*0860*/  @!P0 IMAD.IADD R5, R9, 0x1, R5 ;  /* 0x0000000109058824 */ /* 0x000fe200078e0205 */
[----:B------:R-:W-:-:S04]  /*0870*/  @!P0 SHF.L.U32 R23, R8, 0x2, RZ ;  /* 0x0000000208178819 */ /* 0x000fc800000006ff */
[----:B------:R-:W-:Y:S02]  /*0880*/  @!P0 SHF.L.U64.HI R8, R8, 0x2, R5 ;  /* 0x0000000208088819 */ /* 0x000fe40000010205 */
[----:B0-----:R-:W-:-:S04]  /*0890*/  @!P0 IADD3 R20, P1, R23, R6, RZ ;  /* 0x0000000617148210 */ /* 0x001fc80007f3e0ff */
[----:B------:R-:W-:-:S05]  /*08a0*/  @!P0 IADD3.X R21, R8, R7, RZ, P1, !PT ;  /* 0x0000000708158210 */ /* 0x000fca0000ffe4ff */
[----:B------:R-:W2:Y:S01]  /*08b0*/  @!P0 LDG.E.64 R16, desc[UR4][R20.64] ;  /* 0x0000000414108981 */ /* 0x000ea2000c1e1b00 */
[----:B-1----:R-:W-:Y:S02]  /*08c0*/  @!P0 IADD3 R22, P1, R23, R24, RZ ;  /* 0x0000001817168210 */ /* 0x002fe40007f3e0ff */
[----:B------:R-:W-:-:S03]  /*08d0*/  CS2R R6, SRZ ;  /* 0x0000000000067805 */ /* 0x000fc6000001ff00 */
[----:B------:R-:W-:-:S05]  /*08e0*/  @!P0 IMAD.X R23, R8, 0x1, R25, P1 ;  /* 0x0000000108178824 */ /* 0x000fca00008e0619 */
        /* <DEDUP_REMOVED lines=34> */
.L_x_2052:
[----:B------:R-:W-:Y:S05]  /*0b10*/  @!P2 BRA `(.L_x_2050) ;  /* 0x0000001000dca947 */ /* 0x000fea0003800000 */
[----:B------:R-:W-:-:S04]  /*0b20*/  IADD3 R15, R19, 0x1, RZ ;  /* 0x00000001130f7810 */ /* 0x000fc80007ffe0ff */
[----:B------:R-:W-:-:S07]  /*0b30*/  SHF.R.S32.HI R25, RZ, 0x1f, R15 ;  /* 0x0000001fff197819 */ /* 0x000fce000001140f */
.L_x_2053:
[----:B------:R-:W0:Y:S01]  /*0b40*/  @!P0 LDC.64 R18, c[0x0][0x288] ;  /* 0x0000a200ff128b82 */ /* 0x000e220000000a00 */
[----:B------:R-:W-:-:S04]  /*0b50*/  @!P0 IADD3 R23, P1, R15, -0x1, RZ ;  /* 0xffffffff0f178810 */ /* 0x000fc80007f3e0ff */
[----:B------:R-:W-:-:S03]  /*0b60*/  @!P0 IADD3.X R21, R25, -0x1, RZ, P1, !PT ;  /* 0xffffffff19158810 */ /* 0x000fc60000ffe4ff */
[----:B------:R-:W1:Y:S02]  /*0b70*/  @!P0 LDC.64 R16, c[0x0][0x230] ;  /* 0x00008c00ff108b82 */ /* 0x000e640000000a00 */
        /* <DEDUP_REMOVED lines=9> */
[----:B-1----:R-:W-:-:S04]  /*0c10*/  @!P0 IADD3 R30, P1, R23, R16, RZ ;  /* 0x00000010171e8210 */ /* 0x002fc80007f3e0ff */
[----:B------:R-:W-:Y:S02]  /*0c20*/  @!P0 IADD3.X R31, R18, R17, RZ, P1, !PT ;  /* 0x00000011121f8210 */ /* 0x000fe40000ffe4ff */
[----:B------:R-:W0:Y:S03]  /*0c30*/  @!P0 LDC.64 R16, c[0x0][0x228] ;  /* 0x00008a00ff108b82 */ /* 0x000e260000000a00 */
[----:B------:R-:W2:Y:S01]  /*0c40*/  @!P0 LDG.E.64 R20, desc[UR4][R30.64] ;  /* 0x000000041e148981 */ /* 0x000ea2000c1e1b00 */
[----:B0-----:R-:W-:-:S04]  /*0c50*/  @!P0 IADD3 R22, P1, R23, R16, RZ ;  /* 0x0000001017168210 */ /* 0x001fc80007f3e0ff */
[----:B------:R-:W-:Y:S02]  /*0c60*/  @!P0 IADD3.X R23, R18, R17, RZ, P1, !PT ;  /* 0x0000001112178210 */ /* 0x000fe40000ffe4ff */
[----:B------:R-:W-:Y:S01]  /*0c70*/  CS2R R18, SRZ ;  /* 0x0000000000127805 */ /* 0x000fe2000001ff00 */
[----:B------:R-:W0:Y:S05]  /*0c80*/  @!P0 LDC.64 R16, c[0x0][0x288] ;  /* 0x0000a200ff108b82 */ /* 0x000e2a0000000a00 */
[----:B------:R1:W3:Y:S02]  /*0c90*/  @!P0 LDG.E.64 R18, desc[UR4][R22.64] ;  /* 0x0000000416128981 */ /* 0x0002e4000c1e1b00 */
[----:B-1----:R-:W-:Y:S01]  /*0ca0*/  @!P0 MOV R23, R27 ;  /* 0x0000001b00178202 */ /* 0x002fe20000000f00 */
        /* <DEDUP_REMOVED lines=8> */
[----:B------:R-:W1:Y:S02]  /*0d30*/  @!P0 LDC.64 R16, c[0x0][0x230] ;  /* 0x00008c00ff108b82 */ /* 0x000e640000000a00 */
[----:B-1----:R-:W-:-:S04]  /*0d40*/  @!P0 IADD3 R32, P1, R31, R16, RZ ;  /* 0x000000101f208210 */ /* 0x002fc80007f3e0ff */
[----:B------:R-:W-:Y:S02]  /*0d50*/  @!P0 IADD3.X R33, R24, R17, RZ, P1, !PT ;  /* 0x0000001118218210 */ /* 0x000fe40000ffe4ff */
[----:B------:R-:W-:-:S06]  /*0d60*/  CS2R R16, SRZ ;  /* 0x0000000000107805 */ /* 0x000fcc000001ff00 */
[----:B------:R1:W4:Y:S01]  /*0d70*/  @!P0 LDG.E.64 R16, desc[UR4][R32.64] ;  /* 0x0000000420108981 */ /* 0x000322000c1e1b00 */
[----:B0-----:R-:W-:-:S04]  /*0d80*/  @!P0 IADD3 R30, P1, R31, R22, RZ ;  /* 0x000000161f1e8210 */ /* 0x001fc80007f3e0ff */
[----:B------:R-:W-:Y:S02]  /*0d90*/  @!P0 IADD3.X R31, R24, R23, RZ, P1, !PT ;  /* 0x00000017181f8210 */ /* 0x000fe40000ffe4ff */
        /* <DEDUP_REMOVED lines=57> */
[C---:B------:R-:W-:Y:S01]  /*1130*/  VIADD R31, R15.reuse, 0x1 ;  /* 0x000000010f1f7836 */ /* 0x040fe20000000000 */
[----:B------:R-:W-:Y:S02]  /*1140*/  IADD3 R15, P2, R15, 0x2, RZ ;  /* 0x000000020f0f7810 */ /* 0x000fe40007f5e0ff */
[----:B------:R-:W-:Y:S01]  /*1150*/  FMUL.FTZ R23, R23, R6 ;  /* 0x0000000617177220 */ /* 0x000fe20000410000 */
[----:B------:R-:W-:Y:S01]  /*1160*/  FMUL.FTZ R6, R22, R3 ;  /* 0x0000000316067220 */ /* 0x000fe20000410000 */
[----:B------:R-:W-:Y:S02]  /*1170*/  ISETP.GE.AND P1, PT, R31, R12, PT ;  /* 0x0000000c1f00720c */ /* 0x000fe40003f26270 */
[----:B------:R-:W-:Y:S01]  /*1180*/  FADD.FTZ R8, R8, R23 ;  /* 0x0000001708087221 */ /* 0x000fe20000010000 */
[----:B------:R-:W-:Y:S01]  /*1190*/  FFMA.FTZ R21, R16, R6, R21 ;  /* 0x0000000610157223 */ /* 0x000fe20000010015 */
[----:B------:R-:W-:Y:S01]  /*11a0*/  FMUL.FTZ R16, R23, R2 ;  /* 0x0000000217107220 */ /* 0x000fe20000410000 */
[----:B------:R-:W-:Y:S01]  /*11b0*/  FADD.FTZ R5, R5, R6 ;  /* 0x0000000605057221 */ /* 0x000fe20000010000 */
[C---:B------:R-:W-:Y:S01]  /*11c0*/  FFMA.FTZ R10, R17.reuse, R23, R10 ;  /* 0x00000017110a7223 */ /* 0x040fe2000001000a */
[----:B------:R-:W-:Y:S01]  /*11d0*/  IADD3.X R25, RZ, R25, RZ, P2, !PT ;  /* 0x00000019ff197210 */ /* 0x000fe200017fe4ff */
[----:B------:R-:W-:Y:S01]  /*11e0*/  FFMA.FTZ R6, R17, R16, R21 ;  /* 0x0000001011067223 */ /* 0x000fe20000010015 */
[----:B------:R-:W-:-:S04]  /*11f0*/  FADD.FTZ R5, R16, R5 ;  /* 0x0000000510057221 */ /* 0x000fc80000010000 */
[----:B------:R-:W-:Y:S05]  /*1200*/  @!P1 BRA `(.L_x_2053) ;  /* 0xfffffff8004c9947 */ /* 0x000fea000383ffff */
[----:B------:R-:W-:Y:S05]  /*1210*/  BRA `(.L_x_2050) ;  /* 0x0000000c001c7947 */ /* 0x000fea0003800000 */
.L_x_2051:
[----:B------:R-:W-:Y:S01]  /*1220*/  LOP3.LUT P1, R0, R5, 0x3, RZ, 0xc0, !PT ;  /* 0x0000000305007812 */ /* 0x000fe2000782c0ff */
[----:B------:R-:W-:Y:S01]  /*1230*/  HFMA2.MMA R10, -RZ, RZ, 0, 0 ;  /* 0x00000000ff0a7435 */ /* 0x000fe200000001ff */
[----:B------:R-:W-:Y:S01]  /*1240*/  IADD3 R22, -R22, R7, RZ ;  /* 0x0000000716167210 */ /* 0x000fe20007ffe1ff */
[----:B------:R-:W-:Y:S01]  /*1250*/  IMAD.MOV.U32 R5, RZ, RZ, RZ ;  /* 0x000000ffff057224 */ /* 0x000fe200078e00ff */
[----:B------:R-:W-:Y:S02]  /*1260*/  CS2R R6, SRZ ;  /* 0x0000000000067805 */ /* 0x000fe4000001ff00 */
[----:B------:R-:W-:-:S07]  /*1270*/  CS2R R8, SRZ ;  /* 0x0000000000087805 */ /* 0x000fce000001ff00 */
[----:B------:R-:W-:Y:S05]  /*1280*/  @!P1 BRA `(.L_x_2054) ;  /* 0x0000000000ac9947 */ /* 0x000fea0003800000 */
[----:B------:R-:W-:Y:S02]  /*1290*/  MOV R5, RZ ;  /* 0x000000ff00057202 */ /* 0x000fe40000000f00 */
[----:B------:R-:W-:Y:S02]  /*12a0*/  CS2R R6, SRZ ;  /* 0x0000000000067805 */ /* 0x000fe4000001ff00 */
[----:B------:R-:W-:Y:S01]  /*12b0*/  CS2R R8, SRZ ;  /* 0x0000000000087805 */ /* 0x000fe2000001ff00 */
[----:B------:R-:W-:-:S07]  /*12c0*/  IMAD.MOV.U32 R10, RZ, RZ, RZ ;  /* 0x000000ffff0a7224 */ /* 0x000fce00078e00ff */
.L_x_2055:
[----:B------:R-:W0:Y:S01]  /*12d0*/  @!P0 LDC.64 R14, c[0x0][0x288] ;  /* 0x0000a200ff0e8b82 */ /* 0x000e220000000a00 */
[----:B------:R-:W-:-:S07]  /*12e0*/  @!P0 MOV R19, R27 ;  /* 0x0000001b00138202 */ /* 0x000fce0000000f00 */
[----:B------:R-:W1:Y:S01]  /*12f0*/  @!P0 LDC.64 R24, c[0x0][0x230] ;  /* 0x00008c00ff188b82 */ /* 0x000e620000000a00 */
        /* <DEDUP_REMOVED lines=9> */
[----:B-1----:R-:W-:-:S04]  /*1390*/  @!P0 IADD3 R24, P1, R21, R24, RZ ;  /* 0x0000001815188210 */ /* 0x002fc80007f3e0ff */
[----:B------:R-:W-:-:S05]  /*13a0*/  @!P0 IADD3.X R25, R20, R25, RZ, P1, !PT ;  /* 0x0000001914198210 */ /* 0x000fca0000ffe4ff */
[----:B------:R-:W2:Y:S01]  /*13b0*/  @!P0 LDG.E.64 R14, desc[UR4][R24.64] ;  /* 0x00000004180e8981 */ /* 0x000ea2000c1e1b00 */
[----:B0-----:R-:W-:-:S05]  /*13c0*/  @!P0 IADD3 R18, P1, R21, R18, RZ ;  /* 0x0000001215128210 */ /* 0x001fca0007f3e0ff */
[----:B------:R-:W-:Y:S01]  /*13d0*/  @!P0 IMAD.X R19, R20, 0x1, R19, P1 ;  /* 0x0000000114138824 */ /* 0x000fe200008e0613 */
[----:B------:R-:W-:-:S06]  /*13e0*/  CS2R R20, SRZ ;  /* 0x0000000000147805 */ /* 0x000fcc000001ff00 */
[----:B------:R-:W3:Y:S01]  /*13f0*/  @!P0 LDG.E.64 R20, desc[UR4][R18.64] ;  /* 0x0000000412148981 */ /* 0x000ee2000c1e1b00 */
[----:B------:R-:W-:Y:S02]  /*1400*/  IADD3 R0, R0, -0x1, RZ ;  /* 0xffffffff00007810 */ /* 0x000fe40007ffe0ff */
[----:B------:R-:W-:Y:S02]  /*1410*/  IADD3 R23, P2, R23, 0x1, RZ ;  /* 0x0000000117177810 */ /* 0x000fe40007f5e0ff */
[----:B------:R-:W-:Y:S02]  /*1420*/  ISETP.NE.AND P1, PT, R0, RZ, PT ;  /* 0x000000ff0000720c */ /* 0x000fe40003f25270 */
[----:B------:R-:W-:Y:S01]  /*1430*/  IADD3.X R31, RZ, R31, RZ, P2, !PT ;  /* 0x0000001fff1f7210 */ /* 0x000fe200017fe4ff */
        /* <DEDUP_REMOVED lines=15> */
[----:B------:R-:W-:-:S07]  /*1530*/  IMAD.MOV.U32 R19, RZ, RZ, R23 ;  /* 0x000000ffff137224 */ /* 0x000fce00078e0017 */
.L_x_2054:
[----:B------:R-:W-:-:S13]  /*1540*/  ISETP.GE.U32.AND P0, PT, R22, 0x3, PT ;  /* 0x000000031600780c */ /* 0x000fda0003f06070 */
[----:B------:R-:W-:Y:S05]  /*1550*/  @!P0 BRA `(.L_x_2050) ;  /* 0x00000008004c8947 */ /* 0x000fea0003800000 */
[----:B------:R-:W-:Y:S01]  /*1560*/  ULDC.64 UR6, c[0x0][0x288] ;  /* 0x0000a20000067ab9 */ /* 0x000fe20000000a00 */
[----:B------:R-:W-:Y:S02]  /*1570*/  SHF.R.S32.HI R15, RZ, 0x1f, R19 ;  /* 0x0000001fff0f7819 */ /* 0x000fe40000011413 */
[----:B------:R-:W-:Y:S02]  /*1580*/  ISETP.GE.U32.AND P0, PT, R16, UR6, PT ;  /* 0x0000000610007c0c */ /* 0x000fe4000bf06070 */
[----:B------:R-:W-:Y:S02]  /*1590*/  MOV R23, R19 ;  /* 0x0000001300177202 */ /* 0x000fe40000000f00 */
[----:B------:R-:W-:-:S13]  /*15a0*/  ISETP.GE.AND.EX P0, PT, R17, UR7, PT, P0 ;  /* 0x0000000711007c0c */ /* 0x000fda000bf06300 */
.L_x_2056:
        /* <DEDUP_REMOVED lines=8> */
[----:B------:R-:W-:Y:S02]  /*1630*/  @!P0 IADD3 R19, R25, R19, RZ ;  /* 0x0000001319138210 */ /* 0x000fe40007ffe0ff */
[C---:B------:R-:W-:Y:S02]  /*1640*/  @!P0 SHF.L.U32 R25, R24.reuse, 0x2, RZ ;  /* 0x0000000218198819 */ /* 0x040fe400000006ff */
[----:B------:R-:W-:Y:S02]  /*1650*/  @!P0 SHF.L.U64.HI R0, R24, 0x2, R19 ;  /* 0x0000000218008819 */ /* 0x000fe40000010213 */
[----:B------:R-:W-:Y:S02]  /*1660*/  CS2R R18, SRZ ;  /* 0x0000000000127805 */ /* 0x000fe4000001ff00 */
[----:B-1----:R-:W-:-:S05]  /*1670*/  @!P0 IADD3 R30, P1, R25, R20, RZ ;  /* 0x00000014191e8210 */ /* 0x002fca0007f3e0ff */
[C---:B------:R-:W-:Y:S01]  /*1680*/  @!P0 IMAD.X R31, R0.reuse, 0x1, R21, P1 ;  /* 0x00000001001f8824 */ /* 0x040fe200008e0615 */
[----:B--2---:R-:W-:Y:S02]  /*1690*/  @!P0 IADD3 R24, P1, R25, R16, RZ ;  /* 0x0000001019188210 */ /* 0x004fe40007f3e0ff */
[----:B------:R-:W-:Y:S02]  /*16a0*/  CS2R R20, SRZ ;  /* 0x0000000000147805 */ /* 0x000fe4000001ff00 */
[----:B------:R-:W-:Y:S01]  /*16b0*/  @!P0 IADD3.X R25, R0, R17, RZ, P1, !PT ;  /* 0x0000001100198210 */ /* 0x000fe20000ffe4ff */
[----:B------:R0:W2:Y:S01]  /*16c0*/  @!P0 LDG.E.64 R18, desc[UR4][R30.64] ;  /* 0x000000041e128981 */ /* 0x0000a2000c1e1b00 */
[----:B------:R-:W1:Y:S03]  /*16d0*/  @!P0 LDC.64 R16, c[0x0][0x288] ;  /* 0x0000a200ff108b82 */ /* 0x000e660000000a00 */
[----:B------:R-:W3:Y:S01]  /*16e0*/  @!P0 LDG.E.64 R20, desc[UR4][R24.64] ;  /* 0x0000000418148981 */ /* 0x000ee2000c1e1b00 */
[----:B------:R-:W-:-:S04]  /*16f0*/  @!P0 IADD3 R33, P1, R23, 0x1, RZ ;  /* 0x0000000117218810 */ /* 0x000fc80007f3e0ff */
[----:B------:R-:W-:-:S05]  /*1700*/  @!P0 IADD3.X R0, RZ, R15, RZ, P1, !PT ;  /* 0x0000000fff008210 */ /* 0x000fca0000ffe4ff */
        /* <DEDUP_REMOVED lines=10> */
[----:B------:R-:W-:-:S04]  /*17b0*/  @!P0 IMAD.MOV.U32 R6, RZ, RZ, R28 ;  /* 0x000000ffff068224 */ /* 0x000fc800078e001c */
[----:B------:R-:W-:Y:S02]  /*17c0*/  @!P0 IMAD.WIDE.U32 R6, R33, R16, R6 ;  /* 0x0000001021068225 */ /* 0x000fe400078e0006 */
[----:B------:R-:W0:Y:S02]  /*17d0*/  @!P0 LDC.64 R32, c[0x0][0x288] ;  /* 0x0000a200ff208b82 */ /* 0x000e240000000a00 */
[----:B------:R-:W-:Y:S01]  /*17e0*/  @!P0 IMAD.SHL.U32 R25, R6, 0x4, RZ ;  /* 0x0000000406198824 */ /* 0x000fe200078e00ff */
[----:B------:R-:W-:-:S04]  /*17f0*/  @!P0 IADD3 R7, R7, R17, RZ ;  /* 0x0000001107078210 */ /* 0x000fc80007ffe0ff */
[----:B------:R-:W-:Y:S01]  /*1800*/  @!P0 SHF.L.U64.HI R14, R6, 0x2, R7 ;  /* 0x00000002060e8819 */ /* 0x000fe20000010207 */
[----:B------:R-:W1:Y:S08]  /*1810*/  @!P0 LDC.64 R16, c[0x0][0x228] ;  /* 0x00008a00ff108b82 */ /* 0x000e700000000a00 */
[----:B------:R-:W2:Y:S01]  /*1820*/  @!P0 LDC.64 R6, c[0x0][0x230] ;  /* 0x00008c00ff068b82 */ /* 0x000ea20000000a00 */
[----:B-1----:R-:W-:-:S04]  /*1830*/  @!P0 IADD3 R16, P2, R25, R16, RZ ;  /* 0x0000001019108210 */ /* 0x002fc80007f5e0ff */
[C---:B------:R-:W-:Y:S02]  /*1840*/  @!P0 IADD3.X R17, R14.reuse, R17, RZ, P2, !PT ;  /* 0x000000110e118210 */ /* 0x040fe400017fe4ff */
[----:B--2---:R-:W-:Y:S02]  /*1850*/  @!P0 IADD3 R6, P1, R25, R6, RZ ;  /* 0x0000000619068210 */ /* 0x004fe40007f3e0ff */
[----:B------:R-:W-:Y:S02]  /*1860*/  CS2R R24, SRZ ;  /* 0x0000000000187805 */ /* 0x000fe4000001ff00 */
[----:B------:R-:W-:-:S04]  /*1870*/  @!P0 IADD3.X R7, R14, R7, RZ, P1, !PT ;  /* 0x000000070e078210 */ /* 0x000fc80000ffe4ff */
[----:B------:R1:W2:Y:S01]  /*1880*/  @!P0 LDG.E.64 R24, desc[UR4][R16.64] ;  /* 0x0000000410188981 */ /* 0x0002a2000c1e1b00 */
[----:B------:R-:W-:Y:S01]  /*1890*/  FADD.FTZ R14, -R4, R19 ;  /* 0x00000013040e7221 */ /* 0x000fe20000010100 */
[----:B------:R-:W-:Y:S02]  /*18a0*/  FADD.FTZ R18, R37, R5 ;  /* 0x0000000525127221 */ /* 0x000fe40000010000 */
[----:B------:R3:W4:Y:S01]  /*18b0*/  @!P0 LDG.E.64 R30, desc[UR4][R6.64] ;  /* 0x00000004061e8981 */ /* 0x000722000c1e1b00 */
[----:B------:R-:W-:Y:S01]  /*18c0*/  FMUL.FTZ R5, R14, R13 ;  /* 0x0000000d0e057220 */ /* 0x000fe20000410000 */
[C---:B------:R-:W-:Y:S01]  /*18d0*/  FMUL.FTZ R19, R21.reuse, R2 ;  /* 0x0000000215137220 */ /* 0x040fe20000410000 */
[----:B------:R-:W-:Y:S02]  /*18e0*/  FADD.FTZ R8, R21, R8 ;  /* 0x0000000815087221 */ /* 0x000fe40000010000 */
[----:B------:R-:W-:Y:S01]  /*18f0*/  FFMA.FTZ R10, R5, R21, R10 ;  /* 0x00000015050a7223 */ /* 0x000fe2000001000a */
[----:B-1----:R-:W-:Y:S01]  /*1900*/  @!P0 IADD3 R17, P1, R23, 0x2, RZ ;  /* 0x0000000217118810 */ /* 0x002fe20007f3e0ff */
[----:B------:R-:W-:Y:S01]  /*1910*/  FFMA.FTZ R14, R5, R19, R0 ;  /* 0x00000013050e7223 */ /* 0x000fe20000010000 */
[----:B------:R-:W-:Y:S01]  /*1920*/  FADD.FTZ R0, R19, R18 ;  /* 0x0000001213007221 */ /* 0x000fe20000010000 */
[----:B------:R-:W1:Y:S02]  /*1930*/  @!P0 LDC.64 R20, c[0x0][0x288] ;  /* 0x0000a200ff148b82 */ /* 0x000e640000000a00 */
[----:B---3--:R-:W-:-:S04]  /*1940*/  @!P0 IMAD.X R7, RZ, RZ, R15, P1 ;  /* 0x000000ffff078224 */ /* 0x008fc800008e060f */
[----:B0-----:R-:W-:Y:S01]  /*1950*/  @!P0 IMAD R6, R7, R32, RZ ;  /* 0x0000002007068224 */ /* 0x001fe200078e02ff */
[----:B------:R-:W-:-:S03]  /*1960*/  @!P0 MOV R7, R27 ;  /* 0x0000001b00078202 */ /* 0x000fc60000000f00 */
[----:B------:R-:W-:Y:S01]  /*1970*/  @!P0 IMAD R19, R17, R33, R6 ;  /* 0x0000002111138224 */ /* 0x000fe200078e0206 */
[----:B------:R-:W-:-:S05]  /*1980*/  @!P0 MOV R6, R28 ;  /* 0x0000001c00068202 */ /* 0x000fca0000000f00 */
[----:B------:R-:W-:Y:S01]  /*1990*/  @!P0 IMAD.WIDE.U32 R6, R17, R32, R6 ;  /* 0x0000002011068225 */ /* 0x000fe200078e0006 */
[----:B------:R-:W-:Y:S01]  /*19a0*/  CS2R R16, SRZ ;  /* 0x0000000000107805 */ /* 0x000fe2000001ff00 */
[----:B------:R-:W0:Y:S02]  /*19b0*/  @!P0 LDC.64 R32, c[0x0][0x230] ;  /* 0x00008c00ff208b82 */ /* 0x000e240000000a00 */
[----:B------:R-:W-:Y:S01]  /*19c0*/  @!P0 IMAD.IADD R7, R7, 0x1, R19 ;  /* 0x0000000107078824 */ /* 0x000fe200078e0213 */
[----:B------:R-:W-:-:S04]  /*19d0*/  @!P0 SHF.L.U32 R19, R6, 0x2, RZ ;  /* 0x0000000206138819 */ /* 0x000fc800000006ff */
[----:B------:R-:W-:Y:S02]  /*19e0*/  @!P0 SHF.L.U64.HI R18, R6, 0x2, R7 ;  /* 0x0000000206128819 */ /* 0x000fe40000010207 */
[----:B------:R-:W3:Y:S01]  /*19f0*/  @!P0 LDC.64 R6, c[0x0][0x228] ;  /* 0x00008a00ff068b82 */ /* 0x000ee20000000a00 */
[----:B0-----:R-:W-:-:S04]  /*1a00*/  @!P0 IADD3 R32, P1, R19, R32, RZ ;  /* 0x0000002013208210 */ /* 0x001fc80007f3e0ff */
[----:B------:R-:W-:Y:S02]  /*1a10*/  @!P0 IADD3.X R33, R18, R33, RZ, P1, !PT ;  /* 0x0000002112218210 */ /* 0x000fe40000ffe4ff */
[----:B---3--:R-:W-:-:S03]  /*1a20*/  @!P0 IADD3 R6, P1, R19, R6, RZ ;  /* 0x0000000613068210 */ /* 0x008fc60007f3e0ff */
[----:B------:R-:W3:Y:S02]  /*1a30*/  @!P0 LDG.E.64 R16, desc[UR4][R32.64] ;  /* 0x0000000420108981 */ /* 0x000ee4000c1e1b00 */
[----:B------:R-:W-:Y:S01]  /*1a40*/  @!P0 IMAD.X R7, R18, 0x1, R7, P1 ;  /* 0x0000000112078824 */ /* 0x000fe200008e0607 */
        /* <DEDUP_REMOVED lines=16> */
[----:B-1----:R-:W-:Y:S02]  /*1b50*/  @!P0 IMAD R6, R7, R20, RZ ;  /* 0x0000001407068224 */ /* 0x002fe400078e02ff */
[----:B------:R-:W-:Y:S02]  /*1b60*/  @!P0 IMAD.MOV.U32 R7, RZ, RZ, R27 ;  /* 0x000000ffff078224 */ /* 0x000fe400078e001b */
[----:B------:R-:W-:Y:S01]  /*1b70*/  @!P0 IMAD R21, R25, R21, R6 ;  /* 0x0000001519158224 */ /* 0x000fe200078e0206 */
[----:B------:R-:W-:Y:S01]  /*1b80*/  @!P0 MOV R6, R28 ;  /* 0x0000001c00068202 */ /* 0x000fe20000000f00 */
[----:B------:R-:W-:-:S04]  /*1b90*/  FFMA.FTZ R14, R5, R31, R14 ;  /* 0x0000001f050e7223 */ /* 0x000fc8000001000e */
[----:B------:R-:W-:-:S04]  /*1ba0*/  @!P0 IMAD.WIDE.U32 R6, R25, R20, R6 ;  /* 0x0000001419068225 */ /* 0x000fc800078e0006 */
[----:B------:R-:W-:Y:S02]  /*1bb0*/  FADD.FTZ R0, R31, R0 ;  /* 0x000000001f007221 */ /* 0x000fe40000010000 */
[----:B------:R-:W0:Y:S01]  /*1bc0*/  @!P0 LDC.64 R30, c[0x0][0x230] ;  /* 0x00008c00ff1e8b82 */ /* 0x000e220000000a00 */
[----:B------:R-:W-:Y:S02]  /*1bd0*/  @!P0 IADD3 R7, R7, R21, RZ ;  /* 0x0000001507078210 */ /* 0x000fe40007ffe0ff */
[----:B------:R-:W-:Y:S01]  /*1be0*/  @!P0 SHF.L.U32 R21, R6, 0x2, RZ ;  /* 0x0000000206158819 */ /* 0x000fe200000006ff */
        /* <DEDUP_REMOVED lines=8> */
[----:B------:R-:W-:-:S03]  /*1c70*/  CS2R R24, SRZ ;  /* 0x0000000000187805 */ /* 0x000fc6000001ff00 */
[----:B------:R-:W-:-:S05]  /*1c80*/  @!P0 IMAD.X R31, R16, 0x1, R31, P1 ;  /* 0x00000001101f8824 */ /* 0x000fca00008e061f */
        /* <DEDUP_REMOVED lines=16> */
[----:B------:R-:W-:Y:S01]  /*1d90*/  IADD3.X R15, RZ, R15, RZ, P2, !PT ;  /* 0x0000000fff0f7210 */ /* 0x000fe200017fe4ff */
        /* <DEDUP_REMOVED lines=15> */
.L_x_2050:
[----:B------:R-:W0:Y:S01]  /*1e90*/  S2R R0, SR_TID.X ;  /* 0x0000000000007919 */ /* 0x000e220000002100 */
[----:B------:R-:W-:Y:S01]  /*1ea0*/  IMAD.MOV R13, RZ, RZ, -R11 ;  /* 0x000000ffff0d7224 */ /* 0x000fe200078e0a0b */
        /* <DEDUP_REMOVED lines=76> */
[----:B-1----:R-:W-:-:S05]  /*2370*/  @P5 IMAD.IADD R24, R24, 0x1, R27 ;  /* 0x0000000118185824 */ /* 0x002fca00078e021b */
        /* <DEDUP_REMOVED lines=18> */
[----:B------:R-:W-:Y:S02]  /*24a0*/  @P6 IADD3 R24, R24, R27, RZ ;  /* 0x0000001b18186210 */ /* 0x000fe40007ffe0ff */
[----:B------:R-:W-:-:S03]  /*24b0*/  ISETP.GE.AND P0, PT, R21, 0x10, PT ;  /* 0x000000101500780c */ /* 0x000fc60003f06270 */
        /* <DEDUP_REMOVED lines=8> */
[----:B------:R-:W-:Y:S02]  /*2540*/  @P0 IMAD.IADD R24, R24, 0x1, R21 ;  /* 0x0000000118180824 */ /* 0x000fe400078e0215 */
        /* <DEDUP_REMOVED lines=8> */
.L_x_2079:
        /* <DEDUP_REMOVED lines=8> */
[----:B------:R-:W-:-:S05]  /*2650*/  IADD3 R2, R2, R20, RZ ;  /* 0x0000001402027210 */ /* 0x000fca0007ffe0ff */
[----:B------:R-:W-:-:S05]  /*2660*/  IMAD.IADD R13, R13, 0x1, R2 ;  /* 0x000000010d0d7824 */ /* 0x000fca00078e0202 */
[----:B------:R-:W-:Y:S01]  /*2670*/  IADD3 R16, R16, R13, RZ ;  /* 0x0000000d10107210 */ /* 0x000fe20007ffe0ff */
[----:B-1----:R-:W-:Y:S01]  /*2680*/  @!P0 FADD.FTZ R4, R21, R4 ;  /* 0x0000000415048221 */ /* 0x002fe20000010000 */
[----:B---3--:R-:W-:Y:S01]  /*2690*/  @!P0 FADD.FTZ R6, R26, R6 ;  /* 0x000000061a068221 */ /* 0x008fe20000010000 */
[----:B0-----:R-:W-:Y:S02]  /*26a0*/  LEA R0, R23, R0, 0x18 ;  /* 0x0000000017007211 */ /* 0x001fe400078ec0ff */
[----:B------:R-:W-:Y:S01]  /*26b0*/  @!P1 FADD.FTZ R3, R3, R4 ;  /* 0x0000000403039221 */ /* 0x000fe20000010000 */
[----:B------:R-:W-:Y:S01]  /*26c0*/  @!P1 FADD.FTZ R5, R5, R6 ;  /* 0x0000000605059221 */ /* 0x000fe20000010000 */
[----:B------:R-:W-:Y:S02]  /*26d0*/  IADD3 R19, R19, R16, RZ ;  /* 0x0000001013137210 */ /* 0x000fe40007ffe0ff */
        /* <DEDUP_REMOVED lines=22> */
.L_x_2057:
        /* <DEDUP_REMOVED lines=48> */
.L_x_2060:
[----:B------:R-:W-:Y:S05]  /*2b40*/  BSYNC B0 ;  /* 0x0000000000007941 */ /* 0x000fea0003800000 */
.L_x_2059:
        /* <DEDUP_REMOVED lines=22> */
.L_x_2058:
        /* <DEDUP_REMOVED lines=9> */
.L_x_2061:
[----:B------:R-:W-:Y:S01]  /*2d40*/  MOV R30, R23 ;  /* 0x00000017001e7202 */ /* 0x000fe20000000f00 */
[----:B------:R-:W-:-:S07]  /*2d50*/  IMAD.MOV.U32 R27, RZ, RZ, R28 ;  /* 0x000000ffff1b7224 */ /* 0x000fce00078e001c */
[----:B------:R-:W-:Y:S05]  /*2d60*/  WARPSYNC.COLLECTIVE R29, `(.L_x_2062) ;  /* 0x000000001d087348 */ /* 0x000fea0003c00000 */
[----:B------:R0:W1:Y:S02]  /*2d70*/  SHFL.UP P0, R28, R30, R31, R32 ;  /* 0x0400001f1e1c7389 */ /* 0x0000640000000020 */
[----:B01----:R-:W-:Y:S01]  /*2d80*/  ENDCOLLECTIVE ;  /* 0x000000000000791b */ /* 0x003fe20003800000 */
.L_x_2062:
[----:B------:R-:W-:Y:S02]  /*2d90*/  @P6 IADD3 R24, R24, R27, RZ ;  /* 0x0000001b18186210 */ /* 0x000fe40007ffe0ff */
[----:B------:R-:W-:Y:S02]  /*2da0*/  MOV R30, R25 ;  /* 0x00000019001e7202 */ /* 0x000fe40000000f00 */
[----:B------:R-:W-:-:S07]  /*2db0*/  MOV R26, R28 ;  /* 0x0000001c001a7202 */ /* 0x000fce0000000f00 */
[----:B------:R-:W-:Y:S05]  /*2dc0*/  WARPSYNC.COLLECTIVE R29, `(.L_x_2063) ;  /* 0x000000001d087348 */ /* 0x000fea0003c00000 */
[----:B------:R0:W1:Y:S02]  /*2dd0*/  SHFL.UP P0, R28, R30, R31, R32 ;  /* 0x0400001f1e1c7389 */ /* 0x0000640000000020 */
[----:B01----:R-:W-:Y:S01]  /*2de0*/  ENDCOLLECTIVE ;  /* 0x000000000000791b */ /* 0x003fe20003800000 */
.L_x_2063:
[----:B------:R-:W-:-:S05]  /*2df0*/  FADD.FTZ R26, R23, R26 ;  /* 0x0000001a171a7221 */ /* 0x000fca0000010000 */
[----:B------:R-:W-:Y:S01]  /*2e00*/  @P6 FSEL R23, R26, R23, !P5 ;  /* 0x000000171a176208 */ /* 0x000fe20006800000 */
[----:B------:R-:W-:Y:S01]  /*2e10*/  HFMA2.MMA R31, -RZ, RZ, 0, 1.1920928955078125e-07 ;  /* 0x00000002ff1f7435 */ /* 0x000fe200000001ff */
[----:B------:R-:W-:Y:S01]  /*2e20*/  MOV R30, R24 ;  /* 0x00000018001e7202 */ /* 0x000fe20000000f00 */
[----:B------:R-:W-:-:S09]  /*2e30*/  IMAD.MOV.U32 R26, RZ, RZ, R28 ;  /* 0x000000ffff1a7224 */ /* 0x000fd200078e001c */
[----:B------:R-:W-:Y:S05]  /*2e40*/  WARPSYNC.COLLECTIVE R29, `(.L_x_2064) ;  /* 0x000000001d087348 */ /* 0x000fea0003c00000 */
[----:B------:R0:W1:Y:S02]  /*2e50*/  SHFL.UP P0, R28, R30, R31, R32 ;  /* 0x0400001f1e1c7389 */ /* 0x0000640000000020 */
[----:B01----:R-:W-:Y:S01]  /*2e60*/  ENDCOLLECTIVE ;  /* 0x000000000000791b */ /* 0x003fe20003800000 */
.L_x_2064:
        /* <DEDUP_REMOVED lines=9> */
.L_x_2065:
[----:B------:R-:W-:Y:S02]  /*2f00*/  @P6 IADD3 R24, R24, R27, RZ ;  /* 0x0000001b18186210 */ /* 0x000fe40007ffe0ff */
[----:B------:R-:W-:Y:S02]  /*2f10*/  MOV R30, R25 ;  /* 0x00000019001e7202 */ /* 0x000fe40000000f00 */
[----:B------:R-:W-:-:S07]  /*2f20*/  MOV R26, R28 ;  /* 0x0000001c001a7202 */ /* 0x000fce0000000f00 */
[----:B------:R-:W-:Y:S05]  /*2f30*/  WARPSYNC.COLLECTIVE R29, `(.L_x_2066) ;  /* 0x000000001d087348 */ /* 0x000fea0003c00000 */
[----:B------:R0:W1:Y:S02]  /*2f40*/  SHFL.UP P0, R28, R30, R31, R32 ;  /* 0x0400001f1e1c7389 */ /* 0x0000640000000020 */
[----:B01----:R-:W-:Y:S01]  /*2f50*/  ENDCOLLECTIVE ;  /* 0x000000000000791b */ /* 0x003fe20003800000 */
.L_x_2066:
[----:B------:R-:W-:-:S05]  /*2f60*/  FADD.FTZ R26, R23, R26 ;  /* 0x0000001a171a7221 */ /* 0x000fca0000010000 */
[----:B------:R-:W-:Y:S01]  /*2f70*/  @P6 FSEL R23, R26, R23, !P5 ;  /* 0x000000171a176208 */ /* 0x000fe20006800000 */
[----:B------:R-:W-:Y:S01]  /*2f80*/  HFMA2.MMA R31, -RZ, RZ, 0, 2.384185791015625e-07 ;  /* 0x00000004ff1f7435 */ /* 0x000fe200000001ff */
[----:B------:R-:W-:Y:S01]  /*2f90*/  MOV R30, R24 ;  /* 0x00000018001e7202 */ /* 0x000fe20000000f00 */
[----:B------:R-:W-:-:S09]  /*2fa0*/  IMAD.MOV.U32 R26, RZ, RZ, R28 ;  /* 0x000000ffff1a7224 */ /* 0x000fd200078e001c */
[----:B------:R-:W-:Y:S05]  /*2fb0*/  WARPSYNC.COLLECTIVE R29, `(.L_x_2067) ;  /* 0x000000001d087348 */ /* 0x000fea0003c00000 */
[----:B------:R0:W1:Y:S02]  /*2fc0*/  SHFL.UP P0, R28, R30, R31, R32 ;  /* 0x0400001f1e1c7389 */ /* 0x0000640000000020 */
[----:B01----:R-:W-:Y:S01]  /*2fd0*/  ENDCOLLECTIVE ;  /* 0x000000000000791b */ /* 0x003fe20003800000 */
.L_x_2067:
        /* <DEDUP_REMOVED lines=9> */
.L_x_2068:
[----:B------:R-:W-:Y:S02]  /*3070*/  @P6 IADD3 R24, R24, R27, RZ ;  /* 0x0000001b18186210 */ /* 0x000fe40007ffe0ff */
[----:B------:R-:W-:Y:S02]  /*3080*/  MOV R30, R25 ;  /* 0x00000019001e7202 */ /* 0x000fe40000000f00 */
[----:B------:R-:W-:-:S07]  /*3090*/  MOV R26, R28 ;  /* 0x0000001c001a7202 */ /* 0x000fce0000000f00 */
[----:B------:R-:W-:Y:S05]  /*30a0*/  WARPSYNC.COLLECTIVE R29, `(.L_x_2069) ;  /* 0x000000001d087348 */ /* 0x000fea0003c00000 */
[----:B------:R0:W1:Y:S02]  /*30b0*/  SHFL.UP P0, R28, R30, R31, R32 ;  /* 0x0400001f1e1c7389 */ /* 0x0000640000000020 */
[----:B01----:R-:W-:Y:S01]  /*30c0*/  ENDCOLLECTIVE ;  /* 0x000000000000791b */ /* 0x003fe20003800000 */
.L_x_2069:
        /* <DEDUP_REMOVED lines=8> */
.L_x_2070:
        /* <DEDUP_REMOVED lines=9> */
.L_x_2071:
[----:B------:R-:W-:Y:S02]  /*31e0*/  MOV R30, R25 ;  /* 0x00000019001e7202 */ /* 0x000fe40000000f00 */
[----:B------:R-:W-:-:S07]  /*31f0*/  MOV R26, R28 ;  /* 0x0000001c001a7202 */ /* 0x000fce0000000f00 */
[----:B------:R-:W-:Y:S05]  /*3200*/  WARPSYNC.COLLECTIVE R29, `(.L_x_2072) ;  /* 0x000000001d087348 */ /* 0x000fea0003c00000 */
[----:B------:R0:W1:Y:S02]  /*3210*/  SHFL.UP P0, R28, R30, R31, R32 ;  /* 0x0400001f1e1c7389 */ /* 0x0000640000000020 */
[----:B01----:R-:W-:Y:S01]  /*3220*/  ENDCOLLECTIVE ;  /* 0x000000000000791b */ /* 0x003fe20003800000 */
.L_x_2072:
        /* <DEDUP_REMOVED lines=14> */
.L_x_2073:
[----:B------:R-:W-:Y:S01]  /*3310*/  MOV R30, R23 ;  /* 0x00000017001e7202 */ /* 0x000fe20000000f00 */
[----:B------:R-:W-:-:S07]  /*3320*/  IMAD.MOV.U32 R21, RZ, RZ, R28 ;  /* 0x000000ffff157224 */ /* 0x000fce00078e001c */
[----:B------:R-:W-:Y:S05]  /*3330*/  WARPSYNC.COLLECTIVE R29, `(.L_x_2074) ;  /* 0x000000001d087348 */ /* 0x000fea0003c00000 */
[----:B------:R0:W1:Y:S02]  /*3340*/  SHFL.UP P0, R28, R30, R31, R32 ;  /* 0x0400001f1e1c7389 */ /* 0x0000640000000020 */
[----:B01----:R-:W-:Y:S01]  /*3350*/  ENDCOLLECTIVE ;  /* 0x000000000000791b */ /* 0x003fe20003800000 */
.L_x_2074:
[----:B------:R-:W-:Y:S01]  /*3360*/  @P6 IADD3 R24, R24, R21, RZ ;  /* 0x0000001518186210 */ /* 0x000fe20007ffe0ff */
[----:B------:R-:W-:Y:S01]  /*3370*/  IMAD.MOV.U32 R30, RZ, RZ, R25 ;  /* 0x000000ffff1e7224 */ /* 0x000fe200078e0019 */
[----:B------:R-:W-:-:S07]  /*3380*/  MOV R26, R28 ;  /* 0x0000001c001a7202 */ /* 0x000fce0000000f00 */
[----:B------:R-:W-:Y:S05]  /*3390*/  WARPSYNC.COLLECTIVE R29, `(.L_x_2075) ;  /* 0x000000001d087348 */ /* 0x000fea0003c00000 */
[----:B------:R0:W1:Y:S02]  /*33a0*/  SHFL.UP P0, R28, R30, R31, R32 ;  /* 0x0400001f1e1c7389 */ /* 0x0000640000000020 */
[----:B01----:R-:W-:Y:S01]  /*33b0*/  ENDCOLLECTIVE ;  /* 0x000000000000791b */ /* 0x003fe20003800000 */
.L_x_2075:
        /* <DEDUP_REMOVED lines=9> */
.L_x_2076:
[----:B------:R-:W-:Y:S01]  /*3450*/  IMAD.MOV.U32 R30, RZ, RZ, R23 ;  /* 0x000000ffff1e7224 */ /* 0x000fe200078e0017 */
[----:B------:R-:W-:-:S07]  /*3460*/  MOV R24, R28 ;  /* 0x0000001c00187202 */ /* 0x000fce0000000f00 */
[----:B------:R-:W-:Y:S05]  /*3470*/  WARPSYNC.COLLECTIVE R29, `(.L_x_2077) ;  /* 0x000000001d087348 */ /* 0x000fea0003c00000 */
[----:B------:R0:W1:Y:S02]  /*3480*/  SHFL.UP P0, R28, R30, R31, R32 ;  /* 0x0400001f1e1c7389 */ /* 0x0000640000000020 */
[----:B01----:R-:W-:Y:S01]  /*3490*/  ENDCOLLECTIVE ;  /* 0x000000000000791b */ /* 0x003fe20003800000 */
.L_x_2077:
[----:B------:R-:W-:Y:S02]  /*34a0*/  MOV R30, R25 ;  /* 0x00000019001e7202 */ /* 0x000fe40000000f00 */
[----:B------:R-:W-:-:S07]  /*34b0*/  MOV R21, R28 ;  /* 0x0000001c00157202 */ /* 0x000fce0000000f00 */
[----:B------:R-:W-:Y:S05]  /*34c0*/  WARPSYNC.COLLECTIVE R29, `(.L_x_2078) ;  /* 0x000000001d087348 */ /* 0x000fea0003c00000 */
[----:B------:R0:W1:Y:S02]  /*34d0*/  SHFL.UP P0, R28, R30, R31, R32 ;  /* 0x0400001f1e1c7389 */ /* 0x0000640000000020 */
[----:B01----:R-:W-:Y:S01]  /*34e0*/  ENDCOLLECTIVE ;  /* 0x000000000000791b */ /* 0x003fe20003800000 */
.L_x_2078:
[----:B------:R-:W-:Y:S01]  /*34f0*/  MOV R26, R28 ;  /* 0x0000001c001a7202 */ /* 0x000fe20000000f00 */
[----:B------:R-:W-:Y:S06]  /*3500*/  BRA `(.L_x_2079) ;  /* 0xfffffff000307947 */ /* 0x000fec000383ffff */
.L_x_2080:
        /* <DEDUP_REMOVED lines=15> */
.L_x_4499:


//--------------------- .text._Z30group_norm_nhwc_bwd_sum_kernelI11Bf16IOFp32WLi196EEv26Group_norm_nhwc_bwd_params --------------------------
	.section	.text._Z30group_norm_nhwc_bwd_sum_kernelI11Bf16IOFp32WLi196EEv26Group_norm_nhwc_bwd_params,"ax",@progbits
	.align	128
        .global         _Z30group_norm_nhwc_bwd_sum_kernelI11Bf16IOFp32WLi196EEv26Group_norm_nhwc_bwd_params
        .type           _Z30group_norm_nhwc_bwd_sum_kernelI11Bf16IOFp32WLi196EEv26Group_norm_nhwc_bwd_params,@function
        .size           _Z30group_norm_nhwc_bwd_sum_kernelI11Bf16IOFp32WLi196EEv26Group_norm_nhwc_bwd_params,(.L_x_4500 - _Z30group_norm_nhwc_bwd_sum_kernelI11Bf16IOFp32WLi196EEv26Group_norm_nhwc_bwd_params)
        .other          _Z30group_norm_nhwc_bwd_sum_kernelI11Bf16IOFp32WLi196EEv26Group_norm_nhwc_bwd_params,@"STO_CUDA_ENTRY STV_DEFAULT"
_Z30group_norm_nhwc_bwd_sum_kernelI11Bf16IOFp32WLi196EEv26Group_norm_nhwc_bwd_params:
.text._Z30group_norm_nhwc_bwd_sum_kernelI11Bf16IOFp32WLi196EEv26Group_norm_nhwc_bwd_params:
        /* <DEDUP_REMOVED lines=36> */
[----:B0-----:R-:W-:Y:S01]  /*0240*/  IMAD R3, R2, UR9, R3 ;  /* 0x0000000902037c24 */ /* 0x001fe2000f8e0203 */
[----:B------:R-:W-:Y:S01]  /*0250*/  ISETP.GE.U32.AND P0, PT, R16, UR10, PT ;  /* 0x0000000a10007c0c */ /* 0x000fe2000bf06070 */
[----:B------:R-:W0:Y:S02]  /*0260*/  LDC R2, c[0x0][0x2ac] ;  /* 0x0000ab00ff027b82 */ /* 0x000e240000000800 */
[----:B-1----:R-:W-:-:S06]  /*0270*/  IMAD.WIDE R12, R3, 0x8, R12 ;  /* 0x00000008030c7825 */ /* 0x002fcc00078e020c */
[----:B------:R-:W5:Y:S01]  /*0280*/  LDG.E.64 R12, desc[UR6][R12.64] ;  /* 0x000000060c0c7981 */ /* 0x000f62000c1e1b00 */
[----:B------:R-:W1:Y:S01]  /*0290*/  I2F.U32.RP R3, R5 ;  /* 0x0000000500037306 */ /* 0x000e620000209000 */
[----:B------:R-:W-:Y:S01]  /*02a0*/  SHF.R.S32.HI R17, RZ, 0x1f, R16 ;  /* 0x0000001fff117819 */ /* 0x000fe20000011410 */
[----:B------:R-:W-:Y:S01]  /*02b0*/  BSSY B0, `(.L_x_2081) ;  /* 0x000001a000007945 */ /* 0x000fe20003800000 */
[----:B------:R-:W-:Y:S02]  /*02c0*/  CS2R R10, SRZ ;  /* 0x00000000000a7805 */ /* 0x000fe4000001ff00 */
[----:B------:R-:W-:Y:S02]  /*02d0*/  CS2R R14, SRZ ;  /* 0x00000000000e7805 */ /* 0x000fe4000001ff00 */
[----:B------:R-:W-:Y:S01]  /*02e0*/  ISETP.GE.AND.EX P0, PT, R17, UR11, PT, P0 ;  /* 0x0000000b11007c0c */ /* 0x000fe2000bf06300 */
[----:B-1----:R-:W1:Y:S02]  /*02f0*/  MUFU.RCP R3, R3 ;  /* 0x0000000300037308 */ /* 0x002e640000001000 */
[----:B-1----:R-:W-:-:S06]  /*0300*/  VIADD R6, R3, 0xffffffe ;  /* 0x0ffffffe03067836 */ /* 0x002fcc0000000000 */
[----:B------:R1:W2:Y:S02]  /*0310*/  F2I.FTZ.U32.TRUNC.NTZ R7, R6 ;  /* 0x0000000600077305 */ /* 0x0002a4000021f000 */
[----:B-1----:R-:W-:Y:S01]  /*0320*/  IMAD.MOV.U32 R6, RZ, RZ, RZ ;  /* 0x000000ffff067224 */ /* 0x002fe200078e00ff */
[----:B--2---:R-:W-:-:S05]  /*0330*/  IADD3 R8, RZ, -R7, RZ ;  /* 0x80000007ff087210 */ /* 0x004fca0007ffe0ff */
[----:B------:R-:W-:-:S04]  /*0340*/  IMAD R9, R8, R5, RZ ;  /* 0x0000000508097224 */ /* 0x000fc800078e02ff */
[----:B------:R-:W-:-:S06]  /*0350*/  IMAD.HI.U32 R7, R7, R9, R6 ;  /* 0x0000000907077227 */ /* 0x000fcc00078e0006 */
[----:B------:R-:W-:-:S05]  /*0360*/  IMAD.HI.U32 R3, R7, R4, RZ ;  /* 0x0000000407037227 */ /* 0x000fca00078e00ff */
[----:B------:R-:W-:Y:S01]  /*0370*/  IADD3 R9, -R3, RZ, RZ ;  /* 0x000000ff03097210 */ /* 0x000fe20007ffe1ff */
[----:B0-----:R-:W-:Y:S06]  /*0380*/  @P0 BRA `(.L_x_2082) ;  /* 0x0000000000300947 */ /* 0x001fec0003800000 */
        /* <DEDUP_REMOVED lines=12> */
.L_x_2082:
[----:B------:R-:W-:Y:S05]  /*0450*/  BSYNC B0 ;  /* 0x0000000000007941 */ /* 0x000fea0003800000 */
.L_x_2081:
[C---:B------:R-:W-:Y:S01]  /*0460*/  IMAD R8, R5.reuse, R9, R4 ;  /* 0x0000000905087224 */ /* 0x040fe200078e0204 */
[----:B------:R-:W1:Y:S01]  /*0470*/  S2UR UR4, SR_CTAID.Y ;  /* 0x00000000000479c3 */ /* 0x000e620000002600 */
[----:B-----5:R-:W-:Y:S01]  /*0480*/  FFMA.FTZ R20, -R12, R12, R13 ;  /* 0x0000000c0c147223 */ /* 0x020fe2000001010d */
[----:B------:R-:W-:Y:S02]  /*0490*/  ISETP.NE.U32.AND P4, PT, R5, RZ, PT ;  /* 0x000000ff0500720c */ /* 0x000fe40003f85070 */
[----:B------:R-:W-:Y:S02]  /*04a0*/  ISETP.GE.U32.AND P1, PT, R8, R5, PT ;  /* 0x000000050800720c */ /* 0x000fe40003f26070 */
[----:B------:R-:W-:Y:S02]  /*04b0*/  FSETP.GTU.FTZ.AND P2, PT, R20, RZ, PT ;  /* 0x000000ff1400720b */ /* 0x000fe40003f5c000 */
[----:B0-----:R-:W0:Y:S01]  /*04c0*/  LDC.64 R6, c[0x0][0x290] ;  /* 0x0000a400ff067b82 */ /* 0x001e220000000a00 */
[----:B------:R-:W-:-:S08]  /*04d0*/  MOV R13, RZ ;  /* 0x000000ff000d7202 */ /* 0x000fd00000000f00 */
[----:B------:R-:W-:Y:S01]  /*04e0*/  @P1 IMAD.IADD R8, R8, 0x1, -R5 ;  /* 0x0000000108081824 */ /* 0x000fe200078e0a05 */
[----:B------:R-:W-:Y:S01]  /*04f0*/  @P1 IADD3 R3, R3, 0x1, RZ ;  /* 0x0000000103031810 */ /* 0x000fe20007ffe0ff */
[----:B------:R-:W2:Y:S03]  /*0500*/  @P2 LDC R19, c[0x0][0x250] ;  /* 0x00009400ff132b82 */ /* 0x000ea60000000800 */
[----:B------:R-:W-:Y:S01]  /*0510*/  ISETP.GE.U32.AND P3, PT, R8, R5, PT ;  /* 0x000000050800720c */ /* 0x000fe20003f66070 */
[----:B-1----:R-:W-:-:S05]  /*0520*/  IMAD R18, R2, UR4, RZ ;  /* 0x0000000402127c24 */ /* 0x002fca000f8e02ff */
[----:B------:R-:W-:Y:S02]  /*0530*/  SHF.R.S32.HI R25, RZ, 0x1f, R18 ;  /* 0x0000001fff197819 */ /* 0x000fe40000011412 */
[----:B------:R-:W-:-:S04]  /*0540*/  IADD3 R9, P5, R18, R2, RZ ;  /* 0x0000000212097210 */ /* 0x000fc80007fbe0ff */
[----:B------:R-:W-:Y:S01]  /*0550*/  LEA.HI.X.SX32 R2, R2, R25, 0x1, P5 ;  /* 0x0000001902027211 */ /* 0x000fe200028f0eff */
[----:B------:R-:W-:Y:S01]  /*0560*/  @P3 VIADD R3, R3, 0x1 ;  /* 0x0000000103033836 */ /* 0x000fe20000000000 */
[----:B0-----:R-:W-:-:S04]  /*0570*/  ISETP.LT.U32.AND P1, PT, R9, R6, PT ;  /* 0x000000060900720c */ /* 0x001fc80003f21070 */
[----:B------:R-:W-:Y:S01]  /*0580*/  ISETP.LT.AND.EX P1, PT, R2, R7, PT, P1 ;  /* 0x000000070200720c */ /* 0x000fe20003f21310 */
[----:B------:R-:W-:Y:S01]  /*0590*/  HFMA2.MMA R2, -RZ, RZ, 1.875, 0 ;  /* 0x3f800000ff027435 */ /* 0x000fe200000001ff */
[----:B------:R-:W-:Y:S01]  /*05a0*/  SEL R0, R0, R3, !P4 ;  /* 0x0000000300007207 */ /* 0x000fe20006000000 */
[----:B--2---:R-:W-:Y:S01]  /*05b0*/  @P2 FADD.FTZ R19, R20, R19 ;  /* 0x0000001314132221 */ /* 0x004fe20000010000 */
[----:B------:R-:W-:Y:S02]  /*05c0*/  SEL R3, R9, R6, P1 ;  /* 0x0000000609037207 */ /* 0x000fe40000800000 */
[----:B------:R-:W-:Y:S01]  /*05d0*/  CS2R R8, SRZ ;  /* 0x0000000000087805 */ /* 0x000fe2000001ff00 */
[----:B------:R-:W-:Y:S01]  /*05e0*/  IMAD.MOV R6, RZ, RZ, -R0 ;  /* 0x000000ffff067224 */ /* 0x000fe200078e0a00 */
[----:B------:R-:W-:-:S03]  /*05f0*/  ISETP.GE.AND P1, PT, R18, R3, PT ;  /* 0x000000031200720c */ /* 0x000fc60003f26270 */
[----:B------:R0:W1:Y:S01]  /*0600*/  @P2 MUFU.RSQ R2, R19 ;  /* 0x0000001300022308 */ /* 0x0000620000001400 */
[----:B------:R-:W-:Y:S01]  /*0610*/  IMAD R4, R5, R6, R4 ;  /* 0x0000000605047224 */ /* 0x000fe200078e0204 */
[----:B------:R-:W-:Y:S01]  /*0620*/  CS2R R6, SRZ ;  /* 0x0000000000067805 */ /* 0x000fe2000001ff00 */
[----:B------:R-:W-:-:S07]  /*0630*/  IMAD.MOV.U32 R5, RZ, RZ, RZ ;  /* 0x000000ffff057224 */ /* 0x000fce00078e00ff */
        /* <DEDUP_REMOVED lines=23> */
[----:B------:R-:W-:Y:S02]  /*07b0*/  @!P0 IMAD R8, R25, UR10, RZ ;  /* 0x0000000a19088c24 */ /* 0x000fe4000f8e02ff */
[----:B------:R-:W-:Y:S02]  /*07c0*/  @!P0 IMAD.MOV.U32 R20, RZ, RZ, R22 ;  /* 0x000000ffff148224 */ /* 0x000fe400078e0016 */
[C---:B------:R-:W-:Y:S02]  /*07d0*/  @!P0 IMAD R5, R19.reuse, UR11, R8 ;  /* 0x0000000b13058c24 */ /* 0x040fe4000f8e0208 */
[----:B------:R-:W-:-:S04]  /*07e0*/  @!P0 IMAD.WIDE.U32 R8, R19, UR10, R20 ;  /* 0x0000000a13088c25 */ /* 0x000fc8000f8e0014 */
[----:B------:R-:W-:Y:S01]  /*07f0*/  @!P0 IMAD.SHL.U32 R17, R8, 0x2, RZ ;  /* 0x0000000208118824 */ /* 0x000fe200078e00ff */
[----:B------:R-:W-:-:S04]  /*0800*/  @!P0 IADD3 R5, R9, R5, RZ ;  /* 0x0000000509058210 */ /* 0x000fc80007ffe0ff */
[----:B------:R-:W-:Y:S02]  /*0810*/  @!P0 SHF.L.U64.HI R24, R8, 0x1, R5 ;  /* 0x0000000108188819 */ /* 0x000fe40000010205 */
[----:B0-----:R-:W-:-:S04]  /*0820*/  @!P0 IADD3 R8, P1, R17, R6, RZ ;  /* 0x0000000611088210 */ /* 0x001fc80007f3e0ff */
        /* <DEDUP_REMOVED lines=8> */
[----:B------:R-:W-:Y:S02]  /*08b0*/  IADD3 R18, R18, 0x1, RZ ;  /* 0x0000000112127810 */ /* 0x000fe40007ffe0ff */
[----:B0-----:R-:W-:Y:S02]  /*08c0*/  PRMT R17, RZ, 0x7610, R17 ;  /* 0x00007610ff117816 */ /* 0x001fe40000000011 */
[C---:B--2---:R-:W-:Y:S02]  /*08d0*/  @!P0 PRMT R7, R8.reuse, 0x7610, R7 ;  /* 0x0000761008078816 */ /* 0x044fe40000000007 */
[----:B------:R-:W-:-:S02]  /*08e0*/  @!P0 PRMT R6, R8, 0x7632, R6 ;  /* 0x0000763208068816 */ /* 0x000fc40000000006 */
[----:B------:R-:W-:-:S03]  /*08f0*/  SHF.L.U32 R7, R7, 0x10, RZ ;  /* 0x0000001007077819 */ /* 0x000fc600000006ff */
[----:B------:R-:W-:Y:S02]  /*0900*/  IMAD.U32 R19, R6, 0x10000, RZ ;  /* 0x0001000006137824 */ /* 0x000fe400078e00ff */
[C---:B------:R-:W-:Y:S02]  /*0910*/  FADD.FTZ R7, -R12.reuse, R7 ;  /* 0x000000070c077221 */ /* 0x040fe40000010100 */
[----:B------:R-:W-:Y:S02]  /*0920*/  FADD.FTZ R19, -R12, R19 ;  /* 0x000000130c137221 */ /* 0x000fe40000010100 */
[-C--:B-1----:R-:W-:Y:S02]  /*0930*/  FMUL.FTZ R13, R7, R2.reuse ;  /* 0x00000002070d7220 */ /* 0x082fe40000410000 */
[----:B------:R-:W-:Y:S01]  /*0940*/  FMUL.FTZ R8, R19, R2 ;  /* 0x0000000213087220 */ /* 0x000fe20000410000 */
[----:B------:R-:W-:Y:S01]  /*0950*/  PRMT R19, RZ, 0x7610, R19 ;  /* 0x00007610ff137816 */ /* 0x000fe20000000013 */
[----:B------:R-:W-:-:S02]  /*0960*/  FFMA.FTZ R6, R13, R10, R14 ;  /* 0x0000000a0d067223 */ /* 0x000fc4000001000e */
[----:B------:R-:W-:Y:S02]  /*0970*/  FFMA.FTZ R7, R8, R11, R15 ;  /* 0x0000000b08077223 */ /* 0x000fe4000001000f */
[----:B------:R-:W-:Y:S02]  /*0980*/  FMUL.FTZ R24, R6, -1.4426950216293334961 ;  /* 0xbfb8aa3b06187820 */ /* 0x000fe40000410000 */
[----:B------:R-:W-:-:S04]  /*0990*/  FMUL.FTZ R25, R7, -1.4426950216293334961 ;  /* 0xbfb8aa3b07197820 */ /* 0x000fc80000410000 */
[----:B------:R-:W0:Y:S01]  /*09a0*/  MUFU.EX2 R24, R24 ;  /* 0x0000001800187308 */ /* 0x000e220000000800 */
[C---:B---3--:R-:W-:Y:S02]  /*09b0*/  @!P0 PRMT R19, R5.reuse, 0x7610, R19 ;  /* 0x0000761005138816 */ /* 0x048fe40000000013 */
[----:B------:R-:W-:-:S05]  /*09c0*/  @!P0 PRMT R17, R5, 0x7632, R17 ;  /* 0x0000763205118816 */ /* 0x000fca0000000011 */
[----:B------:R-:W1:Y:S01]  /*09d0*/  MUFU.EX2 R25, R25 ;  /* 0x0000001900197308 */ /* 0x000e620000000800 */
[----:B------:R-:W-:Y:S02]  /*09e0*/  IMAD.U32 R17, R17, 0x10000, RZ ;  /* 0x0001000011117824 */ /* 0x000fe400078e00ff */
[----:B0-----:R-:W-:Y:S01]  /*09f0*/  FADD.FTZ R9, R24, 1 ;  /* 0x3f80000018097421 */ /* 0x001fe20000010000 */
[----:B------:R-:W-:-:S05]  /*0a00*/  SHF.L.U32 R24, R19, 0x10, RZ ;  /* 0x0000001013187819 */ /* 0x000fca00000006ff */
[----:B------:R-:W0:Y:S01]  /*0a10*/  MUFU.RCP R9, R9 ;  /* 0x0000000900097308 */ /* 0x000e220000001000 */
[----:B-1----:R-:W-:-:S07]  /*0a20*/  FADD.FTZ R16, R25, 1 ;  /* 0x3f80000019107421 */ /* 0x002fce0000010000 */
[----:B------:R-:W1:Y:S01]  /*0a30*/  MUFU.RCP R16, R16 ;  /* 0x0000001000107308 */ /* 0x000e620000001000 */
[----:B0-----:R-:W-:Y:S01]  /*0a40*/  FADD.FTZ R5, -R9, 1 ;  /* 0x3f80000009057421 */ /* 0x001fe20000010100 */
[----:B------:R-:W-:-:S03]  /*0a50*/  FMUL.FTZ R24, R24, R9 ;  /* 0x0000000918187220 */ /* 0x000fc60000410000 */
[----:B------:R-:W-:Y:S01]  /*0a60*/  FFMA.FTZ R5, R6, R5, 1 ;  /* 0x3f80000006057423 */ /* 0x000fe20000010005 */
[----:B-1----:R-:W-:Y:S01]  /*0a70*/  FADD.FTZ R26, -R16, 1 ;  /* 0x3f800000101a7421 */ /* 0x002fe20000010100 */
        /* <DEDUP_REMOVED lines=8> */
[C---:B------:R-:W-:Y:S01]  /*0b00*/  FFMA.FTZ R7, R8.reuse, R17, RZ ;  /* 0x0000001108077223 */ /* 0x040fe200000100ff */
[----:B------:R-:W-:Y:S02]  /*0b10*/  FFMA.FTZ R13, R13, R24, RZ ;  /* 0x000000180d0d7223 */ /* 0x000fe400000100ff */
[----:B------:R-:W-:Y:S01]  /*0b20*/  FFMA.FTZ R9, R8, R5, R9 ;  /* 0x0000000508097223 */ /* 0x000fe20000010009 */
[----:B------:R-:W-:Y:S01]  /*0b30*/  FADD.FTZ R5, R5, R6 ;  /* 0x0000000605057221 */ /* 0x000fe20000010000 */
[----:B------:R-:W-:Y:S01]  /*0b40*/  FADD.FTZ R6, RZ, R24 ;  /* 0x00000018ff067221 */ /* 0x000fe20000010000 */
[----:B------:R-:W-:-:S07]  /*0b50*/  FADD.FTZ R8, RZ, R17 ;  /* 0x00000011ff087221 */ /* 0x000fce0000010000 */
.L_x_2085:
[----:B------:R-:W-:Y:S05]  /*0b60*/  @!P2 BRA `(.L_x_2083) ;  /* 0x0000001400eca947 */ /* 0x000fea0003800000 */
[----:B------:R-:W-:-:S05]  /*0b70*/  VIADD R18, R18, 0x1 ;  /* 0x0000000112127836 */ /* 0x000fca0000000000 */
[----:B------:R-:W-:-:S07]  /*0b80*/  SHF.R.S32.HI R19, RZ, 0x1f, R18 ;  /* 0x0000001fff137819 */ /* 0x000fce0000011412 */
.L_x_2086:
[----:B------:R-:W0:Y:S01]  /*0b90*/  @!P0 LDC.64 R16, c[0x0][0x288] ;  /* 0x0000a200ff108b82 */ /* 0x000e220000000a00 */
[----:B------:R-:W-:Y:S01]  /*0ba0*/  @!P0 IADD3 R29, P1, R18, -0x1, RZ ;  /* 0xffffffff121d8810 */ /* 0x000fe20007f3e0ff */
[----:B------:R-:W-:Y:S01]  /*0bb0*/  @!P0 IMAD.MOV.U32 R27, RZ, RZ, R21 ;  /* 0x000000ffff1b8224 */ /* 0x000fe200078e0015 */
[----:B------:R-:W-:Y:S02]  /*0bc0*/  @!P0 MOV R26, R22 ;  /* 0x00000016001a8202 */ /* 0x000fe40000000f00 */
[----:B------:R-:W-:-:S05]  /*0bd0*/  @!P0 IADD3.X R25, R19, -0x1, RZ, P1, !PT ;  /* 0xffffffff13198810 */ /* 0x000fca0000ffe4ff */
        /* <DEDUP_REMOVED lines=9> */
[----:B------:R-:W0:Y:S03]  /*0c70*/  @!P0 LDC.64 R16, c[0x0][0x228] ;  /* 0x00008a00ff108b82 */ /* 0x000e260000000a00 */
[----:B------:R-:W2:Y:S01]  /*0c80*/  @!P0 LDG.E R24, desc[UR6][R24.64] ;  /* 0x0000000618188981 */ /* 0x000ea2000c1e1900 */
[----:B0-----:R-:W-:-:S05]  /*0c90*/  @!P0 IADD3 R28, P1, R29, R16, RZ ;  /* 0x000000101d1c8210 */ /* 0x001fca0007f3e0ff */
[----:B------:R-:W-:Y:S02]  /*0ca0*/  @!P0 IMAD.X R29, R26, 0x1, R17, P1 ;  /* 0x000000011a1d8824 */ /* 0x000fe400008e0611 */
[----:B------:R-:W0:Y:S03]  /*0cb0*/  @!P0 LDC.64 R16, c[0x0][0x288] ;  /* 0x0000a200ff108b82 */ /* 0x000e260000000a00 */
[----:B------:R3:W4:Y:S01]  /*0cc0*/  @!P0 LDG.E R25, desc[UR6][R28.64] ;  /* 0x000000061c198981 */ /* 0x000722000c1e1900 */
[----:B------:R-:W-:Y:S02]  /*0cd0*/  @!P0 IMAD.MOV.U32 R27, RZ, RZ, R21 ;  /* 0x000000ffff1b8224 */ /* 0x000fe400078e0015 */
[----:B0-----:R-:W-:-:S04]  /*0ce0*/  @!P0 IMAD R26, R19, R16, RZ ;  /* 0x00000010131a8224 */ /* 0x001fc800078e02ff */
[----:B---3--:R-:W-:Y:S01]  /*0cf0*/  @!P0 IMAD R29, R18, R17, R26 ;  /* 0x00000011121d8224 */ /* 0x008fe200078e021a */
[----:B------:R-:W-:-:S05]  /*0d00*/  @!P0 MOV R26, R22 ;  /* 0x00000016001a8202 */ /* 0x000fca0000000f00 */
[----:B------:R-:W-:-:S04]  /*0d10*/  @!P0 IMAD.WIDE.U32 R16, R18, R16, R26 ;  /* 0x0000001012108225 */ /* 0x000fc800078e001a */
[----:B------:R-:W-:Y:S01]  /*0d20*/  @!P0 IMAD.SHL.U32 R27, R16, 0x2, RZ ;  /* 0x00000002101b8824 */ /* 0x000fe200078e00ff */
[----:B------:R-:W-:-:S04]  /*0d30*/  @!P0 IADD3 R17, R17, R29, RZ ;  /* 0x0000001d11118210 */ /* 0x000fc80007ffe0ff */
[----:B------:R-:W-:Y:S02]  /*0d40*/  @!P0 SHF.L.U64.HI R26, R16, 0x1, R17 ;  /* 0x00000001101a8819 */ /* 0x000fe40000010211 */
[----:B------:R-:W0:Y:S02]  /*0d50*/  @!P0 LDC.64 R16, c[0x0][0x230] ;  /* 0x00008c00ff108b82 */ /* 0x000e240000000a00 */
[----:B0-----:R-:W-:-:S04]  /*0d60*/  @!P0 IADD3 R28, P1, R27, R16, RZ ;  /* 0x000000101b1c8210 */ /* 0x001fc80007f3e0ff */
[----:B------:R-:W-:Y:S02]  /*0d70*/  @!P0 IADD3.X R29, R26, R17, RZ, P1, !PT ;  /* 0x000000111a1d8210 */ /* 0x000fe40000ffe4ff */
[----:B------:R-:W0:Y:S03]  /*0d80*/  @!P0 LDC.64 R16, c[0x0][0x228] ;  /* 0x00008a00ff108b82 */ /* 0x000e260000000a00 */
[----:B------:R-:W3:Y:S01]  /*0d90*/  @!P0 LDG.E R28, desc[UR6][R28.64] ;  /* 0x000000061c1c8981 */ /* 0x000ee2000c1e1900 */
[----:B0-----:R-:W-:-:S05]  /*0da0*/  @!P0 IADD3 R16, P1, R27, R16, RZ ;  /* 0x000000101b108210 */ /* 0x001fca0007f3e0ff */
[----:B------:R-:W-:-:S05]  /*0db0*/  @!P0 IMAD.X R17, R26, 0x1, R17, P1 ;  /* 0x000000011a118824 */ /* 0x000fca00008e0611 */
[----:B------:R0:W5:Y:S01]  /*0dc0*/  @!P0 LDG.E R16, desc[UR6][R16.64] ;  /* 0x0000000610108981 */ /* 0x000162000c1e1900 */
[----:B------:R-:W-:-:S04]  /*0dd0*/  PRMT R26, RZ, 0x7610, R26 ;  /* 0x00007610ff1a7816 */ /* 0x000fc8000000001a */
[----:B--2---:R-:W-:Y:S02]  /*0de0*/  @!P0 PRMT R26, R24, 0x7610, R26 ;  /* 0x00007610181a8816 */ /* 0x004fe4000000001a */
[----:B------:R-:W-:Y:S02]  /*0df0*/  PRMT R24, RZ, 0x7610, R24 ;  /* 0x00007610ff187816 */ /* 0x000fe40000000018 */
[----:B------:R-:W-:-:S05]  /*0e00*/  SHF.L.U32 R27, R26, 0x10, RZ ;  /* 0x000000101a1b7819 */ /* 0x000fca00000006ff */
[----:B------:R-:W-:-:S04]  /*0e10*/  FADD.FTZ R27, -R12, R27 ;  /* 0x0000001b0c1b7221 */ /* 0x000fc80000010100 */
[----:B-1----:R-:W-:-:S04]  /*0e20*/  FMUL.FTZ R26, R27, R2 ;  /* 0x000000021b1a7220 */ /* 0x002fc80000410000 */
[----:B0-----:R-:W-:-:S04]  /*0e30*/  FFMA.FTZ R17, R26, R10, R14 ;  /* 0x0000000a1a117223 */ /* 0x001fc8000001000e */
[----:B------:R-:W-:-:S06]  /*0e40*/  FMUL.FTZ R27, R17, -1.4426950216293334961 ;  /* 0xbfb8aa3b111b7820 */ /* 0x000fcc0000410000 */
[----:B------:R-:W0:Y:S01]  /*0e50*/  MUFU.EX2 R27, R27 ;  /* 0x0000001b001b7308 */ /* 0x000e220000000800 */
[----:B----4-:R-:W-:Y:S02]  /*0e60*/  @!P0 PRMT R24, R25, 0x7610, R24 ;  /* 0x0000761019188816 */ /* 0x010fe40000000018 */
[----:B------:R-:W-:-:S03]  /*0e70*/  PRMT R25, RZ, 0x7610, R25 ;  /* 0x00007610ff197816 */ /* 0x000fc60000000019 */
[----:B------:R-:W-:Y:S01]  /*0e80*/  IMAD.U32 R29, R24, 0x10000, RZ ;  /* 0x00010000181d7824 */ /* 0x000fe200078e00ff */
[----:B------:R-:W-:Y:S02]  /*0e90*/  PRMT R24, RZ, 0x7610, R24 ;  /* 0x00007610ff187816 */ /* 0x000fe40000000018 */
[----:B------:R-:W-:Y:S02]  /*0ea0*/  @!P0 PRMT R25, R25, 0x7632, R25 ;  /* 0x0000763219198816 */ /* 0x000fe40000000019 */
[----:B------:R-:W-:Y:S01]  /*0eb0*/  @!P0 PRMT R24, R24, 0x7632, R24 ;  /* 0x0000763218188816 */ /* 0x000fe20000000018 */
[----:B0-----:R-:W-:Y:S02]  /*0ec0*/  FADD.FTZ R27, R27, 1 ;  /* 0x3f8000001b1b7421 */ /* 0x001fe40000010000 */
[----:B------:R-:W-:-:S04]  /*0ed0*/  IMAD.U32 R25, R25, 0x10000, RZ ;  /* 0x0001000019197824 */ /* 0x000fc800078e00ff */
[----:B------:R-:W0:Y:S02]  /*0ee0*/  MUFU.RCP R27, R27 ;  /* 0x0000001b001b7308 */ /* 0x000e240000001000 */
[----:B0-----:R-:W-:Y:S01]  /*0ef0*/  FMUL.FTZ R29, R29, R27 ;  /* 0x0000001b1d1d7220 */ /* 0x001fe20000410000 */
[----:B------:R-:W-:-:S04]  /*0f00*/  FADD.FTZ R27, -R27, 1 ;  /* 0x3f8000001b1b7421 */ /* 0x000fc80000010100 */
[----:B------:R-:W-:Y:S01]  /*0f10*/  FFMA.FTZ R17, R17, R27, 1 ;  /* 0x3f80000011117423 */ /* 0x000fe2000001001b */
[----:B------:R-:W-:-:S03]  /*0f20*/  SHF.L.U32 R27, R24, 0x10, RZ ;  /* 0x00000010181b7819 */ /* 0x000fc600000006ff */
[----:B------:R-:W-:Y:S02]  /*0f30*/  FMUL.FTZ R17, R29, R17 ;  /* 0x000000111d117220 */ /* 0x000fe40000410000 */
[----:B------:R-:W-:Y:S02]  /*0f40*/  FADD.FTZ R27, -R12, R27 ;  /* 0x0000001b0c1b7221 */ /* 0x000fe40000010100 */
[C---:B------:R-:W-:Y:S01]  /*0f50*/  FADD.FTZ R6, R17.reuse, R6 ;  /* 0x0000000611067221 */ /* 0x040fe20000010000 */
[----:B------:R-:W-:Y:S01]  /*0f60*/  FFMA.FTZ R13, R26, R17, R13 ;  /* 0x000000111a0d7223 */ /* 0x000fe2000001000d */
[----:B------:R-:W-:Y:S01]  /*0f70*/  FMUL.FTZ R17, R17, R10 ;  /* 0x0000000a11117220 */ /* 0x000fe20000410000 */
[----:B------:R-:W-:-:S03]  /*0f80*/  FMUL.FTZ R24, R27, R2 ;  /* 0x000000021b187220 */ /* 0x000fc60000410000 */
[----:B------:R-:W-:Y:S01]  /*0f90*/  FFMA.FTZ R9, R26, R17, R9 ;  /* 0x000000111a097223 */ /* 0x000fe20000010009 */
[----:B------:R-:W-:Y:S01]  /*0fa0*/  FADD.FTZ R17, R17, R5 ;  /* 0x0000000511117221 */ /* 0x000fe20000010000 */
        /* <DEDUP_REMOVED lines=8> */
[----:B------:R-:W-:-:S03]  /*1030*/  PRMT R5, RZ, 0x7610, R5 ;  /* 0x00007610ff057816 */ /* 0x000fc60000000005 */
[----:B------:R-:W-:Y:S01]  /*1040*/  FMUL.FTZ R25, R25, R29 ;  /* 0x0000001d19197220 */ /* 0x000fe20000410000 */
[----:B---3--:R-:W-:-:S03]  /*1050*/  @!P0 PRMT R5, R28, 0x7610, R5 ;  /* 0x000076101c058816 */ /* 0x008fc60000000005 */
[----:B------:R-:W-:Y:S01]  /*1060*/  FADD.FTZ R8, R25, R8 ;  /* 0x0000000819087221 */ /* 0x000fe20000010000 */
[----:B------:R-:W-:Y:S01]  /*1070*/  SHF.L.U32 R5, R5, 0x10, RZ ;  /* 0x0000001005057819 */ /* 0x000fe200000006ff */
[----:B------:R-:W-:Y:S01]  /*1080*/  FFMA.FTZ R7, R24, R25, R7 ;  /* 0x0000001918077223 */ /* 0x000fe20000010007 */
[----:B------:R-:W-:-:S03]  /*1090*/  FMUL.FTZ R27, R25, R11 ;  /* 0x0000000b191b7220 */ /* 0x000fc60000410000 */
[----:B------:R-:W-:Y:S01]  /*10a0*/  FADD.FTZ R5, -R12, R5 ;  /* 0x000000050c057221 */ /* 0x000fe20000010100 */
[--C-:B------:R-:W-:Y:S01]  /*10b0*/  FFMA.FTZ R24, R24, R27, R9.reuse ;  /* 0x0000001b18187223 */ /* 0x100fe20000010009 */
[----:B------:R-:W-:Y:S01]  /*10c0*/  PRMT R9, RZ, 0x7610, R9 ;  /* 0x00007610ff097816 */ /* 0x000fe20000000009 */
[----:B------:R-:W-:Y:S01]  /*10d0*/  FADD.FTZ R17, R27, R17 ;  /* 0x000000111b117221 */ /* 0x000fe20000010000 */
[----:B------:R-:W-:Y:S02]  /*10e0*/  FMUL.FTZ R5, R5, R2 ;  /* 0x0000000205057220 */ /* 0x000fe40000410000 */
[----:B-----5:R-:W-:Y:S02]  /*10f0*/  @!P0 PRMT R9, R16, 0x7610, R9 ;  /* 0x0000761010098816 */ /* 0x020fe40000000009 */
[----:B------:R-:W-:Y:S01]  /*1100*/  FFMA.FTZ R26, R5, R10, R14 ;  /* 0x0000000a051a7223 */ /* 0x000fe2000001000e */
[----:B------:R-:W-:Y:S02]  /*1110*/  PRMT R16, RZ, 0x7610, R16 ;  /* 0x00007610ff107816 */ /* 0x000fe40000000010 */
[----:B------:R-:W-:-:S02]  /*1120*/  IMAD.U32 R9, R9, 0x10000, RZ ;  /* 0x0001000009097824 */ /* 0x000fc400078e00ff */
[----:B------:R-:W-:Y:S01]  /*1130*/  FMUL.FTZ R29, R26, -1.4426950216293334961 ;  /* 0xbfb8aa3b1a1d7820 */ /* 0x000fe20000410000 */
[----:B------:R-:W-:-:S05]  /*1140*/  @!P0 PRMT R16, R28, 0x7632, R16 ;  /* 0x000076321c108816 */ /* 0x000fca0000000010 */
[----:B------:R-:W0:Y:S02]  /*1150*/  MUFU.EX2 R29, R29 ;  /* 0x0000001d001d7308 */ /* 0x000e240000000800 */
[----:B0-----:R-:W-:-:S06]  /*1160*/  FADD.FTZ R25, R29, 1 ;  /* 0x3f8000001d197421 */ /* 0x001fcc0000010000 */
[----:B------:R-:W0:Y:S02]  /*1170*/  MUFU.RCP R25, R25 ;  /* 0x0000001900197308 */ /* 0x000e240000001000 */
[----:B0-----:R-:W-:Y:S01]  /*1180*/  FMUL.FTZ R9, R9, R25 ;  /* 0x0000001909097220 */ /* 0x001fe20000410000 */
[----:B------:R-:W-:Y:S01]  /*1190*/  FADD.FTZ R27, -R25, 1 ;  /* 0x3f800000191b7421 */ /* 0x000fe20000010100 */
[----:B------:R-:W-:-:S03]  /*11a0*/  SHF.L.U32 R25, R16, 0x10, RZ ;  /* 0x0000001010197819 */ /* 0x000fc600000006ff */
[----:B------:R-:W-:Y:S02]  /*11b0*/  FFMA.FTZ R26, R26, R27, 1 ;  /* 0x3f8000001a1a7423 */ /* 0x000fe4000001001b */
[--C-:B------:R-:W-:Y:S01]  /*11c0*/  FADD.FTZ R27, -R12, R25.reuse ;  /* 0x000000190c1b7221 */ /* 0x100fe20000010100 */
[----:B------:R-:W-:Y:S01]  /*11d0*/  PRMT R25, RZ, 0x7610, R25 ;  /* 0x00007610ff197816 */ /* 0x000fe20000000019 */
[----:B------:R-:W-:-:S03]  /*11e0*/  FMUL.FTZ R9, R9, R26 ;  /* 0x0000001a09097220 */ /* 0x000fc60000410000 */
[----:B------:R-:W-:Y:S01]  /*11f0*/  @!P0 PRMT R25, R16, 0x7632, R25 ;  /* 0x0000763210198816 */ /* 0x000fe20000000019 */
[----:B------:R-:W-:Y:S01]  /*1200*/  FMUL.FTZ R16, R27, R2 ;  /* 0x000000021b107220 */ /* 0x000fe20000410000 */
[----:B------:R-:W-:Y:S01]  /*1210*/  FFMA.FTZ R13, R5, R9, R13 ;  /* 0x00000009050d7223 */ /* 0x000fe2000001000d */
[----:B------:R-:W-:Y:S02]  /*1220*/  FADD.FTZ R6, R6, R9 ;  /* 0x0000000906067221 */ /* 0x000fe40000010000 */
[----:B------:R-:W-:Y:S01]  /*1230*/  FFMA.FTZ R26, R16, R11, R15 ;  /* 0x0000000b101a7223 */ /* 0x000fe2000001000f */
[----:B------:R-:W-:-:S03]  /*1240*/  IMAD.U32 R25, R25, 0x10000, RZ ;  /* 0x0001000019197824 */ /* 0x000fc600078e00ff */
[----:B------:R-:W-:-:S06]  /*1250*/  FMUL.FTZ R27, R26, -1.4426950216293334961 ;  /* 0xbfb8aa3b1a1b7820 */ /* 0x000fcc0000410000 */
[----:B------:R-:W0:Y:S02]  /*1260*/  MUFU.EX2 R27, R27 ;  /* 0x0000001b001b7308 */ /* 0x000e240000000800 */
[----:B0-----:R-:W-:-:S06]  /*1270*/  FADD.FTZ R28, R27, 1 ;  /* 0x3f8000001b1c7421 */ /* 0x001fcc0000010000 */
[----:B------:R-:W0:Y:S02]  /*1280*/  MUFU.RCP R28, R28 ;  /* 0x0000001c001c7308 */ /* 0x000e240000001000 */
[----:B0-----:R-:W-:Y:S01]  /*1290*/  FADD.FTZ R29, -R28, 1 ;  /* 0x3f8000001c1d7421 */ /* 0x001fe20000010100 */
        /* <DEDUP_REMOVED lines=17> */
.L_x_2084:
[----:B------:R-:W-:Y:S01]  /*13b0*/  LOP3.LUT P1, R14, R5, 0x3, RZ, 0xc0, !PT ;  /* 0x00000003050e7812 */ /* 0x000fe2000782c0ff */
[----:B------:R-:W-:Y:S01]  /*13c0*/  HFMA2.MMA R5, -RZ, RZ, 0, 0 ;  /* 0x00000000ff057435 */ /* 0x000fe200000001ff */
[----:B------:R-:W-:Y:S01]  /*13d0*/  IMAD.IADD R24, R7, 0x1, -R24 ;  /* 0x0000000107187824 */ /* 0x000fe200078e0a18 */
[----:B------:R-:W-:Y:S02]  /*13e0*/  CS2R R8, SRZ ;  /* 0x0000000000087805 */ /* 0x000fe4000001ff00 */
[----:B------:R-:W-:Y:S02]  /*13f0*/  CS2R R6, SRZ ;  /* 0x0000000000067805 */ /* 0x000fe4000001ff00 */
[----:B------:R-:W-:-:S06]  /*1400*/  MOV R13, RZ ;  /* 0x000000ff000d7202 */ /* 0x000fcc0000000f00 */
[----:B------:R-:W-:Y:S05]  /*1410*/  @!P1 BRA `(.L_x_2087) ;  /* 0x0000000000cc9947 */ /* 0x000fea0003800000 */
[----:B------:R-:W-:Y:S01]  /*1420*/  IMAD.MOV.U32 R18, RZ, RZ, R14 ;  /* 0x000000ffff127224 */ /* 0x000fe200078e000e */
[----:B------:R-:W-:-:S07]  /*1430*/  MOV R5, RZ ;  /* 0x000000ff00057202 */ /* 0x000fce0000000f00 */
.L_x_2088:
[----:B------:R-:W0:Y:S01]  /*1440*/  @!P0 LDC.64 R14, c[0x0][0x288] ;  /* 0x0000a200ff0e8b82 */ /* 0x000e220000000a00 */
[----:B------:R-:W-:Y:S02]  /*1450*/  @!P0 IMAD.MOV.U32 R27, RZ, RZ, R21 ;  /* 0x000000ffff1b8224 */ /* 0x000fe400078e0015 */
[----:B0-----:R-:W-:-:S04]  /*1460*/  @!P0 IMAD R26, R25, R14, RZ ;  /* 0x0000000e191a8224 */ /* 0x001fc800078e02ff */
[----:B------:R-:W-:Y:S01]  /*1470*/  @!P0 IMAD R29, R19, R15, R26 ;  /* 0x0000000f131d8224 */ /* 0x000fe200078e021a */
[----:B------:R-:W-:-:S05]  /*1480*/  @!P0 MOV R26, R22 ;  /* 0x00000016001a8202 */ /* 0x000fca0000000f00 */
[----:B------:R-:W-:-:S05]  /*1490*/  @!P0 IMAD.WIDE.U32 R14, R19, R14, R26 ;  /* 0x0000000e130e8225 */ /* 0x000fca00078e001a */
[----:B------:R-:W-:Y:S02]  /*14a0*/  @!P0 IADD3 R15, R15, R29, RZ ;  /* 0x0000001d0f0f8210 */ /* 0x000fe40007ffe0ff */
[C---:B------:R-:W-:Y:S02]  /*14b0*/  @!P0 SHF.L.U32 R27, R14.reuse, 0x1, RZ ;  /* 0x000000010e1b8819 */ /* 0x040fe400000006ff */
[----:B------:R-:W-:Y:S02]  /*14c0*/  @!P0 SHF.L.U64.HI R26, R14, 0x1, R15 ;  /* 0x000000010e1a8819 */ /* 0x000fe4000001020f */
[----:B------:R-:W0:Y:S02]  /*14d0*/  @!P0 LDC.64 R14, c[0x0][0x230] ;  /* 0x00008c00ff0e8b82 */ /* 0x000e240000000a00 */
[----:B0-----:R-:W-:-:S05]  /*14e0*/  @!P0 IADD3 R28, P1, R27, R14, RZ ;  /* 0x0000000e1b1c8210 */ /* 0x001fca0007f3e0ff */
[----:B------:R-:W-:Y:S02]  /*14f0*/  @!P0 IMAD.X R29, R26, 0x1, R15, P1 ;  /* 0x000000011a1d8824 */ /* 0x000fe400008e060f */
[----:B------:R-:W0:Y:S03]  /*1500*/  @!P0 LDC.64 R14, c[0x0][0x228] ;  /* 0x00008a00ff0e8b82 */ /* 0x000e260000000a00 */
[----:B------:R-:W2:Y:S01]  /*1510*/  @!P0 LDG.E R28, desc[UR6][R28.64] ;  /* 0x000000061c1c8981 */ /* 0x000ea2000c1e1900 */
[----:B0-----:R-:W-:-:S04]  /*1520*/  @!P0 IADD3 R14, P1, R27, R14, RZ ;  /* 0x0000000e1b0e8210 */ /* 0x001fc80007f3e0ff */
[----:B------:R-:W-:-:S05]  /*1530*/  @!P0 IADD3.X R15, R26, R15, RZ, P1, !PT ;  /* 0x0000000f1a0f8210 */ /* 0x000fca0000ffe4ff */
[----:B------:R0:W3:Y:S01]  /*1540*/  @!P0 LDG.E R14, desc[UR6][R14.64] ;  /* 0x000000060e0e8981 */ /* 0x0000e2000c1e1900 */
[----:B------:R-:W-:Y:S01]  /*1550*/  PRMT R27, RZ, 0x7610, R27 ;  /* 0x00007610ff1b7816 */ /* 0x000fe2000000001b */
[----:B------:R-:W-:Y:S01]  /*1560*/  VIADD R18, R18, 0xffffffff ;  /* 0xffffffff12127836 */ /* 0x000fe20000000000 */
[----:B------:R-:W-:Y:S02]  /*1570*/  PRMT R26, RZ, 0x7610, R26 ;  /* 0x00007610ff1a7816 */ /* 0x000fe4000000001a */
[----:B------:R-:W-:Y:S02]  /*1580*/  IADD3 R19, P2, R19, 0x1, RZ ;  /* 0x0000000113137810 */ /* 0x000fe40007f5e0ff */
[----:B------:R-:W-:Y:S02]  /*1590*/  ISETP.NE.AND P1, PT, R18, RZ, PT ;  /* 0x000000ff1200720c */ /* 0x000fe40003f25270 */
[----:B------:R-:W-:Y:S02]  /*15a0*/  IADD3.X R25, RZ, R25, RZ, P2, !PT ;  /* 0x00000019ff197210 */ /* 0x000fe400017fe4ff */
[----:B--2---:R-:W-:-:S02]  /*15b0*/  @!P0 PRMT R27, R28, 0x7610, R27 ;  /* 0x000076101c1b8816 */ /* 0x004fc4000000001b */
[----:B------:R-:W-:Y:S02]  /*15c0*/  @!P0 PRMT R26, R28, 0x7632, R26 ;  /* 0x000076321c1a8816 */ /* 0x000fe4000000001a */
[----:B0-----:R-:W-:Y:S02]  /*15d0*/  SHF.L.U32 R15, R27, 0x10, RZ ;  /* 0x000000101b0f7819 */ /* 0x001fe400000006ff */
[----:B------:R-:W-:Y:S02]  /*15e0*/  PRMT R28, RZ, 0x7610, R28 ;  /* 0x00007610ff1c7816 */ /* 0x000fe4000000001c */
[----:B------:R-:W-:Y:S01]  /*15f0*/  PRMT R27, RZ, 0x7610, R27 ;  /* 0x00007610ff1b7816 */ /* 0x000fe2000000001b */
[----:B------:R-:W-:Y:S01]  /*1600*/  FADD.FTZ R29, -R12, R15 ;  /* 0x0000000f0c1d7221 */ /* 0x000fe20000010100 */
[----:B------:R-:W-:-:S05]  /*1610*/  SHF.L.U32 R15, R26, 0x10, RZ ;  /* 0x000000101a0f7819 */ /* 0x000fca00000006ff */
[----:B------:R-:W-:-:S04]  /*1620*/  FADD.FTZ R15, -R12, R15 ;  /* 0x0000000f0c0f7221 */ /* 0x000fc80000010100 */
[-C--:B-1----:R-:W-:Y:S01]  /*1630*/  FMUL.FTZ R26, R15, R2.reuse ;  /* 0x000000020f1a7220 */ /* 0x082fe20000410000 */
[C---:B---3--:R-:W-:Y:S02]  /*1640*/  @!P0 PRMT R28, R14.reuse, 0x7610, R28 ;  /* 0x000076100e1c8816 */ /* 0x048fe4000000001c */
[----:B------:R-:W-:Y:S01]  /*1650*/  @!P0 PRMT R27, R14, 0x7632, R27 ;  /* 0x000076320e1b8816 */ /* 0x000fe2000000001b */
[----:B------:R-:W-:Y:S02]  /*1660*/  FMUL.FTZ R14, R29, R2 ;  /* 0x000000021d0e7220 */ /* 0x000fe40000410000 */
[----:B------:R-:W-:-:S04]  /*1670*/  IMAD.U32 R28, R28, 0x10000, RZ ;  /* 0x000100001c1c7824 */ /* 0x000fc800078e00ff */
[C---:B------:R-:W-:Y:S01]  /*1680*/  FADD.FTZ R6, R28.reuse, R6 ;  /* 0x000000061c067221 */ /* 0x040fe20000010000 */
[C---:B------:R-:W-:Y:S01]  /*1690*/  FFMA.FTZ R13, R28.reuse, R14, R13 ;  /* 0x0000000e1c0d7223 */ /* 0x040fe2000001000d */
[----:B------:R-:W-:-:S04]  /*16a0*/  FMUL.FTZ R28, R28, R10 ;  /* 0x0000000a1c1c7220 */ /* 0x000fc80000410000 */
[----:B------:R-:W-:Y:S01]  /*16b0*/  FFMA.FTZ R9, R14, R28, R9 ;  /* 0x0000001c0e097223 */ /* 0x000fe20000010009 */
[----:B------:R-:W-:Y:S01]  /*16c0*/  SHF.L.U32 R14, R27, 0x10, RZ ;  /* 0x000000101b0e7819 */ /* 0x000fe200000006ff */
[----:B------:R-:W-:-:S04]  /*16d0*/  FADD.FTZ R5, R28, R5 ;  /* 0x000000051c057221 */ /* 0x000fc80000010000 */
[C---:B------:R-:W-:Y:S01]  /*16e0*/  FMUL.FTZ R28, R14.reuse, R11 ;  /* 0x0000000b0e1c7220 */ /* 0x040fe20000410000 */
[C---:B------:R-:W-:Y:S01]  /*16f0*/  FADD.FTZ R8, R14.reuse, R8 ;  /* 0x000000080e087221 */ /* 0x040fe20000010000 */
[----:B------:R-:W-:Y:S02]  /*1700*/  FFMA.FTZ R7, R14, R26, R7 ;  /* 0x0000001a0e077223 */ /* 0x000fe40000010007 */
[----:B------:R-:W-:Y:S01]  /*1710*/  FADD.FTZ R5, R28, R5 ;  /* 0x000000051c057221 */ /* 0x000fe20000010000 */
[----:B------:R-:W-:Y:S01]  /*1720*/  FFMA.FTZ R9, R26, R28, R9 ;  /* 0x0000001c1a097223 */ /* 0x000fe20000010009 */
[----:B------:R-:W-:Y:S06]  /*1730*/  @P1 BRA `(.L_x_2088) ;  /* 0xfffffffc00401947 */ /* 0x000fec000383ffff */
[----:B------:R-:W-:-:S07]  /*1740*/  MOV R18, R19 ;  /* 0x0000001300127202 */ /* 0x000fce0000000f00 */
.L_x_2087:
[----:B------:R-:W-:-:S13]  /*1750*/  ISETP.GE.U32.AND P0, PT, R24, 0x3, PT ;  /* 0x000000031800780c */ /* 0x000fda0003f06070 */
[----:B------:R-:W-:Y:S05]  /*1760*/  @!P0 BRA `(.L_x_2083) ;  /* 0x0000000800ec8947 */ /* 0x000fea0003800000 */
[----:B------:R-:W-:Y:S01]  /*1770*/  ULDC.64 UR4, c[0x0][0x288] ;  /* 0x0000a20000047ab9 */ /* 0x000fe20000000a00 */
[--C-:B------:R-:W-:Y:S01]  /*1780*/  SHF.R.S32.HI R25, RZ, 0x1f, R18.reuse ;  /* 0x0000001fff197819 */ /* 0x100fe20000011412 */
[----:B------:R-:W-:Y:S01]  /*1790*/  IMAD.MOV.U32 R24, RZ, RZ, R18 ;  /* 0x000000ffff187224 */ /* 0x000fe200078e0012 */
[----:B------:R-:W-:-:S04]  /*17a0*/  ISETP.GE.U32.AND P0, PT, R16, UR4, PT ;  /* 0x0000000410007c0c */ /* 0x000fc8000bf06070 */
[----:B------:R-:W-:-:S13]  /*17b0*/  ISETP.GE.AND.EX P0, PT, R17, UR5, PT, P0 ;  /* 0x0000000511007c0c */ /* 0x000fda000bf06300 */
.L_x_2089:
[----:B------:R-:W0:Y:S01]  /*17c0*/  @!P0 LDC.64 R14, c[0x0][0x288] ;  /* 0x0000a200ff0e8b82 */ /* 0x000e220000000a00 */
[----:B------:R-:W-:-:S07]  /*17d0*/  @!P0 MOV R27, R21 ;  /* 0x00000015001b8202 */ /* 0x000fce0000000f00 */
[----:B------:R-:W2:Y:S08]  /*17e0*/  @!P0 LDC.64 R16, c[0x0][0x230] ;  /* 0x00008c00ff108b82 */ /* 0x000eb00000000a00 */
[----:B------:R-:W3:Y:S01]  /*17f0*/  @!P0 LDC.64 R18, c[0x0][0x228] ;  /* 0x00008a00ff128b82 */ /* 0x000ee20000000a00 */
[----:B0-----:R-:W-:-:S04]  /*1800*/  @!P0 IMAD R26, R25, R14, RZ ;  /* 0x0000000e191a8224 */ /* 0x001fc800078e02ff */
[----:B------:R-:W-:Y:S01]  /*1810*/  @!P0 IMAD R15, R24, R15, R26 ;  /* 0x0000000f180f8224 */ /* 0x000fe200078e021a */
[----:B------:R-:W-:-:S05]  /*1820*/  @!P0 MOV R26, R22 ;  /* 0x00000016001a8202 */ /* 0x000fca0000000f00 */
[----:B------:R-:W-:-:S04]  /*1830*/  @!P0 IMAD.WIDE.U32 R26, R24, R14, R26 ;  /* 0x0000000e181a8225 */ /* 0x000fc800078e001a */
[----:B------:R-:W-:Y:S01]  /*1840*/  @!P0 IMAD.IADD R15, R27, 0x1, R15 ;  /* 0x000000011b0f8824 */ /* 0x000fe200078e020f */
[----:B------:R-:W-:-:S04]  /*1850*/  @!P0 SHF.L.U32 R27, R26, 0x1, RZ ;  /* 0x000000011a1b8819 */ /* 0x000fc800000006ff */
[----:B------:R-:W-:Y:S02]  /*1860*/  @!P0 SHF.L.U64.HI R14, R26, 0x1, R15 ;  /* 0x000000011a0e8819 */ /* 0x000fe4000001020f */
[----:B--2---:R-:W-:-:S04]  /*1870*/  @!P0 IADD3 R16, P1, R27, R16, RZ ;  /* 0x000000101b108210 */ /* 0x004fc80007f3e0ff */
[----:B------:R-:W-:Y:S02]  /*1880*/  @!P0 IADD3.X R17, R14, R17, RZ, P1, !PT ;  /* 0x000000110e118210 */ /* 0x000fe40000ffe4ff */
[----:B---3--:R-:W-:-:S03]  /*1890*/  @!P0 IADD3 R26, P1, R27, R18, RZ ;  /* 0x000000121b1a8210 */ /* 0x008fc60007f3e0ff */
[----:B------:R-:W2:Y:S02]  /*18a0*/  @!P0 LDG.E R16, desc[UR6][R16.64] ;  /* 0x0000000610108981 */ /* 0x000ea4000c1e1900 */
[--C-:B------:R-:W-:Y:S02]  /*18b0*/  @!P0 IMAD.X R27, R14, 0x1, R19.reuse, P1 ;  /* 0x000000010e1b8824 */ /* 0x100fe400008e0613 */
[----:B------:R-:W0:Y:S03]  /*18c0*/  @!P0 LDC.64 R14, c[0x0][0x288] ;  /* 0x0000a200ff0e8b82 */ /* 0x000e260000000a00 */
[----:B------:R3:W4:Y:S01]  /*18d0*/  @!P0 LDG.E R26, desc[UR6][R26.64] ;  /* 0x000000061a1a8981 */ /* 0x000722000c1e1900 */
[----:B------:R-:W-:Y:S02]  /*18e0*/  PRMT R19, RZ, 0x7610, R19 ;  /* 0x00007610ff137816 */ /* 0x000fe40000000013 */
[----:B------:R-:W-:-:S02]  /*18f0*/  PRMT R28, RZ, 0x7610, R28 ;  /* 0x00007610ff1c7816 */ /* 0x000fc4000000001c */
[----:B------:R-:W-:Y:S02]  /*1900*/  PRMT R18, RZ, 0x7610, R18 ;  /* 0x00007610ff127816 */ /* 0x000fe40000000012 */
[----:B---3--:R-:W-:Y:S02]  /*1910*/  @!P0 MOV R27, R21 ;  /* 0x00000015001b8202 */ /* 0x008fe40000000f00 */
[C---:B--2---:R-:W-:Y:S02]  /*1920*/  @!P0 PRMT R19, R16.reuse, 0x7610, R19 ;  /* 0x0000761010138816 */ /* 0x044fe40000000013 */
[----:B------:R-:W-:Y:S02]  /*1930*/  @!P0 PRMT R18, R16, 0x7632, R18 ;  /* 0x0000763210128816 */ /* 0x000fe40000000012 */
[----:B------:R-:W-:Y:S02]  /*1940*/  SHF.L.U32 R29, R19, 0x10, RZ ;  /* 0x00000010131d7819 */ /* 0x000fe400000006ff */
[----:B------:R-:W-:-:S02]  /*1950*/  PRMT R19, RZ, 0x7610, R19 ;  /* 0x00007610ff137816 */ /* 0x000fc40000000013 */
[----:B----4-:R-:W-:Y:S01]  /*1960*/  @!P0 PRMT R28, R26, 0x7610, R28 ;  /* 0x000076101a1c8816 */ /* 0x010fe2000000001c */
[----:B------:R-:W-:Y:S01]  /*1970*/  FADD.FTZ R29, -R12, R29 ;  /* 0x0000001d0c1d7221 */ /* 0x000fe20000010100 */
[----:B------:R-:W-:Y:S02]  /*1980*/  @!P0 PRMT R19, R26, 0x7632, R19 ;  /* 0x000076321a138816 */ /* 0x000fe40000000013 */
[----:B------:R-:W-:Y:S01]  /*1990*/  SHF.L.U32 R28, R28, 0x10, RZ ;  /* 0x000000101c1c7819 */ /* 0x000fe200000006ff */
[----:B-1----:R-:W-:Y:S01]  /*19a0*/  FMUL.FTZ R26, R29, R2 ;  /* 0x000000021d1a7220 */ /* 0x002fe20000410000 */
[----:B------:R-:W-:-:S03]  /*19b0*/  @!P0 IADD3 R16, P1, R24, 0x1, RZ ;  /* 0x0000000118108810 */ /* 0x000fc60007f3e0ff */
[C---:B------:R-:W-:Y:S01]  /*19c0*/  FADD.FTZ R6, R28.reuse, R6 ;  /* 0x000000061c067221 */ /* 0x040fe20000010000 */
[C---:B------:R-:W-:Y:S01]  /*19d0*/  FFMA.FTZ R13, R28.reuse, R26, R13 ;  /* 0x0000001a1c0d7223 */ /* 0x040fe2000001000d */
[----:B------:R-:W-:Y:S01]  /*19e0*/  FMUL.FTZ R28, R28, R10 ;  /* 0x0000000a1c1c7220 */ /* 0x000fe20000410000 */
[----:B------:R-:W-:-:S03]  /*19f0*/  @!P0 IMAD.X R17, RZ, RZ, R25, P1 ;  /* 0x000000ffff118224 */ /* 0x000fc600008e0619 */
[----:B------:R-:W-:Y:S01]  /*1a00*/  FFMA.FTZ R9, R26, R28, R9 ;  /* 0x0000001c1a097223 */ /* 0x000fe20000010009 */
[----:B------:R-:W-:Y:S01]  /*1a10*/  @!P0 MOV R26, R22 ;  /* 0x00000016001a8202 */ /* 0x000fe20000000f00 */
[-C--:B0-----:R-:W-:Y:S02]  /*1a20*/  @!P0 IMAD R17, R17, R14.reuse, RZ ;  /* 0x0000000e11118224 */ /* 0x081fe400078e02ff */
[----:B------:R-:W-:Y:S02]  /*1a30*/  FADD.FTZ R5, R28, R5 ;  /* 0x000000051c057221 */ /* 0x000fe40000010000 */
[C---:B------:R-:W-:Y:S02]  /*1a40*/  @!P0 IMAD R15, R16.reuse, R15, R17 ;  /* 0x0000000f100f8224 */ /* 0x040fe400078e0211 */
[----:B------:R-:W-:Y:S02]  /*1a50*/  @!P0 IMAD.WIDE.U32 R28, R16, R14, R26 ;  /* 0x0000000e101c8225 */ /* 0x000fe400078e001a */
[----:B------:R-:W0:Y:S02]  /*1a60*/  @!P0 LDC.64 R16, c[0x0][0x230] ;  /* 0x00008c00ff108b82 */ /* 0x000e240000000a00 */
[----:B------:R-:W-:Y:S01]  /*1a70*/  @!P0 IMAD.IADD R15, R29, 0x1, R15 ;  /* 0x000000011d0f8824 */ /* 0x000fe200078e020f */
[----:B------:R-:W-:-:S04]  /*1a80*/  @!P0 SHF.L.U32 R29, R28, 0x1, RZ ;  /* 0x000000011c1d8819 */ /* 0x000fc800000006ff */
[----:B------:R-:W-:Y:S02]  /*1a90*/  @!P0 SHF.L.U64.HI R26, R28, 0x1, R15 ;  /* 0x000000011c1a8819 */ /* 0x000fe4000001020f */
[----:B------:R-:W1:Y:S01]  /*1aa0*/  @!P0 LDC.64 R14, c[0x0][0x228] ;  /* 0x00008a00ff0e8b82 */ /* 0x000e620000000a00 */
[----:B0-----:R-:W-:-:S04]  /*1ab0*/  @!P0 IADD3 R16, P1, R29, R16, RZ ;  /* 0x000000101d108210 */ /* 0x001fc80007f3e0ff */
[----:B------:R-:W-:Y:S02]  /*1ac0*/  @!P0 IADD3.X R17, R26, R17, RZ, P1, !PT ;  /* 0x000000111a118210 */ /* 0x000fe40000ffe4ff */
[----:B-1----:R-:W-:-:S03]  /*1ad0*/  @!P0 IADD3 R14, P1, R29, R14, RZ ;  /* 0x0000000e1d0e8210 */ /* 0x002fc60007f3e0ff */
[----:B------:R0:W2:Y:S02]  /*1ae0*/  @!P0 LDG.E R16, desc[UR6][R16.64] ;  /* 0x0000000610108981 */ /* 0x0000a4000c1e1900 */
[----:B------:R-:W-:-:S05]  /*1af0*/  @!P0 IMAD.X R15, R26, 0x1, R15, P1 ;  /* 0x000000011a0f8824 */ /* 0x000fca00008e060f */
[----:B------:R1:W3:Y:S01]  /*1b00*/  @!P0 LDG.E R14, desc[UR6][R14.64] ;  /* 0x000000060e0e8981 */ /* 0x0002e2000c1e1900 */
[----:B------:R-:W-:Y:S02]  /*1b10*/  SHF.L.U32 R27, R18, 0x10, RZ ;  /* 0x00000010121b7819 */ /* 0x000fe400000006ff */
[----:B------:R-:W-:Y:S02]  /*1b20*/  SHF.L.U32 R26, R19, 0x10, RZ ;  /* 0x00000010131a7819 */ /* 0x000fe400000006ff */
[----:B0-----:R-:W-:Y:S01]  /*1b30*/  PRMT R17, RZ, 0x7610, R17 ;  /* 0x00007610ff117816 */ /* 0x001fe20000000011 */
[----:B------:R-:W-:Y:S01]  /*1b40*/  FADD.FTZ R27, -R12, R27 ;  /* 0x0000001b0c1b7221 */ /* 0x000fe20000010100 */
[----:B------:R-:W-:Y:S01]  /*1b50*/  @!P0 IADD3 R29, P1, R24, 0x2, RZ ;  /* 0x00000002181d8810 */ /* 0x000fe20007f3e0ff */
[----:B------:R-:W-:Y:S02]  /*1b60*/  FADD.FTZ R18, R26, R8 ;  /* 0x000000081a127221 */ /* 0x000fe40000010000 */
[----:B------:R-:W-:Y:S01]  /*1b70*/  FMUL.FTZ R28, R27, R2 ;  /* 0x000000021b1c7220 */ /* 0x000fe20000410000 */
[----:B------:R-:W-:-:S02]  /*1b80*/  PRMT R27, RZ, 0x7610, R27 ;  /* 0x00007610ff1b7816 */ /* 0x000fc4000000001b */
[----:B-1----:R-:W-:Y:S01]  /*1b90*/  PRMT R15, RZ, 0x7610, R15 ;  /* 0x00007610ff0f7816 */ /* 0x002fe2000000000f */
[C---:B------:R-:W-:Y:S01]  /*1ba0*/  FFMA.FTZ R19, R26.reuse, R28, R7 ;  /* 0x0000001c1a137223 */ /* 0x040fe20000010007 */
[----:B------:R-:W-:-:S04]  /*1bb0*/  FMUL.FTZ R26, R26, R11 ;  /* 0x0000000b1a1a7220 */ /* 0x000fc80000410000 */
[----:B------:R-:W-:Y:S01]  /*1bc0*/  FADD.FTZ R7, R26, R5 ;  /* 0x000000051a077221 */ /* 0x000fe20000010000 */
[----:B------:R-:W-:Y:S01]  /*1bd0*/  FFMA.FTZ R26, R28, R26, R9 ;  /* 0x0000001a1c1a7223 */ /* 0x000fe20000010009 */
[----:B------:R-:W-:Y:S01]  /*1be0*/  PRMT R5, RZ, 0x7610, R5 ;  /* 0x00007610ff057816 */ /* 0x000fe20000000005 */
[----:B------:R-:W0:Y:S01]  /*1bf0*/  @!P0 LDC.64 R8, c[0x0][0x288] ;  /* 0x0000a200ff088b82 */ /* 0x000e220000000a00 */
[C---:B--2---:R-:W-:Y:S02]  /*1c00*/  @!P0 PRMT R27, R16.reuse, 0x7610, R27 ;  /* 0x00007610101b8816 */ /* 0x044fe4000000001b */
[----:B------:R-:W-:-:S03]  /*1c10*/  @!P0 PRMT R17, R16, 0x7632, R17 ;  /* 0x0000763210118816 */ /* 0x000fc60000000011 */
[----:B------:R-:W-:Y:S01]  /*1c20*/  IMAD.U32 R27, R27, 0x10000, RZ ;  /* 0x000100001b1b7824 */ /* 0x000fe200078e00ff */
[----:B---3--:R-:W-:-:S03]  /*1c30*/  @!P0 PRMT R15, R14, 0x7610, R15 ;  /* 0x000076100e0f8816 */ /* 0x008fc6000000000f */
[----:B------:R-:W-:Y:S01]  /*1c40*/  FADD.FTZ R27, -R12, R27 ;  /* 0x0000001b0c1b7221 */ /* 0x000fe20000010100 */
[----:B------:R-:W-:Y:S02]  /*1c50*/  @!P0 PRMT R5, R14, 0x7632, R5 ;  /* 0x000076320e058816 */ /* 0x000fe40000000005 */
[----:B------:R-:W-:Y:S01]  /*1c60*/  SHF.L.U32 R16, R15, 0x10, RZ ;  /* 0x000000100f107819 */ /* 0x000fe200000006ff */
[----:B------:R-:W-:-:S04]  /*1c70*/  FMUL.FTZ R27, R27, R2 ;  /* 0x000000021b1b7220 */ /* 0x000fc80000410000 */
[----:B------:R-:W-:Y:S01]  /*1c80*/  FADD.FTZ R14, R6, R16 ;  /* 0x00000010060e7221 */ /* 0x000fe20000010000 */
[----:B------:R-:W-:Y:S01]  /*1c90*/  @!P0 IADD3.X R6, RZ, R25, RZ, P1, !PT ;  /* 0x00000019ff068210 */ /* 0x000fe20000ffe4ff */
[C---:B------:R-:W-:Y:S01]  /*1ca0*/  FFMA.FTZ R15, R16.reuse, R27, R13 ;  /* 0x0000001b100f7223 */ /* 0x040fe2000001000d */
[----:B------:R-:W-:-:S03]  /*1cb0*/  FMUL.FTZ R16, R16, R10 ;  /* 0x0000000a10107220 */ /* 0x000fc60000410000 */
[----:B0-----:R-:W-:Y:S02]  /*1cc0*/  @!P0 IMAD R6, R6, R8, RZ ;  /* 0x0000000806068224 */ /* 0x001fe400078e02ff */
[----:B------:R-:W-:Y:S01]  /*1cd0*/  FFMA.FTZ R13, R27, R16, R26 ;  /* 0x000000101b0d7223 */ /* 0x000fe2000001001a */
[----:B------:R-:W-:Y:S01]  /*1ce0*/  FADD.FTZ R16, R7, R16 ;  /* 0x0000001007107221 */ /* 0x000fe20000010000 */
[----:B------:R-:W-:Y:S01]  /*1cf0*/  @!P0 MOV R7, R21 ;  /* 0x0000001500078202 */ /* 0x000fe20000000f00 */
[----:B------:R-:W-:Y:S02]  /*1d00*/  @!P0 IMAD R27, R29, R9, R6 ;  /* 0x000000091d1b8224 */ /* 0x000fe400078e0206 */
[----:B------:R-:W-:-:S04]  /*1d10*/  @!P0 IMAD.MOV.U32 R6, RZ, RZ, R22 ;  /* 0x000000ffff068224 */ /* 0x000fc800078e0016 */
[----:B------:R-:W-:Y:S02]  /*1d20*/  @!P0 IMAD.WIDE.U32 R8, R29, R8, R6 ;  /* 0x000000081d088225 */ /* 0x000fe400078e0006 */
[----:B------:R-:W0:Y:S03]  /*1d30*/  @!P0 LDC.64 R6, c[0x0][0x230] ;  /* 0x00008c00ff068b82 */ /* 0x000e260000000a00 */
[----:B------:R-:W-:-:S04]  /*1d40*/  @!P0 IADD3 R27, R9, R27, RZ ;  /* 0x0000001b091b8210 */ /* 0x000fc80007ffe0ff */
[C---:B------:R-:W-:Y:S01]  /*1d50*/  @!P0 SHF.L.U64.HI R26, R8.reuse, 0x1, R27 ;  /* 0x00000001081a8819 */ /* 0x040fe2000001021b */
[----:B------:R-:W-:Y:S02]  /*1d60*/  @!P0 IMAD.SHL.U32 R27, R8, 0x2, RZ ;  /* 0x00000002081b8824 */ /* 0x000fe400078e00ff */
[----:B------:R-:W1:Y:S03]  /*1d70*/  @!P0 LDC.64 R8, c[0x0][0x228] ;  /* 0x00008a00ff088b82 */ /* 0x000e660000000a00 */
[----:B0-----:R-:W-:-:S04]  /*1d80*/  @!P0 IADD3 R6, P1, R27, R6, RZ ;  /* 0x000000061b068210 */ /* 0x001fc80007f3e0ff */
[----:B------:R-:W-:-:S05]  /*1d90*/  @!P0 IADD3.X R7, R26, R7, RZ, P1, !PT ;  /* 0x000000071a078210 */ /* 0x000fca0000ffe4ff */
[----:B------:R-:W2:Y:S01]  /*1da0*/  @!P0 LDG.E R6, desc[UR6][R6.64] ;  /* 0x0000000606068981 */ /* 0x000ea2000c1e1900 */
[----:B-1----:R-:W-:-:S04]  /*1db0*/  @!P0 IADD3 R8, P1, R27, R8, RZ ;  /* 0x000000081b088210 */ /* 0x002fc80007f3e0ff */
[----:B------:R-:W-:-:S05]  /*1dc0*/  @!P0 IADD3.X R9, R26, R9, RZ, P1, !PT ;  /* 0x000000091a098210 */ /* 0x000fca0000ffe4ff */
[----:B------:R0:W3:Y:S01]  /*1dd0*/  @!P0 LDG.E R26, desc[UR6][R8.64] ;  /* 0x00000006081a8981 */ /* 0x0000e2000c1e1900 */
[----:B------:R-:W-:Y:S02]  /*1de0*/  PRMT R27, RZ, 0x7610, R27 ;  /* 0x00007610ff1b7816 */ /* 0x000fe4000000001b */
[----:B------:R-:W-:Y:S02]  /*1df0*/  SHF.L.U32 R28, R5, 0x10, RZ ;  /* 0x00000010051c7819 */ /* 0x000fe400000006ff */
[----:B------:R-:W-:Y:S01]  /*1e00*/  PRMT R5, RZ, 0x7610, R5 ;  /* 0x00007610ff057816 */ /* 0x000fe20000000005 */
[----:B------:R-:W-:Y:S01]  /*1e10*/  IMAD.U32 R17, R17, 0x10000, RZ ;  /* 0x0001000011117824 */ /* 0x000fe200078e00ff */
[----:B0-----:R-:W0:Y:S03]  /*1e20*/  @!P0 LDC.64 R8, c[0x0][0x288] ;  /* 0x0000a200ff088b82 */ /* 0x001e260000000a00 */
[----:B------:R-:W-:-:S04]  /*1e30*/  FADD.FTZ R17, -R12, R17 ;  /* 0x000000110c117221 */ /* 0x000fc80000010100 */
[----:B------:R-:W-:Y:S01]  /*1e40*/  FMUL.FTZ R17, R17, R2 ;  /* 0x0000000211117220 */ /* 0x000fe20000410000 */
[----:B------:R-:W-:Y:S01]  /*1e50*/  FADD.FTZ R18, R18, R28 ;  /* 0x0000001c12127221 */ /* 0x000fe20000010000 */
[----:B------:R-:W-:Y:S02]  /*1e60*/  @!P0 IADD3 R29, P1, R24, 0x3, RZ ;  /* 0x00000003181d8810 */ /* 0x000fe40007f3e0ff */
[C---:B------:R-:W-:Y:S01]  /*1e70*/  FFMA.FTZ R19, R28.reuse, R17, R19 ;  /* 0x000000111c137223 */ /* 0x040fe20000010013 */
[----:B------:R-:W-:-:S04]  /*1e80*/  FMUL.FTZ R28, R28, R11 ;  /* 0x0000000b1c1c7220 */ /* 0x000fc80000410000 */
[--C-:B------:R-:W-:Y:S01]  /*1e90*/  FFMA.FTZ R17, R17, R28, R13.reuse ;  /* 0x0000001c11117223 */ /* 0x100fe2000001000d */
[----:B------:R-:W-:Y:S01]  /*1ea0*/  FADD.FTZ R16, R28, R16 ;  /* 0x000000101c107221 */ /* 0x000fe20000010000 */
[----:B------:R-:W-:Y:S02]  /*1eb0*/  PRMT R13, RZ, 0x7610, R13 ;  /* 0x00007610ff0d7816 */ /* 0x000fe4000000000d */
[C---:B--2---:R-:W-:Y:S02]  /*1ec0*/  @!P0 PRMT R27, R6.reuse, 0x7610, R27 ;  /* 0x00007610061b8816 */ /* 0x044fe4000000001b */
[----:B------:R-:W-:Y:S02]  /*1ed0*/  @!P0 PRMT R5, R6, 0x7632, R5 ;  /* 0x0000763206058816 */ /* 0x000fe40000000005 */
[----:B------:R-:W-:Y:S02]  /*1ee0*/  PRMT R6, RZ, 0x7610, R6 ;  /* 0x00007610ff067816 */ /* 0x000fe40000000006 */
[----:B------:R-:W-:-:S02]  /*1ef0*/  SHF.L.U32 R27, R27, 0x10, RZ ;  /* 0x000000101b1b7819 */ /* 0x000fc400000006ff */
[----:B---3--:R-:W-:-:S03]  /*1f00*/  @!P0 PRMT R6, R26, 0x7610, R6 ;  /* 0x000076101a068816 */ /* 0x008fc60000000006 */
[----:B------:R-:W-:Y:S02]  /*1f10*/  FADD.FTZ R27, -R12, R27 ;  /* 0x0000001b0c1b7221 */ /* 0x000fe40000010100 */
[----:B------:R-:W-:Y:S02]  /*1f20*/  IMAD.U32 R7, R6, 0x10000, RZ ;  /* 0x0001000006077824 */ /* 0x000fe400078e00ff */
[----:B------:R-:W-:Y:S01]  /*1f30*/  FMUL.FTZ R6, R27, R2 ;  /* 0x000000021b067220 */ /* 0x000fe20000410000 */
[----:B------:R-:W-:Y:S01]  /*1f40*/  @!P0 IADD3.X R27, RZ, R25, RZ, P1, !PT ;  /* 0x00000019ff1b8210 */ /* 0x000fe20000ffe4ff */
[----:B------:R-:W-:Y:S02]  /*1f50*/  FADD.FTZ R14, R14, R7 ;  /* 0x000000070e0e7221 */ /* 0x000fe40000010000 */
[C---:B------:R-:W-:Y:S01]  /*1f60*/  FFMA.FTZ R15, R7.reuse, R6, R15 ;  /* 0x00000006070f7223 */ /* 0x040fe2000001000f */
[----:B------:R-:W-:-:S04]  /*1f70*/  FMUL.FTZ R7, R7, R10 ;  /* 0x0000000a07077220 */ /* 0x000fc80000410000 */
[----:B------:R-:W-:Y:S01]  /*1f80*/  FFMA.FTZ R17, R6, R7, R17 ;  /* 0x0000000706117223 */ /* 0x000fe20000010011 */
[----:B0-----:R-:W-:Y:S02]  /*1f90*/  @!P0 IMAD R6, R27, R8, RZ ;  /* 0x000000081b068224 */ /* 0x001fe400078e02ff */
[----:B------:R-:W-:Y:S01]  /*1fa0*/  FADD.FTZ R16, R16, R7 ;  /* 0x0000000710107221 */ /* 0x000fe20000010000 */
[----:B------:R-:W-:Y:S02]  /*1fb0*/  @!P0 IMAD.MOV.U32 R7, RZ, RZ, R21 ;  /* 0x000000ffff078224 */ /* 0x000fe400078e0015 */
[----:B------:R-:W-:Y:S01]  /*1fc0*/  @!P0 IMAD R27, R29, R9, R6 ;  /* 0x000000091d1b8224 */ /* 0x000fe200078e0206 */
[----:B------:R-:W-:-:S05]  /*1fd0*/  @!P0 MOV R6, R22 ;  /* 0x0000001600068202 */ /* 0x000fca0000000f00 */
[----:B------:R-:W-:Y:S02]  /*1fe0*/  @!P0 IMAD.WIDE.U32 R8, R29, R8, R6 ;  /* 0x000000081d088225 */ /* 0x000fe400078e0006 */
[----:B------:R-:W0:Y:S03]  /*1ff0*/  @!P0 LDC.64 R6, c[0x0][0x230] ;  /* 0x00008c00ff068b82 */ /* 0x000e260000000a00 */
[----:B------:R-:W-:Y:S02]  /*2000*/  @!P0 IADD3 R27, R9, R27, RZ ;  /* 0x0000001b091b8210 */ /* 0x000fe40007ffe0ff */
[----:B------:R-:W-:Y:S02]  /*2010*/  @!P0 PRMT R13, R26, 0x7632, R13 ;  /* 0x000076321a0d8816 */ /* 0x000fe4000000000d */
[C---:B------:R-:W-:Y:S02]  /*2020*/  @!P0 SHF.L.U64.HI R26, R8.reuse, 0x1, R27 ;  /* 0x00000001081a8819 */ /* 0x040fe4000001021b */
[----:B------:R-:W-:-:S02]  /*2030*/  @!P0 SHF.L.U32 R27, R8, 0x1, RZ ;  /* 0x00000001081b8819 */ /* 0x000fc400000006ff */
[----:B------:R-:W1:Y:S02]  /*2040*/  @!P0 LDC.64 R8, c[0x0][0x228] ;  /* 0x00008a00ff088b82 */ /* 0x000e640000000a00 */
[----:B0-----:R-:W-:-:S05]  /*2050*/  @!P0 IADD3 R6, P1, R27, R6, RZ ;  /* 0x000000061b068210 */ /* 0x001fca0007f3e0ff */
[----:B------:R-:W-:-:S05]  /*2060*/  @!P0 IMAD.X R7, R26, 0x1, R7, P1 ;  /* 0x000000011a078824 */ /* 0x000fca00008e0607 */
[----:B------:R-:W2:Y:S01]  /*2070*/  @!P0 LDG.E R6, desc[UR6][R6.64] ;  /* 0x0000000606068981 */ /* 0x000ea2000c1e1900 */
[----:B-1----:R-:W-:-:S04]  /*2080*/  @!P0 IADD3 R8, P1, R27, R8, RZ ;  /* 0x000000081b088210 */ /* 0x002fc80007f3e0ff */
[----:B------:R-:W-:-:S05]  /*2090*/  @!P0 IADD3.X R9, R26, R9, RZ, P1, !PT ;  /* 0x000000091a098210 */ /* 0x000fca0000ffe4ff */
[----:B------:R-:W3:Y:S01]  /*20a0*/  @!P0 LDG.E R8, desc[UR6][R8.64] ;  /* 0x0000000608088981 */ /* 0x000ee2000c1e1900 */
[----:B------:R-:W-:Y:S01]  /*20b0*/  SHF.L.U32 R5, R5, 0x10, RZ ;  /* 0x0000001005057819 */ /* 0x000fe200000006ff */
[----:B------:R-:W-:Y:S01]  /*20c0*/  IMAD.U32 R26, R13, 0x10000, RZ ;  /* 0x000100000d1a7824 */ /* 0x000fe200078e00ff */
[----:B------:R-:W-:-:S03]  /*20d0*/  PRMT R13, RZ, 0x7610, R13 ;  /* 0x00007610ff0d7816 */ /* 0x000fc6000000000d */
[----:B------:R-:W-:-:S04]  /*20e0*/  FADD.FTZ R5, -R12, R5 ;  /* 0x000000050c057221 */ /* 0x000fc80000010100 */
[----:B------:R-:W-:Y:S01]  /*20f0*/  FMUL.FTZ R28, R5, R2 ;  /* 0x00000002051c7220 */ /* 0x000fe20000410000 */
[----:B------:R-:W-:-:S04]  /*2100*/  FMUL.FTZ R5, R26, R11 ;  /* 0x0000000b1a057220 */ /* 0x000fc80000410000 */
[----:B------:R-:W-:Y:S01]  /*2110*/  FADD.FTZ R16, R5, R16 ;  /* 0x0000001005107221 */ /* 0x000fe20000010000 */
[----:B------:R-:W-:Y:S01]  /*2120*/  FFMA.FTZ R17, R28, R5, R17 ;  /* 0x000000051c117223 */ /* 0x000fe20000010011 */
[----:B------:R-:W-:Y:S01]  /*2130*/  PRMT R5, RZ, 0x7610, R5 ;  /* 0x00007610ff057816 */ /* 0x000fe20000000005 */
[--C-:B------:R-:W-:Y:S01]  /*2140*/  FADD.FTZ R18, R18, R26.reuse ;  /* 0x0000001a12127221 */ /* 0x100fe20000010000 */
[----:B------:R-:W-:Y:S01]  /*2150*/  FFMA.FTZ R19, R26, R28, R19 ;  /* 0x0000001c1a137223 */ /* 0x000fe20000010013 */
[----:B------:R-:W-:Y:S02]  /*2160*/  PRMT R26, RZ, 0x7610, R26 ;  /* 0x00007610ff1a7816 */ /* 0x000fe4000000001a */
[----:B------:R-:W-:-:S04]  /*2170*/  IADD3 R24, P2, R24, 0x4, RZ ;  /* 0x0000000418187810 */ /* 0x000fc80007f5e0ff */
[----:B------:R-:W-:Y:S02]  /*2180*/  ISETP.GE.AND P1, PT, R24, R3, PT ;  /* 0x000000031800720c */ /* 0x000fe40003f26270 */
[----:B------:R-:W-:Y:S02]  /*2190*/  IADD3.X R25, RZ, R25, RZ, P2, !PT ;  /* 0x00000019ff197210 */ /* 0x000fe400017fe4ff */
[----:B--2---:R-:W-:Y:S02]  /*21a0*/  @!P0 PRMT R13, R6, 0x7610, R13 ;  /* 0x00007610060d8816 */ /* 0x004fe4000000000d */
[----:B------:R-:W-:Y:S02]  /*21b0*/  PRMT R6, RZ, 0x7610, R6 ;  /* 0x00007610ff067816 */ /* 0x000fe40000000006 */
[----:B------:R-:W-:Y:S02]  /*21c0*/  SHF.L.U32 R13, R13, 0x10, RZ ;  /* 0x000000100d0d7819 */ /* 0x000fe400000006ff */
[----:B------:R-:W-:-:S03]  /*21d0*/  @!P0 PRMT R5, R6, 0x7632, R5 ;  /* 0x0000763206058816 */ /* 0x000fc60000000005 */
[----:B------:R-:W-:Y:S01]  /*21e0*/  FADD.FTZ R13, -R12, R13 ;  /* 0x0000000d0c0d7221 */ /* 0x000fe20000010100 */
[C---:B---3--:R-:W-:Y:S02]  /*21f0*/  @!P0 PRMT R6, R8.reuse, 0x7610, R6 ;  /* 0x0000761008068816 */ /* 0x048fe40000000006 */
[----:B------:R-:W-:Y:S01]  /*2200*/  @!P0 PRMT R26, R8, 0x7632, R26 ;  /* 0x00007632081a8816 */ /* 0x000fe2000000001a */
[----:B------:R-:W-:Y:S01]  /*2210*/  FMUL.FTZ R8, R13, R2 ;  /* 0x000000020d087220 */ /* 0x000fe20000410000 */
[----:B------:R-:W-:Y:S01]  /*2220*/  SHF.L.U32 R5, R5, 0x10, RZ ;  /* 0x0000001005057819 */ /* 0x000fe200000006ff */
[----:B------:R-:W-:Y:S01]  /*2230*/  IMAD.U32 R7, R6, 0x10000, RZ ;  /* 0x0001000006077824 */ /* 0x000fe200078e00ff */
[----:B------:R-:W-:-:S03]  /*2240*/  SHF.L.U32 R26, R26, 0x10, RZ ;  /* 0x000000101a1a7819 */ /* 0x000fc600000006ff */
[----:B------:R-:W-:Y:S01]  /*2250*/  FADD.FTZ R6, R14, R7 ;  /* 0x000000070e067221 */ /* 0x000fe20000010000 */
[C---:B------:R-:W-:Y:S01]  /*2260*/  FFMA.FTZ R13, R7.reuse, R8, R15 ;  /* 0x00000008070d7223 */ /* 0x040fe2000001000f */
[----:B------:R-:W-:Y:S01]  /*2270*/  FMUL.FTZ R7, R7, R10 ;  /* 0x0000000a07077220 */ /* 0x000fe20000410000 */
[----:B------:R-:W-:Y:S01]  /*2280*/  FADD.FTZ R5, -R12, R5 ;  /* 0x000000050c057221 */ /* 0x000fe20000010100 */
[----:B------:R-:W-:Y:S02]  /*2290*/  FMUL.FTZ R9, R26, R11 ;  /* 0x0000000b1a097220 */ /* 0x000fe40000410000 */
[----:B------:R-:W-:Y:S01]  /*22a0*/  FADD.FTZ R16, R16, R7 ;  /* 0x0000000710107221 */ /* 0x000fe20000010000 */
[----:B------:R-:W-:Y:S01]  /*22b0*/  FMUL.FTZ R14, R5, R2 ;  /* 0x00000002050e7220 */ /* 0x000fe20000410000 */
[----:B------:R-:W-:Y:S01]  /*22c0*/  FFMA.FTZ R17, R8, R7, R17 ;  /* 0x0000000708117223 */ /* 0x000fe20000010011 */
[----:B------:R-:W-:Y:S01]  /*22d0*/  FADD.FTZ R8, R18, R26 ;  /* 0x0000001a12087221 */ /* 0x000fe20000010000 */
[----:B------:R-:W-:Y:S01]  /*22e0*/  FADD.FTZ R5, R9, R16 ;  /* 0x0000001009057221 */ /* 0x000fe20000010000 */
[----:B------:R-:W-:Y:S01]  /*22f0*/  FFMA.FTZ R7, R26, R14, R19 ;  /* 0x0000000e1a077223 */ /* 0x000fe20000010013 */
[----:B------:R-:W-:Y:S01]  /*2300*/  FFMA.FTZ R9, R14, R9, R17 ;  /* 0x000000090e097223 */ /* 0x000fe20000010011 */
[----:B------:R-:W-:Y:S06]  /*2310*/  @!P1 BRA `(.L_x_2089) ;  /* 0xfffffff400289947 */ /* 0x000fec000383ffff */
.L_x_2083:
[----:B-1----:R-:W0:Y:S01]  /*2320*/  S2R R2, SR_CgaCtaId ;  /* 0x0000000000027919 */ /* 0x002e220000008800 */
[----:B------:R-:W-:Y:S02]  /*2330*/  MOV R11, 0x400 ;  /* 0x00000400000b7802 */ /* 0x000fe40000000f00 */
[----:B------:R-:W-:Y:S01]  /*2340*/  ISETP.NE.AND P0, PT, R4, RZ, PT ;  /* 0x000000ff0400720c */ /* 0x000fe20003f05270 */
[----:B------:R-:W1:Y:S01]  /*2350*/  S2R R10, SR_TID.X ;  /* 0x00000000000a7919 */ /* 0x000e620000002100 */
[----:B0-----:R-:W-:Y:S02]  /*2360*/  LEA R11, R2, R11, 0x18 ;  /* 0x0000000b020b7211 */ /* 0x001fe400078ec0ff */
[----:B------:R-:W-:Y:S02]  /*2370*/  SEL R2, RZ, 0x1, P0 ;  /* 0x00000001ff027807 */ /* 0x000fe40000000000 */
[C---:B-1----:R-:W-:Y:S01]  /*2380*/  ISETP.GT.U32.AND P0, PT, R10.reuse, 0x1b, PT ;  /* 0x0000001b0a00780c */ /* 0x042fe20003f04070 */
        /* <DEDUP_REMOVED lines=10> */
[----:B------:R-:W-:Y:S04]  /*2430*/  LDS R17, [R5+0x220] ;  /* 0x0002200005117984 */ /* 0x000fe80000000800 */
[----:B------:R-:W3:Y:S04]  /*2440*/  LDS R16, [R5+0x214] ;  /* 0x0002140005107984 */ /* 0x000ee80000000800 */
[----:B------:R-:W4:Y:S04]  /*2450*/  LDS R26, [R5+0x210] ;  /* 0x00021000051a7984 */ /* 0x000f280000000800 */
[----:B------:R-:W5:Y:S04]  /*2460*/  LDS R2, [R5+0x22c] ;  /* 0x00022c0005027984 */ /* 0x000f680000000800 */
[----:B------:R-:W-:Y:S04]  /*2470*/  LDS R3, [R5+0x224] ;  /* 0x0002240005037984 */ /* 0x000fe80000000800 */
[----:B------:R-:W0:Y:S04]  /*2480*/  LDS R18, [R5+0x218] ;  /* 0x0002180005127984 */ /* 0x000e280000000800 */
[----:B------:R-:W0:Y:S04]  /*2490*/  LDS R20, [R5+0x234] ;  /* 0x0002340005147984 */ /* 0x000e280000000800 */
[----:B------:R-:W0:Y:S01]  /*24a0*/  LDS R21, [R5+0x240] ;  /* 0x0002400005157984 */ /* 0x000e220000000800 */
[----:B-1----:R-:W-:-:S03]  /*24b0*/  ISETP.NE.AND P0, PT, R23, RZ, PT ;  /* 0x000000ff1700720c */ /* 0x002fc60003f05270 */
[----:B------:R-:W1:Y:S01]  /*24c0*/  LDS R24, [R5+0x230] ;  /* 0x0002300005187984 */ /* 0x000e620000000800 */
[----:B--2---:R-:W-:-:S03]  /*24d0*/  ISETP.NE.AND P1, PT, R15, RZ, PT ;  /* 0x000000ff0f00720c */ /* 0x004fc60003f25270 */
[----:B------:R-:W2:Y:S04]  /*24e0*/  LDS R9, [R5+0x24c] ;  /* 0x00024c0005097984 */ /* 0x000ea80000000800 */
[----:B------:R-:W2:Y:S04]  /*24f0*/  LDS R27, [R5+0x238] ;  /* 0x00023800051b7984 */ /* 0x000ea80000000800 */
[----:B------:R-:W2:Y:S01]  /*2500*/  LDS R12, [R5+0x258] ;  /* 0x00025800050c7984 */ /* 0x000ea20000000800 */
[----:B---3--:R-:W-:Y:S01]  /*2510*/  @!P0 FADD.FTZ R17, R17, R16 ;  /* 0x0000001011118221 */ /* 0x008fe20000010000 */
[----:B----4-:R-:W-:-:S02]  /*2520*/  IADD3 R23, R15, R23, R26 ;  /* 0x000000170f177210 */ /* 0x010fc40007ffe01a */
[----:B------:R-:W3:Y:S01]  /*2530*/  LDS R22, [R5+0x23c] ;  /* 0x00023c0005167984 */ /* 0x000ee20000000800 */
[----:B-----5:R-:W-:-:S03]  /*2540*/  @!P1 FADD.FTZ R2, R17, R2 ;  /* 0x0000000211029221 */ /* 0x020fc60000010000 */
[----:B------:R-:W4:Y:S04]  /*2550*/  LDS R14, [R5+0x244] ;  /* 0x00024400050e7984 */ /* 0x000f280000000800 */
[----:B------:R-:W5:Y:S01]  /*2560*/  LDS R15, [R5+0x248] ;  /* 0x00024800050f7984 */ /* 0x000f620000000800 */
[----:B0-----:R-:W-:-:S03]  /*2570*/  @!P0 FADD.FTZ R3, R3, R18 ;  /* 0x0000001203038221 */ /* 0x001fc60000010000 */
[----:B------:R-:W0:Y:S01]  /*2580*/  LDS R17, [R5+0x250] ;  /* 0x0002500005117984 */ /* 0x000e220000000800 */
[----:B------:R-:W-:-:S03]  /*2590*/  ISETP.NE.AND P0, PT, R20, RZ, PT ;  /* 0x000000ff1400720c */ /* 0x000fc60003f05270 */
[----:B------:R-:W0:Y:S01]  /*25a0*/  LDS R16, [R5+0x254] ;  /* 0x0002540005107984 */ /* 0x000e220000000800 */
[----:B------:R-:W-:-:S03]  /*25b0*/  ISETP.NE.AND P2, PT, R21, RZ, PT ;  /* 0x000000ff1500720c */ /* 0x000fc60003f45270 */
[----:B------:R-:W0:Y:S01]  /*25c0*/  LDS R18, [R5+0x25c] ;  /* 0x00025c0005127984 */ /* 0x000e220000000800 */
[----:B------:R-:W-:-:S03]  /*25d0*/  IADD3 R23, R21, R23, R20 ;  /* 0x0000001715177210 */ /* 0x000fc60007ffe014 */
[----:B------:R-:W0:Y:S01]  /*25e0*/  LDS R19, [R5+0x260] ;  /* 0x0002600005137984 */ /* 0x000e220000000800 */
[----:B-1----:R-:W-:Y:S01]  /*25f0*/  @!P1 FADD.FTZ R24, R3, R24 ;  /* 0x0000001803189221 */ /* 0x002fe20000010000 */
[----:B--2---:R-:W-:Y:S01]  /*2600*/  ISETP.NE.AND P1, PT, R9, RZ, PT ;  /* 0x000000ff0900720c */ /* 0x004fe20003f25270 */
[----:B------:R-:W-:Y:S01]  /*2610*/  @!P0 FADD.FTZ R27, R2, R27 ;  /* 0x0000001b021b8221 */ /* 0x000fe20000010000 */
[----:B------:R-:W-:Y:S02]  /*2620*/  SHF.R.U32.HI R2, RZ, 0x2, R25 ;  /* 0x00000002ff027819 */ /* 0x000fe40000011619 */
[----:B------:R-:W-:-:S03]  /*2630*/  ISETP.NE.AND P3, PT, R12, RZ, PT ;  /* 0x000000ff0c00720c */ /* 0x000fc60003f65270 */
[----:B------:R-:W-:Y:S01]  /*2640*/  IMAD.WIDE.U32 R2, R2, 0x24924925, RZ ;  /* 0x2492492502027825 */ /* 0x000fe200078e00ff */
[----:B------:R-:W-:-:S03]  /*2650*/  IADD3 R12, R12, R23, R9 ;  /* 0x000000170c0c7210 */ /* 0x000fc60007ffe009 */
[----:B---3--:R-:W-:Y:S01]  /*2660*/  @!P0 FADD.FTZ R22, R24, R22 ;  /* 0x0000001618168221 */ /* 0x008fe20000010000 */
[----:B------:R-:W-:Y:S02]  /*2670*/  IMAD R2, R3, -0x1c, R25 ;  /* 0xffffffe403027824 */ /* 0x000fe400078e0219 */
[----:B----4-:R-:W-:Y:S01]  /*2680*/  @!P2 FADD.FTZ R14, R27, R14 ;  /* 0x0000000e1b0ea221 */ /* 0x010fe20000010000 */
[----:B------:R-:W-:Y:S02]  /*2690*/  IMAD.MOV.U32 R3, RZ, RZ, 0xfffffff ;  /* 0x0fffffffff037424 */ /* 0x000fe400078e00ff */
[----:B------:R-:W-:Y:S02]  /*26a0*/  IMAD R11, R2, 0xc, R11 ;  /* 0x0000000c020b7824 */ /* 0x000fe400078e020b */
[----:B-----5:R-:W-:Y:S01]  /*26b0*/  @!P2 FADD.FTZ R15, R22, R15 ;  /* 0x0000000f160fa221 */ /* 0x020fe20000010000 */
[----:B------:R-:W-:Y:S01]  /*26c0*/  R2UR UR4, R3 ;  /* 0x00000000030472ca */ /* 0x000fe200000e0000 */
[----:B0-----:R-:W-:Y:S01]  /*26d0*/  @!P1 FADD.FTZ R17, R14, R17 ;  /* 0x000000110e119221 */ /* 0x001fe20000010000 */
[----:B------:R0:W-:Y:S01]  /*26e0*/  STS [R11+0xc0], R12 ;  /* 0x0000c00c0b007388 */ /* 0x0001e20000000800 */
[----:B------:R-:W-:-:S02]  /*26f0*/  @!P1 FADD.FTZ R16, R15, R16 ;  /* 0x000000100f109221 */ /* 0x000fc40000010000 */
[----:B------:R-:W-:Y:S02]  /*2700*/  @!P3 FADD.FTZ R18, R17, R18 ;  /* 0x000000121112b221 */ /* 0x000fe40000010000 */
[----:B------:R-:W-:-:S03]  /*2710*/  @!P3 FADD.FTZ R19, R16, R19 ;  /* 0x000000131013b221 */ /* 0x000fc60000010000 */
[----:B------:R0:W-:Y:S04]  /*2720*/  STS [R11+0xc4], R18 ;  /* 0x0000c4120b007388 */ /* 0x0001e80000000800 */
[----:B------:R0:W-:Y:S01]  /*2730*/  STS [R11+0xc8], R19 ;  /* 0x0000c8130b007388 */ /* 0x0001e20000000800 */
[----:B------:R-:W-:Y:S05]  /*2740*/  BRA.DIV UR4, `(.L_x_2091) ;  /* 0x0000000e04c47947 */ /* 0x000fea000b800000 */
[----:B------:R-:W-:Y:S01]  /*2750*/  NOP ;  /* 0x0000000000007918 */ /* 0x000fe20000000000 */
.L_x_2107:
        /* <DEDUP_REMOVED lines=12> */
.L_x_2093:
[----:B------:R-:W-:Y:S05]  /*2820*/  BSYNC B0 ;  /* 0x0000000000007941 */ /* 0x000fea0003800000 */
.L_x_2092:
[----:B------:R-:W-:-:S13]  /*2830*/  R2UR UR4, R3 ;  /* 0x00000000030472ca */ /* 0x000fda00000e0000 */
[----:B------:R-:W-:Y:S05]  /*2840*/  BRA.DIV UR4, `(.L_x_2094) ;  /* 0x0000000e04947947 */ /* 0x000fea000b800000 */
[----:B------:R-:W-:Y:S01]  /*2850*/  NOP ;  /* 0x0000000000007918 */ /* 0x000fe20000000000 */
[----:B------:R1:W-:Y:S04]  /*2860*/  STS [R11+0xc0], R12 ;  /* 0x0000c00c0b007388 */ /* 0x0003e80000000800 */
[----:B------:R1:W-:Y:S04]  /*2870*/  STS [R11+0xc4], R18 ;  /* 0x0000c4120b007388 */ /* 0x0003e80000000800 */
[----:B------:R1:W-:Y:S01]  /*2880*/  STS [R11+0xc8], R19 ;  /* 0x0000c8130b007388 */ /* 0x0003e20000000800 */
[----:B------:R-:W-:Y:S01]  /*2890*/  NOP ;  /* 0x0000000000007918 */ /* 0x000fe20000000000 */
.L_x_2111:
        /* <DEDUP_REMOVED lines=12> */
.L_x_2096:
[----:B------:R-:W-:Y:S05]  /*2960*/  BSYNC B0 ;  /* 0x0000000000007941 */ /* 0x000fea0003800000 */
.L_x_2095:
[----:B------:R-:W-:-:S13]  /*2970*/  R2UR UR4, R3 ;  /* 0x00000000030472ca */ /* 0x000fda00000e0000 */
[----:B------:R-:W-:Y:S05]  /*2980*/  BRA.DIV UR4, `(.L_x_2097) ;  /* 0x0000000e04747947 */ /* 0x000fea000b800000 */
[----:B------:R-:W-:Y:S01]  /*2990*/  NOP ;  /* 0x0000000000007918 */ /* 0x000fe20000000000 */
[----:B------:R2:W-:Y:S04]  /*29a0*/  STS [R11+0xc0], R12 ;  /* 0x0000c00c0b007388 */ /* 0x0005e80000000800 */
[----:B------:R2:W-:Y:S04]  /*29b0*/  STS [R11+0xc4], R18 ;  /* 0x0000c4120b007388 */ /* 0x0005e80000000800 */
[----:B------:R2:W-:Y:S01]  /*29c0*/  STS [R11+0xc8], R19 ;  /* 0x0000c8130b007388 */ /* 0x0005e20000000800 */
[----:B------:R-:W-:Y:S01]  /*29d0*/  NOP ;  /* 0x0000000000007918 */ /* 0x000fe20000000000 */
.L_x_2115:
        /* <DEDUP_REMOVED lines=12> */
.L_x_2099:
[----:B------:R-:W-:Y:S05]  /*2aa0*/  BSYNC B0 ;  /* 0x0000000000007941 */ /* 0x000fea0003800000 */
.L_x_2098:
[----:B------:R-:W-:-:S13]  /*2ab0*/  R2UR UR4, R3 ;  /* 0x00000000030472ca */ /* 0x000fda00000e0000 */
[----:B------:R-:W-:Y:S05]  /*2ac0*/  BRA.DIV UR4, `(.L_x_2100) ;  /* 0x0000000e04547947 */ /* 0x000fea000b800000 */
[----:B------:R-:W-:Y:S01]  /*2ad0*/  NOP ;  /* 0x0000000000007918 */ /* 0x000fe20000000000 */
[----:B------:R3:W-:Y:S04]  /*2ae0*/  STS [R11+0xc0], R12 ;  /* 0x0000c00c0b007388 */ /* 0x0007e80000000800 */
[----:B------:R3:W-:Y:S04]  /*2af0*/  STS [R11+0xc4], R18 ;  /* 0x0000c4120b007388 */ /* 0x0007e80000000800 */
[----:B------:R3:W-:Y:S01]  /*2b00*/  STS [R11+0xc8], R19 ;  /* 0x0000c8130b007388 */ /* 0x0007e20000000800 */
[----:B------:R-:W-:Y:S01]  /*2b10*/  NOP ;  /* 0x0000000000007918 */ /* 0x000fe20000000000 */
.L_x_2119:
        /* <DEDUP_REMOVED lines=12> */
.L_x_2102:
[----:B------:R-:W-:Y:S05]  /*2be0*/  BSYNC B0 ;  /* 0x0000000000007941 */ /* 0x000fea0003800000 */
.L_x_2101:
        /* <DEDUP_REMOVED lines=25> */
.L_x_2125:
[----:B------:R-:W1:Y:S01]  /*2d80*/  LDS R26, [R5+0x210] ;  /* 0x00021000051a7984 */ /* 0x000e620000000800 */
[----:B------:R-:W-:Y:S02]  /*2d90*/  ISETP.NE.AND P1, PT, R10, RZ, PT ;  /* 0x000000ff0a00720c */ /* 0x000fe40003f25270 */
[----:B------:R-:W-:Y:S01]  /*2da0*/  PLOP3.LUT P0, PT, PT, PT, PT, 0x80, 0x0 ;  /* 0x000000000000781c */ /* 0x000fe20003f0f070 */
[----:B------:R-:W2:Y:S04]  /*2db0*/  LDS R16, [R11+0xb4] ;  /* 0x0000b4000b107984 */ /* 0x000ea80000000800 */
[----:B0-----:R-:W-:Y:S04]  /*2dc0*/  LDS R12, [R5+0x214] ;  /* 0x00021400050c7984 */ /* 0x001fe80000000800 */
[----:B------:R-:W0:Y:S04]  /*2dd0*/  LDS R19, [R11+0xb8] ;  /* 0x0000b8000b137984 */ /* 0x000e280000000800 */
[----:B------:R-:W-:Y:S04]  /*2de0*/  LDS R2, [R5+0x218] ;  /* 0x0002180005027984 */ /* 0x000fe80000000800 */
[----:B------:R-:W3:Y:S04]  /*2df0*/  LDS R21, [R11+0xbc] ;  /* 0x0000bc000b157984 */ /* 0x000ee80000000800 */
[----:B------:R-:W4:Y:S04]  /*2e00*/  LDS R23, [R5+0x21c] ;  /* 0x00021c0005177984 */ /* 0x000f280000000800 */
[----:B------:R-:W5:Y:S04]  /*2e10*/  LDS R17, [R5+0x228] ;  /* 0x0002280005117984 */ /* 0x000f680000000800 */
[----:B------:R-:W5:Y:S04]  /*2e20*/  LDS R3, [R5+0x234] ;  /* 0x0002340005037984 */ /* 0x000f680000000800 */
[----:B------:R-:W5:Y:S01]  /*2e30*/  LDS R9, [R5+0x240] ;  /* 0x0002400005097984 */ /* 0x000f620000000800 */
[----:B-1----:R-:W-:-:S03]  /*2e40*/  @P1 ISETP.NE.AND P2, PT, R26, RZ, PT ;  /* 0x000000ff1a00120c */ /* 0x002fc60003f45270 */
[----:B------:R-:W1:Y:S01]  /*2e50*/  LDS R14, [R5+0x220] ;  /* 0x00022000050e7984 */ /* 0x000e620000000800 */
[----:B------:R-:W-:-:S03]  /*2e60*/  @P1 PLOP3.LUT P0, PT, P2, PT, PT, 0x80, 0x0 ;  /* 0x000000000000181c */ /* 0x000fc6000170f070 */
[----:B------:R-:W1:Y:S01]  /*2e70*/  LDS R11, [R5+0x224] ;  /* 0x00022400050b7984 */ /* 0x000e620000000800 */
[----:B--2---:R-:W-:-:S03]  /*2e80*/  @P1 IADD3 R26, R16, R26, RZ ;  /* 0x0000001a101a1210 */ /* 0x004fc60007ffe0ff */
[----:B------:R-:W2:Y:S04]  /*2e90*/  LDS R10, [R5+0x24c] ;  /* 0x00024c00050a7984 */ /* 0x000ea80000000800 */
[----:B------:R-:W2:Y:S04]  /*2ea0*/  LDS R16, [R5+0x22c] ;  /* 0x00022c0005107984 */ /* 0x000ea80000000800 */
[----:B------:R-:W2:Y:S01]  /*2eb0*/  LDS R18, [R5+0x230] ;  /* 0x0002300005127984 */ /* 0x000ea20000000800 */
[----:B0-----:R-:W-:Y:S01]  /*2ec0*/  @!P0 FADD.FTZ R12, R19, R12 ;  /* 0x0000000c130c8221 */ /* 0x001fe20000010000 */
[----:B---3--:R-:W-:-:S02]  /*2ed0*/  @!P0 FADD.FTZ R2, R21, R2 ;  /* 0x0000000215028221 */ /* 0x008fc40000010000 */
[----:B------:R-:W0:Y:S01]  /*2ee0*/  LDS R15, [R5+0x258] ;  /* 0x00025800050f7984 */ /* 0x000e220000000800 */
[----:B----4-:R-:W-:-:S03]  /*2ef0*/  IMAD.IADD R28, R23, 0x1, R26 ;  /* 0x00000001171c7824 */ /* 0x010fc600078e021a */
[----:B------:R-:W3:Y:S01]  /*2f00*/  LDS R20, [R5+0x238] ;  /* 0x0002380005147984 */ /* 0x000ee20000000800 */
[----:B------:R-:W-:Y:S02]  /*2f10*/  ISETP.NE.AND P5, PT, R23, RZ, PT ;  /* 0x000000ff1700720c */ /* 0x000fe40003fa5270 */
[C---:B-----5:R-:W-:Y:S01]  /*2f20*/  ISETP.NE.AND P4, PT, R17.reuse, RZ, PT ;  /* 0x000000ff1100720c */ /* 0x060fe20003f85270 */
[----:B------:R-:W4:Y:S01]  /*2f30*/  LDS R19, [R5+0x23c] ;  /* 0x00023c0005137984 */ /* 0x000f220000000800 */
[----:B------:R-:W-:Y:S02]  /*2f40*/  IADD3 R25, R17, R28, RZ ;  /* 0x0000001c11197210 */ /* 0x000fe40007ffe0ff */
[C---:B------:R-:W-:Y:S01]  /*2f50*/  ISETP.NE.AND P3, PT, R3.reuse, RZ, PT ;  /* 0x000000ff0300720c */ /* 0x040fe20003f65270 */
[----:B------:R-:W5:Y:S01]  /*2f60*/  LDS R21, [R5+0x244] ;  /* 0x0002440005157984 */ /* 0x000f620000000800 */
[----:B------:R-:W-:Y:S02]  /*2f70*/  IADD3 R27, R3, R25, RZ ;  /* 0x00000019031b7210 */ /* 0x000fe40007ffe0ff */
[C---:B------:R-:W-:Y:S01]  /*2f80*/  ISETP.NE.AND P2, PT, R9.reuse, RZ, PT ;  /* 0x000000ff0900720c */ /* 0x040fe20003f45270 */
[----:B------:R-:W5:Y:S02]  /*2f90*/  LDS R22, [R5+0x248] ;  /* 0x0002480005167984 */ /* 0x000f640000000800 */
[----:B------:R-:W-:-:S02]  /*2fa0*/  IMAD.IADD R3, R9, 0x1, R27 ;  /* 0x0000000109037824 */ /* 0x000fc400078e021b */
[----:B------:R-:W5:Y:S01]  /*2fb0*/  LDS R24, [R5+0x250] ;  /* 0x0002500005187984 */ /* 0x000f620000000800 */
[----:B-1----:R-:W-:-:S03]  /*2fc0*/  @!P5 FADD.FTZ R14, R14, R12 ;  /* 0x0000000c0e0ed221 */ /* 0x002fc60000010000 */
[----:B------:R-:W1:Y:S01]  /*2fd0*/  LDS R23, [R5+0x254] ;  /* 0x0002540005177984 */ /* 0x000e620000000800 */
[----:B------:R-:W-:-:S03]  /*2fe0*/  @!P5 FADD.FTZ R11, R11, R2 ;  /* 0x000000020b0bd221 */ /* 0x000fc60000010000 */
[----:B------:R-:W-:Y:S01]  /*2ff0*/  STS [R5+0x210], R26 ;  /* 0x0002101a05007388 */ /* 0x000fe20000000800 */
[C---:B--2---:R-:W-:Y:S02]  /*3000*/  ISETP.NE.AND P0, PT, R10.reuse, RZ, PT ;  /* 0x000000ff0a00720c */ /* 0x044fe40003f05270 */
[----:B------:R-:W-:Y:S01]  /*3010*/  IADD3 R10, R10, R3, RZ ;  /* 0x000000030a0a7210 */ /* 0x000fe20007ffe0ff */
[----:B------:R-:W2:Y:S01]  /*3020*/  LDS R17, [R5+0x25c] ;  /* 0x00025c0005117984 */ /* 0x000ea20000000800 */
[----:B------:R-:W-:-:S03]  /*3030*/  @!P4 FADD.FTZ R16, R16, R14 ;  /* 0x0000000e1010c221 */ /* 0x000fc60000010000 */
[----:B------:R-:W2:Y:S01]  /*3040*/  LDS R26, [R5+0x260] ;  /* 0x00026000051a7984 */ /* 0x000ea20000000800 */
[----:B------:R-:W-:Y:S01]  /*3050*/  @!P4 FADD.FTZ R18, R18, R11 ;  /* 0x0000000b1212c221 */ /* 0x000fe20000010000 */
[----:B0-----:R-:W-:Y:S02]  /*3060*/  ISETP.NE.AND P1, PT, R15, RZ, PT ;  /* 0x000000ff0f00720c */ /* 0x001fe40003f25270 */
[----:B------:R0:W-:Y:S01]  /*3070*/  STS [R5+0x21c], R28 ;  /* 0x00021c1c05007388 */ /* 0x0001e20000000800 */
[----:B---3--:R-:W-:-:S03]  /*3080*/  @!P3 FADD.FTZ R20, R20, R16 ;  /* 0x000000101414b221 */ /* 0x008fc60000010000 */
[----:B------:R3:W-:Y:S01]  /*3090*/  STS [R5+0x228], R25 ;  /* 0x0002281905007388 */ /* 0x0007e20000000800 */
[----:B----4-:R-:W-:-:S03]  /*30a0*/  @!P3 FADD.FTZ R19, R19, R18 ;  /* 0x000000121313b221 */ /* 0x010fc60000010000 */
[----:B------:R3:W-:Y:S01]  /*30b0*/  STS [R5+0x234], R27 ;  /* 0x0002341b05007388 */ /* 0x0007e20000000800 */
[----:B0-----:R-:W-:Y:S01]  /*30c0*/  IADD3 R28, R15, R10, RZ ;  /* 0x0000000a0f1c7210 */ /* 0x001fe20007ffe0ff */
[----:B-----5:R-:W-:Y:S02]  /*30d0*/  @!P2 FADD.FTZ R21, R21, R20 ;  /* 0x000000141515a221 */ /* 0x020fe40000010000 */
[----:B------:R3:W-:Y:S01]  /*30e0*/  STS [R5+0x240], R3 ;  /* 0x0002400305007388 */ /* 0x0007e20000000800 */
[----:B------:R-:W-:-:S03]  /*30f0*/  @!P2 FADD.FTZ R22, R22, R19 ;  /* 0x000000131616a221 */ /* 0x000fc60000010000 */
[----:B------:R3:W-:Y:S01]  /*3100*/  STS [R5+0x214], R12 ;  /* 0x0002140c05007388 */ /* 0x0007e20000000800 */
[----:B------:R-:W-:-:S03]  /*3110*/  @!P0 FADD.FTZ R24, R24, R21 ;  /* 0x0000001518188221 */ /* 0x000fc60000010000 */
[----:B------:R3:W-:Y:S01]  /*3120*/  STS [R5+0x218], R2 ;  /* 0x0002180205007388 */ /* 0x0007e20000000800 */
[----:B-1----:R-:W-:-:S03]  /*3130*/  @!P0 FADD.FTZ R23, R23, R22 ;  /* 0x0000001617178221 */ /* 0x002fc60000010000 */
[----:B------:R3:W-:Y:S04]  /*3140*/  STS [R5+0x24c], R10 ;  /* 0x00024c0a05007388 */ /* 0x0007e80000000800 */
[----:B------:R3:W-:Y:S01]  /*3150*/  STS [R5+0x258], R28 ;  /* 0x0002581c05007388 */ /* 0x0007e20000000800 */
[----:B--2---:R-:W-:-:S03]  /*3160*/  @!P1 FADD.FTZ R17, R17, R24 ;  /* 0x0000001811119221 */ /* 0x004fc60000010000 */
        /* <DEDUP_REMOVED lines=13> */
.L_x_2090:
[----:B------:R-:W0:Y:S01]  /*3240*/  S2R R15, SR_CgaCtaId ;  /* 0x00000000000f7919 */ /* 0x000e220000008800 */
[----:B---3--:R-:W-:Y:S01]  /*3250*/  MOV R14, 0x400 ;  /* 0x00000400000e7802 */ /* 0x008fe20000000f00 */
[----:B------:R-:W-:Y:S05]  /*3260*/  WARPSYNC.ALL ;  /* 0x0000000000007948 */ /* 0x000fea0003800000 */
[----:B------:R-:W1:Y:S01]  /*3270*/  S2R R17, SR_TID.X ;  /* 0x0000000000117919 */ /* 0x000e620000002100 */
[----:B0-----:R-:W-:-:S05]  /*3280*/  LEA R2, R15, R14, 0x18 ;  /* 0x0000000e0f027211 */ /* 0x001fca00078ec0ff */
[----:B-1----:R-:W-:Y:S01]  /*3290*/  IMAD R16, R17, 0xc, R2 ;  /* 0x0000000c11107824 */ /* 0x002fe200078e0202 */
[----:B------:R-:W-:Y:S06]  /*32a0*/  BAR.SYNC.DEFER_BLOCKING 0x0 ;  /* 0x0000000000007b1d */ /* 0x000fec0000010000 */
[----:B------:R-:W-:Y:S02]  /*32b0*/  ULDC UR4, c[0x0][0x2b4] ;  /* 0x0000ad0000047ab9 */ /* 0x000fe40000000800 */
[----:B------:R-:W0:Y:S01]  /*32c0*/  LDC R12, c[0x0][0x2b0] ;  /* 0x0000ac00ff0c7b82 */ /* 0x000e220000000800 */
[----:B------:R-:W-:Y:S01]  /*32d0*/  UIADD3 UR4, UR4, -0x2, URZ ;  /* 0xfffffffe04047890 */ /* 0x000fe2000fffe03f */
[----:B------:R-:W-:Y:S01]  /*32e0*/  BSSY B0, `(.L_x_2104) ;  /* 0x0000021000007945 */ /* 0x000fe20003800000 */
[----:B------:R-:W-:-:S04]  /*32f0*/  ULDC.64 UR10, c[0x0][0x288] ;  /* 0x0000a200000a7ab9 */ /* 0x000fc80000000a00 */
[----:B------:R-:W-:Y:S01]  /*3300*/  ISETP.NE.AND P2, PT, R4, UR4, PT ;  /* 0x0000000404007c0c */ /* 0x000fe2000bf45270 */
[----:B------:R-:W1:Y:S08]  /*3310*/  LDC R3, c[0x0][0x2b8] ;  /* 0x0000ae00ff037b82 */ /* 0x000e700000000800 */
[----:B------:R-:W2:Y:S04]  /*3320*/  LDC R4, c[0x0][0x2a0] ;  /* 0x0000a800ff047b82 */ /* 0x000ea80000000800 */
[----:B------:R-:W-:Y:S01]  /*3330*/  @!P2 LDS R11, [R16+0x218] ;  /* 0x00021800100ba984 */ /* 0x000fe20000000800 */
[----:B------:R-:W-:-:S03]  /*3340*/  @!P2 VIADD R5, R14, 0xb50 ;  /* 0x00000b500e05a836 */ /* 0x000fc60000000000 */
[----:B------:R-:W3:Y:S01]  /*3350*/  @!P2 LDS R10, [R16+0x214] ;  /* 0x00021400100aa984 */ /* 0x000ee20000000800 */
[----:B0-----:R-:W-:Y:S01]  /*3360*/  IMAD R9, R12, UR8, R17 ;  /* 0x000000080c097c24 */ /* 0x001fe2000f8e0211 */
[----:B------:R-:W-:-:S04]  /*3370*/  @!P2 LEA R5, R15, R5, 0x18 ;  /* 0x000000050f05a211 */ /* 0x000fc800078ec0ff */
[----:B------:R-:W-:Y:S01]  /*3380*/  @!P2 LEA R5, R0, R5, 0x3 ;  /* 0x000000050005a211 */ /* 0x000fe200078e18ff */
[----:B-1----:R-:W-:-:S05]  /*3390*/  IMAD R3, R3, UR8, R17 ;  /* 0x0000000803037c24 */ /* 0x002fca000f8e0211 */
[----:B------:R-:W-:Y:S02]  /*33a0*/  ISETP.GE.U32.AND P1, PT, R3, UR10, PT ;  /* 0x0000000a03007c0c */ /* 0x000fe4000bf26070 */
[----:B------:R-:W-:Y:S02]  /*33b0*/  SHF.R.S32.HI R2, RZ, 0x1f, R3 ;  /* 0x0000001fff027819 */ /* 0x000fe40000011403 */
[----:B--2---:R-:W-:Y:S02]  /*33c0*/  ISETP.GE.AND P0, PT, R9, R4, PT ;  /* 0x000000040900720c */ /* 0x004fe40003f06270 */
[----:B------:R-:W-:Y:S02]  /*33d0*/  ISETP.GE.AND.EX P1, PT, R2, UR11, PT, P1 ;  /* 0x0000000b02007c0c */ /* 0x000fe4000bf26310 */
[----:B------:R-:W-:Y:S01]  /*33e0*/  ISETP.LT.U32.AND P0, PT, R17, R12, !P0 ;  /* 0x0000000c1100720c */ /* 0x000fe20004701070 */
[----:B---3--:R0:W-:Y:S01]  /*33f0*/  @!P2 STS.64 [R5], R10 ;  /* 0x0000000a0500a388 */ /* 0x0081e20000000a00 */
[----:B------:R-:W-:Y:S11]  /*3400*/  BAR.SYNC.DEFER_BLOCKING 0x0 ;  /* 0x0000000000007b1d */ /* 0x000ff60000010000 */
[----:B0-----:R-:W-:Y:S05]  /*3410*/  @!P0 BRA `(.L_x_2105) ;  /* 0x0000000000348947 */ /* 0x001fea0003800000 */
[----:B------:R-:W-:Y:S01]  /*3420*/  IADD3 R0, R14, 0xb50, RZ ;  /* 0x00000b500e007810 */ /* 0x000fe20007ffe0ff */
[----:B------:R-:W-:-:S03]  /*3430*/  USHF.L.U32 UR4, UR9, 0x1, URZ ;  /* 0x0000000109047899 */ /* 0x000fc6000800063f */
[----:B------:R-:W-:Y:S01]  /*3440*/  LEA R0, R15, R0, 0x18 ;  /* 0x000000000f007211 */ /* 0x000fe200078ec0ff */
[----:B------:R-:W-:Y:S01]  /*3450*/  UIADD3 UR5, UR4, 0x1, URZ ;  /* 0x0000000104057890 */ /* 0x000fe2000fffe03f */
[----:B------:R-:W0:Y:S01]  /*3460*/  LDC.64 R14, c[0x0][0x268] ;  /* 0x00009a00ff0e7b82 */ /* 0x000e220000000a00 */
[C-C-:B------:R-:W-:Y:S02]  /*3470*/  IMAD R11, R4.reuse, UR4, R9.reuse ;  /* 0x00000004040b7c24 */ /* 0x140fe4000f8e0209 */
[----:B------:R-:W-:Y:S02]  /*3480*/  IMAD R0, R17, 0x8, R0 ;  /* 0x0000000811007824 */ /* 0x000fe400078e0200 */
[----:B------:R-:W-:-:S03]  /*3490*/  IMAD R9, R4, UR5, R9 ;  /* 0x0000000504097c24 */ /* 0x000fc6000f8e0209 */
[----:B------:R-:W1:Y:S01]  /*34a0*/  LDS.64 R16, [R0] ;  /* 0x0000000000107984 */ /* 0x000e620000000a00 */
[----:B0-----:R-:W-:-:S04]  /*34b0*/  IMAD.WIDE R10, R11, 0x4, R14 ;  /* 0x000000040b0a7825 */ /* 0x001fc800078e020e */
[----:B------:R-:W-:Y:S01]  /*34c0*/  IMAD.WIDE R14, R9, 0x4, R14 ;  /* 0x00000004090e7825 */ /* 0x000fe200078e020e */
[----:B-1----:R0:W-:Y:S04]  /*34d0*/  REDG.E.ADD.F32.FTZ.RN.STRONG.GPU desc[UR6][R10.64], R16 ;  /* 0x000000100a0079a6 */ /* 0x0021e8000c10f386 */
[----:B------:R0:W-:Y:S02]  /*34e0*/  REDG.E.ADD.F32.FTZ.RN.STRONG.GPU desc[UR6][R14.64], R17 ;  /* 0x000000110e0079a6 */ /* 0x0001e4000c10f386 */
.L_x_2105:
[----:B------:R-:W-:Y:S05]  /*34f0*/  BSYNC B0 ;  /* 0x0000000000007941 */ /* 0x000fea0003800000 */
.L_x_2104:
[----:B------:R-:W-:Y:S05]  /*3500*/  @P1 EXIT ;  /* 0x000000000000194d */ /* 0x000fea0003800000 */
[----:B------:R-:W-:Y:S01]  /*3510*/  ULDC UR4, c[0x0][0x270] ;  /* 0x00009c0000047ab9 */ /* 0x000fe20000000800 */
[----:B------:R-:W1:Y:S01]  /*3520*/  LDC R9, c[0x0][RZ] ;  /* 0x00000000ff097b82 */ /* 0x000e620000000800 */
[----:B------:R-:W-:Y:S01]  /*3530*/  IMAD R4, R4, UR4, RZ ;  /* 0x0000000404047c24 */ /* 0x000fe2000f8e02ff */
        /* <DEDUP_REMOVED lines=8> */
[----:B0-----:R-:W-:Y:S01]  /*35c0*/  IADD3 R10, P0, R4, UR4, RZ ;  /* 0x00000004040a7c10 */ /* 0x001fe2000ff1e0ff */
        /* <DEDUP_REMOVED lines=9> */
.L_x_2091:
[----:B0-----:R-:W-:Y:S05]  /*3660*/  WARPSYNC.COLLECTIVE R3, `(.L_x_2106) ;  /* 0x0000000003087348 */ /* 0x001fea0003c00000 */
[----:B------:R-:W-:Y:S01]  /*3670*/  NOP ;  /* 0x0000000000007918 */ /* 0x000fe20000000000 */
[----:B0-----:R-:W-:Y:S01]  /*3680*/  ENDCOLLECTIVE ;  /* 0x000000000000791b */ /* 0x001fe20003800000 */
.L_x_2106:
[----:B------:R-:W-:Y:S05]  /*3690*/  BRA `(.L_x_2107) ;  /* 0xfffffff000307947 */ /* 0x000fea000383ffff */
.L_x_2094:
[----:B------:R-:W-:Y:S01]  /*36a0*/  BSSY B0, `(.L_x_2108) ;  /* 0x0000004000007945 */ /* 0x000fe20003800000 */
[----:B0-----:R-:W-:Y:S05]  /*36b0*/  WARPSYNC.COLLECTIVE R3, `(.L_x_2109) ;  /* 0x0000000003087348 */ /* 0x001fea0003c00000 */
[----:B------:R-:W-:Y:S01]  /*36c0*/  NOP ;  /* 0x0000000000007918 */ /* 0x000fe20000000000 */
[----:B0-----:R-:W-:Y:S01]  /*36d0*/  ENDCOLLECTIVE ;  /* 0x000000000000791b */ /* 0x001fe20003800000 */
.L_x_2109:
[----:B------:R-:W-:Y:S05]  /*36e0*/  BSYNC B0 ;  /* 0x0000000000007941 */ /* 0x000fea0003800000 */
.L_x_2108:
[----:B------:R0:W-:Y:S04]  /*36f0*/  STS [R11+0xc0], R12 ;  /* 0x0000c00c0b007388 */ /* 0x0001e80000000800 */
[----:B------:R0:W-:Y:S04]  /*3700*/  STS [R11+0xc4], R18 ;  /* 0x0000c4120b007388 */ /* 0x0001e80000000800 */
[----:B------:R0:W-:Y:S02]  /*3710*/  STS [R11+0xc8], R19 ;  /* 0x0000c8130b007388 */ /* 0x0001e40000000800 */
[----:B0-----:R-:W-:Y:S05]  /*3720*/  WARPSYNC.COLLECTIVE R3, `(.L_x_2110) ;  /* 0x0000000003087348 */ /* 0x001fea0003c00000 */
[----:B------:R-:W-:Y:S01]  /*3730*/  NOP ;  /* 0x0000000000007918 */ /* 0x000fe20000000000 */
[----:B0-----:R-:W-:Y:S01]  /*3740*/  ENDCOLLECTIVE ;  /* 0x000000000000791b */ /* 0x001fe20003800000 */
.L_x_2110:
[----:B------:R-:W-:Y:S05]  /*3750*/  BRA `(.L_x_2111) ;  /* 0xfffffff000507947 */ /* 0x000fea000383ffff */
.L_x_2097:
[----:B------:R-:W-:Y:S01]  /*3760*/  BSSY B0, `(.L_x_2112) ;  /* 0x0000004000007945 */ /* 0x000fe20003800000 */
[----:B01----:R-:W-:Y:S05]  /*3770*/  WARPSYNC.COLLECTIVE R3, `(.L_x_2113) ;  /* 0x0000000003087348 */ /* 0x003fea0003c00000 */
[----:B------:R-:W-:Y:S01]  /*3780*/  NOP ;  /* 0x0000000000007918 */ /* 0x000fe20000000000 */
[----:B01----:R-:W-:Y:S01]  /*3790*/  ENDCOLLECTIVE ;  /* 0x000000000000791b */ /* 0x003fe20003800000 */
.L_x_2113:
[----:B------:R-:W-:Y:S05]  /*37a0*/  BSYNC B0 ;  /* 0x0000000000007941 */ /* 0x000fea0003800000 */
.L_x_2112:
[----:B------:R0:W-:Y:S04]  /*37b0*/  STS [R11+0xc0], R12 ;  /* 0x0000c00c0b007388 */ /* 0x0001e80000000800 */
[----:B------:R0:W-:Y:S04]  /*37c0*/  STS [R11+0xc4], R18 ;  /* 0x0000c4120b007388 */ /* 0x0001e80000000800 */
[----:B------:R0:W-:Y:S02]  /*37d0*/  STS [R11+0xc8], R19 ;  /* 0x0000c8130b007388 */ /* 0x0001e40000000800 */
[----:B0-----:R-:W-:Y:S05]  /*37e0*/  WARPSYNC.COLLECTIVE R3, `(.L_x_2114) ;  /* 0x0000000003087348 */ /* 0x001fea0003c00000 */
[----:B------:R-:W-:Y:S01]  /*37f0*/  NOP ;  /* 0x0000000000007918 */ /* 0x000fe20000000000 */
[----:B0-----:R-:W-:Y:S01]  /*3800*/  ENDCOLLECTIVE ;  /* 0x000000000000791b */ /* 0x001fe20003800000 */
.L_x_2114:
[----:B------:R-:W-:Y:S05]  /*3810*/  BRA `(.L_x_2115) ;  /* 0xfffffff000707947 */ /* 0x000fea000383ffff */
.L_x_2100:
[----:B------:R-:W-:Y:S01]  /*3820*/  BSSY B0, `(.L_x_2116) ;  /* 0x0000004000007945 */ /* 0x000fe20003800000 */
[----:B012---:R-:W-:Y:S05]  /*3830*/  WARPSYNC.COLLECTIVE R3, `(.L_x_2117) ;  /* 0x0000000003087348 */ /* 0x007fea0003c00000 */
[----:B------:R-:W-:Y:S01]  /*3840*/  NOP ;  /* 0x0000000000007918 */ /* 0x000fe20000000000 */
[----:B012---:R-:W-:Y:S01]  /*3850*/  ENDCOLLECTIVE ;  /* 0x000000000000791b */ /* 0x007fe20003800000 */
.L_x_2117:
[----:B------:R-:W-:Y:S05]  /*3860*/  BSYNC B0 ;  /* 0x0000000000007941 */ /* 0x000fea0003800000 */
.L_x_2116:
[----:B------:R0:W-:Y:S04]  /*3870*/  STS [R11+0xc0], R12 ;  /* 0x0000c00c0b007388 */ /* 0x0001e80000000800 */
[----:B------:R0:W-:Y:S04]  /*3880*/  STS [R11+0xc4], R18 ;  /* 0x0000c4120b007388 */ /* 0x0001e80000000800 */
[----:B------:R0:W-:Y:S02]  /*3890*/  STS [R11+0xc8], R19 ;  /* 0x0000c8130b007388 */ /* 0x0001e40000000800 */
[----:B0-----:R-:W-:Y:S05]  /*38a0*/  WARPSYNC.COLLECTIVE R3, `(.L_x_2118) ;  /* 0x0000000003087348 */ /* 0x001fea0003c00000 */
[----:B------:R-:W-:Y:S01]  /*38b0*/  NOP ;  /* 0x0000000000007918 */ /* 0x000fe20000000000 */
[----:B0-----:R-:W-:Y:S01]  /*38c0*/  ENDCOLLECTIVE ;  /* 0x000000000000791b */ /* 0x001fe20003800000 */
.L_x_2118:
[----:B------:R-:W-:Y:S05]  /*38d0*/  BRA `(.L_x_2119) ;  /* 0xfffffff000907947 */ /* 0x000fea000383ffff */
.L_x_2103:
[----:B------:R-:W-:Y:S01]  /*38e0*/  BSSY B0, `(.L_x_2120) ;  /* 0x0000005000007945 */ /* 0x000fe20003800000 */
[----:B------:R-:W-:-:S13]  /*38f0*/  ISETP.GE.U32.AND P0, PT, R2, 0x10, PT ;  /* 0x000000100200780c */ /* 0x000fda0003f06070 */
[----:B0123--:R-:W-:Y:S05]  /*3900*/  WARPSYNC.COLLECTIVE R3, `(.L_x_2121) ;  /* 0x0000000003087348 */ /* 0x00ffea0003c00000 */
[----:B------:R-:W-:Y:S01]  /*3910*/  NOP ;  /* 0x0000000000007918 */ /* 0x000fe20000000000 */
[----:B0123--:R-:W-:Y:S01]  /*3920*/  ENDCOLLECTIVE ;  /* 0x000000000000791b */ /* 0x00ffe20003800000 */
.L_x_2121:
[----:B------:R-:W-:Y:S05]  /*3930*/  BSYNC B0 ;  /* 0x0000000000007941 */ /* 0x000fea0003800000 */
.L_x_2120:
[----:B------:R0:W-:Y:S01]  /*3940*/  STS [R11+0xc0], R12 ;  /* 0x0000c00c0b007388 */ /* 0x0001e20000000800 */
[----:B------:R-:W-:-:S03]  /*3950*/  ISETP.NE.OR P1, PT, R12, RZ, !P0 ;  /* 0x000000ff0c00720c */ /* 0x000fc60004725670 */
[----:B------:R0:W-:Y:S04]  /*3960*/  STS [R11+0xc4], R18 ;  /* 0x0000c4120b007388 */ /* 0x0001e80000000800 */
[----:B------:R0:W-:Y:S06]  /*3970*/  STS [R11+0xc8], R19 ;  /* 0x0000c8130b007388 */ /* 0x0001ec0000000800 */
[----:B0-----:R-:W-:Y:S05]  /*3980*/  WARPSYNC.COLLECTIVE R3, `(.L_x_2122) ;  /* 0x0000000003087348 */ /* 0x001fea0003c00000 */
[----:B------:R-:W-:Y:S01]  /*3990*/  NOP ;  /* 0x0000000000007918 */ /* 0x000fe20000000000 */
[----:B0-----:R-:W-:Y:S01]  /*39a0*/  ENDCOLLECTIVE ;  /* 0x000000000000791b */ /* 0x001fe20003800000 */
.L_x_2122:
[----:B------:R-:W0:Y:S04]  /*39b0*/  @P0 LDS R9, [R11] ;  /* 0x000000000b090984 */ /* 0x000e280000000800 */
[----:B------:R-:W1:Y:S04]  /*39c0*/  @P0 LDS R2, [R11+0x8] ;  /* 0x000008000b020984 */ /* 0x000e680000000800 */
[----:B------:R2:W3:Y:S01]  /*39d0*/  @P0 LDS R14, [R11+0x4] ;  /* 0x000004000b0e0984 */ /* 0x0004e20000000800 */
[----:B0-----:R-:W-:Y:S01]  /*39e0*/  @P0 IADD3 R9, R12, R9, RZ ;  /* 0x000000090c090210 */ /* 0x001fe20007ffe0ff */
[----:B-1----:R-:W-:-:S04]  /*39f0*/  @!P1 FADD.FTZ R15, R2, R15 ;  /* 0x0000000f020f9221 */ /* 0x002fc80000010000 */
[----:B--2---:R-:W-:-:S07]  /*3a00*/  @P0 IMAD.MOV.U32 R12, RZ, RZ, R9 ;  /* 0x000000ffff0c0224 */ /* 0x004fce00078e0009 */
[----:B---3--:R-:W-:Y:S05]  /*3a10*/  WARPSYNC.COLLECTIVE R3, `(.L_x_2123) ;  /* 0x0000000003087348 */ /* 0x008fea0003c00000 */
[----:B------:R-:W-:Y:S01]  /*3a20*/  NOP ;  /* 0x0000000000007918 */ /* 0x000fe20000000000 */
[----:B---3--:R-:W-:Y:S01]  /*3a30*/  ENDCOLLECTIVE ;  /* 0x000000000000791b */ /* 0x008fe20003800000 */
.L_x_2123:
        /* <DEDUP_REMOVED lines=9> */
.L_x_2124:
[----:B------:R-:W-:Y:S05]  /*3ad0*/  BRA `(.L_x_2125) ;  /* 0xfffffff000a87947 */ /* 0x000fea000383ffff */
.L_x_2126:
        /* <DEDUP_REMOVED lines=10> */
.L_x_4500:


//--------------------- .text._Z30group_norm_nhwc_bwd_sum_kernelI11Bf16IOFp32WLi168EEv26Group_norm_nhwc_bwd_params --------------------------
	.section	.text._Z30group_norm_nhwc_bwd_sum_kernelI11Bf16IOFp32WLi168EEv26Group_norm_nhwc_bwd_params,"ax",@progbits
	.align	128
        .global         _Z30group_norm_nhwc_bwd_sum_kernelI11Bf16IOFp32WLi168EEv26Group_norm_nhwc_bwd_params
        .type           _Z30group_norm_nhwc_bwd_sum_kernelI11Bf16IOFp32WLi168EEv26Group_norm_nhwc_bwd_params,@function
        .size           _Z30group_norm_nhwc_bwd_sum_kernelI11Bf16IOFp32WLi168EEv26Group_norm_nhwc_bwd_params,(.L_x_4501 - _Z30group_norm_nhwc_bwd_sum_kernelI11Bf16IOFp32WLi168EEv26Group_norm_nhwc_bwd_params)
        .other          _Z30group_norm_nhwc_bwd_sum_kernelI11Bf16IOFp32WLi168EEv26Group_norm_nhwc_bwd_params,@"STO_CUDA_ENTRY STV_DEFAULT"
_Z30group_norm_nhwc_bwd_sum_kernelI11Bf16IOFp32WLi168EEv26Group_norm_nhwc_bwd_params:
.text._Z30group_norm_nhwc_bwd_sum_kernelI11Bf16IOFp32WLi168EEv26Group_norm_nhwc_bwd_params:
        /* <DEDUP_REMOVED lines=13> */
[----:B--2---:R-:W-:-:S07]  /*00d0*/  IMAD R12, R13, UR8, R10 ;  /* 0x000000080d0c7c24 */ /* 0x004fce000f8e020a */
        /* <DEDUP_REMOVED lines=55> */
.L_x_2128:
[----:B------:R-:W-:Y:S05]  /*0450*/  BSYNC B0 ;  /* 0x0000000000007941 */ /* 0x000fea0003800000 */
.L_x_2127:
[----:B-----5:R-:W-:Y:S01]  /*0460*/  FFMA.FTZ R15, -R14, R14, R15 ;  /* 0x0000000e0e0f7223 */ /* 0x020fe2000001010f */
[----:B------:R-:W1:Y:S01]  /*0470*/  S2UR UR4, SR_CTAID.Y ;  /* 0x00000000000479c3 */ /* 0x000e620000002600 */
[----:B------:R-:W-:Y:S01]  /*0480*/  IMAD R2, R3, R6, R10 ;  /* 0x0000000603027224 */ /* 0x000fe200078e020a */
[----:B------:R-:W-:Y:S02]  /*0490*/  CS2R R8, SRZ ;  /* 0x0000000000087805 */ /* 0x000fe4000001ff00 */
[----:B------:R-:W-:Y:S02]  /*04a0*/  FSETP.GTU.FTZ.AND P2, PT, R15, RZ, PT ;  /* 0x000000ff0f00720b */ /* 0x000fe40003f5c000 */
[C---:B------:R-:W-:Y:S02]  /*04b0*/  ISETP.GE.U32.AND P3, PT, R2.reuse, R3, PT ;  /* 0x000000030200720c */ /* 0x040fe40003f66070 */
[----:B0-----:R-:W0:Y:S09]  /*04c0*/  LDC.64 R4, c[0x0][0x290] ;  /* 0x0000a400ff047b82 */ /* 0x001e320000000a00 */
[----:B------:R-:W2:Y:S02]  /*04d0*/  @P2 LDC R18, c[0x0][0x250] ;  /* 0x00009400ff122b82 */ /* 0x000ea40000000800 */
[----:B------:R-:W-:Y:S01]  /*04e0*/  @P3 IMAD.IADD R2, R2, 0x1, -R3 ;  /* 0x0000000102023824 */ /* 0x000fe200078e0a03 */
[----:B------:R-:W-:-:S02]  /*04f0*/  @P3 IADD3 R7, R7, 0x1, RZ ;  /* 0x0000000107073810 */ /* 0x000fc40007ffe0ff */
[----:B------:R-:W-:Y:S01]  /*0500*/  ISETP.NE.U32.AND P3, PT, R3, RZ, PT ;  /* 0x000000ff0300720c */ /* 0x000fe20003f65070 */
        /* <DEDUP_REMOVED lines=8> */
[----:B--2---:R-:W-:Y:S01]  /*0590*/  @P2 FADD.FTZ R18, R15, R18 ;  /* 0x000000120f122221 */ /* 0x004fe20000010000 */
[----:B------:R-:W-:Y:S01]  /*05a0*/  HFMA2.MMA R15, -RZ, RZ, 1.875, 0 ;  /* 0x3f800000ff0f7435 */ /* 0x000fe200000001ff */
[----:B------:R-:W-:Y:S02]  /*05b0*/  SEL R26, R26, R7, !P3 ;  /* 0x000000071a1a7207 */ /* 0x000fe40005800000 */
[----:B------:R-:W-:Y:S02]  /*05c0*/  CS2R R6, SRZ ;  /* 0x0000000000067805 */ /* 0x000fe4000001ff00 */
[----:B------:R-:W-:Y:S01]  /*05d0*/  SEL R11, R11, R4, P1 ;  /* 0x000000040b0b7207 */ /* 0x000fe20000800000 */
[----:B------:R-:W-:-:S03]  /*05e0*/  IMAD.MOV R4, RZ, RZ, -R26 ;  /* 0x000000ffff047224 */ /* 0x000fc600078e0a1a */
[----:B------:R-:W-:Y:S01]  /*05f0*/  ISETP.GE.AND P1, PT, R24, R11, PT ;  /* 0x0000000b1800720c */ /* 0x000fe20003f26270 */
[----:B------:R0:W1:Y:S01]  /*0600*/  @P2 MUFU.RSQ R15, R18 ;  /* 0x00000012000f2308 */ /* 0x0000620000001400 */
[----:B------:R-:W-:Y:S01]  /*0610*/  IMAD R10, R3, R4, R10 ;  /* 0x00000004030a7224 */ /* 0x000fe200078e020a */
[----:B------:R-:W-:-:S10]  /*0620*/  CS2R R4, SRZ ;  /* 0x0000000000047805 */ /* 0x000fd4000001ff00 */
[----:B0-----:R-:W-:Y:S05]  /*0630*/  @P1 BRA `(.L_x_2129) ;  /* 0x0000001c002c1947 */ /* 0x001fea0003800000 */
        /* <DEDUP_REMOVED lines=18> */
[----:B------:R-:W-:Y:S02]  /*0760*/  ISETP.NE.U32.AND P1, PT, R5, 0x1, PT ;  /* 0x000000010500780c */ /* 0x000fe40003f25070 */
[----:B------:R-:W-:-:S11]  /*0770*/  CS2R R4, SRZ ;  /* 0x0000000000047805 */ /* 0x000fd6000001ff00 */
        /* <DEDUP_REMOVED lines=12> */
[----:B------:R0:W3:Y:S01]  /*0840*/  @!P0 LDG.E R4, desc[UR6][R4.64] ;  /* 0x0000000604048981 */ /* 0x0000e2000c1e1900 */
[----:B--2---:R-:W-:-:S04]  /*0850*/  @!P0 IADD3 R6, P1, R7, R8, RZ ;  /* 0x0000000807068210 */ /* 0x004fc80007f3e0ff */
[----:B------:R-:W-:-:S05]  /*0860*/  @!P0 IADD3.X R7, R2, R9, RZ, P1, !PT ;  /* 0x0000000902078210 */ /* 0x000fca0000ffe4ff */
[----:B------:R-:W2:Y:S01]  /*0870*/  @!P0 LDG.E R27, desc[UR6][R6.64] ;  /* 0x00000006061b8981 */ /* 0x000ea2000c1e1900 */
[----:B------:R-:W-:Y:S01]  /*0880*/  PRMT R3, RZ, 0x7610, R3 ;  /* 0x00007610ff037816 */ /* 0x000fe20000000003 */
[----:B------:R-:W-:Y:S01]  /*0890*/  VIADD R24, R24, 0x1 ;  /* 0x0000000118187836 */ /* 0x000fe20000000000 */
[----:B------:R-:W-:Y:S02]  /*08a0*/  PRMT R2, RZ, 0x7610, R2 ;  /* 0x00007610ff027816 */ /* 0x000fe40000000002 */
[----:B0-----:R-:W-:Y:S02]  /*08b0*/  PRMT R5, RZ, 0x7610, R5 ;  /* 0x00007610ff057816 */ /* 0x001fe40000000005 */
[C---:B---3--:R-:W-:Y:S02]  /*08c0*/  @!P0 PRMT R3, R4.reuse, 0x7610, R3 ;  /* 0x0000761004038816 */ /* 0x048fe40000000003 */
[----:B------:R-:W-:Y:S02]  /*08d0*/  @!P0 PRMT R2, R4, 0x7632, R2 ;  /* 0x0000763204028816 */ /* 0x000fe40000000002 */
[----:B------:R-:W-:Y:S01]  /*08e0*/  PRMT R4, RZ, 0x7610, R4 ;  /* 0x00007610ff047816 */ /* 0x000fe20000000004 */
[----:B------:R-:W-:Y:S01]  /*08f0*/  IMAD.U32 R3, R3, 0x10000, RZ ;  /* 0x0001000003037824 */ /* 0x000fe200078e00ff */
[----:B------:R-:W-:-:S03]  /*0900*/  SHF.L.U32 R9, R2, 0x10, RZ ;  /* 0x0000001002097819 */ /* 0x000fc600000006ff */
[----:B------:R-:W-:Y:S01]  /*0910*/  FADD.FTZ R2, -R14, R3 ;  /* 0x000000030e027221 */ /* 0x000fe20000010100 */
[C---:B--2---:R-:W-:Y:S02]  /*0920*/  @!P0 PRMT R5, R27.reuse, 0x7610, R5 ;  /* 0x000076101b058816 */ /* 0x044fe40000000005 */
[----:B------:R-:W-:Y:S01]  /*0930*/  @!P0 PRMT R4, R27, 0x7632, R4 ;  /* 0x000076321b048816 */ /* 0x000fe20000000004 */
[-C--:B-1----:R-:W-:Y:S01]  /*0940*/  FMUL.FTZ R3, R2, R15.reuse ;  /* 0x0000000f02037220 */ /* 0x082fe20000410000 */
[----:B------:R-:W-:Y:S01]  /*0950*/  FADD.FTZ R2, -R14, R9 ;  /* 0x000000090e027221 */ /* 0x000fe20000010100 */
[----:B------:R-:W-:Y:S01]  /*0960*/  IMAD.U32 R5, R5, 0x10000, RZ ;  /* 0x0001000005057824 */ /* 0x000fe200078e00ff */
[----:B------:R-:W-:Y:S01]  /*0970*/  SHF.L.U32 R4, R4, 0x10, RZ ;  /* 0x0000001004047819 */ /* 0x000fe200000006ff */
[----:B------:R-:W-:Y:S01]  /*0980*/  FFMA.FTZ R8, R3, R16, R22 ;  /* 0x0000001003087223 */ /* 0x000fe20000010016 */
[----:B------:R-:W-:-:S03]  /*0990*/  FMUL.FTZ R2, R2, R15 ;  /* 0x0000000f02027220 */ /* 0x000fc60000410000 */
[----:B------:R-:W-:Y:S01]  /*09a0*/  FMUL.FTZ R7, R8, -1.4426950216293334961 ;  /* 0xbfb8aa3b08077820 */ /* 0x000fe20000410000 */
        /* <DEDUP_REMOVED lines=8> */
[----:B0-----:R-:W-:Y:S01]  /*0a30*/  FADD.FTZ R7, -R12, 1 ;  /* 0x3f8000000c077421 */ /* 0x001fe20000010100 */
[----:B------:R-:W-:-:S03]  /*0a40*/  FMUL.FTZ R5, R5, R12 ;  /* 0x0000000c05057220 */ /* 0x000fc60000410000 */
[----:B------:R-:W-:Y:S01]  /*0a50*/  FFMA.FTZ R8, R8, R7, 1 ;  /* 0x3f80000008087423 */ /* 0x000fe20000010007 */
[----:B-1----:R-:W-:Y:S01]  /*0a60*/  FADD.FTZ R13, -R25, 1 ;  /* 0x3f800000190d7421 */ /* 0x002fe20000010100 */
[----:B------:R-:W-:-:S03]  /*0a70*/  FMUL.FTZ R4, R4, R25 ;  /* 0x0000001904047220 */ /* 0x000fc60000410000 */
[----:B------:R-:W-:Y:S01]  /*0a80*/  FFMA.FTZ R13, R6, R13, 1 ;  /* 0x3f800000060d7423 */ /* 0x000fe2000001000d */
[----:B------:R-:W-:-:S03]  /*0a90*/  FMUL.FTZ R6, R5, R8 ;  /* 0x0000000805067220 */ /* 0x000fc60000410000 */
[----:B------:R-:W-:Y:S01]  /*0aa0*/  FMUL.FTZ R13, R4, R13 ;  /* 0x0000000d040d7220 */ /* 0x000fe20000410000 */
[----:B------:R-:W-:Y:S01]  /*0ab0*/  FMUL.FTZ R4, R6, R16 ;  /* 0x0000001006047220 */ /* 0x000fe20000410000 */
[----:B------:R-:W-:Y:S01]  /*0ac0*/  FFMA.FTZ R8, R3, R6, RZ ;  /* 0x0000000603087223 */ /* 0x000fe200000100ff */
[----:B------:R-:W-:Y:S01]  /*0ad0*/  FADD.FTZ R6, RZ, R6 ;  /* 0x00000006ff067221 */ /* 0x000fe20000010000 */
[----:B------:R-:W-:Y:S01]  /*0ae0*/  FMUL.FTZ R7, R13, R17 ;  /* 0x000000110d077220 */ /* 0x000fe20000410000 */
[----:B------:R-:W-:Y:S01]  /*0af0*/  FFMA.FTZ R5, R3, R4, RZ ;  /* 0x0000000403057223 */ /* 0x000fe200000100ff */
[----:B------:R-:W-:Y:S01]  /*0b00*/  FADD.FTZ R4, RZ, R4 ;  /* 0x00000004ff047221 */ /* 0x000fe20000010000 */
[C---:B------:R-:W-:Y:S02]  /*0b10*/  FFMA.FTZ R9, R2.reuse, R13, RZ ;  /* 0x0000000d02097223 */ /* 0x040fe400000100ff */
[----:B------:R-:W-:Y:S01]  /*0b20*/  FFMA.FTZ R5, R2, R7, R5 ;  /* 0x0000000702057223 */ /* 0x000fe20000010005 */
[----:B------:R-:W-:Y:S01]  /*0b30*/  FADD.FTZ R4, R7, R4 ;  /* 0x0000000407047221 */ /* 0x000fe20000010000 */
[----:B------:R-:W-:-:S07]  /*0b40*/  FADD.FTZ R7, RZ, R13 ;  /* 0x0000000dff077221 */ /* 0x000fce0000010000 */
.L_x_2131:
[----:B------:R-:W-:Y:S05]  /*0b50*/  @!P2 BRA `(.L_x_2129) ;  /* 0x0000001400e4a947 */ /* 0x000fea0003800000 */
[----:B------:R-:W-:-:S04]  /*0b60*/  IADD3 R25, R24, 0x1, RZ ;  /* 0x0000000118197810 */ /* 0x000fc80007ffe0ff */
[----:B------:R-:W-:-:S07]  /*0b70*/  SHF.R.S32.HI R27, RZ, 0x1f, R25 ;  /* 0x0000001fff1b7819 */ /* 0x000fce0000011419 */
.L_x_2132:
[----:B------:R-:W0:Y:S01]  /*0b80*/  @!P0 LDC.64 R2, c[0x0][0x288] ;  /* 0x0000a200ff028b82 */ /* 0x000e220000000a00 */
[----:B------:R-:W-:-:S04]  /*0b90*/  @!P0 IADD3 R29, P1, R25, -0x1, RZ ;  /* 0xffffffff191d8810 */ /* 0x000fc80007f3e0ff */
[----:B------:R-:W-:-:S05]  /*0ba0*/  @!P0 IADD3.X R13, R27, -0x1, RZ, P1, !PT ;  /* 0xffffffff1b0d8810 */ /* 0x000fca0000ffe4ff */
[----:B0-----:R-:W-:Y:S01]  /*0bb0*/  @!P0 IMAD R12, R13, R2, RZ ;  /* 0x000000020d0c8224 */ /* 0x001fe200078e02ff */
[----:B------:R-:W-:-:S03]  /*0bc0*/  @!P0 MOV R13, R21 ;  /* 0x00000015000d8202 */ /* 0x000fc60000000f00 */
[----:B------:R-:W-:Y:S02]  /*0bd0*/  @!P0 IMAD R31, R29, R3, R12 ;  /* 0x000000031d1f8224 */ /* 0x000fe400078e020c */
[----:B------:R-:W-:-:S04]  /*0be0*/  @!P0 IMAD.MOV.U32 R12, RZ, RZ, R18 ;  /* 0x000000ffff0c8224 */ /* 0x000fc800078e0012 */
[----:B------:R-:W-:Y:S02]  /*0bf0*/  @!P0 IMAD.WIDE.U32 R12, R29, R2, R12 ;  /* 0x000000021d0c8225 */ /* 0x000fe400078e000c */
[----:B------:R-:W0:Y:S02]  /*0c00*/  @!P0 LDC.64 R2, c[0x0][0x230] ;  /* 0x00008c00ff028b82 */ /* 0x000e240000000a00 */
[----:B------:R-:W-:-:S05]  /*0c10*/  @!P0 IMAD.IADD R13, R13, 0x1, R31 ;  /* 0x000000010d0d8824 */ /* 0x000fca00078e021f */
[C---:B------:R-:W-:Y:S02]  /*0c20*/  @!P0 SHF.L.U64.HI R32, R12.reuse, 0x1, R13 ;  /* 0x000000010c208819 */ /* 0x040fe4000001020d */
[----:B------:R-:W-:-:S04]  /*0c30*/  @!P0 SHF.L.U32 R13, R12, 0x1, RZ ;  /* 0x000000010c0d8819 */ /* 0x000fc800000006ff */
[----:B0-----:R-:W-:-:S05]  /*0c40*/  @!P0 IADD3 R30, P1, R13, R2, RZ ;  /* 0x000000020d1e8210 */ /* 0x001fca0007f3e0ff */
[----:B------:R-:W-:Y:S02]  /*0c50*/  @!P0 IMAD.X R31, R32, 0x1, R3, P1 ;  /* 0x00000001201f8824 */ /* 0x000fe400008e0603 */
[----:B------:R-:W0:Y:S03]  /*0c60*/  @!P0 LDC.64 R2, c[0x0][0x228] ;  /* 0x00008a00ff028b82 */ /* 0x000e260000000a00 */
[----:B------:R2:W3:Y:S01]  /*0c70*/  @!P0 LDG.E R24, desc[UR6][R30.64] ;  /* 0x000000061e188981 */ /* 0x0004e2000c1e1900 */
[----:B0-----:R-:W-:-:S04]  /*0c80*/  @!P0 IADD3 R28, P1, R13, R2, RZ ;  /* 0x000000020d1c8210 */ /* 0x001fc80007f3e0ff */
[----:B------:R-:W-:Y:S02]  /*0c90*/  @!P0 IADD3.X R29, R32, R3, RZ, P1, !PT ;  /* 0x00000003201d8210 */ /* 0x000fe40000ffe4ff */
[----:B------:R-:W0:Y:S03]  /*0ca0*/  @!P0 LDC.64 R2, c[0x0][0x288] ;  /* 0x0000a200ff028b82 */ /* 0x000e260000000a00 */
[----:B------:R4:W5:Y:S01]  /*0cb0*/  @!P0 LDG.E R28, desc[UR6][R28.64] ;  /* 0x000000061c1c8981 */ /* 0x000962000c1e1900 */
[----:B------:R-:W-:Y:S01]  /*0cc0*/  @!P0 MOV R13, R21 ;  /* 0x00000015000d8202 */ /* 0x000fe20000000f00 */
[----:B0-----:R-:W-:-:S04]  /*0cd0*/  @!P0 IMAD R12, R27, R2, RZ ;  /* 0x000000021b0c8224 */ /* 0x001fc800078e02ff */
[----:B------:R-:W-:Y:S02]  /*0ce0*/  @!P0 IMAD R3, R25, R3, R12 ;  /* 0x0000000319038224 */ /* 0x000fe400078e020c */
[----:B------:R-:W-:-:S04]  /*0cf0*/  @!P0 IMAD.MOV.U32 R12, RZ, RZ, R18 ;  /* 0x000000ffff0c8224 */ /* 0x000fc800078e0012 */
[----:B------:R-:W-:-:S04]  /*0d00*/  @!P0 IMAD.WIDE.U32 R12, R25, R2, R12 ;  /* 0x00000002190c8225 */ /* 0x000fc800078e000c */
[----:B------:R-:W-:Y:S01]  /*0d10*/  @!P0 IMAD.IADD R3, R13, 0x1, R3 ;  /* 0x000000010d038824 */ /* 0x000fe200078e0203 */
[----:B--2---:R-:W-:-:S04]  /*0d20*/  @!P0 SHF.L.U32 R31, R12, 0x1, RZ ;  /* 0x000000010c1f8819 */ /* 0x004fc800000006ff */
        /* <DEDUP_REMOVED lines=8> */
[----:B------:R0:W2:Y:S01]  /*0db0*/  @!P0 LDG.E R2, desc[UR6][R2.64] ;  /* 0x0000000602028981 */ /* 0x0000a2000c1e1900 */
[----:B----4-:R-:W-:Y:S02]  /*0dc0*/  PRMT R29, RZ, 0x7610, R29 ;  /* 0x00007610ff1d7816 */ /* 0x010fe4000000001d */
[----:B0-----:R-:W-:Y:S02]  /*0dd0*/  PRMT R3, RZ, 0x7610, R3 ;  /* 0x00007610ff037816 */ /* 0x001fe40000000003 */
[----:B---3--:R-:W-:-:S05]  /*0de0*/  @!P0 PRMT R29, R24, 0x7610, R29 ;  /* 0x00007610181d8816 */ /* 0x008fca000000001d */
[----:B------:R-:W-:-:S04]  /*0df0*/  IMAD.U32 R29, R29, 0x10000, RZ ;  /* 0x000100001d1d7824 */ /* 0x000fc800078e00ff */
[----:B------:R-:W-:-:S04]  /*0e00*/  FADD.FTZ R30, -R14, R29 ;  /* 0x0000001d0e1e7221 */ /* 0x000fc80000010100 */
[----:B-1----:R-:W-:-:S04]  /*0e10*/  FMUL.FTZ R29, R30, R15 ;  /* 0x0000000f1e1d7220 */ /* 0x002fc80000410000 */
[----:B------:R-:W-:-:S04]  /*0e20*/  FFMA.FTZ R30, R29, R16, R22 ;  /* 0x000000101d1e7223 */ /* 0x000fc80000010016 */
[----:B------:R-:W-:-:S06]  /*0e30*/  FMUL.FTZ R13, R30, -1.4426950216293334961 ;  /* 0xbfb8aa3b1e0d7820 */ /* 0x000fcc0000410000 */
[----:B------:R-:W0:Y:S01]  /*0e40*/  MUFU.EX2 R13, R13 ;  /* 0x0000000d000d7308 */ /* 0x000e220000000800 */
[----:B-----5:R-:W-:-:S04]  /*0e50*/  @!P0 PRMT R3, R28, 0x7610, R3 ;  /* 0x000076101c038816 */ /* 0x020fc80000000003 */
[----:B------:R-:W-:Y:S01]  /*0e60*/  SHF.L.U32 R3, R3, 0x10, RZ ;  /* 0x0000001003037819 */ /* 0x000fe200000006ff */
[----:B0-----:R-:W-:-:S04]  /*0e70*/  FADD.FTZ R31, R13, 1 ;  /* 0x3f8000000d1f7421 */ /* 0x001fc80000010000 */
[----:B------:R-:W0:Y:S02]  /*0e80*/  MUFU.RCP R32, R31 ;  /* 0x0000001f00207308 */ /* 0x000e240000001000 */
[----:B0-----:R-:W-:Y:S01]  /*0e90*/  FADD.FTZ R33, -R32, 1 ;  /* 0x3f80000020217421 */ /* 0x001fe20000010100 */
[----:B------:R-:W-:Y:S01]  /*0ea0*/  FMUL.FTZ R3, R3, R32 ;  /* 0x0000002003037220 */ /* 0x000fe20000410000 */
[C---:B------:R-:W-:Y:S01]  /*0eb0*/  VIADD R32, R25.reuse, 0x1 ;  /* 0x0000000119207836 */ /* 0x040fe20000000000 */
[----:B------:R-:W-:Y:S01]  /*0ec0*/  IADD3 R25, P2, R25, 0x2, RZ ;  /* 0x0000000219197810 */ /* 0x000fe20007f5e0ff */
[----:B------:R-:W-:-:S03]  /*0ed0*/  FFMA.FTZ R30, R30, R33, 1 ;  /* 0x3f8000001e1e7423 */ /* 0x000fc60000010021 */
[----:B------:R-:W-:Y:S01]  /*0ee0*/  ISETP.GE.AND P1, PT, R32, R11, PT ;  /* 0x0000000b2000720c */ /* 0x000fe20003f26270 */
[----:B------:R-:W-:Y:S01]  /*0ef0*/  FMUL.FTZ R3, R3, R30 ;  /* 0x0000001e03037220 */ /* 0x000fe20000410000 */
[----:B------:R-:W-:-:S03]  /*0f00*/  IADD3.X R27, RZ, R27, RZ, P2, !PT ;  /* 0x0000001bff1b7210 */ /* 0x000fc600017fe4ff */
[----:B------:R-:W-:Y:S01]  /*0f10*/  FADD.FTZ R6, R3, R6 ;  /* 0x0000000603067221 */ /* 0x000fe20000010000 */
[----:B------:R-:W-:Y:S01]  /*0f20*/  FFMA.FTZ R8, R29, R3, R8 ;  /* 0x000000031d087223 */ /* 0x000fe20000010008 */
[----:B------:R-:W-:Y:S01]  /*0f30*/  FMUL.FTZ R30, R3, R16 ;  /* 0x00000010031e7220 */ /* 0x000fe20000410000 */
[----:B------:R-:W-:-:S03]  /*0f40*/  PRMT R3, RZ, 0x7610, R3 ;  /* 0x00007610ff037816 */ /* 0x000fc60000000003 */
[----:B------:R-:W-:Y:S01]  /*0f50*/  FFMA.FTZ R5, R29, R30, R5 ;  /* 0x0000001e1d057223 */ /* 0x000fe20000010005 */
[----:B------:R-:W-:Y:S01]  /*0f60*/  @!P0 PRMT R3, R24, 0x7632, R3 ;  /* 0x0000763218038816 */ /* 0x000fe20000000003 */
[----:B------:R-:W-:-:S04]  /*0f70*/  FADD.FTZ R4, R30, R4 ;  /* 0x000000041e047221 */ /* 0x000fc80000010000 */
[----:B------:R-:W-:-:S04]  /*0f80*/  IMAD.U32 R3, R3, 0x10000, RZ ;  /* 0x0001000003037824 */ /* 0x000fc800078e00ff */
[--C-:B------:R-:W-:Y:S01]  /*0f90*/  FADD.FTZ R24, -R14, R3.reuse ;  /* 0x000000030e187221 */ /* 0x100fe20000010100 */
[----:B------:R-:W-:-:S03]  /*0fa0*/  PRMT R3, RZ, 0x7610, R3 ;  /* 0x00007610ff037816 */ /* 0x000fc60000000003 */
[----:B------:R-:W-:Y:S01]  /*0fb0*/  FMUL.FTZ R24, R24, R15 ;  /* 0x0000000f18187220 */ /* 0x000fe20000410000 */
[----:B------:R-:W-:-:S03]  /*0fc0*/  @!P0 PRMT R3, R28, 0x7632, R3 ;  /* 0x000076321c038816 */ /* 0x000fc60000000003 */
[----:B------:R-:W-:Y:S01]  /*0fd0*/  FFMA.FTZ R13, R24, R17, R23 ;  /* 0x00000011180d7223 */ /* 0x000fe20000010017 */
[----:B------:R-:W-:-:S03]  /*0fe0*/  SHF.L.U32 R3, R3, 0x10, RZ ;  /* 0x0000001003037819 */ /* 0x000fc600000006ff */
        /* <DEDUP_REMOVED lines=8> */
[----:B------:R-:W-:-:S03]  /*1070*/  PRMT R3, RZ, 0x7610, R3 ;  /* 0x00007610ff037816 */ /* 0x000fc60000000003 */
[----:B------:R-:W-:Y:S01]  /*1080*/  FADD.FTZ R7, R30, R7 ;  /* 0x000000071e077221 */ /* 0x000fe20000010000 */
[----:B--2---:R-:W-:Y:S01]  /*1090*/  @!P0 PRMT R3, R12, 0x7610, R3 ;  /* 0x000076100c038816 */ /* 0x004fe20000000003 */
[----:B------:R-:W-:Y:S01]  /*10a0*/  FFMA.FTZ R9, R24, R30, R9 ;  /* 0x0000001e18097223 */ /* 0x000fe20000010009 */
[----:B------:R-:W-:Y:S01]  /*10b0*/  FMUL.FTZ R30, R30, R17 ;  /* 0x000000111e1e7220 */ /* 0x000fe20000410000 */
[----:B------:R-:W-:Y:S02]  /*10c0*/  PRMT R12, RZ, 0x7610, R12 ;  /* 0x00007610ff0c7816 */ /* 0x000fe4000000000c */
[----:B------:R-:W-:Y:S02]  /*10d0*/  IMAD.U32 R3, R3, 0x10000, RZ ;  /* 0x0001000003037824 */ /* 0x000fe400078e00ff */
[----:B------:R-:W-:Y:S01]  /*10e0*/  FFMA.FTZ R5, R24, R30, R5 ;  /* 0x0000001e18057223 */ /* 0x000fe20000010005 */
[----:B------:R-:W-:Y:S01]  /*10f0*/  FADD.FTZ R4, R30, R4 ;  /* 0x000000041e047221 */ /* 0x000fe20000010000 */
[----:B------:R-:W-:Y:S01]  /*1100*/  @!P0 PRMT R12, R2, 0x7610, R12 ;  /* 0x00007610020c8816 */ /* 0x000fe2000000000c */
[----:B------:R-:W-:Y:S01]  /*1110*/  FADD.FTZ R28, -R14, R3 ;  /* 0x000000030e1c7221 */ /* 0x000fe20000010100 */
[----:B------:R-:W-:-:S02]  /*1120*/  PRMT R2, RZ, 0x7610, R2 ;  /* 0x00007610ff027816 */ /* 0x000fc40000000002 */
[----:B------:R-:W-:Y:S01]  /*1130*/  SHF.L.U32 R13, R12, 0x10, RZ ;  /* 0x000000100c0d7819 */ /* 0x000fe200000006ff */
[----:B------:R-:W-:Y:S01]  /*1140*/  FMUL.FTZ R3, R28, R15 ;  /* 0x0000000f1c037220 */ /* 0x000fe20000410000 */
[----:B------:R-:W-:-:S03]  /*1150*/  @!P0 PRMT R2, R12, 0x7632, R2 ;  /* 0x000076320c028816 */ /* 0x000fc60000000002 */
        /* <DEDUP_REMOVED lines=8> */
[----:B------:R-:W-:-:S03]  /*11e0*/  IMAD.U32 R29, R2, 0x10000, RZ ;  /* 0x00010000021d7824 */ /* 0x000fc600078e00ff */
[----:B------:R-:W-:Y:S01]  /*11f0*/  FMUL.FTZ R31, R13, R24 ;  /* 0x000000180d1f7220 */ /* 0x000fe20000410000 */
[----:B------:R-:W-:-:S03]  /*1200*/  PRMT R13, RZ, 0x7610, R13 ;  /* 0x00007610ff0d7816 */ /* 0x000fc6000000000d */
[----:B------:R-:W-:Y:S01]  /*1210*/  FMUL.FTZ R12, R31, R16 ;  /* 0x000000101f0c7220 */ /* 0x000fe20000410000 */
[----:B------:R-:W-:Y:S01]  /*1220*/  @!P0 PRMT R13, R2, 0x7632, R13 ;  /* 0x00007632020d8816 */ /* 0x000fe2000000000d */
[----:B------:R-:W-:Y:S01]  /*1230*/  FADD.FTZ R2, -R14, R29 ;  /* 0x0000001d0e027221 */ /* 0x000fe20000010100 */
[C---:B------:R-:W-:Y:S01]  /*1240*/  FFMA.FTZ R8, R3.reuse, R31, R8 ;  /* 0x0000001f03087223 */ /* 0x040fe20000010008 */
[----:B------:R-:W-:Y:S01]  /*1250*/  FFMA.FTZ R5, R3, R12, R5 ;  /* 0x0000000c03057223 */ /* 0x000fe20000010005 */
[----:B------:R-:W-:Y:S01]  /*1260*/  SHF.L.U32 R13, R13, 0x10, RZ ;  /* 0x000000100d0d7819 */ /* 0x000fe200000006ff */
[----:B------:R-:W-:Y:S01]  /*1270*/  FMUL.FTZ R2, R2, R15 ;  /* 0x0000000f02027220 */ /* 0x000fe20000410000 */
[----:B------:R-:W-:-:S03]  /*1280*/  FADD.FTZ R6, R6, R31 ;  /* 0x0000001f06067221 */ /* 0x000fc60000010000 */
        /* <DEDUP_REMOVED lines=8> */
[----:B------:R-:W-:-:S03]  /*1310*/  FADD.FTZ R3, R4, R12 ;  /* 0x0000000c04037221 */ /* 0x000fc60000010000 */
[----:B------:R-:W-:-:S04]  /*1320*/  FMUL.FTZ R30, R13, R30 ;  /* 0x0000001e0d1e7220 */ /* 0x000fc80000410000 */
[----:B------:R-:W-:Y:S01]  /*1330*/  FMUL.FTZ R4, R30, R17 ;  /* 0x000000111e047220 */ /* 0x000fe20000410000 */
[----:B------:R-:W-:Y:S01]  /*1340*/  FADD.FTZ R7, R7, R30 ;  /* 0x0000001e07077221 */ /* 0x000fe20000010000 */
[C---:B------:R-:W-:Y:S02]  /*1350*/  FFMA.FTZ R9, R2.reuse, R30, R9 ;  /* 0x0000001e02097223 */ /* 0x040fe40000010009 */
[----:B------:R-:W-:Y:S01]  /*1360*/  FFMA.FTZ R5, R2, R4, R5 ;  /* 0x0000000402057223 */ /* 0x000fe20000010005 */
[----:B------:R-:W-:Y:S01]  /*1370*/  FADD.FTZ R4, R4, R3 ;  /* 0x0000000304047221 */ /* 0x000fe20000010000 */
[----:B------:R-:W-:Y:S06]  /*1380*/  @!P1 BRA `(.L_x_2132) ;  /* 0xfffffff400fc9947 */ /* 0x000fec000383ffff */
[----:B------:R-:W-:Y:S05]  /*1390*/  BRA `(.L_x_2129) ;  /* 0x0000000c00d47947 */ /* 0x000fea0003800000 */
.L_x_2130:
[----:B------:R-:W-:Y:S02]  /*13a0*/  LOP3.LUT P1, R27, R5, 0x3, RZ, 0xc0, !PT ;  /* 0x00000003051b7812 */ /* 0x000fe4000782c0ff */
[----:B------:R-:W-:Y:S02]  /*13b0*/  CS2R R4, SRZ ;  /* 0x0000000000047805 */ /* 0x000fe4000001ff00 */
[----:B------:R-:W-:Y:S02]  /*13c0*/  LOP3.LUT R28, RZ, R11, RZ, 0x33, !PT ;  /* 0x0000000bff1c7212 */ /* 0x000fe400078e33ff */
[----:B------:R-:W-:-:S03]  /*13d0*/  CS2R R8, SRZ ;  /* 0x0000000000087805 */ /* 0x000fc6000001ff00 */
[----:B------:R-:W-:Y:S01]  /*13e0*/  IMAD.IADD R28, R7, 0x1, -R28 ;  /* 0x00000001071c7824 */ /* 0x000fe200078e0a1c */
[----:B------:R-:W-:-:S03]  /*13f0*/  CS2R R6, SRZ ;  /* 0x0000000000067805 */ /* 0x000fc6000001ff00 */
[----:B------:R-:W-:Y:S05]  /*1400*/  @!P1 BRA `(.L_x_2133) ;  /* 0x0000000000c89947 */ /* 0x000fea0003800000 */
[----:B------:R-:W-:-:S11]  /*1410*/  HFMA2.MMA R4, -RZ, RZ, 0, 0 ;  /* 0x00000000ff047435 */ /* 0x000fd600000001ff */
.L_x_2134:
[----:B------:R-:W0:Y:S01]  /*1420*/  @!P0 LDC.64 R22, c[0x0][0x288] ;  /* 0x0000a200ff168b82 */ /* 0x000e220000000a00 */
[----:B------:R-:W-:Y:S01]  /*1430*/  @!P0 MOV R25, R21 ;  /* 0x0000001500198202 */ /* 0x000fe20000000f00 */
[----:B0-----:R-:W-:-:S04]  /*1440*/  @!P0 IMAD R24, R3, R22, RZ ;  /* 0x0000001603188224 */ /* 0x001fc800078e02ff */
[----:B------:R-:W-:Y:S02]  /*1450*/  @!P0 IMAD R23, R2, R23, R24 ;  /* 0x0000001702178224 */ /* 0x000fe400078e0218 */
[----:B------:R-:W-:-:S04]  /*1460*/  @!P0 IMAD.MOV.U32 R24, RZ, RZ, R18 ;  /* 0x000000ffff188224 */ /* 0x000fc800078e0012 */
[----:B------:R-:W-:-:S04]  /*1470*/  @!P0 IMAD.WIDE.U32 R24, R2, R22, R24 ;  /* 0x0000001602188225 */ /* 0x000fc800078e0018 */
[----:B------:R-:W-:Y:S01]  /*1480*/  @!P0 IMAD.IADD R23, R25, 0x1, R23 ;  /* 0x0000000119178824 */ /* 0x000fe200078e0217 */
[----:B------:R-:W-:-:S04]  /*1490*/  @!P0 SHF.L.U32 R29, R24, 0x1, RZ ;  /* 0x00000001181d8819 */ /* 0x000fc800000006ff */
[----:B------:R-:W-:Y:S02]  /*14a0*/  @!P0 SHF.L.U64.HI R30, R24, 0x1, R23 ;  /* 0x00000001181e8819 */ /* 0x000fe40000010217 */
[----:B------:R-:W0:Y:S08]  /*14b0*/  @!P0 LDC.64 R22, c[0x0][0x230] ;  /* 0x00008c00ff168b82 */ /* 0x000e300000000a00 */
[----:B------:R-:W2:Y:S01]  /*14c0*/  @!P0 LDC.64 R24, c[0x0][0x228] ;  /* 0x00008a00ff188b82 */ /* 0x000ea20000000a00 */
[----:B0-----:R-:W-:-:S05]  /*14d0*/  @!P0 IADD3 R22, P1, R29, R22, RZ ;  /* 0x000000161d168210 */ /* 0x001fca0007f3e0ff */
[----:B------:R-:W-:Y:S01]  /*14e0*/  @!P0 IMAD.X R23, R30, 0x1, R23, P1 ;  /* 0x000000011e178824 */ /* 0x000fe200008e0617 */
[----:B--2---:R-:W-:-:S04]  /*14f0*/  @!P0 IADD3 R24, P1, R29, R24, RZ ;  /* 0x000000181d188210 */ /* 0x004fc80007f3e0ff */
[----:B------:R-:W2:Y:S01]  /*1500*/  @!P0 LDG.E R22, desc[UR6][R22.64] ;  /* 0x0000000616168981 */ /* 0x000ea2000c1e1900 */
[----:B------:R-:W-:-:S05]  /*1510*/  @!P0 IADD3.X R25, R30, R25, RZ, P1, !PT ;  /* 0x000000191e198210 */ /* 0x000fca0000ffe4ff */
[----:B------:R-:W3:Y:S01]  /*1520*/  @!P0 LDG.E R24, desc[UR6][R24.64] ;  /* 0x0000000618188981 */ /* 0x000ee2000c1e1900 */
[----:B------:R-:W-:Y:S02]  /*1530*/  PRMT R30, RZ, 0x7610, R30 ;  /* 0x00007610ff1e7816 */ /* 0x000fe4000000001e */
[----:B------:R-:W-:Y:S02]  /*1540*/  PRMT R29, RZ, 0x7610, R29 ;  /* 0x00007610ff1d7816 */ /* 0x000fe4000000001d */
[----:B------:R-:W-:Y:S02]  /*1550*/  IADD3 R27, R27, -0x1, RZ ;  /* 0xffffffff1b1b7810 */ /* 0x000fe40007ffe0ff */
[----:B------:R-:W-:Y:S02]  /*1560*/  IADD3 R2, P2, R2, 0x1, RZ ;  /* 0x0000000102027810 */ /* 0x000fe40007f5e0ff */
[----:B------:R-:W-:Y:S02]  /*1570*/  ISETP.NE.AND P1, PT, R27, RZ, PT ;  /* 0x000000ff1b00720c */ /* 0x000fe40003f25270 */
[----:B------:R-:W-:-:S02]  /*1580*/  IADD3.X R3, RZ, R3, RZ, P2, !PT ;  /* 0x00000003ff037210 */ /* 0x000fc400017fe4ff */
[C---:B--2---:R-:W-:Y:S02]  /*1590*/  @!P0 PRMT R30, R22.reuse, 0x7610, R30 ;  /* 0x00007610161e8816 */ /* 0x044fe4000000001e */
[----:B------:R-:W-:Y:S02]  /*15a0*/  @!P0 PRMT R29, R22, 0x7632, R29 ;  /* 0x00007632161d8816 */ /* 0x000fe4000000001d */
[----:B------:R-:W-:Y:S01]  /*15b0*/  PRMT R22, RZ, 0x7610, R22 ;  /* 0x00007610ff167816 */ /* 0x000fe20000000016 */
[----:B------:R-:W-:Y:S01]  /*15c0*/  IMAD.U32 R31, R30, 0x10000, RZ ;  /* 0x000100001e1f7824 */ /* 0x000fe200078e00ff */
[----:B------:R-:W-:Y:S02]  /*15d0*/  PRMT R30, RZ, 0x7610, R30 ;  /* 0x00007610ff1e7816 */ /* 0x000fe4000000001e */
[----:B---3--:R-:W-:Y:S01]  /*15e0*/  @!P0 PRMT R22, R24, 0x7632, R22 ;  /* 0x0000763218168816 */ /* 0x008fe20000000016 */
[----:B------:R-:W-:Y:S01]  /*15f0*/  FADD.FTZ R32, -R14, R31 ;  /* 0x0000001f0e207221 */ /* 0x000fe20000010100 */
[----:B------:R-:W-:-:S02]  /*1600*/  @!P0 PRMT R30, R24, 0x7610, R30 ;  /* 0x00007610181e8816 */ /* 0x000fc4000000001e */
[----:B------:R-:W-:Y:S01]  /*1610*/  SHF.L.U32 R29, R29, 0x10, RZ ;  /* 0x000000101d1d7819 */ /* 0x000fe200000006ff */
[----:B-1----:R-:W-:Y:S01]  /*1620*/  FMUL.FTZ R32, R32, R15 ;  /* 0x0000000f20207220 */ /* 0x002fe20000410000 */
[----:B------:R-:W-:Y:S01]  /*1630*/  SHF.L.U32 R23, R30, 0x10, RZ ;  /* 0x000000101e177819 */ /* 0x000fe200000006ff */
[----:B------:R-:W-:-:S04]  /*1640*/  IMAD.U32 R22, R22, 0x10000, RZ ;  /* 0x0001000016167824 */ /* 0x000fc800078e00ff */
[C---:B------:R-:W-:Y:S01]  /*1650*/  FADD.FTZ R6, R23.reuse, R6 ;  /* 0x0000000617067221 */ /* 0x040fe20000010000 */
[C---:B------:R-:W-:Y:S01]  /*1660*/  FFMA.FTZ R8, R23.reuse, R32, R8 ;  /* 0x0000002017087223 */ /* 0x040fe20000010008 */
[----:B------:R-:W-:Y:S01]  /*1670*/  FMUL.FTZ R23, R23, R16 ;  /* 0x0000001017177220 */ /* 0x000fe20000410000 */
[----:B------:R-:W-:-:S03]  /*1680*/  FADD.FTZ R7, R22, R7 ;  /* 0x0000000716077221 */ /* 0x000fc60000010000 */
[----:B------:R-:W-:Y:S01]  /*1690*/  FADD.FTZ R24, R23, R4 ;  /* 0x0000000417187221 */ /* 0x000fe20000010000 */
[----:B------:R-:W-:Y:S01]  /*16a0*/  FADD.FTZ R4, -R14, R29 ;  /* 0x0000001d0e047221 */ /* 0x000fe20000010100 */
[----:B------:R-:W-:Y:S01]  /*16b0*/  FFMA.FTZ R5, R32, R23, R5 ;  /* 0x0000001720057223 */ /* 0x000fe20000010005 */
[----:B------:R-:W-:Y:S02]  /*16c0*/  FMUL.FTZ R23, R22, R17 ;  /* 0x0000001116177220 */ /* 0x000fe40000410000 */
[----:B------:R-:W-:-:S04]  /*16d0*/  FMUL.FTZ R4, R4, R15 ;  /* 0x0000000f04047220 */ /* 0x000fc80000410000 */
[----:B------:R-:W-:Y:S01]  /*16e0*/  FFMA.FTZ R9, R22, R4, R9 ;  /* 0x0000000416097223 */ /* 0x000fe20000010009 */
[----:B------:R-:W-:Y:S01]  /*16f0*/  FFMA.FTZ R5, R4, R23, R5 ;  /* 0x0000001704057223 */ /* 0x000fe20000010005 */
[----:B------:R-:W-:Y:S01]  /*1700*/  FADD.FTZ R4, R23, R24 ;  /* 0x0000001817047221 */ /* 0x000fe20000010000 */
[----:B------:R-:W-:Y:S06]  /*1710*/  @P1 BRA `(.L_x_2134) ;  /* 0xfffffffc00401947 */ /* 0x000fec000383ffff */
[----:B------:R-:W-:-:S07]  /*1720*/  IMAD.MOV.U32 R24, RZ, RZ, R2 ;  /* 0x000000ffff187224 */ /* 0x000fce00078e0002 */
.L_x_2133:
[----:B------:R-:W-:-:S13]  /*1730*/  ISETP.GE.U32.AND P0, PT, R28, 0x3, PT ;  /* 0x000000031c00780c */ /* 0x000fda0003f06070 */
[----:B------:R-:W-:Y:S05]  /*1740*/  @!P0 BRA `(.L_x_2129) ;  /* 0x0000000800e88947 */ /* 0x000fea0003800000 */
[----:B------:R-:W-:Y:S01]  /*1750*/  ULDC.64 UR4, c[0x0][0x288] ;  /* 0x0000a20000047ab9 */ /* 0x000fe20000000a00 */
[----:B------:R-:W-:Y:S02]  /*1760*/  SHF.R.S32.HI R25, RZ, 0x1f, R24 ;  /* 0x0000001fff197819 */ /* 0x000fe40000011418 */
[----:B------:R-:W-:-:S04]  /*1770*/  ISETP.GE.U32.AND P0, PT, R12, UR4, PT ;  /* 0x000000040c007c0c */ /* 0x000fc8000bf06070 */
[----:B------:R-:W-:-:S13]  /*1780*/  ISETP.GE.AND.EX P0, PT, R13, UR5, PT, P0 ;  /* 0x000000050d007c0c */ /* 0x000fda000bf06300 */
.L_x_2135:
[----:B------:R-:W0:Y:S01]  /*1790*/  @!P0 LDC.64 R12, c[0x0][0x288] ;  /* 0x0000a200ff0c8b82 */ /* 0x000e220000000a00 */
[----:B------:R-:W-:-:S07]  /*17a0*/  @!P0 MOV R23, R21 ;  /* 0x0000001500178202 */ /* 0x000fce0000000f00 */
[----:B------:R-:W2:Y:S01]  /*17b0*/  @!P0 LDC.64 R2, c[0x0][0x230] ;  /* 0x00008c00ff028b82 */ /* 0x000ea20000000a00 */
[----:B0-----:R-:W-:-:S04]  /*17c0*/  @!P0 IMAD R22, R25, R12, RZ ;  /* 0x0000000c19168224 */ /* 0x001fc800078e02ff */
[----:B------:R-:W-:Y:S01]  /*17d0*/  @!P0 IMAD R27, R24, R13, R22 ;  /* 0x0000000d181b8224 */ /* 0x000fe200078e0216 */
[----:B------:R-:W-:-:S05]  /*17e0*/  @!P0 MOV R22, R18 ;  /* 0x0000001200168202 */ /* 0x000fca0000000f00 */
[----:B------:R-:W-:Y:S02]  /*17f0*/  @!P0 IMAD.WIDE.U32 R22, R24, R12, R22 ;  /* 0x0000000c18168225 */ /* 0x000fe400078e0016 */
[----:B------:R-:W0:Y:S02]  /*1800*/  @!P0 LDC.64 R12, c[0x0][0x228] ;  /* 0x00008a00ff0c8b82 */ /* 0x000e240000000a00 */
[----:B------:R-:W-:-:S05]  /*1810*/  @!P0 IMAD.IADD R23, R23, 0x1, R27 ;  /* 0x0000000117178824 */ /* 0x000fca00078e021b */
[C---:B------:R-:W-:Y:S02]  /*1820*/  @!P0 SHF.L.U64.HI R28, R22.reuse, 0x1, R23 ;  /* 0x00000001161c8819 */ /* 0x040fe40000010217 */
[----:B------:R-:W-:-:S04]  /*1830*/  @!P0 SHF.L.U32 R23, R22, 0x1, RZ ;  /* 0x0000000116178819 */ /* 0x000fc800000006ff */
[----:B--2---:R-:W-:-:S04]  /*1840*/  @!P0 IADD3 R2, P1, R23, R2, RZ ;  /* 0x0000000217028210 */ /* 0x004fc80007f3e0ff */
[----:B------:R-:W-:-:S05]  /*1850*/  @!P0 IADD3.X R3, R28, R3, RZ, P1, !PT ;  /* 0x000000031c038210 */ /* 0x000fca0000ffe4ff */
[----:B------:R-:W2:Y:S01]  /*1860*/  @!P0 LDG.E R2, desc[UR6][R2.64] ;  /* 0x0000000602028981 */ /* 0x000ea2000c1e1900 */
[----:B0-----:R-:W-:-:S05]  /*1870*/  @!P0 IADD3 R12, P1, R23, R12, RZ ;  /* 0x0000000c170c8210 */ /* 0x001fca0007f3e0ff */
[----:B------:R-:W-:-:S05]  /*1880*/  @!P0 IMAD.X R13, R28, 0x1, R13, P1 ;  /* 0x000000011c0d8824 */ /* 0x000fca00008e060d */
[----:B------:R-:W3:Y:S01]  /*1890*/  @!P0 LDG.E R12, desc[UR6][R12.64] ;  /* 0x000000060c0c8981 */ /* 0x000ee2000c1e1900 */
[----:B------:R-:W-:Y:S02]  /*18a0*/  PRMT R22, RZ, 0x7610, R22 ;  /* 0x00007610ff167816 */ /* 0x000fe40000000016 */
[----:B------:R-:W-:Y:S02]  /*18b0*/  PRMT R23, RZ, 0x7610, R23 ;  /* 0x00007610ff177816 */ /* 0x000fe40000000017 */
[----:B------:R-:W-:Y:S02]  /*18c0*/  PRMT R27, RZ, 0x7610, R27 ;  /* 0x00007610ff1b7816 */ /* 0x000fe4000000001b */
[C---:B--2---:R-:W-:Y:S02]  /*18d0*/  @!P0 PRMT R22, R2.reuse, 0x7610, R22 ;  /* 0x0000761002168816 */ /* 0x044fe40000000016 */
[----:B------:R-:W-:Y:S02]  /*18e0*/  @!P0 PRMT R23, R2, 0x7632, R23 ;  /* 0x0000763202178816 */ /* 0x000fe40000000017 */
[----:B------:R-:W-:Y:S01]  /*18f0*/  SHF.L.U32 R29, R22, 0x10, RZ ;  /* 0x00000010161d7819 */ /* 0x000fe200000006ff */
[----:B------:R-:W0:Y:S01]  /*1900*/  @!P0 LDC.64 R2, c[0x0][0x288] ;  /* 0x0000a200ff028b82 */ /* 0x000e220000000a00 */
[----:B---3--:R-:W-:-:S03]  /*1910*/  @!P0 PRMT R27, R12, 0x7610, R27 ;  /* 0x000076100c1b8816 */ /* 0x008fc6000000001b */
[----:B------:R-:W-:Y:S01]  /*1920*/  FADD.FTZ R28, -R14, R29 ;  /* 0x0000001d0e1c7221 */ /* 0x000fe20000010100 */
[----:B------:R-:W-:-:S03]  /*1930*/  SHF.L.U32 R27, R27, 0x10, RZ ;  /* 0x000000101b1b7819 */ /* 0x000fc600000006ff */
[----:B-1----:R-:W-:Y:S01]  /*1940*/  FMUL.FTZ R28, R28, R15 ;  /* 0x0000000f1c1c7220 */ /* 0x002fe20000410000 */
[----:B------:R-:W-:Y:S01]  /*1950*/  PRMT R22, RZ, 0x7610, R22 ;  /* 0x00007610ff167816 */ /* 0x000fe20000000016 */
[----:B------:R-:W-:Y:S02]  /*1960*/  IMAD.U32 R23, R23, 0x10000, RZ ;  /* 0x0001000017177824 */ /* 0x000fe400078e00ff */
[----:B------:R-:W-:Y:S01]  /*1970*/  FMUL.FTZ R13, R27, R16 ;  /* 0x000000101b0d7220 */ /* 0x000fe20000410000 */
[----:B------:R-:W-:-:S03]  /*1980*/  @!P0 PRMT R22, R12, 0x7632, R22 ;  /* 0x000076320c168816 */ /* 0x000fc60000000016 */
[----:B------:R-:W-:Y:S01]  /*1990*/  FFMA.FTZ R12, R28, R13, R5 ;  /* 0x0000000d1c0c7223 */ /* 0x000fe20000010005 */
[----:B------:R-:W-:Y:S01]  /*19a0*/  FADD.FTZ R13, R13, R4 ;  /* 0x000000040d0d7221 */ /* 0x000fe20000010000 */
[----:B------:R-:W-:Y:S01]  /*19b0*/  FADD.FTZ R4, -R14, R23 ;  /* 0x000000170e047221 */ /* 0x000fe20000010100 */
[----:B------:R-:W-:Y:S01]  /*19c0*/  @!P0 IADD3 R23, P1, R24, 0x1, RZ ;  /* 0x0000000118178810 */ /* 0x000fe20007f3e0ff */
[C---:B------:R-:W-:Y:S01]  /*19d0*/  FADD.FTZ R6, R27.reuse, R6 ;  /* 0x000000061b067221 */ /* 0x040fe20000010000 */
[----:B------:R-:W-:Y:S01]  /*19e0*/  SHF.L.U32 R22, R22, 0x10, RZ ;  /* 0x0000001016167819 */ /* 0x000fe200000006ff */
[----:B------:R-:W-:Y:S01]  /*19f0*/  FFMA.FTZ R8, R27, R28, R8 ;  /* 0x0000001c1b087223 */ /* 0x000fe20000010008 */
[----:B------:R-:W-:Y:S01]  /*1a00*/  FMUL.FTZ R5, R4, R15 ;  /* 0x0000000f04057220 */ /* 0x000fe20000410000 */
[----:B------:R-:W-:Y:S02]  /*1a10*/  @!P0 IADD3.X R27, RZ, R25, RZ, P1, !PT ;  /* 0x00000019ff1b8210 */ /* 0x000fe40000ffe4ff */
[C---:B------:R-:W-:Y:S01]  /*1a20*/  FADD.FTZ R7, R22.reuse, R7 ;  /* 0x0000000716077221 */ /* 0x040fe20000010000 */
[C---:B------:R-:W-:Y:S01]  /*1a30*/  FFMA.FTZ R9, R22.reuse, R5, R9 ;  /* 0x0000000516097223 */ /* 0x040fe20000010009 */
        /* <DEDUP_REMOVED lines=8> */
[----:B------:R-:W-:Y:S01]  /*1ac0*/  @!P0 IADD3 R3, R3, R27, RZ ;  /* 0x0000001b03038210 */ /* 0x000fe20007ffe0ff */
[----:B------:R-:W-:-:S03]  /*1ad0*/  @!P0 IMAD.SHL.U32 R23, R2, 0x2, RZ ;  /* 0x0000000202178824 */ /* 0x000fc600078e00ff */
[----:B------:R-:W-:Y:S02]  /*1ae0*/  @!P0 SHF.L.U64.HI R28, R2, 0x1, R3 ;  /* 0x00000001021c8819 */ /* 0x000fe40000010203 */
[----:B------:R-:W1:Y:S01]  /*1af0*/  @!P0 LDC.64 R2, c[0x0][0x228] ;  /* 0x00008a00ff028b82 */ /* 0x000e620000000a00 */
[----:B0-----:R-:W-:-:S04]  /*1b00*/  @!P0 IADD3 R4, P1, R23, R4, RZ ;  /* 0x0000000417048210 */ /* 0x001fc80007f3e0ff */
[----:B------:R-:W-:Y:S02]  /*1b10*/  @!P0 IADD3.X R5, R28, R5, RZ, P1, !PT ;  /* 0x000000051c058210 */ /* 0x000fe40000ffe4ff */
[----:B-1----:R-:W-:-:S03]  /*1b20*/  @!P0 IADD3 R2, P1, R23, R2, RZ ;  /* 0x0000000217028210 */ /* 0x002fc60007f3e0ff */
[----:B------:R-:W2:Y:S01]  /*1b30*/  @!P0 LDG.E R4, desc[UR6][R4.64] ;  /* 0x0000000604048981 */ /* 0x000ea2000c1e1900 */
[----:B------:R-:W-:-:S05]  /*1b40*/  @!P0 IADD3.X R3, R28, R3, RZ, P1, !PT ;  /* 0x000000031c038210 */ /* 0x000fca0000ffe4ff */
[----:B------:R-:W3:Y:S01]  /*1b50*/  @!P0 LDG.E R2, desc[UR6][R2.64] ;  /* 0x0000000602028981 */ /* 0x000ee2000c1e1900 */
[----:B------:R-:W-:Y:S01]  /*1b60*/  PRMT R23, RZ, 0x7610, R23 ;  /* 0x00007610ff177816 */ /* 0x000fe20000000017 */
[----:B------:R-:W-:Y:S01]  /*1b70*/  FADD.FTZ R28, R22, R13 ;  /* 0x0000000d161c7221 */ /* 0x000fe20000010000 */
[----:B------:R-:W-:Y:S02]  /*1b80*/  PRMT R27, RZ, 0x7610, R27 ;  /* 0x00007610ff1b7816 */ /* 0x000fe4000000001b */
[----:B------:R-:W-:Y:S02]  /*1b90*/  PRMT R22, RZ, 0x7610, R22 ;  /* 0x00007610ff167816 */ /* 0x000fe40000000016 */
[----:B------:R-:W-:Y:S02]  /*1ba0*/  PRMT R13, RZ, 0x7610, R13 ;  /* 0x00007610ff0d7816 */ /* 0x000fe4000000000d */
[C---:B--2---:R-:W-:Y:S02]  /*1bb0*/  @!P0 PRMT R23, R4.reuse, 0x7610, R23 ;  /* 0x0000761004178816 */ /* 0x044fe40000000017 */
[----:B------:R-:W-:-:S03]  /*1bc0*/  @!P0 PRMT R13, R4, 0x7632, R13 ;  /* 0x00007632040d8816 */ /* 0x000fc6000000000d */
[----:B------:R-:W-:Y:S01]  /*1bd0*/  IMAD.U32 R23, R23, 0x10000, RZ ;  /* 0x0001000017177824 */ /* 0x000fe200078e00ff */
[C---:B---3--:R-:W-:Y:S02]  /*1be0*/  @!P0 PRMT R27, R2.reuse, 0x7610, R27 ;  /* 0x00007610021b8816 */ /* 0x048fe4000000001b */
[----:B------:R-:W-:Y:S01]  /*1bf0*/  @!P0 PRMT R22, R2, 0x7632, R22 ;  /* 0x0000763202168816 */ /* 0x000fe20000000016 */
[----:B------:R-:W-:Y:S01]  /*1c00*/  FADD.FTZ R4, -R14, R23 ;  /* 0x000000170e047221 */ /* 0x000fe20000010100 */
[----:B------:R-:W0:Y:S01]  /*1c10*/  @!P0 LDC.64 R2, c[0x0][0x288] ;  /* 0x0000a200ff028b82 */ /* 0x000e220000000a00 */
[----:B------:R-:W-:Y:S02]  /*1c20*/  SHF.L.U32 R27, R27, 0x10, RZ ;  /* 0x000000101b1b7819 */ /* 0x000fe400000006ff */
[----:B------:R-:W-:Y:S01]  /*1c30*/  FMUL.FTZ R23, R4, R15 ;  /* 0x0000000f04177220 */ /* 0x000fe20000410000 */
[----:B------:R-:W-:Y:S02]  /*1c40*/  SHF.L.U32 R5, R13, 0x10, RZ ;  /* 0x000000100d057819 */ /* 0x000fe400000006ff */
[----:B------:R-:W-:Y:S01]  /*1c50*/  FADD.FTZ R6, R6, R27 ;  /* 0x0000001b06067221 */ /* 0x000fe20000010000 */
[C---:B------:R-:W-:Y:S01]  /*1c60*/  FFMA.FTZ R8, R27.reuse, R23, R8 ;  /* 0x000000171b087223 */ /* 0x040fe20000010008 */
[----:B------:R-:W-:Y:S01]  /*1c70*/  FMUL.FTZ R27, R27, R16 ;  /* 0x000000101b1b7220 */ /* 0x000fe20000410000 */
[----:B------:R-:W-:-:S03]  /*1c80*/  FADD.FTZ R4, -R14, R5 ;  /* 0x000000050e047221 */ /* 0x000fc60000010100 */
[----:B------:R-:W-:Y:S01]  /*1c90*/  FFMA.FTZ R12, R23, R27, R12 ;  /* 0x0000001b170c7223 */ /* 0x000fe2000001000c */
[----:B------:R-:W-:Y:S01]  /*1ca0*/  @!P0 IADD3 R23, P1, R24, 0x2, RZ ;  /* 0x0000000218178810 */ /* 0x000fe20007f3e0ff */
[----:B------:R-:W-:Y:S01]  /*1cb0*/  FADD.FTZ R13, R28, R27 ;  /* 0x0000001b1c0d7221 */ /* 0x000fe20000010000 */
[----:B------:R-:W-:Y:S02]  /*1cc0*/  IMAD.U32 R22, R22, 0x10000, RZ ;  /* 0x0001000016167824 */ /* 0x000fe400078e00ff */
[----:B------:R-:W-:Y:S01]  /*1cd0*/  FMUL.FTZ R5, R4, R15 ;  /* 0x0000000f04057220 */ /* 0x000fe20000410000 */
[----:B------:R-:W-:Y:S01]  /*1ce0*/  @!P0 IADD3.X R27, RZ, R25, RZ, P1, !PT ;  /* 0x00000019ff1b8210 */ /* 0x000fe20000ffe4ff */
[----:B------:R-:W-:Y:S02]  /*1cf0*/  FADD.FTZ R7, R7, R22 ;  /* 0x0000001607077221 */ /* 0x000fe40000010000 */
[C---:B------:R-:W-:Y:S01]  /*1d00*/  FFMA.FTZ R9, R22.reuse, R5, R9 ;  /* 0x0000000516097223 */ /* 0x040fe20000010009 */
[----:B------:R-:W-:Y:S01]  /*1d10*/  FMUL.FTZ R22, R22, R17 ;  /* 0x0000001116167220 */ /* 0x000fe20000410000 */
[----:B0-----:R-:W-:-:S03]  /*1d20*/  @!P0 IMAD R4, R27, R2, RZ ;  /* 0x000000021b048224 */ /* 0x001fc600078e02ff */
[----:B------:R-:W-:Y:S01]  /*1d30*/  FFMA.FTZ R12, R5, R22, R12 ;  /* 0x00000016050c7223 */ /* 0x000fe2000001000c */
        /* <DEDUP_REMOVED lines=9> */
[----:B0-----:R-:W-:-:S05]  /*1dd0*/  @!P0 IADD3 R4, P1, R23, R4, RZ ;  /* 0x0000000417048210 */ /* 0x001fca0007f3e0ff */
[----:B------:R-:W-:Y:S01]  /*1de0*/  @!P0 IMAD.X R5, R28, 0x1, R5, P1 ;  /* 0x000000011c058824 */ /* 0x000fe200008e0605 */
[----:B-1----:R-:W-:-:S04]  /*1df0*/  @!P0 IADD3 R2, P1, R23, R2, RZ ;  /* 0x0000000217028210 */ /* 0x002fc80007f3e0ff */
        /* <DEDUP_REMOVED lines=8> */
[----:B--2---:R-:W-:-:S04]  /*1e80*/  @!P0 PRMT R23, R4, 0x7610, R23 ;  /* 0x0000761004178816 */ /* 0x004fc80000000017 */
[----:B------:R-:W-:Y:S02]  /*1e90*/  SHF.L.U32 R23, R23, 0x10, RZ ;  /* 0x0000001017177819 */ /* 0x000fe400000006ff */
[----:B------:R-:W-:Y:S02]  /*1ea0*/  @!P0 PRMT R13, R4, 0x7632, R13 ;  /* 0x00007632040d8816 */ /* 0x000fe4000000000d */
[C---:B---3--:R-:W-:Y:S02]  /*1eb0*/  @!P0 PRMT R27, R2.reuse, 0x7610, R27 ;  /* 0x00007610021b8816 */ /* 0x048fe4000000001b */
[----:B------:R-:W-:Y:S01]  /*1ec0*/  @!P0 PRMT R22, R2, 0x7632, R22 ;  /* 0x0000763202168816 */ /* 0x000fe20000000016 */
[----:B------:R-:W-:Y:S01]  /*1ed0*/  FADD.FTZ R4, -R14, R23 ;  /* 0x000000170e047221 */ /* 0x000fe20000010100 */
[----:B------:R-:W0:Y:S01]  /*1ee0*/  @!P0 LDC.64 R2, c[0x0][0x288] ;  /* 0x0000a200ff028b82 */ /* 0x000e220000000a00 */
[----:B------:R-:W-:Y:S02]  /*1ef0*/  IMAD.U32 R27, R27, 0x10000, RZ ;  /* 0x000100001b1b7824 */ /* 0x000fe400078e00ff */
[----:B------:R-:W-:Y:S01]  /*1f00*/  FMUL.FTZ R23, R4, R15 ;  /* 0x0000000f04177220 */ /* 0x000fe20000410000 */
[----:B------:R-:W-:Y:S01]  /*1f10*/  SHF.L.U32 R5, R13, 0x10, RZ ;  /* 0x000000100d057819 */ /* 0x000fe200000006ff */
[----:B------:R-:W-:-:S02]  /*1f20*/  FADD.FTZ R6, R6, R27 ;  /* 0x0000001b06067221 */ /* 0x000fc40000010000 */
[C---:B------:R-:W-:Y:S01]  /*1f30*/  FFMA.FTZ R8, R27.reuse, R23, R8 ;  /* 0x000000171b087223 */ /* 0x040fe20000010008 */
[----:B------:R-:W-:Y:S01]  /*1f40*/  FMUL.FTZ R27, R27, R16 ;  /* 0x000000101b1b7220 */ /* 0x000fe20000410000 */
[----:B------:R-:W-:-:S03]  /*1f50*/  FADD.FTZ R4, -R14, R5 ;  /* 0x000000050e047221 */ /* 0x000fc60000010100 */
[----:B------:R-:W-:Y:S01]  /*1f60*/  FFMA.FTZ R12, R23, R27, R12 ;  /* 0x0000001b170c7223 */ /* 0x000fe2000001000c */
[----:B------:R-:W-:Y:S01]  /*1f70*/  @!P0 IADD3 R23, P1, R24, 0x3, RZ ;  /* 0x0000000318178810 */ /* 0x000fe20007f3e0ff */
[----:B------:R-:W-:Y:S01]  /*1f80*/  FADD.FTZ R13, R28, R27 ;  /* 0x0000001b1c0d7221 */ /* 0x000fe20000010000 */
[----:B------:R-:W-:Y:S01]  /*1f90*/  SHF.L.U32 R22, R22, 0x10, RZ ;  /* 0x0000001016167819 */ /* 0x000fe200000006ff */
[----:B------:R-:W-:Y:S02]  /*1fa0*/  FMUL.FTZ R5, R4, R15 ;  /* 0x0000000f04057220 */ /* 0x000fe40000410000 */
[----:B------:R-:W-:Y:S02]  /*1fb0*/  @!P0 IMAD.X R27, RZ, RZ, R25, P1 ;  /* 0x000000ffff1b8224 */ /* 0x000fe400008e0619 */
[----:B------:R-:W-:Y:S01]  /*1fc0*/  FADD.FTZ R7, R7, R22 ;  /* 0x0000001607077221 */ /* 0x000fe20000010000 */
[C---:B------:R-:W-:Y:S01]  /*1fd0*/  FFMA.FTZ R9, R22.reuse, R5, R9 ;  /* 0x0000000516097223 */ /* 0x040fe20000010009 */
[----:B------:R-:W-:Y:S01]  /*1fe0*/  FMUL.FTZ R22, R22, R17 ;  /* 0x0000001116167220 */ /* 0x000fe20000410000 */
[----:B0-----:R-:W-:-:S03]  /*1ff0*/  @!P0 IMAD R4, R27, R2, RZ ;  /* 0x000000021b048224 */ /* 0x001fc600078e02ff */
[----:B------:R-:W-:Y:S01]  /*2000*/  FFMA.FTZ R12, R5, R22, R12 ;  /* 0x00000016050c7223 */ /* 0x000fe2000001000c */
[----:B------:R-:W-:Y:S01]  /*2010*/  @!P0 MOV R5, R21 ;  /* 0x0000001500058202 */ /* 0x000fe20000000f00 */
[----:B------:R-:W-:Y:S01]  /*2020*/  @!P0 IMAD R27, R23, R3, R4 ;  /* 0x00000003171b8224 */ /* 0x000fe200078e0204 */
[----:B------:R-:W-:-:S05]  /*2030*/  @!P0 MOV R4, R18 ;  /* 0x0000001200048202 */ /* 0x000fca0000000f00 */
        /* <DEDUP_REMOVED lines=9> */
[----:B------:R-:W2:Y:S02]  /*20d0*/  @!P0 LDG.E R2, desc[UR6][R2.64] ;  /* 0x0000000602028981 */ /* 0x000ea4000c1e1900 */
[----:B------:R-:W-:-:S05]  /*20e0*/  @!P0 IMAD.X R5, R28, 0x1, R5, P1 ;  /* 0x000000011c058824 */ /* 0x000fca00008e0605 */
[----:B------:R-:W3:Y:S01]  /*20f0*/  @!P0 LDG.E R4, desc[UR6][R4.64] ;  /* 0x0000000604048981 */ /* 0x000ee2000c1e1900 */
[----:B------:R-:W-:Y:S01]  /*2100*/  PRMT R23, RZ, 0x7610, R23 ;  /* 0x00007610ff177816 */ /* 0x000fe20000000017 */
[----:B------:R-:W-:Y:S01]  /*2110*/  FADD.FTZ R13, R22, R13 ;  /* 0x0000000d160d7221 */ /* 0x000fe20000010000 */
[----:B------:R-:W-:Y:S02]  /*2120*/  PRMT R22, RZ, 0x7610, R22 ;  /* 0x00007610ff167816 */ /* 0x000fe40000000016 */
[----:B------:R-:W-:Y:S02]  /*2130*/  PRMT R27, RZ, 0x7610, R27 ;  /* 0x00007610ff1b7816 */ /* 0x000fe4000000001b */
[----:B------:R-:W-:-:S04]  /*2140*/  IADD3 R24, P2, R24, 0x4, RZ ;  /* 0x0000000418187810 */ /* 0x000fc80007f5e0ff */
[----:B------:R-:W-:Y:S02]  /*2150*/  ISETP.GE.AND P1, PT, R24, R11, PT ;  /* 0x0000000b1800720c */ /* 0x000fe40003f26270 */
[----:B------:R-:W-:Y:S02]  /*2160*/  IADD3.X R25, RZ, R25, RZ, P2, !PT ;  /* 0x00000019ff197210 */ /* 0x000fe400017fe4ff */
[C---:B--2---:R-:W-:Y:S02]  /*2170*/  @!P0 PRMT R23, R2.reuse, 0x7610, R23 ;  /* 0x0000761002178816 */ /* 0x044fe40000000017 */
[----:B------:R-:W-:Y:S02]  /*2180*/  @!P0 PRMT R22, R2, 0x7632, R22 ;  /* 0x0000763202168816 */ /* 0x000fe40000000016 */
[----:B------:R-:W-:Y:S02]  /*2190*/  SHF.L.U32 R29, R23, 0x10, RZ ;  /* 0x00000010171d7819 */ /* 0x000fe400000006ff */
[----:B------:R-:W-:-:S02]  /*21a0*/  PRMT R23, RZ, 0x7610, R23 ;  /* 0x00007610ff177816 */ /* 0x000fc40000000017 */
[----:B---3--:R-:W-:Y:S01]  /*21b0*/  @!P0 PRMT R27, R4, 0x7610, R27 ;  /* 0x00007610041b8816 */ /* 0x008fe2000000001b */
[----:B------:R-:W-:Y:S01]  /*21c0*/  FADD.FTZ R2, -R14, R29 ;  /* 0x0000001d0e027221 */ /* 0x000fe20000010100 */
[----:B------:R-:W-:Y:S02]  /*21d0*/  @!P0 PRMT R23, R4, 0x7632, R23 ;  /* 0x0000763204178816 */ /* 0x000fe40000000017 */
[----:B------:R-:W-:Y:S01]  /*21e0*/  SHF.L.U32 R3, R22, 0x10, RZ ;  /* 0x0000001016037819 */ /* 0x000fe200000006ff */
[----:B------:R-:W-:Y:S02]  /*21f0*/  IMAD.U32 R27, R27, 0x10000, RZ ;  /* 0x000100001b1b7824 */ /* 0x000fe400078e00ff */
[----:B------:R-:W-:Y:S01]  /*2200*/  FMUL.FTZ R5, R2, R15 ;  /* 0x0000000f02057220 */ /* 0x000fe20000410000 */
[----:B------:R-:W-:Y:S01]  /*2210*/  SHF.L.U32 R2, R23, 0x10, RZ ;  /* 0x0000001017027819 */ /* 0x000fe200000006ff */
[----:B------:R-:W-:Y:S01]  /*2220*/  FADD.FTZ R4, -R14, R3 ;  /* 0x000000030e047221 */ /* 0x000fe20000010100 */
[----:B------:R-:W-:-:S03]  /*2230*/  FMUL.FTZ R22, R27, R16 ;  /* 0x000000101b167220 */ /* 0x000fc60000410000 */
[----:B------:R-:W-:Y:S01]  /*2240*/  FMUL.FTZ R28, R2, R17 ;  /* 0x00000011021c7220 */ /* 0x000fe20000410000 */
[----:B------:R-:W-:Y:S01]  /*2250*/  FMUL.FTZ R3, R4, R15 ;  /* 0x0000000f04037220 */ /* 0x000fe20000410000 */
[----:B------:R-:W-:Y:S01]  /*2260*/  FADD.FTZ R13, R13, R22 ;  /* 0x000000160d0d7221 */ /* 0x000fe20000010000 */
[----:B------:R-:W-:Y:S01]  /*2270*/  FFMA.FTZ R12, R5, R22, R12 ;  /* 0x00000016050c7223 */ /* 0x000fe2000001000c */
[----:B------:R-:W-:Y:S01]  /*2280*/  FFMA.FTZ R8, R27, R5, R8 ;  /* 0x000000051b087223 */ /* 0x000fe20000010008 */
[----:B------:R-:W-:Y:S01]  /*2290*/  FADD.FTZ R6, R6, R27 ;  /* 0x0000001b06067221 */ /* 0x000fe20000010000 */
[----:B------:R-:W-:Y:S01]  /*22a0*/  FADD.FTZ R7, R7, R2 ;  /* 0x0000000207077221 */ /* 0x000fe20000010000 */
[----:B------:R-:W-:Y:S01]  /*22b0*/  FFMA.FTZ R9, R2, R3, R9 ;  /* 0x0000000302097223 */ /* 0x000fe20000010009 */
[----:B------:R-:W-:Y:S01]  /*22c0*/  FADD.FTZ R4, R28, R13 ;  /* 0x0000000d1c047221 */ /* 0x000fe20000010000 */
[----:B------:R-:W-:Y:S01]  /*22d0*/  FFMA.FTZ R5, R3, R28, R12 ;  /* 0x0000001c03057223 */ /* 0x000fe2000001000c */
[----:B------:R-:W-:Y:S06]  /*22e0*/  @!P1 BRA `(.L_x_2135) ;  /* 0xfffffff400289947 */ /* 0x000fec000383ffff */
.L_x_2129:
        /* <DEDUP_REMOVED lines=17> */
[----:B-1----:R-:W1:Y:S04]  /*2400*/  LDS R15, [R4+0x228] ;  /* 0x00022800040f7984 */ /* 0x002e680000000800 */
[----:B------:R-:W3:Y:S04]  /*2410*/  LDS R13, [R4+0x210] ;  /* 0x00021000040d7984 */ /* 0x000ee80000000800 */
[----:B------:R-:W4:Y:S04]  /*2420*/  LDS R20, [R4+0x234] ;  /* 0x0002340004147984 */ /* 0x000f280000000800 */
[----:B------:R-:W5:Y:S04]  /*2430*/  LDS R22, [R4+0x240] ;  /* 0x0002400004167984 */ /* 0x000f680000000800 */
[----:B------:R-:W-:Y:S04]  /*2440*/  LDS R3, [R4+0x220] ;  /* 0x0002200004037984 */ /* 0x000fe80000000800 */
[----:B------:R-:W5:Y:S04]  /*2450*/  LDS R12, [R4+0x214] ;  /* 0x00021400040c7984 */ /* 0x000f680000000800 */
[----:B------:R-:W-:Y:S04]  /*2460*/  LDS R5, [R4+0x224] ;  /* 0x0002240004057984 */ /* 0x000fe80000000800 */
[----:B------:R-:W5:Y:S04]  /*2470*/  LDS R14, [R4+0x218] ;  /* 0x00021800040e7984 */ /* 0x000f680000000800 */
[----:B------:R-:W5:Y:S04]  /*2480*/  LDS R30, [R4+0x24c] ;  /* 0x00024c00041e7984 */ /* 0x000f680000000800 */
[----:B------:R-:W5:Y:S01]  /*2490*/  LDS R16, [R4+0x22c] ;  /* 0x00022c0004107984 */ /* 0x000f620000000800 */
[----:B--2---:R-:W-:-:S03]  /*24a0*/  ISETP.NE.AND P0, PT, R2, RZ, PT ;  /* 0x000000ff0200720c */ /* 0x004fc60003f05270 */
[----:B------:R-:W2:Y:S01]  /*24b0*/  LDS R18, [R4+0x230] ;  /* 0x0002300004127984 */ /* 0x000ea20000000800 */
[----:B-1----:R-:W-:-:S03]  /*24c0*/  ISETP.NE.AND P1, PT, R15, RZ, PT ;  /* 0x000000ff0f00720c */ /* 0x002fc60003f25270 */
[----:B------:R-:W1:Y:S01]  /*24d0*/  LDS R19, [R4+0x238] ;  /* 0x0002380004137984 */ /* 0x000e620000000800 */
[----:B---3--:R-:W-:Y:S02]  /*24e0*/  IADD3 R17, R15, R2, R13 ;  /* 0x000000020f117210 */ /* 0x008fe40007ffe00d */
[----:B0-----:R-:W-:Y:S01]  /*24f0*/  SHF.R.U32.HI R2, RZ, 0x2, R23 ;  /* 0x00000002ff027819 */ /* 0x001fe20000011617 */
[----:B------:R-:W0:Y:S01]  /*2500*/  LDS R21, [R4+0x23c] ;  /* 0x00023c0004157984 */ /* 0x000e220000000800 */
[----:B----4-:R-:W-:-:S03]  /*2510*/  ISETP.NE.AND P2, PT, R20, RZ, PT ;  /* 0x000000ff1400720c */ /* 0x010fc60003f45270 */
[----:B------:R-:W3:Y:S01]  /*2520*/  LDS R24, [R4+0x244] ;  /* 0x0002440004187984 */ /* 0x000ee20000000800 */
[C---:B-----5:R-:W-:Y:S02]  /*2530*/  ISETP.NE.AND P3, PT, R22.reuse, RZ, PT ;  /* 0x000000ff1600720c */ /* 0x060fe40003f65270 */
[----:B------:R-:W-:Y:S01]  /*2540*/  IADD3 R17, R22, R17, R20 ;  /* 0x0000001116117210 */ /* 0x000fe20007ffe014 */
[----:B------:R-:W4:Y:S04]  /*2550*/  LDS R28, [R4+0x248] ;  /* 0x00024800041c7984 */ /* 0x000f280000000800 */
[----:B------:R-:W5:Y:S01]  /*2560*/  LDS R15, [R4+0x250] ;  /* 0x00025000040f7984 */ /* 0x000f620000000800 */
[----:B------:R-:W-:-:S03]  /*2570*/  @!P0 FADD.FTZ R3, R3, R12 ;  /* 0x0000000c03038221 */ /* 0x000fc60000010000 */
[----:B------:R-:W5:Y:S01]  /*2580*/  LDS R13, [R4+0x254] ;  /* 0x00025400040d7984 */ /* 0x000f620000000800 */
[----:B------:R-:W-:Y:S01]  /*2590*/  @!P0 FADD.FTZ R5, R5, R14 ;  /* 0x0000000e05058221 */ /* 0x000fe20000010000 */
[----:B------:R-:W-:Y:S01]  /*25a0*/  ISETP.NE.AND P0, PT, R30, RZ, PT ;  /* 0x000000ff1e00720c */ /* 0x000fe20003f05270 */
[----:B------:R-:W-:Y:S01]  /*25b0*/  @!P1 FADD.FTZ R16, R3, R16 ;  /* 0x0000001003109221 */ /* 0x000fe20000010000 */
[----:B------:R-:W-:-:S04]  /*25c0*/  IMAD.WIDE.U32 R2, R2, 0x24924925, RZ ;  /* 0x2492492502027825 */ /* 0x000fc800078e00ff */
[----:B--2---:R-:W-:Y:S01]  /*25d0*/  @!P1 FADD.FTZ R18, R5, R18 ;  /* 0x0000001205129221 */ /* 0x004fe20000010000 */
[----:B------:R-:W-:Y:S01]  /*25e0*/  IMAD R2, R3, -0x1c, R23 ;  /* 0xffffffe403027824 */ /* 0x000fe200078e0217 */
[----:B------:R-:W-:Y:S01]  /*25f0*/  MOV R5, 0xfffffff ;  /* 0x0fffffff00057802 */ /* 0x000fe20000000f00 */
[----:B------:R-:W-:Y:S02]  /*2600*/  IMAD.IADD R3, R17, 0x1, R30 ;  /* 0x0000000111037824 */ /* 0x000fe400078e021e */
[----:B-1----:R-:W-:Y:S01]  /*2610*/  @!P2 FADD.FTZ R19, R16, R19 ;  /* 0x000000131013a221 */ /* 0x002fe20000010000 */
[----:B------:R-:W-:Y:S01]  /*2620*/  IMAD R12, R2, 0xc, R11 ;  /* 0x0000000c020c7824 */ /* 0x000fe200078e020b */
[----:B------:R-:W-:Y:S01]  /*2630*/  R2UR UR4, R5 ;  /* 0x00000000050472ca */ /* 0x000fe200000e0000 */
[----:B0-----:R-:W-:-:S03]  /*2640*/  @!P2 FADD.FTZ R21, R18, R21 ;  /* 0x000000151215a221 */ /* 0x001fc60000010000 */
[----:B------:R0:W-:Y:S01]  /*2650*/  STS [R12+0xc0], R3 ;  /* 0x0000c0030c007388 */ /* 0x0001e20000000800 */
[----:B---3--:R-:W-:Y:S01]  /*2660*/  @!P3 FADD.FTZ R24, R19, R24 ;  /* 0x000000181318b221 */ /* 0x008fe20000010000 */
[----:B----4-:R-:W-:-:S03]  /*2670*/  @!P3 FADD.FTZ R28, R21, R28 ;  /* 0x0000001c151cb221 */ /* 0x010fc60000010000 */
[----:B-----5:R-:W-:Y:S01]  /*2680*/  @!P0 FADD.FTZ R15, R24, R15 ;  /* 0x0000000f180f8221 */ /* 0x020fe20000010000 */
[----:B------:R-:W-:-:S04]  /*2690*/  @!P0 FADD.FTZ R13, R28, R13 ;  /* 0x0000000d1c0d8221 */ /* 0x000fc80000010000 */
[----:B------:R0:W-:Y:S04]  /*26a0*/  STS [R12+0xc4], R15 ;  /* 0x0000c40f0c007388 */ /* 0x0001e80000000800 */
[----:B------:R0:W-:Y:S01]  /*26b0*/  STS [R12+0xc8], R13 ;  /* 0x0000c80d0c007388 */ /* 0x0001e20000000800 */
[----:B------:R-:W-:Y:S05]  /*26c0*/  BRA.DIV UR4, `(.L_x_2137) ;  /* 0x0000000e04a07947 */ /* 0x000fea000b800000 */
[----:B------:R-:W-:Y:S01]  /*26d0*/  NOP ;  /* 0x0000000000007918 */ /* 0x000fe20000000000 */
.L_x_2153:
        /* <DEDUP_REMOVED lines=12> */
.L_x_2139:
[----:B------:R-:W-:Y:S05]  /*27a0*/  BSYNC B0 ;  /* 0x0000000000007941 */ /* 0x000fea0003800000 */
.L_x_2138:
[----:B------:R-:W-:-:S13]  /*27b0*/  R2UR UR4, R5 ;  /* 0x00000000050472ca */ /* 0x000fda00000e0000 */
[----:B------:R-:W-:Y:S05]  /*27c0*/  BRA.DIV UR4, `(.L_x_2140) ;  /* 0x0000000e04707947 */ /* 0x000fea000b800000 */
[----:B------:R-:W-:Y:S01]  /*27d0*/  NOP ;  /* 0x0000000000007918 */ /* 0x000fe20000000000 */
[----:B------:R1:W-:Y:S04]  /*27e0*/  STS [R12+0xc0], R3 ;  /* 0x0000c0030c007388 */ /* 0x0003e80000000800 */
[----:B------:R1:W-:Y:S04]  /*27f0*/  STS [R12+0xc4], R15 ;  /* 0x0000c40f0c007388 */ /* 0x0003e80000000800 */
[----:B------:R1:W-:Y:S01]  /*2800*/  STS [R12+0xc8], R13 ;  /* 0x0000c80d0c007388 */ /* 0x0003e20000000800 */
[----:B------:R-:W-:Y:S01]  /*2810*/  NOP ;  /* 0x0000000000007918 */ /* 0x000fe20000000000 */
.L_x_2157:
        /* <DEDUP_REMOVED lines=12> */
.L_x_2142:
[----:B------:R-:W-:Y:S05]  /*28e0*/  BSYNC B0 ;  /* 0x0000000000007941 */ /* 0x000fea0003800000 */
.L_x_2141:
[----:B------:R-:W-:-:S13]  /*28f0*/  R2UR UR4, R5 ;  /* 0x00000000050472ca */ /* 0x000fda00000e0000 */
[----:B------:R-:W-:Y:S05]  /*2900*/  BRA.DIV UR4, `(.L_x_2143) ;  /* 0x0000000e04507947 */ /* 0x000fea000b800000 */
[----:B------:R-:W-:Y:S01]  /*2910*/  NOP ;  /* 0x0000000000007918 */ /* 0x000fe20000000000 */
[----:B------:R2:W-:Y:S04]  /*2920*/  STS [R12+0xc0], R3 ;  /* 0x0000c0030c007388 */ /* 0x0005e80000000800 */
[----:B------:R2:W-:Y:S04]  /*2930*/  STS [R12+0xc4], R15 ;  /* 0x0000c40f0c007388 */ /* 0x0005e80000000800 */
[----:B------:R2:W-:Y:S01]  /*2940*/  STS [R12+0xc8], R13 ;  /* 0x0000c80d0c007388 */ /* 0x0005e20000000800 */
[----:B------:R-:W-:Y:S01]  /*2950*/  NOP ;  /* 0x0000000000007918 */ /* 0x000fe20000000000 */
.L_x_2161:
        /* <DEDUP_REMOVED lines=12> */
.L_x_2145:
[----:B------:R-:W-:Y:S05]  /*2a20*/  BSYNC B0 ;  /* 0x0000000000007941 */ /* 0x000fea0003800000 */
.L_x_2144:
[----:B------:R-:W-:-:S13]  /*2a30*/  R2UR UR4, R5 ;  /* 0x00000000050472ca */ /* 0x000fda00000e0000 */
[----:B------:R-:W-:Y:S05]  /*2a40*/  BRA.DIV UR4, `(.L_x_2146) ;  /* 0x0000000e04307947 */ /* 0x000fea000b800000 */
[----:B------:R-:W-:Y:S01]  /*2a50*/  NOP ;  /* 0x0000000000007918 */ /* 0x000fe20000000000 */
[----:B------:R3:W-:Y:S04]  /*2a60*/  STS [R12+0xc0], R3 ;  /* 0x0000c0030c007388 */ /* 0x0007e80000000800 */
[----:B------:R3:W-:Y:S04]  /*2a70*/  STS [R12+0xc4], R15 ;  /* 0x0000c40f0c007388 */ /* 0x0007e80000000800 */
[----:B------:R3:W-:Y:S01]  /*2a80*/  STS [R12+0xc8], R13 ;  /* 0x0000c80d0c007388 */ /* 0x0007e20000000800 */
[----:B------:R-:W-:Y:S01]  /*2a90*/  NOP ;  /* 0x0000000000007918 */ /* 0x000fe20000000000 */
.L_x_2165:
        /* <DEDUP_REMOVED lines=12> */
.L_x_2148:
[----:B------:R-:W-:Y:S05]  /*2b60*/  BSYNC B0 ;  /* 0x0000000000007941 */ /* 0x000fea0003800000 */
.L_x_2147:
        /* <DEDUP_REMOVED lines=25> */
.L_x_2171:
[----:B------:R-:W1:Y:S01]  /*2d00*/  LDS R23, [R4+0x210] ;  /* 0x0002100004177984 */ /* 0x000e620000000800 */
[----:B------:R-:W-:Y:S02]  /*2d10*/  ISETP.NE.AND P1, PT, R0, RZ, PT ;  /* 0x000000ff0000720c */ /* 0x000fe40003f25270 */
[----:B------:R-:W-:Y:S01]  /*2d20*/  PLOP3.LUT P0, PT, PT, PT, PT, 0x80, 0x0 ;  /* 0x000000000000781c */ /* 0x000fe20003f0f070 */
[----:B------:R-:W2:Y:S04]  /*2d30*/  LDS R2, [R12+0xb4] ;  /* 0x0000b4000c027984 */ /* 0x000ea80000000800 */
[----:B------:R-:W-:Y:S04]  /*2d40*/  LDS R24, [R4+0x214] ;  /* 0x0002140004187984 */ /* 0x000fe80000000800 */
[----:B0-----:R-:W0:Y:S04]  /*2d50*/  LDS R3, [R12+0xb8] ;  /* 0x0000b8000c037984 */ /* 0x001e280000000800 */
        /* <DEDUP_REMOVED lines=10> */
[----:B--2---:R-:W-:-:S03]  /*2e00*/  @P1 IMAD.IADD R23, R2, 0x1, R23 ;  /* 0x0000000102171824 */ /* 0x004fc600078e0217 */
[----:B------:R-:W2:Y:S04]  /*2e10*/  LDS R20, [R4+0x24c] ;  /* 0x00024c0004147984 */ /* 0x000ea80000000800 */
[----:B------:R-:W2:Y:S04]  /*2e20*/  LDS R12, [R4+0x22c] ;  /* 0x00022c00040c7984 */ /* 0x000ea80000000800 */
[----:B------:R-:W2:Y:S01]  /*2e30*/  LDS R16, [R4+0x230] ;  /* 0x0002300004107984 */ /* 0x000ea20000000800 */
[----:B0-----:R-:W-:Y:S01]  /*2e40*/  @!P0 FADD.FTZ R24, R3, R24 ;  /* 0x0000001803188221 */ /* 0x001fe20000010000 */
[----:B---3--:R-:W-:-:S02]  /*2e50*/  @!P0 FADD.FTZ R28, R5, R28 ;  /* 0x0000001c051c8221 */ /* 0x008fc40000010000 */
[----:B------:R-:W0:Y:S01]  /*2e60*/  LDS R19, [R4+0x238] ;  /* 0x0002380004137984 */ /* 0x000e220000000800 */
[----:B----4-:R-:W-:-:S03]  /*2e70*/  ISETP.NE.AND P4, PT, R11, RZ, PT ;  /* 0x000000ff0b00720c */ /* 0x010fc60003f85270 */
[----:B------:R-:W3:Y:S01]  /*2e80*/  LDS R21, [R4+0x23c] ;  /* 0x00023c0004157984 */ /* 0x000ee20000000800 */
[----:B------:R-:W-:Y:S02]  /*2e90*/  IADD3 R25, R11, R23, RZ ;  /* 0x000000170b197210 */ /* 0x000fe40007ffe0ff */
[C---:B-----5:R-:W-:Y:S01]  /*2ea0*/  ISETP.NE.AND P3, PT, R14.reuse, RZ, PT ;  /* 0x000000ff0e00720c */ /* 0x060fe20003f65270 */
[----:B------:R-:W4:Y:S01]  /*2eb0*/  LDS R2, [R4+0x244] ;  /* 0x0002440004027984 */ /* 0x000f220000000800 */
[----:B------:R-:W-:Y:S02]  /*2ec0*/  IADD3 R11, R14, R25, RZ ;  /* 0x000000190e0b7210 */ /* 0x000fe40007ffe0ff */
[C---:B------:R-:W-:Y:S01]  /*2ed0*/  ISETP.NE.AND P2, PT, R17.reuse, RZ, PT ;  /* 0x000000ff1100720c */ /* 0x040fe20003f45270 */
[----:B------:R-:W5:Y:S02]  /*2ee0*/  LDS R3, [R4+0x248] ;  /* 0x0002480004037984 */ /* 0x000f640000000800 */
[----:B------:R-:W-:Y:S01]  /*2ef0*/  IMAD.IADD R27, R17, 0x1, R11 ;  /* 0x00000001111b7824 */ /* 0x000fe200078e020b */
[C---:B------:R-:W-:Y:S01]  /*2f00*/  ISETP.NE.AND P0, PT, R18.reuse, RZ, PT ;  /* 0x000000ff1200720c */ /* 0x040fe20003f05270 */
[----:B------:R-:W5:Y:S03]  /*2f10*/  LDS R5, [R4+0x250] ;  /* 0x0002500004057984 */ /* 0x000f660000000800 */
[----:B------:R-:W-:Y:S01]  /*2f20*/  IADD3 R17, R18, R27, RZ ;  /* 0x0000001b12117210 */ /* 0x000fe20007ffe0ff */
[----:B------:R-:W5:Y:S01]  /*2f30*/  LDS R22, [R4+0x254] ;  /* 0x0002540004167984 */ /* 0x000f620000000800 */
[----:B-1----:R-:W-:Y:S01]  /*2f40*/  @!P4 FADD.FTZ R13, R13, R24 ;  /* 0x000000180d0dc221 */ /* 0x002fe20000010000 */
[----:B------:R-:W-:-:S02]  /*2f50*/  @!P4 FADD.FTZ R15, R15, R28 ;  /* 0x0000001c0f0fc221 */ /* 0x000fc40000010000 */
[----:B------:R1:W-:Y:S01]  /*2f60*/  STS [R4+0x228], R11 ;  /* 0x0002280b04007388 */ /* 0x0003e20000000800 */
[----:B--2---:R-:W-:-:S03]  /*2f70*/  ISETP.NE.AND P1, PT, R20, RZ, PT ;  /* 0x000000ff1400720c */ /* 0x004fc60003f25270 */
[----:B------:R2:W-:Y:S01]  /*2f80*/  STS [R4+0x210], R23 ;  /* 0x0002101704007388 */ /* 0x0005e20000000800 */
[----:B------:R-:W-:-:S03]  /*2f90*/  @!P3 FADD.FTZ R12, R12, R13 ;  /* 0x0000000d0c0cb221 */ /* 0x000fc60000010000 */
[----:B------:R2:W-:Y:S01]  /*2fa0*/  STS [R4+0x21c], R25 ;  /* 0x00021c1904007388 */ /* 0x0005e20000000800 */
[----:B-1----:R-:W-:Y:S01]  /*2fb0*/  IADD3 R11, R20, R17, RZ ;  /* 0x00000011140b7210 */ /* 0x002fe20007ffe0ff */
[----:B------:R-:W-:Y:S02]  /*2fc0*/  @!P3 FADD.FTZ R16, R16, R15 ;  /* 0x0000000f1010b221 */ /* 0x000fe40000010000 */
[----:B------:R2:W-:Y:S01]  /*2fd0*/  STS [R4+0x234], R27 ;  /* 0x0002341b04007388 */ /* 0x0005e20000000800 */
[----:B0-----:R-:W-:-:S03]  /*2fe0*/  @!P2 FADD.FTZ R19, R19, R12 ;  /* 0x0000000c1313a221 */ /* 0x001fc60000010000 */
[----:B------:R2:W-:Y:S01]  /*2ff0*/  STS [R4+0x214], R24 ;  /* 0x0002141804007388 */ /* 0x0005e20000000800 */
[----:B---3--:R-:W-:-:S03]  /*3000*/  @!P2 FADD.FTZ R21, R21, R16 ;  /* 0x000000101515a221 */ /* 0x008fc60000010000 */
        /* <DEDUP_REMOVED lines=17> */
.L_x_2136:
[----:B--2---:R-:W2:Y:S01]  /*3120*/  S2R R13, SR_CgaCtaId ;  /* 0x00000000000d7919 */ /* 0x004ea20000008800 */
[----:B0-----:R-:W-:Y:S01]  /*3130*/  IMAD.WIDE.U32 R2, R0, -0x55555555, RZ ;  /* 0xaaaaaaab00027825 */ /* 0x001fe200078e00ff */
[----:B------:R-:W-:Y:S01]  /*3140*/  MOV R12, 0x400 ;  /* 0x00000400000c7802 */ /* 0x000fe20000000f00 */
[----:B------:R-:W-:Y:S05]  /*3150*/  WARPSYNC.ALL ;  /* 0x0000000000007948 */ /* 0x000fea0003800000 */
[----:B------:R-:W-:Y:S02]  /*3160*/  LEA.HI R2, R3, R0, RZ, 0x1e ;  /* 0x0000000003027211 */ /* 0x000fe400078ff0ff */
[----:B--2---:R-:W-:-:S05]  /*3170*/  LEA R3, R13, R12, 0x18 ;  /* 0x0000000c0d037211 */ /* 0x004fca00078ec0ff */
[----:B------:R-:W-:Y:S01]  /*3180*/  IMAD R17, R2, 0xc, R3 ;  /* 0x0000000c02117824 */ /* 0x000fe200078e0203 */
[----:B------:R-:W-:Y:S06]  /*3190*/  BAR.SYNC.DEFER_BLOCKING 0x0 ;  /* 0x0000000000007b1d */ /* 0x000fec0000010000 */
[----:B------:R-:W-:Y:S02]  /*31a0*/  ULDC UR4, c[0x0][0x2b4] ;  /* 0x0000ad0000047ab9 */ /* 0x000fe40000000800 */
[----:B------:R-:W0:Y:S01]  /*31b0*/  LDC R11, c[0x0][0x2b0] ;  /* 0x0000ac00ff0b7b82 */ /* 0x000e220000000800 */
[----:B------:R-:W-:Y:S01]  /*31c0*/  UIADD3 UR4, UR4, -0x2, URZ ;  /* 0xfffffffe04047890 */ /* 0x000fe2000fffe03f */
[----:B------:R-:W-:Y:S01]  /*31d0*/  BSSY B0, `(.L_x_2150) ;  /* 0x0000021000007945 */ /* 0x000fe20003800000 */
[----:B------:R-:W-:-:S04]  /*31e0*/  ULDC.64 UR10, c[0x0][0x288] ;  /* 0x0000a200000a7ab9 */ /* 0x000fc80000000a00 */
[----:B------:R-:W-:Y:S01]  /*31f0*/  ISETP.NE.AND P2, PT, R10, UR4, PT ;  /* 0x000000040a007c0c */ /* 0x000fe2000bf45270 */
[----:B-1----:R-:W1:Y:S08]  /*3200*/  LDC R15, c[0x0][0x2a0] ;  /* 0x0000a800ff0f7b82 */ /* 0x002e700000000800 */
[----:B------:R-:W2:Y:S04]  /*3210*/  LDC R5, c[0x0][0x2b8] ;  /* 0x0000ae00ff057b82 */ /* 0x000ea80000000800 */
[----:B------:R-:W-:Y:S01]  /*3220*/  @!P2 LDS R3, [R17+0x218] ;  /* 0x000218001103a984 */ /* 0x000fe20000000800 */
[----:B------:R-:W-:-:S03]  /*3230*/  @!P2 VIADD R4, R12, 0xb50 ;  /* 0x00000b500c04a836 */ /* 0x000fc60000000000 */
[----:B------:R-:W3:Y:S01]  /*3240*/  @!P2 LDS R2, [R17+0x214] ;  /* 0x000214001102a984 */ /* 0x000ee20000000800 */
[----:B0-----:R-:W-:-:S05]  /*3250*/  IMAD R10, R11, UR8, R0 ;  /* 0x000000080b0a7c24 */ /* 0x001fca000f8e0200 */
[----:B-1----:R-:W-:-:S04]  /*3260*/  ISETP.GE.AND P0, PT, R10, R15, PT ;  /* 0x0000000f0a00720c */ /* 0x002fc80003f06270 */
[----:B------:R-:W-:Y:S01]  /*3270*/  ISETP.LT.U32.AND P0, PT, R0, R11, !P0 ;  /* 0x0000000b0000720c */ /* 0x000fe20004701070 */
[----:B--2---:R-:W-:Y:S01]  /*3280*/  IMAD R14, R5, UR8, R0 ;  /* 0x00000008050e7c24 */ /* 0x004fe2000f8e0200 */
[----:B------:R-:W-:-:S04]  /*3290*/  @!P2 LEA R5, R13, R4, 0x18 ;  /* 0x000000040d05a211 */ /* 0x000fc800078ec0ff */
[----:B------:R-:W-:Y:S02]  /*32a0*/  @!P2 LEA R5, R26, R5, 0x3 ;  /* 0x000000051a05a211 */ /* 0x000fe400078e18ff */
[----:B------:R-:W-:Y:S02]  /*32b0*/  ISETP.GE.U32.AND P1, PT, R14, UR10, PT ;  /* 0x0000000a0e007c0c */ /* 0x000fe4000bf26070 */
[----:B------:R-:W-:-:S04]  /*32c0*/  SHF.R.S32.HI R16, RZ, 0x1f, R14 ;  /* 0x0000001fff107819 */ /* 0x000fc8000001140e */
[----:B------:R-:W-:Y:S01]  /*32d0*/  ISETP.GE.AND.EX P1, PT, R16, UR11, PT, P1 ;  /* 0x0000000b10007c0c */ /* 0x000fe2000bf26310 */
[----:B---3--:R0:W-:Y:S01]  /*32e0*/  @!P2 STS.64 [R5], R2 ;  /* 0x000000020500a388 */ /* 0x0081e20000000a00 */
[----:B------:R-:W-:Y:S06]  /*32f0*/  BAR.SYNC.DEFER_BLOCKING 0x0 ;  /* 0x0000000000007b1d */ /* 0x000fec0000010000 */
[----:B------:R-:W-:Y:S05]  /*3300*/  @!P0 BRA `(.L_x_2151) ;  /* 0x0000000000348947 */ /* 0x000fea0003800000 */
[----:B0-----:R-:W-:Y:S01]  /*3310*/  IADD3 R2, R12, 0xb50, RZ ;  /* 0x00000b500c027810 */ /* 0x001fe20007ffe0ff */
[----:B------:R-:W0:Y:S01]  /*3320*/  LDC.64 R4, c[0x0][0x268] ;  /* 0x00009a00ff047b82 */ /* 0x000e220000000a00 */
[----:B------:R-:W-:Y:S02]  /*3330*/  USHF.L.U32 UR4, UR9, 0x1, URZ ;  /* 0x0000000109047899 */ /* 0x000fe4000800063f */
[----:B------:R-:W-:Y:S02]  /*3340*/  LEA R3, R13, R2, 0x18 ;  /* 0x000000020d037211 */ /* 0x000fe400078ec0ff */
[----:B------:R-:W-:-:S03]  /*3350*/  UIADD3 UR5, UR4, 0x1, URZ ;  /* 0x0000000104057890 */ /* 0x000fc6000fffe03f */
[----:B------:R-:W-:Y:S02]  /*3360*/  IMAD R0, R0, 0x8, R3 ;  /* 0x0000000800007824 */ /* 0x000fe400078e0203 */
[C-C-:B------:R-:W-:Y:S02]  /*3370*/  IMAD R3, R15.reuse, UR4, R10.reuse ;  /* 0x000000040f037c24 */ /* 0x140fe4000f8e020a */
[----:B------:R-:W-:Y:S01]  /*3380*/  IMAD R11, R15, UR5, R10 ;  /* 0x000000050f0b7c24 */ /* 0x000fe2000f8e020a */
[----:B------:R-:W1:Y:S01]  /*3390*/  LDS.64 R12, [R0] ;  /* 0x00000000000c7984 */ /* 0x000e620000000a00 */
[----:B0-----:R-:W-:-:S04]  /*33a0*/  IMAD.WIDE R2, R3, 0x4, R4 ;  /* 0x0000000403027825 */ /* 0x001fc800078e0204 */
[----:B------:R-:W-:Y:S01]  /*33b0*/  IMAD.WIDE R4, R11, 0x4, R4 ;  /* 0x000000040b047825 */ /* 0x000fe200078e0204 */
[----:B-1----:R1:W-:Y:S04]  /*33c0*/  REDG.E.ADD.F32.FTZ.RN.STRONG.GPU desc[UR6][R2.64], R12 ;  /* 0x0000000c020079a6 */ /* 0x0023e8000c10f386 */
[----:B------:R1:W-:Y:S02]  /*33d0*/  REDG.E.ADD.F32.FTZ.RN.STRONG.GPU desc[UR6][R4.64], R13 ;  /* 0x0000000d040079a6 */ /* 0x0003e4000c10f386 */
.L_x_2151:
[----:B------:R-:W-:Y:S05]  /*33e0*/  BSYNC B0 ;  /* 0x0000000000007941 */ /* 0x000fea0003800000 */
.L_x_2150:
[----:B------:R-:W-:Y:S05]  /*33f0*/  @P1 EXIT ;  /* 0x000000000000194d */ /* 0x000fea0003800000 */
[----:B------:R-:W-:Y:S01]  /*3400*/  ULDC UR4, c[0x0][0x270] ;  /* 0x00009c0000047ab9 */ /* 0x000fe20000000800 */
[----:B------:R-:W2:Y:S01]  /*3410*/  LDC R11, c[0x0][RZ] ;  /* 0x00000000ff0b7b82 */ /* 0x000ea20000000800 */
[----:B------:R-:W-:Y:S01]  /*3420*/  IMAD R0, R15, UR4, RZ ;  /* 0x000000040f007c24 */ /* 0x000fe2000f8e02ff */
[----:B------:R-:W-:-:S04]  /*3430*/  ULDC.64 UR4, c[0x0][0x268] ;  /* 0x00009a0000047ab9 */ /* 0x000fc80000000a00 */
[----:B01----:R-:W-:-:S04]  /*3440*/  SHF.L.U32 R3, R0, 0x1, RZ ;  /* 0x0000000100037819 */ /* 0x003fc800000006ff */
        /* <DEDUP_REMOVED lines=16> */
.L_x_2137:
[----:B0-----:R-:W-:Y:S05]  /*3550*/  WARPSYNC.COLLECTIVE R5, `(.L_x_2152) ;  /* 0x0000000005087348 */ /* 0x001fea0003c00000 */
[----:B------:R-:W-:Y:S01]  /*3560*/  NOP ;  /* 0x0000000000007918 */ /* 0x000fe20000000000 */
[----:B0-----:R-:W-:Y:S01]  /*3570*/  ENDCOLLECTIVE ;  /* 0x000000000000791b */ /* 0x001fe20003800000 */
.L_x_2152:
[----:B------:R-:W-:Y:S05]  /*3580*/  BRA `(.L_x_2153) ;  /* 0xfffffff000547947 */ /* 0x000fea000383ffff */
.L_x_2140:
[----:B------:R-:W-:Y:S01]  /*3590*/  BSSY B0, `(.L_x_2154) ;  /* 0x0000004000007945 */ /* 0x000fe20003800000 */
[----:B0-----:R-:W-:Y:S05]  /*35a0*/  WARPSYNC.COLLECTIVE R5, `(.L_x_2155) ;  /* 0x0000000005087348 */ /* 0x001fea0003c00000 */
[----:B------:R-:W-:Y:S01]  /*35b0*/  NOP ;  /* 0x0000000000007918 */ /* 0x000fe20000000000 */
[----:B0-----:R-:W-:Y:S01]  /*35c0*/  ENDCOLLECTIVE ;  /* 0x000000000000791b */ /* 0x001fe20003800000 */
.L_x_2155:
[----:B------:R-:W-:Y:S05]  /*35d0*/  BSYNC B0 ;  /* 0x0000000000007941 */ /* 0x000fea0003800000 */
.L_x_2154:
[----:B------:R0:W-:Y:S04]  /*35e0*/  STS [R12+0xc0], R3 ;  /* 0x0000c0030c007388 */ /* 0x0001e80000000800 */
[----:B------:R0:W-:Y:S04]  /*35f0*/  STS [R12+0xc4], R15 ;  /* 0x0000c40f0c007388 */ /* 0x0001e80000000800 */
[----:B------:R0:W-:Y:S02]  /*3600*/  STS [R12+0xc8], R13 ;  /* 0x0000c80d0c007388 */ /* 0x0001e40000000800 */
[----:B0-----:R-:W-:Y:S05]  /*3610*/  WARPSYNC.COLLECTIVE R5, `(.L_x_2156) ;  /* 0x0000000005087348 */ /* 0x001fea0003c00000 */
[----:B------:R-:W-:Y:S01]  /*3620*/  NOP ;  /* 0x0000000000007918 */ /* 0x000fe20000000000 */
[----:B0-----:R-:W-:Y:S01]  /*3630*/  ENDCOLLECTIVE ;  /* 0x000000000000791b */ /* 0x001fe20003800000 */
.L_x_2156:
[----:B------:R-:W-:Y:S05]  /*3640*/  BRA `(.L_x_2157) ;  /* 0xfffffff000747947 */ /* 0x000fea000383ffff */
.L_x_2143:
[----:B------:R-:W-:Y:S01]  /*3650*/  BSSY B0, `(.L_x_2158) ;  /* 0x0000004000007945 */ /* 0x000fe20003800000 */
[----:B01----:R-:W-:Y:S05]  /*3660*/  WARPSYNC.COLLECTIVE R5, `(.L_x_2159) ;  /* 0x0000000005087348 */ /* 0x003fea0003c00000 */
[----:B------:R-:W-:Y:S01]  /*3670*/  NOP ;  /* 0x0000000000007918 */ /* 0x000fe20000000000 */
[----:B01----:R-:W-:Y:S01]  /*3680*/  ENDCOLLECTIVE ;  /* 0x000000000000791b */ /* 0x003fe20003800000 */
.L_x_2159:
[----:B------:R-:W-:Y:S05]  /*3690*/  BSYNC B0 ;  /* 0x0000000000007941 */ /* 0x000fea0003800000 */
.L_x_2158:
[----:B------:R0:W-:Y:S04]  /*36a0*/  STS [R12+0xc0], R3 ;  /* 0x0000c0030c007388 */ /* 0x0001e80000000800 */
[----:B------:R0:W-:Y:S04]  /*36b0*/  STS [R12+0xc4], R15 ;  /* 0x0000c40f0c007388 */ /* 0x0001e80000000800 */
[----:B------:R0:W-:Y:S02]  /*36c0*/  STS [R12+0xc8], R13 ;  /* 0x0000c80d0c007388 */ /* 0x0001e40000000800 */
[----:B0-----:R-:W-:Y:S05]  /*36d0*/  WARPSYNC.COLLECTIVE R5, `(.L_x_2160) ;  /* 0x0000000005087348 */ /* 0x001fea0003c00000 */
[----:B------:R-:W-:Y:S01]  /*36e0*/  NOP ;  /* 0x0000000000007918 */ /* 0x000fe20000000000 */
[----:B0-----:R-:W-:Y:S01]  /*36f0*/  ENDCOLLECTIVE ;  /* 0x000000000000791b */ /* 0x001fe20003800000 */
.L_x_2160:
[----:B------:R-:W-:Y:S05]  /*3700*/  BRA `(.L_x_2161) ;  /* 0xfffffff000947947 */ /* 0x000fea000383ffff */
.L_x_2146:
[----:B------:R-:W-:Y:S01]  /*3710*/  BSSY B0, `(.L_x_2162) ;  /* 0x0000004000007945 */ /* 0x000fe20003800000 */
[----:B012---:R-:W-:Y:S05]  /*3720*/  WARPSYNC.COLLECTIVE R5, `(.L_x_2163) ;  /* 0x0000000005087348 */ /* 0x007fea0003c00000 */
[----:B------:R-:W-:Y:S01]  /*3730*/  NOP ;  /* 0x0000000000007918 */ /* 0x000fe20000000000 */
[----:B012---:R-:W-:Y:S01]  /*3740*/  ENDCOLLECTIVE ;  /* 0x000000000000791b */ /* 0x007fe20003800000 */
.L_x_2163:
[----:B------:R-:W-:Y:S05]  /*3750*/  BSYNC B0 ;  /* 0x0000000000007941 */ /* 0x000fea0003800000 */
.L_x_2162:
[----:B------:R0:W-:Y:S04]  /*3760*/  STS [R12+0xc0], R3 ;  /* 0x0000c0030c007388 */ /* 0x0001e80000000800 */
[----:B------:R0:W-:Y:S04]  /*3770*/  STS [R12+0xc4], R15 ;  /* 0x0000c40f0c007388 */ /* 0x0001e80000000800 */
[----:B------:R0:W-:Y:S02]  /*3780*/  STS [R12+0xc8], R13 ;  /* 0x0000c80d0c007388 */ /* 0x0001e40000000800 */
[----:B0-----:R-:W-:Y:S05]  /*3790*/  WARPSYNC.COLLECTIVE R5, `(.L_x_2164) ;  /* 0x0000000005087348 */ /* 0x001fea0003c00000 */
[----:B------:R-:W-:Y:S01]  /*37a0*/  NOP ;  /* 0x0000000000007918 */ /* 0x000fe20000000000 */
[----:B0-----:R-:W-:Y:S01]  /*37b0*/  ENDCOLLECTIVE ;  /* 0x000000000000791b */ /* 0x001fe20003800000 */
.L_x_2164:
[----:B------:R-:W-:Y:S05]  /*37c0*/  BRA `(.L_x_2165) ;  /* 0xfffffff000b47947 */ /* 0x000fea000383ffff */
.L_x_2149:
[----:B------:R-:W-:Y:S01]  /*37d0*/  BSSY B0, `(.L_x_2166) ;  /* 0x0000005000007945 */ /* 0x000fe20003800000 */
[----:B------:R-:W-:-:S13]  /*37e0*/  ISETP.GE.U32.AND P0, PT, R2, 0x10, PT ;  /* 0x000000100200780c */ /* 0x000fda0003f06070 */
[----:B0123--:R-:W-:Y:S05]  /*37f0*/  WARPSYNC.COLLECTIVE R5, `(.L_x_2167) ;  /* 0x0000000005087348 */ /* 0x00ffea0003c00000 */
[----:B------:R-:W-:Y:S01]  /*3800*/  NOP ;  /* 0x0000000000007918 */ /* 0x000fe20000000000 */
[----:B0123--:R-:W-:Y:S01]  /*3810*/  ENDCOLLECTIVE ;  /* 0x000000000000791b */ /* 0x00ffe20003800000 */
.L_x_2167:
[----:B------:R-:W-:Y:S05]  /*3820*/  BSYNC B0 ;  /* 0x0000000000007941 */ /* 0x000fea0003800000 */
.L_x_2166:
[----:B------:R0:W-:Y:S01]  /*3830*/  STS [R12+0xc0], R3 ;  /* 0x0000c0030c007388 */ /* 0x0001e20000000800 */
[----:B------:R-:W-:-:S03]  /*3840*/  ISETP.NE.OR P1, PT, R3, RZ, !P0 ;  /* 0x000000ff0300720c */ /* 0x000fc60004725670 */
[----:B------:R0:W-:Y:S04]  /*3850*/  STS [R12+0xc4], R15 ;  /* 0x0000c40f0c007388 */ /* 0x0001e80000000800 */
[----:B------:R0:W-:Y:S06]  /*3860*/  STS [R12+0xc8], R13 ;  /* 0x0000c80d0c007388 */ /* 0x0001ec0000000800 */
[----:B0-----:R-:W-:Y:S05]  /*3870*/  WARPSYNC.COLLECTIVE R5, `(.L_x_2168) ;  /* 0x0000000005087348 */ /* 0x001fea0003c00000 */
[----:B------:R-:W-:Y:S01]  /*3880*/  NOP ;  /* 0x0000000000007918 */ /* 0x000fe20000000000 */
[----:B0-----:R-:W-:Y:S01]  /*3890*/  ENDCOLLECTIVE ;  /* 0x000000000000791b */ /* 0x001fe20003800000 */
.L_x_2168:
        /* <DEDUP_REMOVED lines=9> */
.L_x_2169:
        /* <DEDUP_REMOVED lines=9> */
.L_x_2170:
[----:B------:R-:W-:Y:S05]  /*39c0*/  BRA `(.L_x_2171) ;  /* 0xfffffff000cc7947 */ /* 0x000fea000383ffff */
.L_x_2172:
        /* <DEDUP_REMOVED lines=11> */
.L_x_4501:


//--------------------- .text._Z30group_norm_nhwc_bwd_sum_kernelI11Bf16IOFp32WLi64EEv26Group_norm_nhwc_bwd_params --------------------------
	.section	.text._Z30group_norm_nhwc_bwd_sum_kernelI11Bf16IOFp32WLi64EEv26Group_norm_nhwc_bwd_params,"ax",@progbits
	.align	128
        .global         _Z30group_norm_nhwc_bwd_sum_kernelI11Bf16IOFp32WLi64EEv26Group_norm_nhwc_bwd_params
        .type           _Z30group_norm_nhwc_bwd_sum_kernelI11Bf16IOFp32WLi64EEv26Group_norm_nhwc_bwd_params,@function
        .size           _Z30group_norm_nhwc_bwd_sum_kernelI11Bf16IOFp32WLi64EEv26Group_norm_nhwc_bwd_params,(.L_x_4502 - _Z30group_norm_nhwc_bwd_sum_kernelI11Bf16IOFp32WLi64EEv26Group_norm_nhwc_bwd_params)
        .other          _Z30group_norm_nhwc_bwd_sum_kernelI11Bf16IOFp32WLi64EEv26Group_norm_nhwc_bwd_params,@"STO_CUDA_ENTRY STV_DEFAULT"
_Z30group_norm_nhwc_bwd_sum_kernelI11Bf16IOFp32WLi64EEv26Group_norm_nhwc_bwd_params:
.text._Z30group_norm_nhwc_bwd_sum_kernelI11Bf16IOFp32WLi64EEv26Group_norm_nhwc_bwd_params:
        /* <DEDUP_REMOVED lines=45> */
[----:B------:R-:W-:-:S03]  /*02d0*/  ISETP.GE.AND.EX P0, PT, R15, UR9, PT, P0 ;  /* 0x000000090f007c0c */ /* 0x000fc6000bf06300 */
[----:B-1----:R-:W1:Y:S02]  /*02e0*/  MUFU.RCP R3, R3 ;  /* 0x0000000300037308 */ /* 0x002e640000001000 */
[----:B-1----:R-:W-:-:S06]  /*02f0*/  VIADD R8, R3, 0xffffffe ;  /* 0x0ffffffe03087836 */ /* 0x002fcc0000000000 */
[----:B------:R1:W2:Y:S02]  /*0300*/  F2I.FTZ.U32.TRUNC.NTZ R9, R8 ;  /* 0x0000000800097305 */ /* 0x0002a4000021f000 */
[----:B-1----:R-:W-:Y:S01]  /*0310*/  IMAD.MOV.U32 R8, RZ, RZ, RZ ;  /* 0x000000ffff087224 */ /* 0x002fe200078e00ff */
[----:B--2---:R-:W-:-:S05]  /*0320*/  IADD3 R6, RZ, -R9, RZ ;  /* 0x80000009ff067210 */ /* 0x004fca0007ffe0ff */
[----:B------:R-:W-:-:S04]  /*0330*/  IMAD R5, R6, R7, RZ ;  /* 0x0000000706057224 */ /* 0x000fc800078e02ff */
[----:B------:R-:W-:Y:S01]  /*0340*/  IMAD.HI.U32 R9, R9, R5, R8 ;  /* 0x0000000509097227 */ /* 0x000fe200078e0008 */
[----:B------:R-:W-:-:S05]  /*0350*/  MOV R8, RZ ;  /* 0x000000ff00087202 */ /* 0x000fca0000000f00 */
[----:B------:R-:W-:Y:S01]  /*0360*/  IMAD.HI.U32 R3, R9, R4, RZ ;  /* 0x0000000409037227 */ /* 0x000fe200078e00ff */
[----:B------:R-:W-:-:S03]  /*0370*/  HFMA2.MMA R9, -RZ, RZ, 0, 0 ;  /* 0x00000000ff097435 */ /* 0x000fc600000001ff */
[----:B------:R-:W-:Y:S01]  /*0380*/  IMAD.MOV R5, RZ, RZ, -R3 ;  /* 0x000000ffff057224 */ /* 0x000fe200078e0a03 */
[----:B0-----:R-:W-:Y:S07]  /*0390*/  @P0 BRA `(.L_x_2174) ;  /* 0x0000000000300947 */ /* 0x001fee0003800000 */
        /* <DEDUP_REMOVED lines=12> */
.L_x_2174:
[----:B------:R-:W-:Y:S05]  /*0460*/  BSYNC B0 ;  /* 0x0000000000007941 */ /* 0x000fea0003800000 */
.L_x_2173:
[----:B------:R-:W1:Y:S01]  /*0470*/  S2UR UR7, SR_CTAID.Y ;  /* 0x00000000000779c3 */ /* 0x000e620000002600 */
[----:B------:R-:W-:Y:S02]  /*0480*/  IMAD R6, R7, R5, R4 ;  /* 0x0000000507067224 */ /* 0x000fe400078e0204 */
[----:B-----5:R-:W-:Y:S01]  /*0490*/  FFMA.FTZ R20, -R12, R12, R13 ;  /* 0x0000000c0c147223 */ /* 0x020fe2000001010d */
[----:B------:R-:W-:Y:S02]  /*04a0*/  CS2R R24, SRZ ;  /* 0x0000000000187805 */ /* 0x000fe4000001ff00 */
[----:B------:R-:W-:Y:S02]  /*04b0*/  CS2R R22, SRZ ;  /* 0x0000000000167805 */ /* 0x000fe4000001ff00 */
[----:B------:R-:W-:Y:S02]  /*04c0*/  ISETP.GE.U32.AND P3, PT, R6, R7, PT ;  /* 0x000000070600720c */ /* 0x000fe40003f66070 */
[----:B------:R-:W-:Y:S01]  /*04d0*/  FSETP.GTU.FTZ.AND P2, PT, R20, RZ, PT ;  /* 0x000000ff1400720b */ /* 0x000fe20003f5c000 */
[----:B0-----:R-:W0:Y:S10]  /*04e0*/  LDC.64 R16, c[0x0][0x290] ;  /* 0x0000a400ff107b82 */ /* 0x001e340000000a00 */
[----:B------:R-:W-:Y:S01]  /*04f0*/  @P3 IMAD.IADD R6, R6, 0x1, -R7 ;  /* 0x0000000106063824 */ /* 0x000fe200078e0a07 */
[----:B------:R-:W-:Y:S01]  /*0500*/  @P3 IADD3 R3, R3, 0x1, RZ ;  /* 0x0000000103033810 */ /* 0x000fe20007ffe0ff */
[----:B------:R-:W2:Y:S01]  /*0510*/  @P2 LDC R19, c[0x0][0x250] ;  /* 0x00009400ff132b82 */ /* 0x000ea20000000800 */
[----:B------:R-:W-:-:S02]  /*0520*/  ISETP.NE.U32.AND P3, PT, R7, RZ, PT ;  /* 0x000000ff0700720c */ /* 0x000fc40003f65070 */
        /* <DEDUP_REMOVED lines=11> */
[----:B------:R-:W-:Y:S01]  /*05e0*/  SEL R3, R13, R16, P1 ;  /* 0x000000100d037207 */ /* 0x000fe20000800000 */
[----:B------:R-:W-:Y:S02]  /*05f0*/  IMAD.MOV.U32 R13, RZ, RZ, RZ ;  /* 0x000000ffff0d7224 */ /* 0x000fe400078e00ff */
[----:B------:R-:W-:Y:S01]  /*0600*/  IMAD.MOV R6, RZ, RZ, -R0 ;  /* 0x000000ffff067224 */ /* 0x000fe200078e0a00 */
[----:B------:R-:W-:-:S03]  /*0610*/  ISETP.GE.AND P1, PT, R18, R3, PT ;  /* 0x000000031200720c */ /* 0x000fc60003f26270 */
[----:B------:R0:W1:Y:S01]  /*0620*/  @P2 MUFU.RSQ R2, R17 ;  /* 0x0000001100022308 */ /* 0x0000620000001400 */
[----:B------:R-:W-:Y:S01]  /*0630*/  IMAD R4, R7, R6, R4 ;  /* 0x0000000607047224 */ /* 0x000fe200078e0204 */
[----:B------:R-:W-:-:S08]  /*0640*/  MOV R6, RZ ;  /* 0x000000ff00067202 */ /* 0x000fd00000000f00 */
[----:B0-----:R-:W-:Y:S05]  /*0650*/  @P1 BRA `(.L_x_2175) ;  /* 0x0000000c00601947 */ /* 0x001fea0003800000 */
[----:B------:R-:W0:Y:S01]  /*0660*/  LDC.64 R6, c[0x0][0x298] ;  /* 0x0000a600ff067b82 */ /* 0x000e220000000a00 */
[----:B------:R-:W-:Y:S01]  /*0670*/  IADD3 R13, -R18, R3, RZ ;  /* 0x00000003120d7210 */ /* 0x000fe20007ffe1ff */
[----:B------:R-:W-:Y:S01]  /*0680*/  USHF.R.S32.HI UR7, URZ, 0x1f, UR6 ;  /* 0x0000001f3f077899 */ /* 0x000fe20008011406 */
[----:B------:R-:W-:Y:S02]  /*0690*/  CS2R R22, SRZ ;  /* 0x0000000000167805 */ /* 0x000fe4000001ff00 */
[----:B------:R-:W-:Y:S02]  /*06a0*/  CS2R R24, SRZ ;  /* 0x0000000000187805 */ /* 0x000fe4000001ff00 */
[----:B------:R-:W-:-:S04]  /*06b0*/  LOP3.LUT R13, R13, 0x1, RZ, 0xc0, !PT ;  /* 0x000000010d0d7812 */ /* 0x000fc800078ec0ff */
[----:B------:R-:W-:Y:S02]  /*06c0*/  ISETP.NE.U32.AND P1, PT, R13, 0x1, PT ;  /* 0x000000010d00780c */ /* 0x000fe40003f25070 */
[----:B------:R-:W-:Y:S01]  /*06d0*/  MOV R13, RZ ;  /* 0x000000ff000d7202 */ /* 0x000fe20000000f00 */
[C---:B0-----:R-:W-:Y:S02]  /*06e0*/  IMAD R16, R6.reuse, UR7, RZ ;  /* 0x0000000706107c24 */ /* 0x041fe4000f8e02ff */
[----:B------:R-:W-:-:S04]  /*06f0*/  IMAD.WIDE.U32 R14, R6, UR6, R14 ;  /* 0x00000006060e7c25 */ /* 0x000fc8000f8e000e */
[----:B------:R-:W-:Y:S01]  /*0700*/  IMAD R17, R7, UR6, R16 ;  /* 0x0000000607117c24 */ /* 0x000fe2000f8e0210 */
[----:B------:R-:W-:Y:S01]  /*0710*/  ULDC.U8 UR6, c[0x0][0x2a4] ;  /* 0x0000a90000067ab9 */ /* 0x000fe20000000000 */
[----:B------:R-:W-:Y:S02]  /*0720*/  IMAD.MOV.U32 R7, RZ, RZ, R18 ;  /* 0x000000ffff077224 */ /* 0x000fe400078e0012 */
[----:B------:R-:W-:Y:S01]  /*0730*/  IMAD.MOV.U32 R6, RZ, RZ, RZ ;  /* 0x000000ffff067224 */ /* 0x000fe200078e00ff */
[----:B------:R-:W-:Y:S01]  /*0740*/  IADD3 R17, R15, R17, RZ ;  /* 0x000000110f117210 */ /* 0x000fe20007ffe0ff */
[----:B------:R-:W-:Y:S06]  /*0750*/  @P1 BRA `(.L_x_2176) ;  /* 0x0000000000f81947 */ /* 0x000fec0003800000 */
[----:B------:R-:W0:Y:S01]  /*0760*/  @!P0 LDC.64 R20, c[0x0][0x230] ;  /* 0x00008c00ff148b82 */ /* 0x000e220000000a00 */
[----:B------:R-:W-:Y:S02]  /*0770*/  @!P0 IMAD R5, R5, UR8, RZ ;  /* 0x0000000805058c24 */ /* 0x000fe4000f8e02ff */
[----:B------:R-:W-:Y:S02]  /*0780*/  @!P0 IMAD.MOV.U32 R16, RZ, RZ, R14 ;  /* 0x000000ffff108224 */ /* 0x000fe400078e000e */
[C---:B------:R-:W-:Y:S02]  /*0790*/  @!P0 IMAD R5, R18.reuse, UR9, R5 ;  /* 0x0000000912058c24 */ /* 0x040fe4000f8e0205 */
[----:B------:R-:W-:Y:S01]  /*07a0*/  @!P0 IMAD.WIDE.U32 R22, R18, UR8, R16 ;  /* 0x0000000812168c25 */ /* 0x000fe2000f8e0010 */
[----:B------:R-:W2:Y:S04]  /*07b0*/  @!P0 LDC.64 R6, c[0x0][0x228] ;  /* 0x00008a00ff068b82 */ /* 0x000ea80000000a00 */
[----:B------:R-:W-:Y:S01]  /*07c0*/  @!P0 IADD3 R13, R23, R5, RZ ;  /* 0x00000005170d8210 */ /* 0x000fe20007ffe0ff */
[----:B------:R-:W-:-:S03]  /*07d0*/  @!P0 IMAD.SHL.U32 R5, R22, 0x2, RZ ;  /* 0x0000000216058824 */ /* 0x000fc600078e00ff */
[----:B------:R-:W-:Y:S02]  /*07e0*/  @!P0 SHF.L.U64.HI R22, R22, 0x1, R13 ;  /* 0x0000000116168819 */ /* 0x000fe4000001020d */
[----:B0-----:R-:W-:-:S04]  /*07f0*/  @!P0 IADD3 R20, P1, R5, R20, RZ ;  /* 0x0000001405148210 */ /* 0x001fc80007f3e0ff */
[----:B------:R-:W-:Y:S02]  /*0800*/  @!P0 IADD3.X R21, R22, R21, RZ, P1, !PT ;  /* 0x0000001516158210 */ /* 0x000fe40000ffe4ff */
[----:B--2---:R-:W-:-:S03]  /*0810*/  @!P0 IADD3 R6, P1, R5, R6, RZ ;  /* 0x0000000605068210 */ /* 0x004fc60007f3e0ff */
[----:B------:R-:W2:Y:S02]  /*0820*/  @!P0 LDG.E R20, desc[UR4][R20.64] ;  /* 0x0000000414148981 */ /* 0x000ea4000c1e1900 */
[----:B------:R-:W-:-:S05]  /*0830*/  @!P0 IMAD.X R7, R22, 0x1, R7, P1 ;  /* 0x0000000116078824 */ /* 0x000fca00008e0607 */
[----:B------:R-:W3:Y:S01]  /*0840*/  @!P0 LDG.E R6, desc[UR4][R6.64] ;  /* 0x0000000406068981 */ /* 0x000ee2000c1e1900 */
[----:B------:R-:W-:Y:S02]  /*0850*/  PRMT R13, RZ, 0x7610, R13 ;  /* 0x00007610ff0d7816 */ /* 0x000fe4000000000d */
[----:B------:R-:W-:Y:S02]  /*0860*/  PRMT R5, RZ, 0x7610, R5 ;  /* 0x00007610ff057816 */ /* 0x000fe40000000005 */
[----:B------:R-:W-:Y:S02]  /*0870*/  ISETP.NE.AND P1, PT, RZ, UR6, PT ;  /* 0x00000006ff007c0c */ /* 0x000fe4000bf25270 */
[----:B------:R-:W-:Y:S02]  /*0880*/  PRMT R19, RZ, 0x7610, R19 ;  /* 0x00007610ff137816 */ /* 0x000fe40000000013 */
[----:B------:R-:W-:Y:S02]  /*0890*/  PRMT R24, RZ, 0x7610, R24 ;  /* 0x00007610ff187816 */ /* 0x000fe40000000018 */
[----:B--2---:R-:W-:-:S02]  /*08a0*/  @!P0 PRMT R13, R20, 0x7610, R13 ;  /* 0x00007610140d8816 */ /* 0x004fc4000000000d */
[----:B------:R-:W-:Y:S02]  /*08b0*/  @!P0 PRMT R5, R20, 0x7632, R5 ;  /* 0x0000763214058816 */ /* 0x000fe40000000005 */
[----:B------:R-:W-:-:S03]  /*08c0*/  SHF.L.U32 R13, R13, 0x10, RZ ;  /* 0x000000100d0d7819 */ /* 0x000fc600000006ff */
[----:B------:R-:W-:Y:S01]  /*08d0*/  IMAD.U32 R5, R5, 0x10000, RZ ;  /* 0x0001000005057824 */ /* 0x000fe200078e00ff */
[----:B---3--:R-:W-:Y:S01]  /*08e0*/  @!P0 PRMT R19, R6, 0x7632, R19 ;  /* 0x0000763206138816 */ /* 0x008fe20000000013 */
[----:B------:R-:W-:Y:S01]  /*08f0*/  FADD.FTZ R25, -R12, R13 ;  /* 0x0000000d0c197221 */ /* 0x000fe20000010100 */
[----:B------:R-:W-:Y:S01]  /*0900*/  @!P0 PRMT R24, R6, 0x7610, R24 ;  /* 0x0000761006188816 */ /* 0x000fe20000000018 */
[----:B------:R-:W-:Y:S02]  /*0910*/  FADD.FTZ R5, -R12, R5 ;  /* 0x000000050c057221 */ /* 0x000fe40000010100 */
[----:B------:R-:W-:Y:S01]  /*0920*/  IMAD.U32 R13, R19, 0x10000, RZ ;  /* 0x00010000130d7824 */ /* 0x000fe200078e00ff */
[----:B------:R-:W-:Y:S01]  /*0930*/  SHF.L.U32 R24, R24, 0x10, RZ ;  /* 0x0000001018187819 */ /* 0x000fe200000006ff */
[-C--:B-1----:R-:W-:Y:S01]  /*0940*/  FMUL.FTZ R25, R25, R2.reuse ;  /* 0x0000000219197220 */ /* 0x082fe20000410000 */
[----:B------:R-:W-:Y:S01]  /*0950*/  FMUL.FTZ R6, R5, R2 ;  /* 0x0000000205067220 */ /* 0x000fe20000410000 */
[----:B------:R-:W-:Y:S06]  /*0960*/  @!P1 BRA `(.L_x_2177) ;  /* 0x0000000000489947 */ /* 0x000fec0003800000 */
        /* <DEDUP_REMOVED lines=16> */
[----:B------:R-:W-:-:S04]  /*0a70*/  FFMA.FTZ R26, R5, R27, 1 ;  /* 0x3f800000051a7423 */ /* 0x000fc8000001001b */
[----:B------:R-:W-:-:S07]  /*0a80*/  FMUL.FTZ R13, R13, R26 ;  /* 0x0000001a0d0d7220 */ /* 0x000fce0000410000 */
.L_x_2177:
[----:B------:R-:W-:Y:S01]  /*0a90*/  FMUL.FTZ R20, R24, R10 ;  /* 0x0000000a18147220 */ /* 0x000fe20000410000 */
[----:B------:R-:W-:Y:S01]  /*0aa0*/  FMUL.FTZ R22, R13, R11 ;  /* 0x0000000b0d167220 */ /* 0x000fe20000410000 */
[----:B------:R-:W-:Y:S02]  /*0ab0*/  IADD3 R7, R18, 0x1, RZ ;  /* 0x0000000112077810 */ /* 0x000fe40007ffe0ff */
[C---:B------:R-:W-:Y:S01]  /*0ac0*/  FFMA.FTZ R23, R25.reuse, R20, RZ ;  /* 0x0000001419177223 */ /* 0x040fe200000100ff */
[----:B------:R-:W-:Y:S01]  /*0ad0*/  FADD.FTZ R5, RZ, R20 ;  /* 0x00000014ff057221 */ /* 0x000fe20000010000 */
[----:B------:R-:W-:Y:S01]  /*0ae0*/  FFMA.FTZ R25, R25, R24, RZ ;  /* 0x0000001819197223 */ /* 0x000fe200000100ff */
[----:B------:R-:W-:Y:S01]  /*0af0*/  FADD.FTZ R24, RZ, R24 ;  /* 0x00000018ff187221 */ /* 0x000fe20000010000 */
[C---:B------:R-:W-:Y:S01]  /*0b00*/  FFMA.FTZ R23, R6.reuse, R22, R23 ;  /* 0x0000001606177223 */ /* 0x040fe20000010017 */
[----:B------:R-:W-:Y:S01]  /*0b10*/  FFMA.FTZ R6, R6, R13, RZ ;  /* 0x0000000d06067223 */ /* 0x000fe200000100ff */
[----:B------:R-:W-:Y:S01]  /*0b20*/  FADD.FTZ R22, R22, R5 ;  /* 0x0000000516167221 */ /* 0x000fe20000010000 */
[----:B------:R-:W-:-:S07]  /*0b30*/  FADD.FTZ R13, RZ, R13 ;  /* 0x0000000dff0d7221 */ /* 0x000fce0000010000 */
.L_x_2176:
[----:B------:R-:W-:Y:S02]  /*0b40*/  IADD3 R5, -R18, -0x2, RZ ;  /* 0xfffffffe12057810 */ /* 0x000fe40007ffe1ff */
[----:B------:R-:W-:-:S04]  /*0b50*/  LOP3.LUT R18, RZ, R3, RZ, 0x33, !PT ;  /* 0x00000003ff127212 */ /* 0x000fc800078e33ff */
[----:B------:R-:W-:-:S13]  /*0b60*/  ISETP.NE.AND P1, PT, R5, R18, PT ;  /* 0x000000120500720c */ /* 0x000fda0003f25270 */
[----:B------:R-:W-:Y:S05]  /*0b70*/  @!P1 BRA `(.L_x_2175) ;  /* 0x0000000800189947 */ /* 0x000fea0003800000 */
[----:B------:R-:W-:-:S05]  /*0b80*/  VIADD R5, R7, 0x1 ;  /* 0x0000000107057836 */ /* 0x000fca0000000000 */
[----:B------:R-:W-:-:S07]  /*0b90*/  SHF.R.S32.HI R7, RZ, 0x1f, R5 ;  /* 0x0000001fff077819 */ /* 0x000fce0000011405 */
.L_x_2180:
[----:B------:R-:W0:Y:S01]  /*0ba0*/  @!P0 LDC.64 R18, c[0x0][0x288] ;  /* 0x0000a200ff128b82 */ /* 0x000e220000000a00 */
[----:B------:R-:W-:-:S04]  /*0bb0*/  @!P0 IADD3 R29, P1, R5, -0x1, RZ ;  /* 0xffffffff051d8810 */ /* 0x000fc80007f3e0ff */
[----:B------:R-:W-:-:S05]  /*0bc0*/  @!P0 IADD3.X R21, R7, -0x1, RZ, P1, !PT ;  /* 0xffffffff07158810 */ /* 0x000fca0000ffe4ff */
[----:B0-----:R-:W-:Y:S02]  /*0bd0*/  @!P0 IMAD R20, R21, R18, RZ ;  /* 0x0000001215148224 */ /* 0x001fe400078e02ff */
[----:B------:R-:W-:Y:S02]  /*0be0*/  @!P0 IMAD.MOV.U32 R21, RZ, RZ, R17 ;  /* 0x000000ffff158224 */ /* 0x000fe400078e0011 */
[----:B------:R-:W-:Y:S01]  /*0bf0*/  @!P0 IMAD R27, R29, R19, R20 ;  /* 0x000000131d1b8224 */ /* 0x000fe200078e0214 */
[----:B------:R-:W-:-:S05]  /*0c00*/  @!P0 MOV R20, R14 ;  /* 0x0000000e00148202 */ /* 0x000fca0000000f00 */
[----:B------:R-:W-:Y:S02]  /*0c10*/  @!P0 IMAD.WIDE.U32 R20, R29, R18, R20 ;  /* 0x000000121d148225 */ /* 0x000fe400078e0014 */
[----:B------:R-:W0:Y:S03]  /*0c20*/  @!P0 LDC.64 R18, c[0x0][0x230] ;  /* 0x00008c00ff128b82 */ /* 0x000e260000000a00 */
[----:B------:R-:W-:-:S04]  /*0c30*/  @!P0 IADD3 R27, R21, R27, RZ ;  /* 0x0000001b151b8210 */ /* 0x000fc80007ffe0ff */
[C---:B------:R-:W-:Y:S01]  /*0c40*/  @!P0 SHF.L.U64.HI R26, R20.reuse, 0x1, R27 ;  /* 0x00000001141a8819 */ /* 0x040fe2000001021b */
[----:B------:R-:W-:Y:S02]  /*0c50*/  @!P0 IMAD.SHL.U32 R27, R20, 0x2, RZ ;  /* 0x00000002141b8824 */ /* 0x000fe400078e00ff */
[----:B------:R-:W2:Y:S03]  /*0c60*/  @!P0 LDC.64 R20, c[0x0][0x228] ;  /* 0x00008a00ff148b82 */ /* 0x000ea60000000a00 */
[----:B0-----:R-:W-:-:S04]  /*0c70*/  @!P0 IADD3 R18, P1, R27, R18, RZ ;  /* 0x000000121b128210 */ /* 0x001fc80007f3e0ff */
[----:B------:R-:W-:-:S05]  /*0c80*/  @!P0 IADD3.X R19, R26, R19, RZ, P1, !PT ;  /* 0x000000131a138210 */ /* 0x000fca0000ffe4ff */
[----:B------:R-:W3:Y:S01]  /*0c90*/  @!P0 LDG.E R18, desc[UR4][R18.64] ;  /* 0x0000000412128981 */ /* 0x000ee2000c1e1900 */
[----:B--2---:R-:W-:-:S05]  /*0ca0*/  @!P0 IADD3 R20, P1, R27, R20, RZ ;  /* 0x000000141b148210 */ /* 0x004fca0007f3e0ff */
[----:B------:R-:W-:-:S05]  /*0cb0*/  @!P0 IMAD.X R21, R26, 0x1, R21, P1 ;  /* 0x000000011a158824 */ /* 0x000fca00008e0615 */
[----:B------:R-:W2:Y:S01]  /*0cc0*/  @!P0 LDG.E R20, desc[UR4][R20.64] ;  /* 0x0000000414148981 */ /* 0x000ea2000c1e1900 */
[----:B------:R-:W-:Y:S02]  /*0cd0*/  PRMT R26, RZ, 0x7610, R26 ;  /* 0x00007610ff1a7816 */ /* 0x000fe4000000001a */
[----:B------:R-:W-:Y:S02]  /*0ce0*/  PRMT R28, RZ, 0x7610, R28 ;  /* 0x00007610ff1c7816 */ /* 0x000fe4000000001c */
[----:B------:R-:W-:Y:S02]  /*0cf0*/  ISETP.NE.AND P2, PT, RZ, UR6, PT ;  /* 0x00000006ff007c0c */ /* 0x000fe4000bf45270 */
[----:B------:R-:W-:Y:S02]  /*0d00*/  PRMT R27, RZ, 0x7610, R27 ;  /* 0x00007610ff1b7816 */ /* 0x000fe4000000001b */
[C---:B---3--:R-:W-:Y:S02]  /*0d10*/  @!P0 PRMT R26, R18.reuse, 0x7610, R26 ;  /* 0x00007610121a8816 */ /* 0x048fe4000000001a */
[----:B------:R-:W-:-:S02]  /*0d20*/  @!P0 PRMT R28, R18, 0x7632, R28 ;  /* 0x00007632121c8816 */ /* 0x000fc4000000001c */
[----:B------:R-:W-:Y:S02]  /*0d30*/  SHF.L.U32 R29, R26, 0x10, RZ ;  /* 0x000000101a1d7819 */ /* 0x000fe400000006ff */
[----:B------:R-:W-:Y:S01]  /*0d40*/  PRMT R26, RZ, 0x7610, R26 ;  /* 0x00007610ff1a7816 */ /* 0x000fe2000000001a */
[----:B------:R-:W-:Y:S02]  /*0d50*/  IMAD.U32 R28, R28, 0x10000, RZ ;  /* 0x000100001c1c7824 */ /* 0x000fe400078e00ff */
[----:B------:R-:W-:Y:S01]  /*0d60*/  FADD.FTZ R29, -R12, R29 ;  /* 0x0000001d0c1d7221 */ /* 0x000fe20000010100 */
[----:B--2---:R-:W-:Y:S01]  /*0d70*/  @!P0 PRMT R26, R20, 0x7632, R26 ;  /* 0x00007632141a8816 */ /* 0x004fe2000000001a */
[----:B------:R-:W-:Y:S01]  /*0d80*/  FADD.FTZ R21, -R12, R28 ;  /* 0x0000001c0c157221 */ /* 0x000fe20000010100 */
[----:B------:R-:W-:-:S03]  /*0d90*/  @!P0 PRMT R27, R20, 0x7610, R27 ;  /* 0x00007610141b8816 */ /* 0x000fc6000000001b */
[----:B------:R-:W-:Y:S01]  /*0da0*/  IMAD.U32 R20, R26, 0x10000, RZ ;  /* 0x000100001a147824 */ /* 0x000fe200078e00ff */
[----:B------:R-:W-:Y:S01]  /*0db0*/  SHF.L.U32 R27, R27, 0x10, RZ ;  /* 0x000000101b1b7819 */ /* 0x000fe200000006ff */
[-C--:B-1----:R-:W-:Y:S01]  /*0dc0*/  FMUL.FTZ R26, R29, R2.reuse ;  /* 0x000000021d1a7220 */ /* 0x082fe20000410000 */
        /* <DEDUP_REMOVED lines=20> */
.L_x_2178:
[----:B------:R-:W0:Y:S01]  /*0f10*/  @!P0 LDC.64 R18, c[0x0][0x288] ;  /* 0x0000a200ff128b82 */ /* 0x000e220000000a00 */
[C---:B------:R-:W-:Y:S01]  /*0f20*/  FMUL.FTZ R28, R27.reuse, R10 ;  /* 0x0000000a1b1c7220 */ /* 0x040fe20000410000 */
[C---:B------:R-:W-:Y:S01]  /*0f30*/  FFMA.FTZ R25, R26.reuse, R27, R25 ;  /* 0x0000001b1a197223 */ /* 0x040fe20000010019 */
[----:B------:R-:W-:Y:S02]  /*0f40*/  @!P0 IMAD.MOV.U32 R29, RZ, RZ, R17 ;  /* 0x000000ffff1d8224 */ /* 0x000fe400078e0011 */
[----:B------:R-:W-:Y:S01]  /*0f50*/  FADD.FTZ R24, R27, R24 ;  /* 0x000000181b187221 */ /* 0x000fe20000010000 */
[----:B------:R-:W-:Y:S01]  /*0f60*/  FFMA.FTZ R26, R26, R28, R23 ;  /* 0x0000001c1a1a7223 */ /* 0x000fe20000010017 */
[----:B------:R-:W-:Y:S01]  /*0f70*/  FADD.FTZ R22, R28, R22 ;  /* 0x000000161c167221 */ /* 0x000fe20000010000 */
[C---:B------:R-:W-:Y:S01]  /*0f80*/  FADD.FTZ R13, R20.reuse, R13 ;  /* 0x0000000d140d7221 */ /* 0x040fe20000010000 */
[----:B------:R-:W-:Y:S01]  /*0f90*/  FFMA.FTZ R6, R21, R20, R6 ;  /* 0x0000001415067223 */ /* 0x000fe20000010006 */
[----:B------:R-:W-:-:S04]  /*0fa0*/  FMUL.FTZ R27, R20, R11 ;  /* 0x0000000b141b7220 */ /* 0x000fc80000410000 */
[----:B------:R-:W-:Y:S01]  /*0fb0*/  FFMA.FTZ R26, R21, R27, R26 ;  /* 0x0000001b151a7223 */ /* 0x000fe2000001001a */
[----:B0-----:R-:W-:-:S04]  /*0fc0*/  @!P0 IMAD R28, R7, R18, RZ ;  /* 0x00000012071c8224 */ /* 0x001fc800078e02ff */
[----:B------:R-:W-:Y:S01]  /*0fd0*/  @!P0 IMAD R23, R5, R19, R28 ;  /* 0x0000001305178224 */ /* 0x000fe200078e021c */
[----:B------:R-:W-:-:S05]  /*0fe0*/  @!P0 MOV R28, R14 ;  /* 0x0000000e001c8202 */ /* 0x000fca0000000f00 */
[----:B------:R-:W-:-:S05]  /*0ff0*/  @!P0 IMAD.WIDE.U32 R18, R5, R18, R28 ;  /* 0x0000001205128225 */ /* 0x000fca00078e001c */
[----:B------:R-:W-:Y:S01]  /*1000*/  @!P0 IADD3 R19, R19, R23, RZ ;  /* 0x0000001713138210 */ /* 0x000fe20007ffe0ff */
[----:B------:R-:W-:-:S03]  /*1010*/  @!P0 IMAD.SHL.U32 R23, R18, 0x2, RZ ;  /* 0x0000000212178824 */ /* 0x000fc600078e00ff */
[----:B------:R-:W-:Y:S02]  /*1020*/  @!P0 SHF.L.U64.HI R28, R18, 0x1, R19 ;  /* 0x00000001121c8819 */ /* 0x000fe40000010213 */
[----:B------:R-:W0:Y:S02]  /*1030*/  @!P0 LDC.64 R18, c[0x0][0x230] ;  /* 0x00008c00ff128b82 */ /* 0x000e240000000a00 */
[----:B0-----:R-:W-:-:S04]  /*1040*/  @!P0 IADD3 R18, P1, R23, R18, RZ ;  /* 0x0000001217128210 */ /* 0x001fc80007f3e0ff */
[----:B------:R-:W-:-:S05]  /*1050*/  @!P0 IADD3.X R19, R28, R19, RZ, P1, !PT ;  /* 0x000000131c138210 */ /* 0x000fca0000ffe4ff */
[----:B------:R0:W2:Y:S02]  /*1060*/  @!P0 LDG.E R29, desc[UR4][R18.64] ;  /* 0x00000004121d8981 */ /* 0x0000a4000c1e1900 */
[----:B0-----:R-:W0:Y:S02]  /*1070*/  @!P0 LDC.64 R18, c[0x0][0x228] ;  /* 0x00008a00ff128b82 */ /* 0x001e240000000a00 */
[----:B0-----:R-:W-:-:S05]  /*1080*/  @!P0 IADD3 R20, P1, R23, R18, RZ ;  /* 0x0000001217148210 */ /* 0x001fca0007f3e0ff */
[----:B------:R-:W-:-:S05]  /*1090*/  @!P0 IMAD.X R21, R28, 0x1, R19, P1 ;  /* 0x000000011c158824 */ /* 0x000fca00008e0613 */
[----:B------:R0:W3:Y:S01]  /*10a0*/  @!P0 LDG.E R20, desc[UR4][R20.64] ;  /* 0x0000000414148981 */ /* 0x0000e2000c1e1900 */
[----:B------:R-:W-:Y:S01]  /*10b0*/  FADD.FTZ R22, R27, R22 ;  /* 0x000000161b167221 */ /* 0x000fe20000010000 */
[----:B------:R-:W-:Y:S02]  /*10c0*/  PRMT R28, RZ, 0x7610, R28 ;  /* 0x00007610ff1c7816 */ /* 0x000fe4000000001c */
[----:B------:R-:W-:Y:S02]  /*10d0*/  PRMT R27, RZ, 0x7610, R27 ;  /* 0x00007610ff1b7816 */ /* 0x000fe4000000001b */
[----:B------:R-:W-:Y:S02]  /*10e0*/  PRMT R18, RZ, 0x7610, R18 ;  /* 0x00007610ff127816 */ /* 0x000fe40000000012 */
[----:B------:R-:W-:Y:S02]  /*10f0*/  PRMT R23, RZ, 0x7610, R23 ;  /* 0x00007610ff177816 */ /* 0x000fe40000000017 */
[----:B--2---:R-:W-:-:S02]  /*1100*/  @!P0 PRMT R28, R29, 0x7610, R28 ;  /* 0x000076101d1c8816 */ /* 0x004fc4000000001c */
[----:B------:R-:W-:Y:S02]  /*1110*/  @!P0 PRMT R27, R29, 0x7632, R27 ;  /* 0x000076321d1b8816 */ /* 0x000fe4000000001b */
[----:B------:R-:W-:-:S03]  /*1120*/  SHF.L.U32 R19, R28, 0x10, RZ ;  /* 0x000000101c137819 */ /* 0x000fc600000006ff */
[----:B------:R-:W-:Y:S02]  /*1130*/  IMAD.U32 R27, R27, 0x10000, RZ ;  /* 0x000100001b1b7824 */ /* 0x000fe400078e00ff */
[C---:B0-----:R-:W-:Y:S02]  /*1140*/  FADD.FTZ R21, -R12.reuse, R19 ;  /* 0x000000130c157221 */ /* 0x041fe40000010100 */
[----:B------:R-:W-:Y:S02]  /*1150*/  FADD.FTZ R27, -R12, R27 ;  /* 0x0000001b0c1b7221 */ /* 0x000fe40000010100 */
[----:B------:R-:W-:Y:S01]  /*1160*/  FMUL.FTZ R21, R21, R2 ;  /* 0x0000000215157220 */ /* 0x000fe20000410000 */
[C---:B---3--:R-:W-:Y:S02]  /*1170*/  @!P0 PRMT R18, R20.reuse, 0x7632, R18 ;  /* 0x0000763214128816 */ /* 0x048fe40000000012 */
[----:B------:R-:W-:-:S03]  /*1180*/  @!P0 PRMT R23, R20, 0x7610, R23 ;  /* 0x0000761014178816 */ /* 0x000fc60000000017 */
[----:B------:R-:W-:Y:S01]  /*1190*/  IMAD.U32 R20, R18, 0x10000, RZ ;  /* 0x0001000012147824 */ /* 0x000fe200078e00ff */
[----:B------:R-:W-:Y:S01]  /*11a0*/  SHF.L.U32 R19, R23, 0x10, RZ ;  /* 0x0000001017137819 */ /* 0x000fe200000006ff */
        /* <DEDUP_REMOVED lines=20> */
.L_x_2179:
[----:B------:R-:W-:Y:S01]  /*12f0*/  IADD3 R28, R5, 0x1, RZ ;  /* 0x00000001051c7810 */ /* 0x000fe20007ffe0ff */
[----:B------:R-:W-:Y:S01]  /*1300*/  FADD.FTZ R24, R24, R19 ;  /* 0x0000001318187221 */ /* 0x000fe20000010000 */
[----:B------:R-:W-:Y:S01]  /*1310*/  FFMA.FTZ R25, R21, R19, R25 ;  /* 0x0000001315197223 */ /* 0x000fe20000010019 */
[----:B------:R-:W-:Y:S01]  /*1320*/  FMUL.FTZ R19, R19, R10 ;  /* 0x0000000a13137220 */ /* 0x000fe20000410000 */
[----:B------:R-:W-:Y:S01]  /*1330*/  ISETP.GE.AND P1, PT, R28, R3, PT ;  /* 0x000000031c00720c */ /* 0x000fe20003f26270 */
[----:B------:R-:W-:Y:S01]  /*1340*/  FADD.FTZ R13, R13, R20 ;  /* 0x000000140d0d7221 */ /* 0x000fe20000010000 */
[----:B------:R-:W-:Y:S01]  /*1350*/  IADD3 R5, P2, R5, 0x2, RZ ;  /* 0x0000000205057810 */ /* 0x000fe20007f5e0ff */
[----:B------:R-:W-:Y:S01]  /*1360*/  FFMA.FTZ R21, R21, R19, R26 ;  /* 0x0000001315157223 */ /* 0x000fe2000001001a */
[----:B------:R-:W-:Y:S01]  /*1370*/  FMUL.FTZ R26, R20, R11 ;  /* 0x0000000b141a7220 */ /* 0x000fe20000410000 */
[----:B------:R-:W-:Y:S01]  /*1380*/  FADD.FTZ R19, R22, R19 ;  /* 0x0000001316137221 */ /* 0x000fe20000010000 */
[----:B------:R-:W-:Y:S01]  /*1390*/  FFMA.FTZ R6, R18, R20, R6 ;  /* 0x0000001412067223 */ /* 0x000fe20000010006 */
[----:B------:R-:W-:-:S02]  /*13a0*/  IMAD.X R7, RZ, RZ, R7, P2 ;  /* 0x000000ffff077224 */ /* 0x000fc400010e0607 */
[----:B------:R-:W-:Y:S01]  /*13b0*/  FFMA.FTZ R23, R18, R26, R21 ;  /* 0x0000001a12177223 */ /* 0x000fe20000010015 */
[----:B------:R-:W-:-:S03]  /*13c0*/  FADD.FTZ R22, R26, R19 ;  /* 0x000000131a167221 */ /* 0x000fc60000010000 */
[----:B------:R-:W-:Y:S05]  /*13d0*/  @!P1 BRA `(.L_x_2180) ;  /* 0xfffffff400f09947 */ /* 0x000fea000383ffff */
.L_x_2175:
        /* <DEDUP_REMOVED lines=17> */
[----:B------:R-:W2:Y:S04]  /*14f0*/  LDS.64 R8, [R14+0x18] ;  /* 0x000018000e087984 */ /* 0x000ea80000000a00 */
[----:B------:R-:W3:Y:S04]  /*1500*/  LDS.64 R4, [R14+0x10] ;  /* 0x000010000e047984 */ /* 0x000ee80000000a00 */
[----:B0-----:R-:W0:Y:S01]  /*1510*/  LDS.64 R2, [R14+0x20] ;  /* 0x000020000e027984 */ /* 0x001e220000000a00 */
[----:B--2---:R-:W-:Y:S01]  /*1520*/  ISETP.NE.AND P1, PT, R9, RZ, PT ;  /* 0x000000ff0900720c */ /* 0x004fe20003f25270 */
[----:B---3--:R-:W-:-:S02]  /*1530*/  IMAD.IADD R15, R4, 0x1, R9 ;  /* 0x00000001040f7824 */ /* 0x008fc400078e0209 */
[----:B0-----:R-:W-:Y:S01]  /*1540*/  FADD.FTZ R17, R5, R2 ;  /* 0x0000000205117221 */ /* 0x001fe20000010000 */
        /* <DEDUP_REMOVED lines=57> */
.L_x_2203:
[----:B------:R-:W-:Y:S02]  /*18e0*/  ISETP.NE.AND P2, PT, R10, RZ, PT ;  /* 0x000000ff0a00720c */ /* 0x000fe40003f45270 */
[----:B------:R-:W-:-:S11]  /*18f0*/  PLOP3.LUT P0, PT, PT, PT, PT, 0x80, 0x0 ;  /* 0x000000000000781c */ /* 0x000fd60003f0f070 */
[----:B------:R-:W-:Y:S01]  /*1900*/  @P2 ISETP.NE.AND P3, PT, R4, RZ, PT ;  /* 0x000000ff0400220c */ /* 0x000fe20003f65270 */
[----:B--2---:R-:W-:-:S03]  /*1910*/  @P2 IMAD.IADD R4, R23, 0x1, R4 ;  /* 0x0000000117042824 */ /* 0x004fc600078e0204 */
[----:B------:R-:W-:Y:S02]  /*1920*/  @P2 PLOP3.LUT P0, PT, P3, PT, PT, 0x80, 0x0 ;  /* 0x000000000000281c */ /* 0x000fe40001f0f070 */
[----:B------:R-:W-:-:S11]  /*1930*/  IADD3 R9, R9, R4, RZ ;  /* 0x0000000409097210 */ /* 0x000fd60007ffe0ff */
[----:B-1----:R-:W-:Y:S01]  /*1940*/  @!P0 FADD.FTZ R8, R27, R8 ;  /* 0x000000081b088221 */ /* 0x002fe20000010000 */
[----:B---3--:R-:W-:-:S03]  /*1950*/  @!P0 FADD.FTZ R5, R16, R5 ;  /* 0x0000000510058221 */ /* 0x008fc60000010000 */
[----:B------:R-:W-:Y:S01]  /*1960*/  @!P1 FADD.FTZ R3, R3, R8 ;  /* 0x0000000803039221 */ /* 0x000fe20000010000 */
[----:B------:R-:W-:Y:S01]  /*1970*/  @!P1 FADD.FTZ R2, R2, R5 ;  /* 0x0000000502029221 */ /* 0x000fe20000010000 */
[----:B------:R1:W-:Y:S04]  /*1980*/  STS.64 [R14+0x10], R4 ;  /* 0x000010040e007388 */ /* 0x0003e80000000a00 */
[----:B------:R1:W-:Y:S04]  /*1990*/  STS.64 [R14+0x18], R8 ;  /* 0x000018080e007388 */ /* 0x0003e80000000a00 */
[----:B------:R1:W-:Y:S02]  /*19a0*/  STS.64 [R14+0x20], R2 ;  /* 0x000020020e007388 */ /* 0x0003e40000000a00 */
.L_x_2181:
[----:B0-----:R-:W0:Y:S01]  /*19b0*/  S2R R15, SR_TID.X ;  /* 0x00000000000f7919 */ /* 0x001e220000002100 */
[----:B-1----:R-:W1:Y:S01]  /*19c0*/  LDC R3, c[0x0][0x2b4] ;  /* 0x0000ad00ff037b82 */ /* 0x002e620000000800 */
[----:B------:R-:W-:Y:S05]  /*19d0*/  WARPSYNC.ALL ;  /* 0x0000000000007948 */ /* 0x000fea0003800000 */
[----:B-1----:R-:W-:-:S04]  /*19e0*/  IMAD R2, R0, R3, RZ ;  /* 0x0000000300027224 */ /* 0x002fc800078e02ff */
[----:B0-----:R-:W-:Y:S01]  /*19f0*/  IMAD R2, R15, 0x2, -R2 ;  /* 0x000000020f027824 */ /* 0x001fe200078e0a02 */
        /* <DEDUP_REMOVED lines=24> */
[----:B0-----:R-:W-:Y:S01]  /*1b80*/  VIADD R3, R7, 0x320 ;  /* 0x0000032007037836 */ /* 0x001fe20000000000 */
[----:B------:R-:W0:Y:S01]  /*1b90*/  LDC.64 R8, c[0x0][0x268] ;  /* 0x00009a00ff087b82 */ /* 0x000e220000000a00 */
[----:B------:R-:W1:Y:S03]  /*1ba0*/  S2R R7, SR_CTAID.Z ;  /* 0x0000000000077919 */ /* 0x000e660000002700 */
[----:B------:R-:W-:-:S04]  /*1bb0*/  LEA R2, R12, R3, 0x18 ;  /* 0x000000030c027211 */ /* 0x000fc800078ec0ff */
[----:B------:R-:W-:-:S06]  /*1bc0*/  LEA R2, R15, R2, 0x3 ;  /* 0x000000020f027211 */ /* 0x000fcc00078e18ff */
[----:B------:R-:W2:Y:S01]  /*1bd0*/  LDS.64 R2, [R2] ;  /* 0x0000000002027984 */ /* 0x000ea20000000a00 */
[----:B-1----:R-:W-:-:S04]  /*1be0*/  IMAD.SHL.U32 R7, R7, 0x2, RZ ;  /* 0x0000000207077824 */ /* 0x002fc800078e00ff */
[C---:B------:R-:W-:Y:S01]  /*1bf0*/  IMAD R11, R7.reuse, UR8, R10 ;  /* 0x00000008070b7c24 */ /* 0x040fe2000f8e020a */
[----:B------:R-:W-:-:S05]  /*1c00*/  IADD3 R15, R7, 0x1, RZ ;  /* 0x00000001070f7810 */ /* 0x000fca0007ffe0ff */
[----:B------:R-:W-:Y:S02]  /*1c10*/  IMAD R15, R15, UR8, R10 ;  /* 0x000000080f0f7c24 */ /* 0x000fe4000f8e020a */
[----:B0-----:R-:W-:-:S04]  /*1c20*/  IMAD.WIDE R10, R11, 0x4, R8 ;  /* 0x000000040b0a7825 */ /* 0x001fc800078e0208 */
[----:B------:R-:W-:Y:S01]  /*1c30*/  IMAD.WIDE R8, R15, 0x4, R8 ;  /* 0x000000040f087825 */ /* 0x000fe200078e0208 */
[----:B--2---:R1:W-:Y:S04]  /*1c40*/  REDG.E.ADD.F32.FTZ.RN.STRONG.GPU desc[UR4][R10.64], R2 ;  /* 0x000000020a0079a6 */ /* 0x0043e8000c10f384 */
[----:B------:R1:W-:Y:S02]  /*1c50*/  REDG.E.ADD.F32.FTZ.RN.STRONG.GPU desc[UR4][R8.64], R3 ;  /* 0x00000003080079a6 */ /* 0x0003e4000c10f384 */
.L_x_2184:
[----:B------:R-:W-:Y:S05]  /*1c60*/  BSYNC B0 ;  /* 0x0000000000007941 */ /* 0x000fea0003800000 */
.L_x_2183:
[----:B------:R-:W-:Y:S05]  /*1c70*/  @P1 EXIT ;  /* 0x000000000000194d */ /* 0x000fea0003800000 */
[----:B------:R-:W2:Y:S01]  /*1c80*/  LDC R0, c[0x0][0x270] ;  /* 0x00009c00ff007b82 */ /* 0x000ea20000000800 */
[----:B------:R-:W-:-:S07]  /*1c90*/  ULDC.64 UR6, c[0x0][0x268] ;  /* 0x00009a0000067ab9 */ /* 0x000fce0000000a00 */
[----:B01----:R-:W0:Y:S01]  /*1ca0*/  LDC R3, c[0x0][RZ] ;  /* 0x00000000ff037b82 */ /* 0x003e220000000800 */
        /* <DEDUP_REMOVED lines=18> */
.L_x_2182:
[----:B------:R-:W-:Y:S01]  /*1dd0*/  HFMA2.MMA R22, -RZ, RZ, 0, 0 ;  /* 0x00000000ff167435 */ /* 0x000fe200000001ff */
[----:B------:R-:W-:Y:S01]  /*1de0*/  MOV R26, R15 ;  /* 0x0000000f001a7202 */ /* 0x000fe20000000f00 */
[----:B------:R-:W-:Y:S01]  /*1df0*/  IMAD.MOV.U32 R21, RZ, RZ, 0x1 ;  /* 0x00000001ff157424 */ /* 0x000fe200078e00ff */
[C---:B------:R-:W-:Y:S01]  /*1e00*/  ISETP.GE.AND P3, PT, R16.reuse, 0x1, PT ;  /* 0x000000011000780c */ /* 0x040fe20003f66270 */
[----:B------:R-:W-:Y:S01]  /*1e10*/  IMAD.MOV.U32 R19, RZ, RZ, -0x1 ;  /* 0xffffffffff137424 */ /* 0x000fe200078e00ff */
[----:B------:R-:W-:Y:S02]  /*1e20*/  ISETP.NE.AND P2, PT, R15, RZ, PT ;  /* 0x000000ff0f00720c */ /* 0x000fe40003f45270 */
[----:B------:R-:W-:-:S13]  /*1e30*/  ISETP.GE.AND P4, PT, R16, 0x8, PT ;  /* 0x000000081000780c */ /* 0x000fda0003f86270 */
[----:B------:R-:W-:Y:S05]  /*1e40*/  WARPSYNC.COLLECTIVE R19, `(.L_x_2185) ;  /* 0x0000000013087348 */ /* 0x000fea0003c00000 */
[----:B------:R0:W1:Y:S02]  /*1e50*/  SHFL.UP P0, R28, R26, R21, R22 ;  /* 0x040000151a1c7389 */ /* 0x0000640000000016 */
[----:B01----:R-:W-:Y:S01]  /*1e60*/  ENDCOLLECTIVE ;  /* 0x000000000000791b */ /* 0x003fe20003800000 */
.L_x_2185:
[----:B------:R-:W-:Y:S01]  /*1e70*/  IMAD.MOV.U32 R26, RZ, RZ, R17 ;  /* 0x000000ffff1a7224 */ /* 0x000fe200078e0011 */
[----:B------:R-:W-:-:S07]  /*1e80*/  MOV R20, R28 ;  /* 0x0000001c00147202 */ /* 0x000fce0000000f00 */
[----:B------:R-:W-:Y:S05]  /*1e90*/  WARPSYNC.COLLECTIVE R19, `(.L_x_2186) ;  /* 0x0000000013087348 */ /* 0x000fea0003c00000 */
[----:B------:R0:W1:Y:S02]  /*1ea0*/  SHFL.UP P0, R28, R26, R21, R22 ;  /* 0x040000151a1c7389 */ /* 0x0000640000000016 */
[----:B01----:R-:W-:Y:S01]  /*1eb0*/  ENDCOLLECTIVE ;  /* 0x000000000000791b */ /* 0x003fe20003800000 */
.L_x_2186:
[----:B------:R-:W-:Y:S02]  /*1ec0*/  @P3 IADD3 R15, R15, R20, RZ ;  /* 0x000000140f0f3210 */ /* 0x000fe40007ffe0ff */
[----:B------:R-:W-:Y:S01]  /*1ed0*/  MOV R26, R18 ;  /* 0x00000012001a7202 */ /* 0x000fe20000000f00 */
[----:B------:R-:W-:-:S05]  /*1ee0*/  FADD.FTZ R28, R17, R28 ;  /* 0x0000001c111c7221 */ /* 0x000fca0000010000 */
[----:B------:R-:W-:-:S07]  /*1ef0*/  @P3 FSEL R17, R28, R17, !P2 ;  /* 0x000000111c113208 */ /* 0x000fce0005000000 */
[----:B------:R-:W-:Y:S05]  /*1f00*/  WARPSYNC.COLLECTIVE R19, `(.L_x_2187) ;  /* 0x0000000013087348 */ /* 0x000fea0003c00000 */
[----:B------:R0:W1:Y:S02]  /*1f10*/  SHFL.UP P0, R28, R26, R21, R22 ;  /* 0x040000151a1c7389 */ /* 0x0000640000000016 */
[----:B01----:R-:W-:Y:S01]  /*1f20*/  ENDCOLLECTIVE ;  /* 0x000000000000791b */ /* 0x003fe20003800000 */
.L_x_2187:
[----:B------:R-:W-:Y:S01]  /*1f30*/  HFMA2.MMA R21, -RZ, RZ, 0, 1.1920928955078125e-07 ;  /* 0x00000002ff157435 */ /* 0x000fe200000001ff */
[----:B------:R-:W-:Y:S02]  /*1f40*/  IMAD.MOV.U32 R26, RZ, RZ, R15 ;  /* 0x000000ffff1a7224 */ /* 0x000fe400078e000f */
[----:B------:R-:W-:-:S08]  /*1f50*/  IMAD.MOV.U32 R23, RZ, RZ, R28 ;  /* 0x000000ffff177224 */ /* 0x000fd000078e001c */
[----:B------:R-:W-:Y:S05]  /*1f60*/  WARPSYNC.COLLECTIVE R19, `(.L_x_2188) ;  /* 0x0000000013087348 */ /* 0x000fea0003c00000 */
[----:B------:R0:W1:Y:S02]  /*1f70*/  SHFL.UP P0, R28, R26, R21, R22 ;  /* 0x040000151a1c7389 */ /* 0x0000640000000016 */
[----:B01----:R-:W-:Y:S01]  /*1f80*/  ENDCOLLECTIVE ;  /* 0x000000000000791b */ /* 0x003fe20003800000 */
.L_x_2188:
        /* <DEDUP_REMOVED lines=9> */
.L_x_2189:
[----:B------:R-:W-:Y:S02]  /*2020*/  @P3 IMAD.IADD R15, R15, 0x1, R20 ;  /* 0x000000010f0f3824 */ /* 0x000fe400078e0214 */
[----:B------:R-:W-:Y:S02]  /*2030*/  IMAD.MOV.U32 R26, RZ, RZ, R18 ;  /* 0x000000ffff1a7224 */ /* 0x000fe400078e0012 */
[----:B------:R-:W-:-:S05]  /*2040*/  FADD.FTZ R28, R17, R28 ;  /* 0x0000001c111c7221 */ /* 0x000fca0000010000 */
[----:B------:R-:W-:-:S07]  /*2050*/  @P3 FSEL R17, R28, R17, !P2 ;  /* 0x000000111c113208 */ /* 0x000fce0005000000 */
[----:B------:R-:W-:Y:S05]  /*2060*/  WARPSYNC.COLLECTIVE R19, `(.L_x_2190) ;  /* 0x0000000013087348 */ /* 0x000fea0003c00000 */
[----:B------:R0:W1:Y:S02]  /*2070*/  SHFL.UP P0, R28, R26, R21, R22 ;  /* 0x040000151a1c7389 */ /* 0x0000640000000016 */
[----:B01----:R-:W-:Y:S01]  /*2080*/  ENDCOLLECTIVE ;  /* 0x000000000000791b */ /* 0x003fe20003800000 */
.L_x_2190:
[----:B------:R-:W-:Y:S01]  /*2090*/  MOV R26, R15 ;  /* 0x0000000f001a7202 */ /* 0x000fe20000000f00 */
[----:B------:R-:W-:Y:S01]  /*20a0*/  IMAD.MOV.U32 R21, RZ, RZ, 0x4 ;  /* 0x00000004ff157424 */ /* 0x000fe200078e00ff */
[----:B------:R-:W-:-:S07]  /*20b0*/  MOV R23, R28 ;  /* 0x0000001c00177202 */ /* 0x000fce0000000f00 */
[----:B------:R-:W-:Y:S05]  /*20c0*/  WARPSYNC.COLLECTIVE R19, `(.L_x_2191) ;  /* 0x0000000013087348 */ /* 0x000fea0003c00000 */
[----:B------:R0:W1:Y:S02]  /*20d0*/  SHFL.UP P0, R28, R26, R21, R22 ;  /* 0x040000151a1c7389 */ /* 0x0000640000000016 */
[----:B01----:R-:W-:Y:S01]  /*20e0*/  ENDCOLLECTIVE ;  /* 0x000000000000791b */ /* 0x003fe20003800000 */
.L_x_2191:
        /* <DEDUP_REMOVED lines=9> */
.L_x_2192:
[----:B------:R-:W-:Y:S02]  /*2180*/  @P3 IADD3 R15, R15, R20, RZ ;  /* 0x000000140f0f3210 */ /* 0x000fe40007ffe0ff */
[----:B------:R-:W-:Y:S01]  /*2190*/  MOV R26, R18 ;  /* 0x00000012001a7202 */ /* 0x000fe20000000f00 */
[----:B------:R-:W-:-:S05]  /*21a0*/  FADD.FTZ R28, R17, R28 ;  /* 0x0000001c111c7221 */ /* 0x000fca0000010000 */
[----:B------:R-:W-:-:S07]  /*21b0*/  @P3 FSEL R17, R28, R17, !P2 ;  /* 0x000000111c113208 */ /* 0x000fce0005000000 */
[----:B------:R-:W-:Y:S05]  /*21c0*/  WARPSYNC.COLLECTIVE R19, `(.L_x_2193) ;  /* 0x0000000013087348 */ /* 0x000fea0003c00000 */
[----:B------:R0:W1:Y:S02]  /*21d0*/  SHFL.UP P0, R28, R26, R21, R22 ;  /* 0x040000151a1c7389 */ /* 0x0000640000000016 */
[----:B01----:R-:W-:Y:S01]  /*21e0*/  ENDCOLLECTIVE ;  /* 0x000000000000791b */ /* 0x003fe20003800000 */
.L_x_2193:
[----:B------:R-:W-:Y:S01]  /*21f0*/  HFMA2.MMA R21, -RZ, RZ, 0, 4.76837158203125e-07 ;  /* 0x00000008ff157435 */ /* 0x000fe200000001ff */
[----:B------:R-:W-:Y:S02]  /*2200*/  IMAD.MOV.U32 R26, RZ, RZ, R15 ;  /* 0x000000ffff1a7224 */ /* 0x000fe400078e000f */
[----:B------:R-:W-:-:S08]  /*2210*/  IMAD.MOV.U32 R23, RZ, RZ, R28 ;  /* 0x000000ffff177224 */ /* 0x000fd000078e001c */
[----:B------:R-:W-:Y:S05]  /*2220*/  WARPSYNC.COLLECTIVE R19, `(.L_x_2194) ;  /* 0x0000000013087348 */ /* 0x000fea0003c00000 */
[----:B------:R0:W1:Y:S02]  /*2230*/  SHFL.UP P0, R28, R26, R21, R22 ;  /* 0x040000151a1c7389 */ /* 0x0000640000000016 */
[----:B01----:R-:W-:Y:S01]  /*2240*/  ENDCOLLECTIVE ;  /* 0x000000000000791b */ /* 0x003fe20003800000 */
.L_x_2194:
[----:B------:R-:W-:-:S05]  /*2250*/  FADD.FTZ R23, R18, R23 ;  /* 0x0000001712177221 */ /* 0x000fca0000010000 */
[----:B------:R-:W-:Y:S02]  /*2260*/  @P3 FSEL R18, R23, R18, !P2 ;  /* 0x0000001217123208 */ /* 0x000fe40005000000 */
[----:B------:R-:W-:Y:S02]  /*2270*/  ISETP.NE.AND P3, PT, R15, RZ, PT ;  /* 0x000000ff0f00720c */ /* 0x000fe40003f65270 */
[----:B------:R-:W-:Y:S02]  /*2280*/  ISETP.GE.AND P2, PT, R16, 0x10, PT ;  /* 0x000000101000780c */ /* 0x000fe40003f46270 */
[----:B------:R-:W-:Y:S01]  /*2290*/  MOV R26, R17 ;  /* 0x00000011001a7202 */ /* 0x000fe20000000f00 */
[----:B------:R-:W-:-:S10]  /*22a0*/  IMAD.MOV.U32 R20, RZ, RZ, R28 ;  /* 0x000000ffff147224 */ /* 0x000fd400078e001c */
[----:B------:R-:W-:Y:S05]  /*22b0*/  WARPSYNC.COLLECTIVE R19, `(.L_x_2195) ;  /* 0x0000000013087348 */ /* 0x000fea0003c00000 */
[----:B------:R0:W1:Y:S02]  /*22c0*/  SHFL.UP P0, R28, R26, R21, R22 ;  /* 0x040000151a1c7389 */ /* 0x0000640000000016 */
[----:B01----:R-:W-:Y:S01]  /*22d0*/  ENDCOLLECTIVE ;  /* 0x000000000000791b */ /* 0x003fe20003800000 */
.L_x_2195:
[----:B------:R-:W-:Y:S02]  /*22e0*/  @P4 IMAD.IADD R15, R15, 0x1, R20 ;  /* 0x000000010f0f4824 */ /* 0x000fe400078e0214 */
[----:B------:R-:W-:Y:S02]  /*22f0*/  IMAD.MOV.U32 R26, RZ, RZ, R18 ;  /* 0x000000ffff1a7224 */ /* 0x000fe400078e0012 */
[----:B------:R-:W-:-:S05]  /*2300*/  FADD.FTZ R28, R17, R28 ;  /* 0x0000001c111c7221 */ /* 0x000fca0000010000 */
[----:B------:R-:W-:-:S07]  /*2310*/  @P4 FSEL R17, R28, R17, !P3 ;  /* 0x000000111c114208 */ /* 0x000fce0005800000 */
[----:B------:R-:W-:Y:S05]  /*2320*/  WARPSYNC.COLLECTIVE R19, `(.L_x_2196) ;  /* 0x0000000013087348 */ /* 0x000fea0003c00000 */
[----:B------:R0:W1:Y:S02]  /*2330*/  SHFL.UP P0, R28, R26, R21, R22 ;  /* 0x040000151a1c7389 */ /* 0x0000640000000016 */
[----:B01----:R-:W-:Y:S01]  /*2340*/  ENDCOLLECTIVE ;  /* 0x000000000000791b */ /* 0x003fe20003800000 */
.L_x_2196:
[----:B------:R-:W-:Y:S01]  /*2350*/  MOV R26, R15 ;  /* 0x0000000f001a7202 */ /* 0x000fe20000000f00 */
[----:B------:R-:W-:Y:S01]  /*2360*/  IMAD.MOV.U32 R21, RZ, RZ, 0x10 ;  /* 0x00000010ff157424 */ /* 0x000fe200078e00ff */
[----:B------:R-:W-:-:S07]  /*2370*/  MOV R23, R28 ;  /* 0x0000001c00177202 */ /* 0x000fce0000000f00 */
[----:B------:R-:W-:Y:S05]  /*2380*/  WARPSYNC.COLLECTIVE R19, `(.L_x_2197) ;  /* 0x0000000013087348 */ /* 0x000fea0003c00000 */
[----:B------:R0:W1:Y:S02]  /*2390*/  SHFL.UP P0, R28, R26, R21, R22 ;  /* 0x040000151a1c7389 */ /* 0x0000640000000016 */
[----:B01----:R-:W-:Y:S01]  /*23a0*/  ENDCOLLECTIVE ;  /* 0x000000000000791b */ /* 0x003fe20003800000 */
.L_x_2197:
[----:B------:R-:W-:-:S05]  /*23b0*/  FADD.FTZ R23, R18, R23 ;  /* 0x0000001712177221 */ /* 0x000fca0000010000 */
[----:B------:R-:W-:Y:S02]  /*23c0*/  @P4 FSEL R18, R23, R18, !P3 ;  /* 0x0000001217124208 */ /* 0x000fe40005800000 */
[C---:B------:R-:W-:Y:S01]  /*23d0*/  ISETP.NE.AND P3, PT, R15.reuse, RZ, PT ;  /* 0x000000ff0f00720c */ /* 0x040fe20003f65270 */
[----:B------:R-:W-:Y:S01]  /*23e0*/  IMAD.MOV.U32 R26, RZ, RZ, R17 ;  /* 0x000000ffff1a7224 */ /* 0x000fe200078e0011 */
[----:B------:R-:W-:-:S11]  /*23f0*/  @P2 IADD3 R15, R15, R28, RZ ;  /* 0x0000001c0f0f2210 */ /* 0x000fd60007ffe0ff */
[----:B------:R-:W-:Y:S05]  /*2400*/  WARPSYNC.COLLECTIVE R19, `(.L_x_2198) ;  /* 0x0000000013087348 */ /* 0x000fea0003c00000 */
[----:B------:R0:W1:Y:S02]  /*2410*/  SHFL.UP P0, R28, R26, R21, R22 ;  /* 0x040000151a1c7389 */ /* 0x0000640000000016 */
[----:B01----:R-:W-:Y:S01]  /*2420*/  ENDCOLLECTIVE ;  /* 0x000000000000791b */ /* 0x003fe20003800000 */
.L_x_2198:
[----:B------:R-:W-:Y:S01]  /*2430*/  IMAD.MOV.U32 R26, RZ, RZ, R18 ;  /* 0x000000ffff1a7224 */ /* 0x000fe200078e0012 */
[----:B------:R-:W-:-:S07]  /*2440*/  MOV R20, R28 ;  /* 0x0000001c00147202 */ /* 0x000fce0000000f00 */
[----:B------:R-:W-:Y:S05]  /*2450*/  WARPSYNC.COLLECTIVE R19, `(.L_x_2199) ;  /* 0x0000000013087348 */ /* 0x000fea0003c00000 */
[----:B------:R0:W1:Y:S02]  /*2460*/  SHFL.UP P0, R28, R26, R21, R22 ;  /* 0x040000151a1c7389 */ /* 0x0000640000000016 */
[----:B01----:R-:W-:Y:S01]  /*2470*/  ENDCOLLECTIVE ;  /* 0x000000000000791b */ /* 0x003fe20003800000 */
.L_x_2199:
[----:B------:R-:W-:-:S05]  /*2480*/  FADD.FTZ R20, R17, R20 ;  /* 0x0000001411147221 */ /* 0x000fca0000010000 */
[----:B------:R-:W-:Y:S01]  /*2490*/  @P2 FSEL R17, R20, R17, !P3 ;  /* 0x0000001114112208 */ /* 0x000fe20005800000 */
[----:B------:R-:W-:Y:S01]  /*24a0*/  HFMA2.MMA R21, -RZ, RZ, 0, 5.9604644775390625e-08 ;  /* 0x00000001ff157435 */ /* 0x000fe200000001ff */
[----:B------:R-:W-:Y:S01]  /*24b0*/  IMAD.MOV.U32 R26, RZ, RZ, R15 ;  /* 0x000000ffff1a7224 */ /* 0x000fe200078e000f */
[----:B------:R-:W-:-:S09]  /*24c0*/  MOV R23, R28 ;  /* 0x0000001c00177202 */ /* 0x000fd20000000f00 */
[----:B------:R-:W-:Y:S05]  /*24d0*/  WARPSYNC.COLLECTIVE R19, `(.L_x_2200) ;  /* 0x0000000013087348 */ /* 0x000fea0003c00000 */
[----:B------:R0:W1:Y:S02]  /*24e0*/  SHFL.UP P0, R28, R26, R21, R22 ;  /* 0x040000151a1c7389 */ /* 0x0000640000000016 */
[----:B01----:R-:W-:Y:S01]  /*24f0*/  ENDCOLLECTIVE ;  /* 0x000000000000791b */ /* 0x003fe20003800000 */
.L_x_2200:
[----:B------:R-:W-:-:S05]  /*2500*/  FADD.FTZ R23, R18, R23 ;  /* 0x0000001712177221 */ /* 0x000fca0000010000 */
[----:B------:R-:W-:Y:S02]  /*2510*/  @P2 FSEL R18, R23, R18, !P3 ;  /* 0x0000001217122208 */ /* 0x000fe40005800000 */
[----:B------:R-:W-:Y:S01]  /*2520*/  MOV R26, R17 ;  /* 0x00000011001a7202 */ /* 0x000fe20000000f00 */
[----:B------:R-:W-:-:S07]  /*2530*/  IMAD.MOV.U32 R23, RZ, RZ, R28 ;  /* 0x000000ffff177224 */ /* 0x000fce00078e001c */
[----:B------:R-:W-:Y:S05]  /*2540*/  WARPSYNC.COLLECTIVE R19, `(.L_x_2201) ;  /* 0x0000000013087348 */ /* 0x000fea0003c00000 */
[----:B------:R0:W1:Y:S02]  /*2550*/  SHFL.UP P0, R28, R26, R21, R22 ;  /* 0x040000151a1c7389 */ /* 0x0000640000000016 */
[----:B01----:R-:W-:Y:S01]  /*2560*/  ENDCOLLECTIVE ;  /* 0x000000000000791b */ /* 0x003fe20003800000 */
.L_x_2201:
[----:B------:R-:W-:Y:S01]  /*2570*/  MOV R26, R18 ;  /* 0x00000012001a7202 */ /* 0x000fe20000000f00 */
[----:B------:R-:W-:-:S07]  /*2580*/  IMAD.MOV.U32 R16, RZ, RZ, R28 ;  /* 0x000000ffff107224 */ /* 0x000fce00078e001c */
[----:B------:R-:W-:Y:S05]  /*2590*/  WARPSYNC.COLLECTIVE R19, `(.L_x_2202) ;  /* 0x0000000013087348 */ /* 0x000fea0003c00000 */
[----:B------:R0:W1:Y:S02]  /*25a0*/  SHFL.UP P0, R28, R26, R21, R22 ;  /* 0x040000151a1c7389 */ /* 0x0000640000000016 */
[----:B01----:R-:W-:Y:S01]  /*25b0*/  ENDCOLLECTIVE ;  /* 0x000000000000791b */ /* 0x003fe20003800000 */
.L_x_2202:
[----:B------:R-:W-:Y:S01]  /*25c0*/  MOV R27, R28 ;  /* 0x0000001c001b7202 */ /* 0x000fe20000000f00 */
[----:B------:R-:W-:Y:S06]  /*25d0*/  BRA `(.L_x_2203) ;  /* 0xfffffff000c07947 */ /* 0x000fec000383ffff */
.L_x_2204:
        /* <DEDUP_REMOVED lines=10> */
.L_x_4502:


//--------------------- .text._Z30group_norm_nhwc_bwd_sum_kernelI11Bf16IOFp32WLi128EEv26Group_norm_nhwc_bwd_params --------------------------
	.section	.text._Z30group_norm_nhwc_bwd_sum_kernelI11Bf16IOFp32WLi128EEv26Group_norm_nhwc_bwd_params,"ax",@progbits
	.align	128
        .global         _Z30group_norm_nhwc_bwd_sum_kernelI11Bf16IOFp32WLi128EEv26Group_norm_nhwc_bwd_params
        .type           _Z30group_norm_nhwc_bwd_sum_kernelI11Bf16IOFp32WLi128EEv26Group_norm_nhwc_bwd_params,@function
        .size           _Z30group_norm_nhwc_bwd_sum_kernelI11Bf16IOFp32WLi128EEv26Group_norm_nhwc_bwd_params,(.L_x_4503 - _Z30group_norm_nhwc_bwd_sum_kernelI11Bf16IOFp32WLi128EEv26Group_norm_nhwc_bwd_params)
        .other          _Z30group_norm_nhwc_bwd_sum_kernelI11Bf16IOFp32WLi128EEv26Group_norm_nhwc_bwd_params,@"STO_CUDA_ENTRY STV_DEFAULT"
_Z30group_norm_nhwc_bwd_sum_kernelI11Bf16IOFp32WLi128EEv26Group_norm_nhwc_bwd_params:
.text._Z30group_norm_nhwc_bwd_sum_kernelI11Bf16IOFp32WLi128EEv26Group_norm_nhwc_bwd_params:
        /* <DEDUP_REMOVED lines=54> */
[----:B------:R-:W-:-:S05]  /*0360*/  IMAD.HI.U32 R5, R7, R4, RZ ;  /* 0x0000000407057227 */ /* 0x000fca00078e00ff */
        /* <DEDUP_REMOVED lines=14> */
.L_x_2206:
[----:B------:R-:W-:Y:S05]  /*0450*/  BSYNC B0 ;  /* 0x0000000000007941 */ /* 0x000fea0003800000 */
.L_x_2205:
[----:B------:R-:W1:Y:S01]  /*0460*/  S2UR UR7, SR_CTAID.Y ;  /* 0x00000000000779c3 */ /* 0x000e620000002600 */
[----:B0----5:R-:W-:Y:S01]  /*0470*/  FFMA.FTZ R7, -R2, R2, R3 ;  /* 0x0000000202077223 */ /* 0x021fe20000010103 */
[C---:B------:R-:W-:Y:S01]  /*0480*/  IMAD R6, R9.reuse, R13, R4 ;  /* 0x0000000d09067224 */ /* 0x040fe200078e0204 */
[----:B------:R-:W-:Y:S02]  /*0490*/  ISETP.NE.U32.AND P4, PT, R9, RZ, PT ;  /* 0x000000ff0900720c */ /* 0x000fe40003f85070 */
[----:B------:R-:W-:Y:S02]  /*04a0*/  MOV R8, RZ ;  /* 0x000000ff00087202 */ /* 0x000fe40000000f00 */
[----:B------:R-:W-:Y:S01]  /*04b0*/  FSETP.GTU.FTZ.AND P2, PT, R7, RZ, PT ;  /* 0x000000ff0700720b */ /* 0x000fe20003f5c000 */
[----:B------:R-:W0:Y:S01]  /*04c0*/  LDC.64 R10, c[0x0][0x290] ;  /* 0x0000a400ff0a7b82 */ /* 0x000e220000000a00 */
[----:B------:R-:W-:-:S11]  /*04d0*/  ISETP.GE.U32.AND P1, PT, R6, R9, PT ;  /* 0x000000090600720c */ /* 0x000fd60003f26070 */
[----:B------:R-:W2:Y:S02]  /*04e0*/  @P2 LDC R18, c[0x0][0x250] ;  /* 0x00009400ff122b82 */ /* 0x000ea40000000800 */
[----:B------:R-:W-:Y:S01]  /*04f0*/  @P1 IMAD.IADD R6, R6, 0x1, -R9 ;  /* 0x0000000106061824 */ /* 0x000fe200078e0a09 */
[----:B------:R-:W-:Y:S01]  /*0500*/  @P1 IADD3 R5, R5, 0x1, RZ ;  /* 0x0000000105051810 */ /* 0x000fe20007ffe0ff */
[----:B-1----:R-:W-:-:S03]  /*0510*/  IMAD R13, R19, UR7, RZ ;  /* 0x00000007130d7c24 */ /* 0x002fc6000f8e02ff */
[----:B------:R-:W-:Y:S02]  /*0520*/  ISETP.GE.U32.AND P3, PT, R6, R9, PT ;  /* 0x000000090600720c */ /* 0x000fe40003f66070 */
[----:B------:R-:W-:Y:S02]  /*0530*/  SHF.R.S32.HI R28, RZ, 0x1f, R13 ;  /* 0x0000001fff1c7819 */ /* 0x000fe4000001140d */
[----:B------:R-:W-:-:S04]  /*0540*/  IADD3 R3, P5, R13, R19, RZ ;  /* 0x000000130d037210 */ /* 0x000fc80007fbe0ff */
[----:B------:R-:W-:Y:S02]  /*0550*/  LEA.HI.X.SX32 R6, R19, R28, 0x1, P5 ;  /* 0x0000001c13067211 */ /* 0x000fe400028f0eff */
[----:B0-----:R-:W-:-:S03]  /*0560*/  ISETP.LT.U32.AND P1, PT, R3, R10, PT ;  /* 0x0000000a0300720c */ /* 0x001fc60003f21070 */
[----:B------:R-:W-:Y:S01]  /*0570*/  @P3 VIADD R5, R5, 0x1 ;  /* 0x0000000105053836 */ /* 0x000fe20000000000 */
[----:B------:R-:W-:Y:S01]  /*0580*/  ISETP.LT.AND.EX P1, PT, R6, R11, PT, P1 ;  /* 0x0000000b0600720c */ /* 0x000fe20003f21310 */
[----:B------:R-:W-:Y:S01]  /*0590*/  HFMA2.MMA R11, -RZ, RZ, 1.875, 0 ;  /* 0x3f800000ff0b7435 */ /* 0x000fe200000001ff */
[----:B--2---:R-:W-:Y:S02]  /*05a0*/  @P2 FADD.FTZ R18, R7, R18 ;  /* 0x0000001207122221 */ /* 0x004fe40000010000 */
        /* <DEDUP_REMOVED lines=15> */
[----:B------:R-:W-:Y:S02]  /*06a0*/  IMAD.IADD R3, R10, 0x1, -R24 ;  /* 0x000000010a037824 */ /* 0x000fe400078e0a18 */
        /* <DEDUP_REMOVED lines=32> */
[----:B------:R-:W-:Y:S02]  /*08b0*/  IADD3 R24, R24, 0x1, RZ ;  /* 0x0000000118187810 */ /* 0x000fe40007ffe0ff */
[C---:B---3--:R-:W-:Y:S02]  /*08c0*/  @!P0 PRMT R6, R4.reuse, 0x7610, R6 ;  /* 0x0000761004068816 */ /* 0x048fe40000000006 */
[----:B------:R-:W-:Y:S02]  /*08d0*/  @!P0 PRMT R3, R4, 0x7632, R3 ;  /* 0x0000763204038816 */ /* 0x000fe40000000003 */
[----:B------:R-:W-:-:S03]  /*08e0*/  SHF.L.U32 R7, R6, 0x10, RZ ;  /* 0x0000001006077819 */ /* 0x000fc600000006ff */
[----:B------:R-:W-:Y:S02]  /*08f0*/  IMAD.U32 R3, R3, 0x10000, RZ ;  /* 0x0001000003037824 */ /* 0x000fe400078e00ff */
[C---:B------:R-:W-:Y:S02]  /*0900*/  FADD.FTZ R4, -R2.reuse, R7 ;  /* 0x0000000702047221 */ /* 0x040fe40000010100 */
[--C-:B------:R-:W-:Y:S01]  /*0910*/  FADD.FTZ R8, -R2, R3.reuse ;  /* 0x0000000302087221 */ /* 0x100fe20000010100 */
[----:B------:R-:W-:Y:S01]  /*0920*/  PRMT R3, RZ, 0x7610, R3 ;  /* 0x00007610ff037816 */ /* 0x000fe20000000003 */
[-C--:B-1----:R-:W-:Y:S01]  /*0930*/  FMUL.FTZ R7, R4, R11.reuse ;  /* 0x0000000b04077220 */ /* 0x082fe20000410000 */
[----:B------:R-:W-:Y:S01]  /*0940*/  PRMT R4, RZ, 0x7610, R4 ;  /* 0x00007610ff047816 */ /* 0x000fe20000000004 */
[----:B------:R-:W-:Y:S01]  /*0950*/  FMUL.FTZ R8, R8, R11 ;  /* 0x0000000b08087220 */ /* 0x000fe20000410000 */
[----:B--2---:R-:W-:Y:S01]  /*0960*/  @!P0 PRMT R3, R23, 0x7632, R3 ;  /* 0x0000763217038816 */ /* 0x004fe20000000003 */
[----:B------:R-:W-:Y:S01]  /*0970*/  FFMA.FTZ R5, R7, R14, R16 ;  /* 0x0000000e07057223 */ /* 0x000fe20000010010 */
[----:B------:R-:W-:Y:S01]  /*0980*/  @!P0 PRMT R4, R23, 0x7610, R4 ;  /* 0x0000761017048816 */ /* 0x000fe20000000004 */
[----:B------:R-:W-:-:S02]  /*0990*/  FFMA.FTZ R6, R8, R15, R17 ;  /* 0x0000000f08067223 */ /* 0x000fc40000010011 */
[----:B------:R-:W-:Y:S01]  /*09a0*/  FMUL.FTZ R13, R5, -1.4426950216293334961 ;  /* 0xbfb8aa3b050d7820 */ /* 0x000fe20000410000 */
[----:B------:R-:W-:Y:S01]  /*09b0*/  SHF.L.U32 R4, R4, 0x10, RZ ;  /* 0x0000001004047819 */ /* 0x000fe200000006ff */
[----:B------:R-:W-:Y:S01]  /*09c0*/  FMUL.FTZ R20, R6, -1.4426950216293334961 ;  /* 0xbfb8aa3b06147820 */ /* 0x000fe20000410000 */
[----:B------:R-:W-:-:S03]  /*09d0*/  IMAD.U32 R3, R3, 0x10000, RZ ;  /* 0x0001000003037824 */ /* 0x000fc600078e00ff */
        /* <DEDUP_REMOVED lines=15> */
[C---:B------:R-:W-:Y:S01]  /*0ad0*/  FFMA.FTZ R13, R7.reuse, R4, RZ ;  /* 0x00000004070d7223 */ /* 0x040fe200000100ff */
[----:B------:R-:W-:Y:S01]  /*0ae0*/  FADD.FTZ R18, RZ, R4 ;  /* 0x00000004ff127221 */ /* 0x000fe20000010000 */
[----:B------:R-:W-:Y:S01]  /*0af0*/  FMUL.FTZ R3, R6, R15 ;  /* 0x0000000f06037220 */ /* 0x000fe20000410000 */
[----:B------:R-:W-:Y:S01]  /*0b00*/  FFMA.FTZ R7, R7, R5, RZ ;  /* 0x0000000507077223 */ /* 0x000fe200000100ff */
[----:B------:R-:W-:Y:S02]  /*0b10*/  FADD.FTZ R5, RZ, R5 ;  /* 0x00000005ff057221 */ /* 0x000fe40000010000 */
[C---:B------:R-:W-:Y:S01]  /*0b20*/  FFMA.FTZ R4, R8.reuse, R3, R13 ;  /* 0x0000000308047223 */ /* 0x040fe2000001000d */
[----:B------:R-:W-:Y:S01]  /*0b30*/  FFMA.FTZ R8, R8, R6, RZ ;  /* 0x0000000608087223 */ /* 0x000fe200000100ff */
[----:B------:R-:W-:Y:S01]  /*0b40*/  FADD.FTZ R3, R3, R18 ;  /* 0x0000001203037221 */ /* 0x000fe20000010000 */
[----:B------:R-:W-:-:S07]  /*0b50*/  FADD.FTZ R6, RZ, R6 ;  /* 0x00000006ff067221 */ /* 0x000fce0000010000 */
.L_x_2209:
[----:B------:R-:W-:Y:S05]  /*0b60*/  @!P2 BRA `(.L_x_2207) ;  /* 0x0000001400e4a947 */ /* 0x000fea0003800000 */
[----:B------:R-:W-:-:S05]  /*0b70*/  VIADD R13, R24, 0x1 ;  /* 0x00000001180d7836 */ /* 0x000fca0000000000 */
[----:B------:R-:W-:-:S07]  /*0b80*/  SHF.R.S32.HI R28, RZ, 0x1f, R13 ;  /* 0x0000001fff1c7819 */ /* 0x000fce000001140d */
.L_x_2210:
        /* <DEDUP_REMOVED lines=8> */
[----:B------:R-:W-:-:S04]  /*0c10*/  @!P0 IMAD.WIDE.U32 R22, R25, R18, R22 ;  /* 0x0000001219168225 */ /* 0x000fc800078e0016 */
[----:B------:R-:W-:Y:S01]  /*0c20*/  @!P0 IMAD.IADD R19, R23, 0x1, R19 ;  /* 0x0000000117138824 */ /* 0x000fe200078e0213 */
[----:B------:R-:W-:-:S04]  /*0c30*/  @!P0 SHF.L.U32 R31, R22, 0x1, RZ ;  /* 0x00000001161f8819 */ /* 0x000fc800000006ff */
[----:B--2---:R-:W-:Y:S02]  /*0c40*/  @!P0 IADD3 R20, P1, R31, R20, RZ ;  /* 0x000000141f148210 */ /* 0x004fe40007f3e0ff */
[----:B------:R-:W-:Y:S02]  /*0c50*/  @!P0 SHF.L.U64.HI R30, R22, 0x1, R19 ;  /* 0x00000001161e8819 */ /* 0x000fe40000010213 */
[----:B------:R-:W0:Y:S02]  /*0c60*/  @!P0 LDC.64 R18, c[0x0][0x288] ;  /* 0x0000a200ff128b82 */ /* 0x000e240000000a00 */
[----:B------:R-:W-:-:S05]  /*0c70*/  @!P0 IADD3.X R21, R30, R21, RZ, P1, !PT ;  /* 0x000000151e158210 */ /* 0x000fca0000ffe4ff */
[----:B------:R2:W3:Y:S01]  /*0c80*/  @!P0 LDG.E R29, desc[UR4][R20.64] ;  /* 0x00000004141d8981 */ /* 0x0004e2000c1e1900 */
[----:B------:R-:W4:Y:S01]  /*0c90*/  @!P0 LDC.64 R22, c[0x0][0x230] ;  /* 0x00008c00ff168b82 */ /* 0x000f220000000a00 */
[----:B------:R-:W-:-:S07]  /*0ca0*/  @!P0 MOV R25, R27 ;  /* 0x0000001b00198202 */ /* 0x000fce0000000f00 */
[----:B--2---:R-:W2:Y:S01]  /*0cb0*/  @!P0 LDC.64 R20, c[0x0][0x228] ;  /* 0x00008a00ff148b82 */ /* 0x004ea20000000a00 */
[----:B0-----:R-:W-:-:S04]  /*0cc0*/  @!P0 IMAD R24, R28, R18, RZ ;  /* 0x000000121c188224 */ /* 0x001fc800078e02ff */
[----:B------:R-:W-:Y:S02]  /*0cd0*/  @!P0 IMAD R19, R13, R19, R24 ;  /* 0x000000130d138224 */ /* 0x000fe400078e0218 */
[----:B------:R-:W-:-:S04]  /*0ce0*/  @!P0 IMAD.MOV.U32 R24, RZ, RZ, R32 ;  /* 0x000000ffff188224 */ /* 0x000fc800078e0020 */
[----:B------:R-:W-:-:S04]  /*0cf0*/  @!P0 IMAD.WIDE.U32 R24, R13, R18, R24 ;  /* 0x000000120d188225 */ /* 0x000fc800078e0018 */
[----:B------:R-:W-:Y:S01]  /*0d00*/  @!P0 IMAD.IADD R19, R25, 0x1, R19 ;  /* 0x0000000119138824 */ /* 0x000fe200078e0213 */
[----:B------:R-:W-:Y:S02]  /*0d10*/  @!P0 SHF.L.U32 R25, R24, 0x1, RZ ;  /* 0x0000000118198819 */ /* 0x000fe400000006ff */
[----:B--2---:R-:W-:-:S05]  /*0d20*/  @!P0 IADD3 R20, P1, R31, R20, RZ ;  /* 0x000000141f148210 */ /* 0x004fca0007f3e0ff */
[----:B------:R-:W-:Y:S01]  /*0d30*/  @!P0 IMAD.X R21, R30, 0x1, R21, P1 ;  /* 0x000000011e158824 */ /* 0x000fe200008e0615 */
[----:B------:R-:W-:Y:S02]  /*0d40*/  @!P0 SHF.L.U64.HI R30, R24, 0x1, R19 ;  /* 0x00000001181e8819 */ /* 0x000fe40000010213 */
[----:B----4-:R-:W-:Y:S01]  /*0d50*/  @!P0 IADD3 R22, P1, R25, R22, RZ ;  /* 0x0000001619168210 */ /* 0x010fe20007f3e0ff */
[----:B------:R-:W0:Y:S01]  /*0d60*/  @!P0 LDC.64 R18, c[0x0][0x228] ;  /* 0x00008a00ff128b82 */ /* 0x000e220000000a00 */
[----:B------:R-:W2:Y:S02]  /*0d70*/  @!P0 LDG.E R24, desc[UR4][R20.64] ;  /* 0x0000000414188981 */ /* 0x000ea4000c1e1900 */
[----:B------:R-:W-:-:S05]  /*0d80*/  @!P0 IADD3.X R23, R30, R23, RZ, P1, !PT ;  /* 0x000000171e178210 */ /* 0x000fca0000ffe4ff */
[----:B------:R-:W4:Y:S01]  /*0d90*/  @!P0 LDG.E R22, desc[UR4][R22.64] ;  /* 0x0000000416168981 */ /* 0x000f22000c1e1900 */
[----:B0-----:R-:W-:-:S05]  /*0da0*/  @!P0 IADD3 R18, P1, R25, R18, RZ ;  /* 0x0000001219128210 */ /* 0x001fca0007f3e0ff */
[----:B------:R-:W-:-:S05]  /*0db0*/  @!P0 IMAD.X R19, R30, 0x1, R19, P1 ;  /* 0x000000011e138824 */ /* 0x000fca00008e0613 */
[----:B------:R0:W5:Y:S01]  /*0dc0*/  @!P0 LDG.E R18, desc[UR4][R18.64] ;  /* 0x0000000412128981 */ /* 0x000162000c1e1900 */
[----:B------:R-:W-:Y:S02]  /*0dd0*/  PRMT R30, RZ, 0x7610, R30 ;  /* 0x00007610ff1e7816 */ /* 0x000fe4000000001e */
[----:B------:R-:W-:Y:S02]  /*0de0*/  PRMT R25, RZ, 0x7610, R25 ;  /* 0x00007610ff197816 */ /* 0x000fe40000000019 */
[----:B0-----:R-:W-:Y:S01]  /*0df0*/  PRMT R19, RZ, 0x7610, R19 ;  /* 0x00007610ff137816 */ /* 0x001fe20000000013 */
[----:B------:R-:W-:-:S05]  /*0e00*/  VIADD R37, R13, 0x1 ;  /* 0x000000010d257836 */ /* 0x000fca0000000000 */
[----:B------:R-:W-:Y:S02]  /*0e10*/  ISETP.GE.AND P1, PT, R37, R10, PT ;  /* 0x0000000a2500720c */ /* 0x000fe40003f26270 */
[----:B------:R-:W-:-:S05]  /*0e20*/  IADD3 R13, P2, R13, 0x2, RZ ;  /* 0x000000020d0d7810 */ /* 0x000fca0007f5e0ff */
[----:B------:R-:W-:Y:S01]  /*0e30*/  IMAD.X R28, RZ, RZ, R28, P2 ;  /* 0x000000ffff1c7224 */ /* 0x000fe200010e061c */
[----:B---3--:R-:W-:-:S04]  /*0e40*/  @!P0 PRMT R30, R29, 0x7610, R30 ;  /* 0x000076101d1e8816 */ /* 0x008fc8000000001e */
[----:B------:R-:W-:Y:S02]  /*0e50*/  SHF.L.U32 R31, R30, 0x10, RZ ;  /* 0x000000101e1f7819 */ /* 0x000fe400000006ff */
[----:B------:R-:W-:-:S03]  /*0e60*/  @!P0 PRMT R25, R29, 0x7632, R25 ;  /* 0x000076321d198816 */ /* 0x000fc60000000019 */
[----:B------:R-:W-:Y:S02]  /*0e70*/  FADD.FTZ R20, -R2, R31 ;  /* 0x0000001f02147221 */ /* 0x000fe40000010100 */
[----:B------:R-:W-:Y:S02]  /*0e80*/  IMAD.U32 R23, R25, 0x10000, RZ ;  /* 0x0001000019177824 */ /* 0x000fe400078e00ff */
[-C--:B-1----:R-:W-:Y:S02]  /*0e90*/  FMUL.FTZ R21, R20, R11.reuse ;  /* 0x0000000b14157220 */ /* 0x082fe40000410000 */
[----:B------:R-:W-:Y:S02]  /*0ea0*/  FADD.FTZ R20, -R2, R23 ;  /* 0x0000001702147221 */ /* 0x000fe40000010100 */
[----:B------:R-:W-:Y:S02]  /*0eb0*/  FFMA.FTZ R25, R21, R14, R16 ;  /* 0x0000000e15197223 */ /* 0x000fe40000010010 */
[----:B------:R-:W-:-:S02]  /*0ec0*/  FMUL.FTZ R20, R20, R11 ;  /* 0x0000000b14147220 */ /* 0x000fc40000410000 */
[----:B------:R-:W-:Y:S02]  /*0ed0*/  FMUL.FTZ R23, R25, -1.4426950216293334961 ;  /* 0xbfb8aa3b19177820 */ /* 0x000fe40000410000 */
[----:B------:R-:W-:-:S04]  /*0ee0*/  FFMA.FTZ R31, R20, R15, R17 ;  /* 0x0000000f141f7223 */ /* 0x000fc80000010011 */
[----:B------:R-:W0:Y:S01]  /*0ef0*/  MUFU.EX2 R23, R23 ;  /* 0x0000001700177308 */ /* 0x000e220000000800 */
[----:B------:R-:W-:-:S07]  /*0f00*/  FMUL.FTZ R34, R31, -1.4426950216293334961 ;  /* 0xbfb8aa3b1f227820 */ /* 0x000fce0000410000 */
[----:B------:R-:W1:Y:S01]  /*0f10*/  MUFU.EX2 R34, R34 ;  /* 0x0000002200227308 */ /* 0x000e620000000800 */
[----:B0-----:R-:W-:Y:S01]  /*0f20*/  FADD.FTZ R30, R23, 1 ;  /* 0x3f800000171e7421 */ /* 0x001fe20000010000 */
[----:B------:R-:W-:-:S06]  /*0f30*/  PRMT R29, RZ, 0x7610, R29 ;  /* 0x00007610ff1d7816 */ /* 0x000fcc000000001d */
[----:B------:R-:W0:Y:S01]  /*0f40*/  MUFU.RCP R30, R30 ;  /* 0x0000001e001e7308 */ /* 0x000e220000001000 */
[----:B-1----:R-:W-:Y:S01]  /*0f50*/  FADD.FTZ R23, R34, 1 ;  /* 0x3f80000022177421 */ /* 0x002fe20000010000 */
[C---:B--2---:R-:W-:Y:S02]  /*0f60*/  @!P0 PRMT R19, R24.reuse, 0x7610, R19 ;  /* 0x0000761018138816 */ /* 0x044fe40000000013 */
[----:B------:R-:W-:Y:S02]  /*0f70*/  @!P0 PRMT R29, R24, 0x7632, R29 ;  /* 0x00007632181d8816 */ /* 0x000fe4000000001d */
[----:B------:R-:W-:Y:S02]  /*0f80*/  PRMT R24, RZ, 0x7610, R24 ;  /* 0x00007610ff187816 */ /* 0x000fe40000000018 */
[----:B------:R-:W1:Y:S02]  /*0f90*/  MUFU.RCP R23, R23 ;  /* 0x0000001700177308 */ /* 0x000e640000001000 */
[----:B----4-:R-:W-:-:S02]  /*0fa0*/  @!P0 PRMT R24, R22, 0x7610, R24 ;  /* 0x0000761016188816 */ /* 0x010fc40000000018 */
[----:B------:R-:W-:Y:S02]  /*0fb0*/  PRMT R22, RZ, 0x7610, R22 ;  /* 0x00007610ff167816 */ /* 0x000fe40000000016 */
[----:B------:R-:W-:Y:S01]  /*0fc0*/  SHF.L.U32 R35, R24, 0x10, RZ ;  /* 0x0000001018237819 */ /* 0x000fe200000006ff */
[----:B0-----:R-:W-:Y:S01]  /*0fd0*/  FADD.FTZ R24, -R30, 1 ;  /* 0x3f8000001e187421 */ /* 0x001fe20000010100 */
[----:B------:R-:W-:Y:S01]  /*0fe0*/  @!P0 PRMT R22, R22, 0x7632, R22 ;  /* 0x0000763216168816 */ /* 0x000fe20000000016 */
[----:B------:R-:W-:Y:S02]  /*0ff0*/  IMAD.U32 R19, R19, 0x10000, RZ ;  /* 0x0001000013137824 */ /* 0x000fe400078e00ff */
[----:B------:R-:W-:Y:S01]  /*1000*/  FFMA.FTZ R25, R25, R24, 1 ;  /* 0x3f80000019197423 */ /* 0x000fe20000010018 */
[----:B------:R-:W-:Y:S01]  /*1010*/  FADD.FTZ R24, -R2, R35 ;  /* 0x0000002302187221 */ /* 0x000fe20000010100 */
[----:B------:R-:W-:Y:S01]  /*1020*/  SHF.L.U32 R35, R22, 0x10, RZ ;  /* 0x0000001016237819 */ /* 0x000fe200000006ff */
[----:B------:R-:W-:Y:S01]  /*1030*/  FMUL.FTZ R30, R19, R30 ;  /* 0x0000001e131e7220 */ /* 0x000fe20000410000 */
[----:B-1----:R-:W-:Y:S01]  /*1040*/  FADD.FTZ R22, -R23, 1 ;  /* 0x3f80000017167421 */ /* 0x002fe20000010100 */
[----:B------:R-:W-:-:S02]  /*1050*/  FMUL.FTZ R19, R24, R11 ;  /* 0x0000000b18137220 */ /* 0x000fc40000410000 */
[----:B------:R-:W-:Y:S01]  /*1060*/  FADD.FTZ R24, -R2, R35 ;  /* 0x0000002302187221 */ /* 0x000fe20000010100 */
[----:B------:R-:W-:Y:S01]  /*1070*/  FFMA.FTZ R31, R31, R22, 1 ;  /* 0x3f8000001f1f7423 */ /* 0x000fe20000010016 */
[----:B------:R-:W-:Y:S01]  /*1080*/  FFMA.FTZ R22, R19, R14, R16 ;  /* 0x0000000e13167223 */ /* 0x000fe20000010010 */
[----:B------:R-:W-:Y:S02]  /*1090*/  IMAD.U32 R34, R29, 0x10000, RZ ;  /* 0x000100001d227824 */ /* 0x000fe400078e00ff */
[----:B------:R-:W-:Y:S01]  /*10a0*/  FMUL.FTZ R24, R24, R11 ;  /* 0x0000000b18187220 */ /* 0x000fe20000410000 */
[----:B------:R-:W-:Y:S01]  /*10b0*/  FMUL.FTZ R35, R22, -1.4426950216293334961 ;  /* 0xbfb8aa3b16237820 */ /* 0x000fe20000410000 */
[----:B------:R-:W-:Y:S02]  /*10c0*/  FMUL.FTZ R34, R34, R23 ;  /* 0x0000001722227220 */ /* 0x000fe40000410000 */
[----:B------:R-:W-:-:S03]  /*10d0*/  FFMA.FTZ R23, R24, R15, R17 ;  /* 0x0000000f18177223 */ /* 0x000fc60000010011 */
[----:B------:R-:W0:Y:S01]  /*10e0*/  MUFU.EX2 R35, R35 ;  /* 0x0000002300237308 */ /* 0x000e220000000800 */
[----:B------:R-:W-:-:S07]  /*10f0*/  FMUL.FTZ R29, R23, -1.4426950216293334961 ;  /* 0xbfb8aa3b171d7820 */ /* 0x000fce0000410000 */
[----:B------:R-:W1:Y:S01]  /*1100*/  MUFU.EX2 R29, R29 ;  /* 0x0000001d001d7308 */ /* 0x000e620000000800 */
[----:B------:R-:W-:Y:S01]  /*1110*/  FMUL.FTZ R36, R30, R25 ;  /* 0x000000191e247220 */ /* 0x000fe20000410000 */
[----:B------:R-:W-:-:S03]  /*1120*/  FMUL.FTZ R25, R34, R31 ;  /* 0x0000001f22197220 */ /* 0x000fc60000410000 */
[----:B------:R-:W-:Y:S01]  /*1130*/  FFMA.FTZ R34, R21, R36, R7 ;  /* 0x0000002415227223 */ /* 0x000fe20000010007 */
[----:B0-----:R-:W-:Y:S01]  /*1140*/  FADD.FTZ R30, R35, 1 ;  /* 0x3f800000231e7421 */ /* 0x001fe20000010000 */
[----:B------:R-:W-:-:S05]  /*1150*/  FMUL.FTZ R7, R36, R14 ;  /* 0x0000000e24077220 */ /* 0x000fca0000410000 */
[----:B------:R-:W0:Y:S01]  /*1160*/  MUFU.RCP R30, R30 ;  /* 0x0000001e001e7308 */ /* 0x000e220000001000 */
[----:B-1----:R-:W-:Y:S01]  /*1170*/  FADD.FTZ R31, R29, 1 ;  /* 0x3f8000001d1f7421 */ /* 0x002fe20000010000 */
[----:B------:R-:W-:Y:S01]  /*1180*/  FFMA.FTZ R21, R21, R7, R4 ;  /* 0x0000000715157223 */ /* 0x000fe20000010004 */
[----:B------:R-:W-:-:S05]  /*1190*/  PRMT R29, RZ, 0x7610, R29 ;  /* 0x00007610ff1d7816 */ /* 0x000fca000000001d */
[----:B------:R1:W2:Y:S01]  /*11a0*/  MUFU.RCP R4, R31 ;  /* 0x0000001f00047308 */ /* 0x0002a20000001000 */
[----:B------:R-:W-:Y:S01]  /*11b0*/  FADD.FTZ R3, R7, R3 ;  /* 0x0000000307037221 */ /* 0x000fe20000010000 */
[----:B------:R-:W-:Y:S02]  /*11c0*/  PRMT R7, RZ, 0x7610, R7 ;  /* 0x00007610ff077816 */ /* 0x000fe40000000007 */
[C---:B-----5:R-:W-:Y:S02]  /*11d0*/  @!P0 PRMT R29, R18.reuse, 0x7610, R29 ;  /* 0x00007610121d8816 */ /* 0x060fe4000000001d */
[----:B------:R-:W-:Y:S02]  /*11e0*/  @!P0 PRMT R7, R18, 0x7632, R7 ;  /* 0x0000763212078816 */ /* 0x000fe40000000007 */
[----:B------:R-:W-:Y:S01]  /*11f0*/  SHF.L.U32 R29, R29, 0x10, RZ ;  /* 0x000000101d1d7819 */ /* 0x000fe200000006ff */
[----:B0-----:R-:W-:Y:S01]  /*1200*/  FADD.FTZ R35, -R30, 1 ;  /* 0x3f8000001e237421 */ /* 0x001fe20000010100 */
[----:B------:R-:W-:-:S03]  /*1210*/  SHF.L.U32 R7, R7, 0x10, RZ ;  /* 0x0000001007077819 */ /* 0x000fc600000006ff */
[----:B------:R-:W-:Y:S01]  /*1220*/  FFMA.FTZ R22, R22, R35, 1 ;  /* 0x3f80000016167423 */ /* 0x000fe20000010023 */
[----:B-1----:R-:W-:Y:S01]  /*1230*/  FMUL.FTZ R31, R29, R30 ;  /* 0x0000001e1d1f7220 */ /* 0x002fe20000410000 */
[----:B--2---:R-:W-:Y:S01]  /*1240*/  FADD.FTZ R18, -R4, 1 ;  /* 0x3f80000004127421 */ /* 0x004fe20000010100 */
[----:B------:R-:W-:Y:S01]  /*1250*/  FFMA.FTZ R29, R20, R25, R8 ;  /* 0x00000019141d7223 */ /* 0x000fe20000010008 */
[-C--:B------:R-:W-:Y:S01]  /*1260*/  FMUL.FTZ R8, R25, R15.reuse ;  /* 0x0000000f19087220 */ /* 0x080fe20000410000 */
[----:B------:R-:W-:Y:S01]  /*1270*/  FMUL.FTZ R22, R31, R22 ;  /* 0x000000161f167220 */ /* 0x000fe20000410000 */
[----:B------:R-:W-:Y:S01]  /*1280*/  FFMA.FTZ R18, R23, R18, 1 ;  /* 0x3f80000017127423 */ /* 0x000fe20000010012 */
[----:B------:R-:W-:Y:S01]  /*1290*/  FMUL.FTZ R7, R7, R4 ;  /* 0x0000000407077220 */ /* 0x000fe20000410000 */
[----:B------:R-:W-:Y:S01]  /*12a0*/  FADD.FTZ R5, R36, R5 ;  /* 0x0000000524057221 */ /* 0x000fe20000010000 */
[----:B------:R-:W-:Y:S01]  /*12b0*/  FFMA.FTZ R21, R20, R8, R21 ;  /* 0x0000000814157223 */ /* 0x000fe20000010015 */
[----:B------:R-:W-:Y:S01]  /*12c0*/  FMUL.FTZ R4, R22, R14 ;  /* 0x0000000e16047220 */ /* 0x000fe20000410000 */
[----:B------:R-:W-:Y:S01]  /*12d0*/  FMUL.FTZ R18, R7, R18 ;  /* 0x0000001207127220 */ /* 0x000fe20000410000 */
[----:B------:R-:W-:Y:S01]  /*12e0*/  FADD.FTZ R23, R8, R3 ;  /* 0x0000000308177221 */ /* 0x000fe20000010000 */
        /* <DEDUP_REMOVED lines=9> */
[----:B------:R-:W-:Y:S01]  /*1380*/  FADD.FTZ R3, R3, R22 ;  /* 0x0000001603037221 */ /* 0x000fe20000010000 */
[----:B------:R-:W-:Y:S06]  /*1390*/  @!P1 BRA `(.L_x_2210) ;  /* 0xfffffff400fc9947 */ /* 0x000fec000383ffff */
[----:B------:R-:W-:Y:S05]  /*13a0*/  BRA `(.L_x_2207) ;  /* 0x0000000c00d47947 */ /* 0x000fea0003800000 */
.L_x_2208:
[----:B------:R-:W-:Y:S01]  /*13b0*/  LOP3.LUT P1, R29, R3, 0x3, RZ, 0xc0, !PT ;  /* 0x00000003031d7812 */ /* 0x000fe2000782c0ff */
[----:B------:R-:W-:Y:S01]  /*13c0*/  HFMA2.MMA R8, -RZ, RZ, 0, 0 ;  /* 0x00000000ff087435 */ /* 0x000fe200000001ff */
[----:B------:R-:W-:Y:S01]  /*13d0*/  IADD3 R30, -R30, R5, RZ ;  /* 0x000000051e1e7210 */ /* 0x000fe20007ffe1ff */
[----:B------:R-:W-:Y:S01]  /*13e0*/  IMAD.MOV.U32 R3, RZ, RZ, RZ ;  /* 0x000000ffff037224 */ /* 0x000fe200078e00ff */
[----:B------:R-:W-:Y:S02]  /*13f0*/  CS2R R4, SRZ ;  /* 0x0000000000047805 */ /* 0x000fe4000001ff00 */
[----:B------:R-:W-:-:S07]  /*1400*/  CS2R R6, SRZ ;  /* 0x0000000000067805 */ /* 0x000fce000001ff00 */
[----:B------:R-:W-:Y:S05]  /*1410*/  @!P1 BRA `(.L_x_2211) ;  /* 0x0000000000c89947 */ /* 0x000fea0003800000 */
[----:B------:R-:W-:-:S07]  /*1420*/  IMAD.MOV.U32 R3, RZ, RZ, RZ ;  /* 0x000000ffff037224 */ /* 0x000fce00078e00ff */
.L_x_2212:
        /* <DEDUP_REMOVED lines=13> */
[----:B------:R-:W-:-:S03]  /*1500*/  @!P0 IADD3.X R19, R24, R19, RZ, P1, !PT ;  /* 0x0000001318138210 */ /* 0x000fc60000ffe4ff */
[----:B------:R-:W-:Y:S02]  /*1510*/  @!P0 IMAD.X R21, R24, 0x1, R21, P2 ;  /* 0x0000000118158824 */ /* 0x000fe400010e0615 */
[----:B------:R-:W2:Y:S04]  /*1520*/  @!P0 LDG.E R18, desc[UR4][R18.64] ;  /* 0x0000000412128981 */ /* 0x000ea8000c1e1900 */
[----:B------:R-:W3:Y:S01]  /*1530*/  @!P0 LDG.E R20, desc[UR4][R20.64] ;  /* 0x0000000414148981 */ /* 0x000ee2000c1e1900 */
[----:B------:R-:W-:Y:S02]  /*1540*/  PRMT R17, RZ, 0x7610, R17 ;  /* 0x00007610ff117816 */ /* 0x000fe40000000011 */
[----:B------:R-:W-:Y:S02]  /*1550*/  PRMT R24, RZ, 0x7610, R24 ;  /* 0x00007610ff187816 */ /* 0x000fe40000000018 */
[----:B------:R-:W-:-:S02]  /*1560*/  PRMT R16, RZ, 0x7610, R16 ;  /* 0x00007610ff107816 */ /* 0x000fc40000000010 */
[----:B------:R-:W-:-:S04]  /*1570*/  IADD3 R29, R29, -0x1, RZ ;  /* 0xffffffff1d1d7810 */ /* 0x000fc80007ffe0ff */
[----:B------:R-:W-:Y:S02]  /*1580*/  ISETP.NE.AND P1, PT, R29, RZ, PT ;  /* 0x000000ff1d00720c */ /* 0x000fe40003f25270 */
[C---:B--2---:R-:W-:Y:S02]  /*1590*/  @!P0 PRMT R17, R18.reuse, 0x7610, R17 ;  /* 0x0000761012118816 */ /* 0x044fe40000000011 */
[----:B------:R-:W-:Y:S02]  /*15a0*/  @!P0 PRMT R16, R18, 0x7632, R16 ;  /* 0x0000763212108816 */ /* 0x000fe40000000010 */
[----:B------:R-:W-:Y:S02]  /*15b0*/  SHF.L.U32 R25, R17, 0x10, RZ ;  /* 0x0000001011197819 */ /* 0x000fe400000006ff */
[----:B---3--:R-:W-:Y:S02]  /*15c0*/  @!P0 PRMT R24, R20, 0x7610, R24 ;  /* 0x0000761014188816 */ /* 0x008fe40000000018 */
[----:B------:R-:W-:Y:S01]  /*15d0*/  PRMT R17, RZ, 0x7610, R17 ;  /* 0x00007610ff117816 */ /* 0x000fe20000000011 */
[----:B------:R-:W-:Y:S01]  /*15e0*/  FADD.FTZ R34, -R2, R25 ;  /* 0x0000001902227221 */ /* 0x000fe20000010100 */
[----:B------:R-:W-:Y:S01]  /*15f0*/  SHF.L.U32 R19, R16, 0x10, RZ ;  /* 0x0000001010137819 */ /* 0x000fe200000006ff */
[----:B------:R-:W-:Y:S01]  /*1600*/  IMAD.U32 R24, R24, 0x10000, RZ ;  /* 0x0001000018187824 */ /* 0x000fe200078e00ff */
[----:B------:R-:W-:Y:S01]  /*1610*/  @!P0 PRMT R17, R20, 0x7632, R17 ;  /* 0x0000763214118816 */ /* 0x000fe20000000011 */
[----:B-1----:R-:W-:-:S02]  /*1620*/  FMUL.FTZ R21, R34, R11 ;  /* 0x0000000b22157220 */ /* 0x002fc40000410000 */
[----:B------:R-:W-:Y:S01]  /*1630*/  FMUL.FTZ R18, R24, R14 ;  /* 0x0000000e18127220 */ /* 0x000fe20000410000 */
[----:B------:R-:W-:Y:S01]  /*1640*/  FADD.FTZ R16, -R2, R19 ;  /* 0x0000001302107221 */ /* 0x000fe20000010100 */
[----:B------:R-:W-:Y:S02]  /*1650*/  IMAD.U32 R17, R17, 0x10000, RZ ;  /* 0x0001000011117824 */ /* 0x000fe400078e00ff */
[C---:B------:R-:W-:Y:S01]  /*1660*/  FADD.FTZ R5, R24.reuse, R5 ;  /* 0x0000000518057221 */ /* 0x040fe20000010000 */
[----:B------:R-:W-:Y:S01]  /*1670*/  FFMA.FTZ R7, R24, R21, R7 ;  /* 0x0000001518077223 */ /* 0x000fe20000010007 */
[----:B------:R-:W-:Y:S01]  /*1680*/  IADD3 R24, P2, R13, 0x1, RZ ;  /* 0x000000010d187810 */ /* 0x000fe20007f5e0ff */
[----:B------:R-:W-:Y:S01]  /*1690*/  FADD.FTZ R20, R18, R3 ;  /* 0x0000000312147221 */ /* 0x000fe20000010000 */
[----:B------:R-:W-:Y:S01]  /*16a0*/  FFMA.FTZ R21, R21, R18, R4 ;  /* 0x0000001215157223 */ /* 0x000fe20000010004 */
[----:B------:R-:W-:Y:S01]  /*16b0*/  FMUL.FTZ R16, R16, R11 ;  /* 0x0000000b10107220 */ /* 0x000fe20000410000 */
[C---:B------:R-:W-:Y:S01]  /*16c0*/  FMUL.FTZ R13, R17.reuse, R15 ;  /* 0x0000000f110d7220 */ /* 0x040fe20000410000 */
[----:B------:R-:W-:Y:S01]  /*16d0*/  FADD.FTZ R6, R17, R6 ;  /* 0x0000000611067221 */ /* 0x000fe20000010000 */
[----:B------:R-:W-:-:S02]  /*16e0*/  IMAD.X R28, RZ, RZ, R28, P2 ;  /* 0x000000ffff1c7224 */ /* 0x000fc400010e061c */
[----:B------:R-:W-:Y:S01]  /*16f0*/  FFMA.FTZ R8, R17, R16, R8 ;  /* 0x0000001011087223 */ /* 0x000fe20000010008 */
[----:B------:R-:W-:Y:S01]  /*1700*/  FADD.FTZ R3, R13, R20 ;  /* 0x000000140d037221 */ /* 0x000fe20000010000 */
[----:B------:R-:W-:Y:S01]  /*1710*/  FFMA.FTZ R4, R16, R13, R21 ;  /* 0x0000000d10047223 */ /* 0x000fe20000010015 */
[----:B------:R-:W-:Y:S01]  /*1720*/  MOV R13, R24 ;  /* 0x00000018000d7202 */ /* 0x000fe20000000f00 */
[----:B------:R-:W-:Y:S06]  /*1730*/  @P1 BRA `(.L_x_2212) ;  /* 0xfffffffc003c1947 */ /* 0x000fec000383ffff */
.L_x_2211:
[----:B------:R-:W-:-:S13]  /*1740*/  ISETP.GE.U32.AND P0, PT, R30, 0x3, PT ;  /* 0x000000031e00780c */ /* 0x000fda0003f06070 */
[----:B------:R-:W-:Y:S05]  /*1750*/  @!P0 BRA `(.L_x_2207) ;  /* 0x0000000800e88947 */ /* 0x000fea0003800000 */
[----:B------:R-:W-:Y:S01]  /*1760*/  ULDC.64 UR6, c[0x0][0x288] ;  /* 0x0000a20000067ab9 */ /* 0x000fe20000000a00 */
[----:B------:R-:W-:Y:S02]  /*1770*/  SHF.R.S32.HI R13, RZ, 0x1f, R24 ;  /* 0x0000001fff0d7819 */ /* 0x000fe40000011418 */
[----:B------:R-:W-:-:S04]  /*1780*/  ISETP.GE.U32.AND P0, PT, R22, UR6, PT ;  /* 0x0000000616007c0c */ /* 0x000fc8000bf06070 */
[----:B------:R-:W-:-:S13]  /*1790*/  ISETP.GE.AND.EX P0, PT, R23, UR7, PT, P0 ;  /* 0x0000000717007c0c */ /* 0x000fda000bf06300 */
.L_x_2213:
[----:B------:R-:W0:Y:S01]  /*17a0*/  @!P0 LDC.64 R22, c[0x0][0x288] ;  /* 0x0000a200ff168b82 */ /* 0x000e220000000a00 */
[----:B------:R-:W-:Y:S02]  /*17b0*/  @!P0 IADD3 R25, P1, R24, 0x1, RZ ;  /* 0x0000000118198810 */ /* 0x000fe40007f3e0ff */
[----:B------:R-:W-:-:S03]  /*17c0*/  @!P0 MOV R28, R32 ;  /* 0x00000020001c8202 */ /* 0x000fc60000000f00 */
[----:B------:R-:W-:Y:S02]  /*17d0*/  @!P0 IMAD.X R29, RZ, RZ, R13, P1 ;  /* 0x000000ffff1d8224 */ /* 0x000fe400008e060d */
[----:B------:R-:W2:Y:S08]  /*17e0*/  @!P0 LDC.64 R20, c[0x0][0x288] ;  /* 0x0000a200ff148b82 */ /* 0x000eb00000000a00 */
[----:B------:R-:W3:Y:S01]  /*17f0*/  @!P0 LDC.64 R16, c[0x0][0x230] ;  /* 0x00008c00ff108b82 */ /* 0x000ee20000000a00 */
[----:B0-----:R-:W-:-:S07]  /*1800*/  @!P0 IMAD R34, R29, R22, RZ ;  /* 0x000000161d228224 */ /* 0x001fce00078e02ff */
[----:B------:R-:W0:Y:S01]  /*1810*/  @!P0 LDC.64 R18, c[0x0][0x228] ;  /* 0x00008a00ff128b82 */ /* 0x000e220000000a00 */
[----:B------:R-:W-:Y:S02]  /*1820*/  @!P0 IMAD.MOV.U32 R29, RZ, RZ, R27 ;  /* 0x000000ffff1d8224 */ /* 0x000fe400078e001b */
[----:B------:R-:W-:Y:S02]  /*1830*/  @!P0 IMAD R34, R25, R23, R34 ;  /* 0x0000001719228224 */ /* 0x000fe400078e0222 */
[-C--:B--2---:R-:W-:Y:S02]  /*1840*/  @!P0 IMAD R30, R13, R20.reuse, RZ ;  /* 0x000000140d1e8224 */ /* 0x084fe400078e02ff */
[----:B------:R-:W-:-:S04]  /*1850*/  @!P0 IMAD.WIDE.U32 R28, R24, R20, R28 ;  /* 0x00000014181c8225 */ /* 0x000fc800078e001c */
[----:B------:R-:W-:Y:S02]  /*1860*/  @!P0 IMAD R31, R24, R21, R30 ;  /* 0x00000015181f8224 */ /* 0x000fe400078e021e */
[----:B------:R-:W2:Y:S01]  /*1870*/  @!P0 LDC.64 R20, c[0x0][0x230] ;  /* 0x00008c00ff148b82 */ /* 0x000ea20000000a00 */
[----:B------:R-:W-:Y:S02]  /*1880*/  @!P0 IMAD.MOV.U32 R30, RZ, RZ, R32 ;  /* 0x000000ffff1e8224 */ /* 0x000fe400078e0020 */
[----:B------:R-:W-:Y:S01]  /*1890*/  @!P0 IADD3 R23, R29, R31, RZ ;  /* 0x0000001f1d178210 */ /* 0x000fe20007ffe0ff */
[----:B------:R-:W-:Y:S01]  /*18a0*/  @!P0 IMAD.SHL.U32 R35, R28, 0x2, RZ ;  /* 0x000000021c238824 */ /* 0x000fe200078e00ff */
[----:B------:R-:W-:-:S04]  /*18b0*/  @!P0 MOV R31, R27 ;  /* 0x0000001b001f8202 */ /* 0x000fc80000000f00 */
[----:B0-----:R-:W-:Y:S01]  /*18c0*/  @!P0 IADD3 R18, P2, R35, R18, RZ ;  /* 0x0000001223128210 */ /* 0x001fe20007f5e0ff */
[----:B------:R-:W-:Y:S01]  /*18d0*/  @!P0 IMAD.WIDE.U32 R30, R25, R22, R30 ;  /* 0x00000016191e8225 */ /* 0x000fe200078e001e */
[----:B------:R-:W-:Y:S02]  /*18e0*/  @!P0 SHF.L.U64.HI R25, R28, 0x1, R23 ;  /* 0x000000011c198819 */ /* 0x000fe40000010217 */
[----:B------:R-:W0:Y:S02]  /*18f0*/  @!P0 LDC.64 R22, c[0x0][0x288] ;  /* 0x0000a200ff168b82 */ /* 0x000e240000000a00 */
[----:B------:R-:W-:Y:S01]  /*1900*/  @!P0 IADD3 R29, R31, R34, RZ ;  /* 0x000000221f1d8210 */ /* 0x000fe20007ffe0ff */
[----:B------:R-:W-:Y:S01]  /*1910*/  @!P0 IMAD.SHL.U32 R31, R30, 0x2, RZ ;  /* 0x000000021e1f8824 */ /* 0x000fe200078e00ff */
[----:B---3--:R-:W-:Y:S01]  /*1920*/  @!P0 IADD3 R34, P1, R35, R16, RZ ;  /* 0x0000001023228210 */ /* 0x008fe20007f3e0ff */
[----:B------:R-:W-:Y:S01]  /*1930*/  @!P0 IMAD.X R19, R25, 0x1, R19, P2 ;  /* 0x0000000119138824 */ /* 0x000fe200010e0613 */
[----:B------:R-:W-:-:S02]  /*1940*/  @!P0 IADD3 R36, P2, R24, 0x2, RZ ;  /* 0x0000000218248810 */ /* 0x000fc40007f5e0ff */
[----:B------:R-:W-:Y:S02]  /*1950*/  @!P0 IADD3.X R35, R25, R17, RZ, P1, !PT ;  /* 0x0000001119238210 */ /* 0x000fe40000ffe4ff */
[----:B------:R-:W3:Y:S01]  /*1960*/  @!P0 LDC.64 R16, c[0x0][0x228] ;  /* 0x00008a00ff108b82 */ /* 0x000ee20000000a00 */
[----:B------:R-:W-:Y:S02]  /*1970*/  @!P0 SHF.L.U64.HI R28, R30, 0x1, R29 ;  /* 0x000000011e1c8819 */ /* 0x000fe4000001021d */
[----:B--2---:R-:W-:Y:S01]  /*1980*/  @!P0 IADD3 R20, P1, R31, R20, RZ ;  /* 0x000000141f148210 */ /* 0x004fe20007f3e0ff */
[----:B------:R2:W4:Y:S01]  /*1990*/  @!P0 LDG.E R25, desc[UR4][R34.64] ;  /* 0x0000000422198981 */ /* 0x000522000c1e1900 */
[----:B------:R-:W-:-:S03]  /*19a0*/  @!P0 IADD3.X R37, RZ, R13, RZ, P2, !PT ;  /* 0x0000000dff258210 */ /* 0x000fc600017fe4ff */
[----:B------:R-:W-:Y:S01]  /*19b0*/  @!P0 IMAD.X R21, R28, 0x1, R21, P1 ;  /* 0x000000011c158824 */ /* 0x000fe200008e0615 */
[----:B------:R5:W4:Y:S04]  /*19c0*/  @!P0 LDG.E R29, desc[UR4][R18.64] ;  /* 0x00000004121d8981 */ /* 0x000b28000c1e1900 */
[----:B------:R1:W4:Y:S01]  /*19d0*/  @!P0 LDG.E R30, desc[UR4][R20.64] ;  /* 0x00000004141e8981 */ /* 0x000322000c1e1900 */
[----:B--2---:R-:W-:Y:S01]  /*19e0*/  @!P0 MOV R34, R32 ;  /* 0x0000002000228202 */ /* 0x004fe20000000f00 */
[----:B------:R-:W-:Y:S02]  /*19f0*/  @!P0 IMAD.MOV.U32 R35, RZ, RZ, R27 ;  /* 0x000000ffff238224 */ /* 0x000fe400078e001b */
[-C--:B0-----:R-:W-:Y:S02]  /*1a00*/  @!P0 IMAD R37, R37, R22.reuse, RZ ;  /* 0x0000001625258224 */ /* 0x081fe400078e02ff */
[C---:B------:R-:W-:Y:S01]  /*1a10*/  @!P0 IMAD.WIDE.U32 R34, R36.reuse, R22, R34 ;  /* 0x0000001624228225 */ /* 0x040fe200078e0022 */
[----:B-----5:R-:W0:Y:S03]  /*1a20*/  @!P0 LDC.64 R18, c[0x0][0x230] ;  /* 0x00008c00ff128b82 */ /* 0x020e260000000a00 */
[----:B------:R-:W-:-:S05]  /*1a30*/  @!P0 IMAD R36, R36, R23, R37 ;  /* 0x0000001724248224 */ /* 0x000fca00078e0225 */
[----:B-1----:R-:W1:Y:S08]  /*1a40*/  @!P0 LDC.64 R20, c[0x0][0x228] ;  /* 0x00008a00ff148b82 */ /* 0x002e700000000a00 */
[----:B------:R-:W2:Y:S01]  /*1a50*/  @!P0 LDC.64 R22, c[0x0][0x288] ;  /* 0x0000a200ff168b82 */ /* 0x000ea20000000a00 */
[----:B---3--:R-:W-:Y:S02]  /*1a60*/  @!P0 IADD3 R38, P1, R31, R16, RZ ;  /* 0x000000101f268210 */ /* 0x008fe40007f3e0ff */
[----:B------:R-:W-:-:S02]  /*1a70*/  @!P0 IADD3 R31, P3, R24, 0x3, RZ ;  /* 0x00000003181f8810 */ /* 0x000fc40007f7e0ff */
[----:B------:R-:W-:Y:S01]  /*1a80*/  @!P0 IADD3.X R39, R28, R17, RZ, P1, !PT ;  /* 0x000000111c278210 */ /* 0x000fe20000ffe4ff */
[----:B------:R-:W-:Y:S01]  /*1a90*/  @!P0 IMAD.IADD R17, R35, 0x1, R36 ;  /* 0x0000000123118824 */ /* 0x000fe200078e0224 */
[----:B------:R-:W-:-:S03]  /*1aa0*/  @!P0 SHF.L.U32 R35, R34, 0x1, RZ ;  /* 0x0000000122238819 */ /* 0x000fc600000006ff */
[----:B------:R-:W3:Y:S01]  /*1ab0*/  @!P0 LDG.E R28, desc[UR4][R38.64] ;  /* 0x00000004261c8981 */ /* 0x000ee2000c1e1900 */
[----:B------:R-:W-:Y:S01]  /*1ac0*/  @!P0 SHF.L.U64.HI R16, R34, 0x1, R17 ;  /* 0x0000000122108819 */ /* 0x000fe20000010211 */
[----:B------:R-:W-:Y:S01]  /*1ad0*/  @!P0 IMAD.X R17, RZ, RZ, R13, P3 ;  /* 0x000000ffff118224 */ /* 0x000fe200018e060d */
[C---:B0-----:R-:W-:Y:S02]  /*1ae0*/  @!P0 IADD3 R18, P1, R35.reuse, R18, RZ ;  /* 0x0000001223128210 */ /* 0x041fe40007f3e0ff */
[----:B-1----:R-:W-:Y:S02]  /*1af0*/  @!P0 IADD3 R20, P2, R35, R20, RZ ;  /* 0x0000001423148210 */ /* 0x002fe40007f5e0ff */
[C---:B------:R-:W-:Y:S01]  /*1b00*/  @!P0 IADD3.X R19, R16.reuse, R19, RZ, P1, !PT ;  /* 0x0000001310138210 */ /* 0x040fe20000ffe4ff */
[----:B--2---:R-:W-:Y:S02]  /*1b10*/  @!P0 IMAD R34, R17, R22, RZ ;  /* 0x0000001611228224 */ /* 0x004fe400078e02ff */
[----:B------:R-:W-:-:S02]  /*1b20*/  @!P0 IMAD.X R21, R16, 0x1, R21, P2 ;  /* 0x0000000110158824 */ /* 0x000fc400010e0615 */
[C---:B------:R-:W-:Y:S01]  /*1b30*/  @!P0 IMAD R23, R31.reuse, R23, R34 ;  /* 0x000000171f178224 */ /* 0x040fe200078e0222 */
[----:B------:R-:W0:Y:S01]  /*1b40*/  @!P0 LDC.64 R16, c[0x0][0x230] ;  /* 0x00008c00ff108b82 */ /* 0x000e220000000a00 */
[----:B------:R-:W-:Y:S01]  /*1b50*/  @!P0 MOV R34, R32 ;  /* 0x0000002000228202 */ /* 0x000fe20000000f00 */
[----:B------:R-:W-:Y:S01]  /*1b60*/  @!P0 IMAD.MOV.U32 R35, RZ, RZ, R27 ;  /* 0x000000ffff238224 */ /* 0x000fe200078e001b */
[----:B------:R-:W2:Y:S03]  /*1b70*/  @!P0 LDG.E R20, desc[UR4][R20.64] ;  /* 0x0000000414148981 */ /* 0x000ea6000c1e1900 */
[----:B------:R-:W-:Y:S02]  /*1b80*/  @!P0 IMAD.WIDE.U32 R34, R31, R22, R34 ;  /* 0x000000161f228225 */ /* 0x000fe400078e0022 */
[----:B------:R1:W5:Y:S02]  /*1b90*/  @!P0 LDG.E R22, desc[UR4][R18.64] ;  /* 0x0000000412168981 */ /* 0x000364000c1e1900 */
[----:B-1----:R-:W1:Y:S01]  /*1ba0*/  @!P0 LDC.64 R18, c[0x0][0x228] ;  /* 0x00008a00ff128b82 */ /* 0x002e620000000a00 */
[----:B------:R-:W-:Y:S01]  /*1bb0*/  @!P0 IADD3 R31, R35, R23, RZ ;  /* 0x00000017231f8210 */ /* 0x000fe20007ffe0ff */
[----:B------:R-:W-:-:S03]  /*1bc0*/  @!P0 IMAD.SHL.U32 R23, R34, 0x2, RZ ;  /* 0x0000000222178824 */ /* 0x000fc600078e00ff */
[----:B------:R-:W-:Y:S02]  /*1bd0*/  @!P0 SHF.L.U64.HI R34, R34, 0x1, R31 ;  /* 0x0000000122228819 */ /* 0x000fe4000001021f */
[----:B0-----:R-:W-:-:S04]  /*1be0*/  @!P0 IADD3 R16, P1, R23, R16, RZ ;  /* 0x0000001017108210 */ /* 0x001fc80007f3e0ff */
[----:B------:R-:W-:-:S05]  /*1bf0*/  @!P0 IADD3.X R17, R34, R17, RZ, P1, !PT ;  /* 0x0000001122118210 */ /* 0x000fca0000ffe4ff */
[----:B------:R-:W5:Y:S01]  /*1c00*/  @!P0 LDG.E R16, desc[UR4][R16.64] ;  /* 0x0000000410108981 */ /* 0x000f62000c1e1900 */
[----:B-1----:R-:W-:-:S05]  /*1c10*/  @!P0 IADD3 R18, P1, R23, R18, RZ ;  /* 0x0000001217128210 */ /* 0x002fca0007f3e0ff */
[----:B------:R-:W-:-:S05]  /*1c20*/  @!P0 IMAD.X R19, R34, 0x1, R19, P1 ;  /* 0x0000000122138824 */ /* 0x000fca00008e0613 */
[----:B------:R0:W5:Y:S01]  /*1c30*/  @!P0 LDG.E R18, desc[UR4][R18.64] ;  /* 0x0000000412128981 */ /* 0x000162000c1e1900 */
[----:B------:R-:W-:Y:S02]  /*1c40*/  PRMT R23, RZ, 0x7610, R23 ;  /* 0x00007610ff177816 */ /* 0x000fe40000000017 */
[----:B------:R-:W-:Y:S02]  /*1c50*/  PRMT R21, RZ, 0x7610, R21 ;  /* 0x00007610ff157816 */ /* 0x000fe40000000015 */
[----:B0-----:R-:W-:Y:S02]  /*1c60*/  PRMT R19, RZ, 0x7610, R19 ;  /* 0x00007610ff137816 */ /* 0x001fe40000000013 */
[----:B------:R-:W-:-:S04]  /*1c70*/  IADD3 R24, P2, R24, 0x4, RZ ;  /* 0x0000000418187810 */ /* 0x000fc80007f5e0ff */
[----:B------:R-:W-:Y:S02]  /*1c80*/  ISETP.GE.AND P1, PT, R24, R10, PT ;  /* 0x0000000a1800720c */ /* 0x000fe40003f26270 */
[----:B------:R-:W-:Y:S02]  /*1c90*/  IADD3.X R13, RZ, R13, RZ, P2, !PT ;  /* 0x0000000dff0d7210 */ /* 0x000fe400017fe4ff */
[----:B----4-:R-:W-:Y:S02]  /*1ca0*/  @!P0 PRMT R23, R25, 0x7610, R23 ;  /* 0x0000761019178816 */ /* 0x010fe40000000017 */
[----:B------:R-:W-:Y:S02]  /*1cb0*/  PRMT R25, RZ, 0x7610, R25 ;  /* 0x00007610ff197816 */ /* 0x000fe40000000019 */
[----:B------:R-:W-:Y:S02]  /*1cc0*/  SHF.L.U32 R23, R23, 0x10, RZ ;  /* 0x0000001017177819 */ /* 0x000fe400000006ff */
[----:B------:R-:W-:-:S03]  /*1cd0*/  @!P0 PRMT R25, R29, 0x7610, R25 ;  /* 0x000076101d198816 */ /* 0x000fc60000000019 */
[----:B------:R-:W-:Y:S01]  /*1ce0*/  FADD.FTZ R36, -R2, R23 ;  /* 0x0000001702247221 */ /* 0x000fe20000010100 */
[C---:B------:R-:W-:Y:S01]  /*1cf0*/  @!P0 PRMT R21, R25.reuse, 0x7632, R21 ;  /* 0x0000763219158816 */ /* 0x040fe20000000015 */
[----:B------:R-:W-:Y:S01]  /*1d00*/  IMAD.U32 R34, R25, 0x10000, RZ ;  /* 0x0001000019227824 */ /* 0x000fe200078e00ff */
[----:B------:R-:W-:Y:S01]  /*1d10*/  PRMT R23, RZ, 0x7610, R23 ;  /* 0x00007610ff177816 */ /* 0x000fe20000000017 */
[----:B------:R-:W-:Y:S01]  /*1d20*/  FMUL.FTZ R17, R36, R11 ;  /* 0x0000000b24117220 */ /* 0x000fe20000410000 */
[----:B------:R-:W-:Y:S01]  /*1d30*/  SHF.L.U32 R25, R21, 0x10, RZ ;  /* 0x0000001015197819 */ /* 0x000fe200000006ff */
[C---:B------:R-:W-:Y:S01]  /*1d40*/  FMUL.FTZ R36, R34.reuse, R14 ;  /* 0x0000000e22247220 */ /* 0x040fe20000410000 */
[----:B------:R-:W-:Y:S01]  /*1d50*/  @!P0 PRMT R23, R29, 0x7632, R23 ;  /* 0x000076321d178816 */ /* 0x000fe20000000017 */
[C---:B------:R-:W-:Y:S01]  /*1d60*/  FADD.FTZ R5, R34.reuse, R5 ;  /* 0x0000000522057221 */ /* 0x040fe20000010000 */
[----:B------:R-:W-:Y:S01]  /*1d70*/  FFMA.FTZ R7, R34, R17, R7 ;  /* 0x0000001122077223 */ /* 0x000fe20000010007 */
[----:B------:R-:W-:Y:S01]  /*1d80*/  FADD.FTZ R3, R36, R3 ;  /* 0x0000000324037221 */ /* 0x000fe20000010000 */
[----:B------:R-:W-:Y:S01]  /*1d90*/  FADD.FTZ R34, -R2, R25 ;  /* 0x0000001902227221 */ /* 0x000fe20000010100 */
[--C-:B------:R-:W-:Y:S01]  /*1da0*/  FFMA.FTZ R36, R17, R36, R4.reuse ;  /* 0x0000002411247223 */ /* 0x100fe20000010004 */
[----:B------:R-:W-:Y:S01]  /*1db0*/  IMAD.U32 R21, R23, 0x10000, RZ ;  /* 0x0001000017157824 */ /* 0x000fe200078e00ff */
[----:B------:R-:W-:-:S02]  /*1dc0*/  PRMT R4, RZ, 0x7610, R4 ;  /* 0x00007610ff047816 */ /* 0x000fc40000000004 */
[----:B------:R-:W-:Y:S01]  /*1dd0*/  @!P0 PRMT R19, R30, 0x7610, R19 ;  /* 0x000076101e138816 */ /* 0x000fe20000000013 */
[----:B------:R-:W-:Y:S01]  /*1de0*/  FMUL.FTZ R17, R34, R11 ;  /* 0x0000000b22117220 */ /* 0x000fe20000410000 */
[----:B------:R-:W-:Y:S02]  /*1df0*/  FMUL.FTZ R34, R21, R15 ;  /* 0x0000000f15227220 */ /* 0x000fe40000410000 */
[----:B------:R-:W-:Y:S01]  /*1e00*/  SHF.L.U32 R23, R19, 0x10, RZ ;  /* 0x0000001013177819 */ /* 0x000fe200000006ff */
[C---:B------:R-:W-:Y:S01]  /*1e10*/  FADD.FTZ R6, R21.reuse, R6 ;  /* 0x0000000615067221 */ /* 0x040fe20000010000 */
[----:B------:R-:W-:Y:S01]  /*1e20*/  FFMA.FTZ R8, R21, R17, R8 ;  /* 0x0000001115087223 */ /* 0x000fe20000010008 */
[----:B------:R-:W-:Y:S01]  /*1e30*/  FFMA.FTZ R19, R17, R34, R36 ;  /* 0x0000002211137223 */ /* 0x000fe20000010024 */
[----:B------:R-:W-:Y:S01]  /*1e40*/  PRMT R21, RZ, 0x7610, R21 ;  /* 0x00007610ff157816 */ /* 0x000fe20000000015 */
[----:B------:R-:W-:Y:S01]  /*1e50*/  FADD.FTZ R36, -R2, R23 ;  /* 0x0000001702247221 */ /* 0x000fe20000010100 */
[----:B---3--:R-:W-:Y:S01]  /*1e60*/  @!P0 PRMT R4, R28, 0x7610, R4 ;  /* 0x000076101c048816 */ /* 0x008fe20000000004 */
[----:B------:R-:W-:Y:S01]  /*1e70*/  FADD.FTZ R34, R34, R3 ;  /* 0x0000000322227221 */ /* 0x000fe20000010000 */
[----:B------:R-:W-:-:S03]  /*1e80*/  PRMT R17, RZ, 0x7610, R17 ;  /* 0x00007610ff117816 */ /* 0x000fc60000000011 */
[----:B------:R-:W-:Y:S01]  /*1e90*/  IMAD.U32 R4, R4, 0x10000, RZ ;  /* 0x0001000004047824 */ /* 0x000fe200078e00ff */
[----:B------:R-:W-:Y:S01]  /*1ea0*/  @!P0 PRMT R21, R30, 0x7632, R21 ;  /* 0x000076321e158816 */ /* 0x000fe20000000015 */
[----:B------:R-:W-:Y:S02]  /*1eb0*/  FMUL.FTZ R36, R36, R11 ;  /* 0x0000000b24247220 */ /* 0x000fe40000410000 */
[----:B------:R-:W-:Y:S01]  /*1ec0*/  FMUL.FTZ R25, R4, R14 ;  /* 0x0000000e04197220 */ /* 0x000fe20000410000 */
[----:B------:R-:W-:Y:S02]  /*1ed0*/  @!P0 PRMT R17, R28, 0x7632, R17 ;  /* 0x000076321c118816 */ /* 0x000fe40000000011 */
[----:B------:R-:W-:Y:S01]  /*1ee0*/  SHF.L.U32 R23, R21, 0x10, RZ ;  /* 0x0000001015177819 */ /* 0x000fe200000006ff */
[----:B------:R-:W-:Y:S01]  /*1ef0*/  FADD.FTZ R3, R34, R25 ;  /* 0x0000001922037221 */ /* 0x000fe20000010000 */
[----:B------:R-:W-:Y:S01]  /*1f00*/  FFMA.FTZ R19, R36, R25, R19 ;  /* 0x0000001924137223 */ /* 0x000fe20000010013 */
[----:B------:R-:W-:Y:S01]  /*1f10*/  PRMT R25, RZ, 0x7610, R25 ;  /* 0x00007610ff197816 */ /* 0x000fe20000000019 */
[--C-:B------:R-:W-:Y:S01]  /*1f20*/  FADD.FTZ R5, R5, R4.reuse ;  /* 0x0000000405057221 */ /* 0x100fe20000010000 */
[----:B------:R-:W-:Y:S01]  /*1f30*/  FFMA.FTZ R7, R4, R36, R7 ;  /* 0x0000002404077223 */ /* 0x000fe20000010007 */
[----:B------:R-:W-:Y:S01]  /*1f40*/  PRMT R21, RZ, 0x7610, R21 ;  /* 0x00007610ff157816 */ /* 0x000fe20000000015 */
[----:B------:R-:W-:Y:S01]  /*1f50*/  FADD.FTZ R28, -R2, R23 ;  /* 0x00000017021c7221 */ /* 0x000fe20000010100 */
[----:B------:R-:W-:Y:S01]  /*1f60*/  PRMT R4, RZ, 0x7610, R4 ;  /* 0x00007610ff047816 */ /* 0x000fe20000000004 */
[----:B------:R-:W-:Y:S01]  /*1f70*/  IMAD.U32 R17, R17, 0x10000, RZ ;  /* 0x0001000011117824 */ /* 0x000fe200078e00ff */
[----:B--2---:R-:W-:Y:S01]  /*1f80*/  @!P0 PRMT R21, R20, 0x7610, R21 ;  /* 0x0000761014158816 */ /* 0x004fe20000000015 */
[----:B------:R-:W-:Y:S01]  /*1f90*/  FMUL.FTZ R28, R28, R11 ;  /* 0x0000000b1c1c7220 */ /* 0x000fe20000410000 */
[----:B-----5:R-:W-:-:S02]  /*1fa0*/  @!P0 PRMT R25, R22, 0x7610, R25 ;  /* 0x0000761016198816 */ /* 0x020fc40000000019 */
[----:B------:R-:W-:Y:S01]  /*1fb0*/  @!P0 PRMT R4, R22, 0x7632, R4 ;  /* 0x0000763216048816 */ /* 0x000fe20000000004 */
[----:B------:R-:W-:Y:S01]  /*1fc0*/  FMUL.FTZ R22, R17, R15 ;  /* 0x0000000f11167220 */ /* 0x000fe20000410000 */
[----:B------:R-:W-:Y:S01]  /*1fd0*/  SHF.L.U32 R25, R25, 0x10, RZ ;  /* 0x0000001019197819 */ /* 0x000fe200000006ff */
[----:B------:R-:W-:Y:S02]  /*1fe0*/  IMAD.U32 R30, R21, 0x10000, RZ ;  /* 0x00010000151e7824 */ /* 0x000fe400078e00ff */
[----:B------:R-:W-:Y:S01]  /*1ff0*/  FADD.FTZ R6, R6, R17 ;  /* 0x0000001106067221 */ /* 0x000fe20000010000 */
[----:B------:R-:W-:Y:S01]  /*2000*/  FFMA.FTZ R8, R17, R28, R8 ;  /* 0x0000001c11087223 */ /* 0x000fe20000010008 */
[----:B------:R-:W-:Y:S01]  /*2010*/  FFMA.FTZ R21, R28, R22, R19 ;  /* 0x000000161c157223 */ /* 0x000fe20000010013 */
[----:B------:R-:W-:Y:S01]  /*2020*/  PRMT R17, RZ, 0x7610, R17 ;  /* 0x00007610ff117816 */ /* 0x000fe20000000011 */
[----:B------:R-:W-:Y:S01]  /*2030*/  FADD.FTZ R34, -R2, R25 ;  /* 0x0000001902227221 */ /* 0x000fe20000010100 */
[----:B------:R-:W-:-:S02]  /*2040*/  SHF.L.U32 R19, R4, 0x10, RZ ;  /* 0x0000001004137819 */ /* 0x000fc400000006ff */
[----:B------:R-:W-:Y:S01]  /*2050*/  @!P0 PRMT R17, R20, 0x7632, R17 ;  /* 0x0000763214118816 */ /* 0x000fe20000000011 */
[-C--:B------:R-:W-:Y:S01]  /*2060*/  FMUL.FTZ R34, R34, R11.reuse ;  /* 0x0000000b22227220 */ /* 0x080fe20000410000 */
[----:B------:R-:W-:Y:S01]  /*2070*/  PRMT R4, RZ, 0x7610, R4 ;  /* 0x00007610ff047816 */ /* 0x000fe20000000004 */
[----:B------:R-:W-:Y:S01]  /*2080*/  FADD.FTZ R20, -R2, R19 ;  /* 0x0000001302147221 */ /* 0x000fe20000010100 */
[----:B------:R-:W-:Y:S01]  /*2090*/  FADD.FTZ R5, R5, R30 ;  /* 0x0000001e05057221 */ /* 0x000fe20000010000 */
[----:B------:R-:W-:Y:S01]  /*20a0*/  FFMA.FTZ R7, R30, R34, R7 ;  /* 0x000000221e077223 */ /* 0x000fe20000010007 */
[----:B------:R-:W-:Y:S02]  /*20b0*/  IMAD.U32 R19, R17, 0x10000, RZ ;  /* 0x0001000011137824 */ /* 0x000fe400078e00ff */
[----:B------:R-:W-:Y:S01]  /*20c0*/  FMUL.FTZ R20, R20, R11 ;  /* 0x0000000b14147220 */ /* 0x000fe20000410000 */
[----:B------:R-:W-:Y:S01]  /*20d0*/  FMUL.FTZ R30, R30, R14 ;  /* 0x0000000e1e1e7220 */ /* 0x000fe20000410000 */
[----:B------:R-:W-:Y:S01]  /*20e0*/  PRMT R23, RZ, 0x7610, R23 ;  /* 0x00007610ff177816 */ /* 0x000fe20000000017 */
[----:B------:R-:W-:Y:S01]  /*20f0*/  FADD.FTZ R6, R6, R19 ;  /* 0x0000001306067221 */ /* 0x000fe20000010000 */
[----:B------:R-:W-:Y:S01]  /*2100*/  @!P0 PRMT R4, R16, 0x7610, R4 ;  /* 0x0000761010048816 */ /* 0x000fe20000000004 */
[C---:B------:R-:W-:Y:S01]  /*2110*/  FFMA.FTZ R8, R19.reuse, R20, R8 ;  /* 0x0000001413087223 */ /* 0x040fe20000010008 */
[----:B------:R-:W-:Y:S01]  /*2120*/  FFMA.FTZ R21, R34, R30, R21 ;  /* 0x0000001e22157223 */ /* 0x000fe20000010015 */
[----:B------:R-:W-:Y:S01]  /*2130*/  FMUL.FTZ R19, R19, R15 ;  /* 0x0000000f13137220 */ /* 0x000fe20000410000 */
[----:B------:R-:W-:-:S02]  /*2140*/  SHF.L.U32 R25, R4, 0x10, RZ ;  /* 0x0000001004197819 */ /* 0x000fc400000006ff */
[----:B------:R-:W-:Y:S02]  /*2150*/  PRMT R17, RZ, 0x7610, R17 ;  /* 0x00007610ff117816 */ /* 0x000fe40000000011 */
[----:B------:R-:W-:Y:S01]  /*2160*/  PRMT R16, RZ, 0x7610, R16 ;  /* 0x00007610ff107816 */ /* 0x000fe20000000010 */
[----:B------:R-:W-:Y:S01]  /*2170*/  FADD.FTZ R3, R22, R3 ;  /* 0x0000000316037221 */ /* 0x000fe20000010000 */
[----:B------:R-:W-:Y:S01]  /*2180*/  FFMA.FTZ R4, R20, R19, R21 ;  /* 0x0000001314047223 */ /* 0x000fe20000010015 */
[----:B------:R-:W-:Y:S01]  /*2190*/  FADD.FTZ R20, -R2, R25 ;  /* 0x0000001902147221 */ /* 0x000fe20000010100 */
[----:B------:R-:W-:Y:S01]  /*21a0*/  @!P0 PRMT R17, R16, 0x7632, R17 ;  /* 0x0000763210118816 */ /* 0x000fe20000000011 */
[----:B------:R-:W-:Y:S01]  /*21b0*/  FADD.FTZ R22, R3, R30 ;  /* 0x0000001e03167221 */ /* 0x000fe20000010000 */
[C---:B------:R-:W-:Y:S02]  /*21c0*/  @!P0 PRMT R23, R18.reuse, 0x7610, R23 ;  /* 0x0000761012178816 */ /* 0x040fe40000000017 */
[----:B------:R-:W-:Y:S01]  /*21d0*/  @!P0 PRMT R16, R18, 0x7632, R16 ;  /* 0x0000763212108816 */ /* 0x000fe20000000010 */
[----:B------:R-:W-:Y:S01]  /*21e0*/  FMUL.FTZ R21, R20, R11 ;  /* 0x0000000b14157220 */ /* 0x000fe20000410000 */
[----:B------:R-:W-:Y:S01]  /*21f0*/  SHF.L.U32 R18, R23, 0x10, RZ ;  /* 0x0000001017127819 */ /* 0x000fe200000006ff */
[----:B------:R-:W-:-:S02]  /*2200*/  IMAD.U32 R17, R17, 0x10000, RZ ;  /* 0x0001000011117824 */ /* 0x000fc400078e00ff */
[----:B------:R-:W-:Y:S01]  /*2210*/  FADD.FTZ R3, R19, R22 ;  /* 0x0000001613037221 */ /* 0x000fe20000010000 */
[----:B------:R-:W-:Y:S02]  /*2220*/  IMAD.U32 R19, R16, 0x10000, RZ ;  /* 0x0001000010137824 */ /* 0x000fe400078e00ff */
[----:B------:R-:W-:Y:S01]  /*2230*/  FADD.FTZ R5, R5, R18 ;  /* 0x0000001205057221 */ /* 0x000fe20000010000 */
[----:B------:R-:W-:Y:S01]  /*2240*/  FFMA.FTZ R7, R18, R21, R7 ;  /* 0x0000001512077223 */ /* 0x000fe20000010007 */
[----:B------:R-:W-:Y:S01]  /*2250*/  FADD.FTZ R16, -R2, R17 ;  /* 0x0000001102107221 */ /* 0x000fe20000010100 */
[----:B------:R-:W-:Y:S01]  /*2260*/  FMUL.FTZ R18, R18, R14 ;  /* 0x0000000e12127220 */ /* 0x000fe20000410000 */
[----:B------:R-:W-:Y:S02]  /*2270*/  FMUL.FTZ R17, R19, R15 ;  /* 0x0000000f13117220 */ /* 0x000fe40000410000 */
        /* <DEDUP_REMOVED lines=8> */
.L_x_2207:
        /* <DEDUP_REMOVED lines=16> */
[----:B0-----:R-:W-:Y:S04]  /*2400*/  LDS R4, [R21+0x20] ;  /* 0x0000200015047984 */ /* 0x001fe80000000800 */
[----:B------:R-:W0:Y:S04]  /*2410*/  LDS R9, [R21+0x14] ;  /* 0x0000140015097984 */ /* 0x000e280000000800 */
[----:B------:R-:W2:Y:S04]  /*2420*/  LDS R3, [R21+0x1c] ;  /* 0x00001c0015037984 */ /* 0x000ea80000000800 */
[----:B------:R-:W-:Y:S04]  /*2430*/  LDS R10, [R21+0x24] ;  /* 0x00002400150a7984 */ /* 0x000fe80000000800 */
[----:B------:R-:W3:Y:S04]  /*2440*/  LDS R11, [R21+0x18] ;  /* 0x00001800150b7984 */ /* 0x000ee80000000800 */
[----:B------:R-:W4:Y:S04]  /*2450*/  LDS R13, [R21+0x2c] ;  /* 0x00002c00150d7984 */ /* 0x000f280000000800 */
[----:B------:R-:W5:Y:S04]  /*2460*/  LDS R14, [R21+0x28] ;  /* 0x00002800150e7984 */ /* 0x000f680000000800 */
[----:B------:R-:W1:Y:S04]  /*2470*/  LDS R15, [R21+0x30] ;  /* 0x00003000150f7984 */ /* 0x000e680000000800 */
[----:B------:R-:W1:Y:S04]  /*2480*/  LDS R18, [R21+0x38] ;  /* 0x0000380015127984 */ /* 0x000e680000000800 */
[----:B------:R-:W1:Y:S04]  /*2490*/  LDS R16, [R21+0x34] ;  /* 0x0000340015107984 */ /* 0x000e680000000800 */
[----:B------:R-:W1:Y:S04]  /*24a0*/  LDS R17, [R21+0x10] ;  /* 0x0000100015117984 */ /* 0x000e680000000800 */
[----:B------:R1:W1:Y:S01]  /*24b0*/  LDS R20, [R21+0x3c] ;  /* 0x00003c0015147984 */ /* 0x0002620000000800 */
[----:B0-----:R-:W-:Y:S01]  /*24c0*/  FADD.FTZ R23, R4, R9 ;  /* 0x0000000904177221 */ /* 0x001fe20000010000 */
[----:B--2---:R-:W-:-:S04]  /*24d0*/  ISETP.NE.AND P1, PT, R3, RZ, PT ;  /* 0x000000ff0300720c */ /* 0x004fc80003f25270 */
[----:B------:R-:W-:Y:S01]  /*24e0*/  FSEL R22, R23, R4, !P1 ;  /* 0x0000000417167208 */ /* 0x000fe20004800000 */
[----:B---3--:R-:W-:-:S04]  /*24f0*/  FADD.FTZ R25, R10, R11 ;  /* 0x0000000b0a197221 */ /* 0x008fc80000010000 */
[----:B----4-:R-:W-:Y:S01]  /*2500*/  FADD.FTZ R22, R22, R13 ;  /* 0x0000000d16167221 */ /* 0x010fe20000010000 */
[----:B------:R-:W-:Y:S02]  /*2510*/  FSEL R24, R25, R10, !P1 ;  /* 0x0000000a19187208 */ /* 0x000fe40004800000 */
[----:B-----5:R-:W-:-:S03]  /*2520*/  ISETP.NE.AND P2, PT, R14, RZ, PT ;  /* 0x000000ff0e00720c */ /* 0x020fc60003f45270 */
[----:B-1----:R-:W-:Y:S01]  /*2530*/  FADD.FTZ R24, R24, R15 ;  /* 0x0000000f18187221 */ /* 0x002fe20000010000 */
[----:B------:R-:W-:-:S04]  /*2540*/  FSEL R23, R22, R13, !P2 ;  /* 0x0000000d16177208 */ /* 0x000fc80005000000 */
[----:B------:R-:W-:Y:S01]  /*2550*/  FSEL R21, R24, R15, !P2 ;  /* 0x0000000f18157208 */ /* 0x000fe20005000000 */
[----:B------:R-:W-:Y:S01]  /*2560*/  FADD.FTZ R23, R23, R18 ;  /* 0x0000001217177221 */ /* 0x000fe20000010000 */
[----:B------:R-:W-:Y:S02]  /*2570*/  ISETP.NE.AND P3, PT, R16, RZ, PT ;  /* 0x000000ff1000720c */ /* 0x000fe40003f65270 */
[----:B------:R-:W-:Y:S02]  /*2580*/  IADD3 R25, R14, R3, R17 ;  /* 0x000000030e197210 */ /* 0x000fe40007ffe011 */
[----:B------:R-:W-:Y:S01]  /*2590*/  FSEL R22, R23, R18, !P3 ;  /* 0x0000001217167208 */ /* 0x000fe20005800000 */
[----:B------:R-:W-:Y:S02]  /*25a0*/  FADD.FTZ R27, R21, R20 ;  /* 0x00000014151b7221 */ /* 0x000fe40000010000 */
[----:B------:R-:W-:-:S03]  /*25b0*/  IMAD.IADD R21, R25, 0x1, R16 ;  /* 0x0000000119157824 */ /* 0x000fc600078e0210 */
        /* <DEDUP_REMOVED lines=55> */
.L_x_2236:
[----:B------:R-:W-:Y:S01]  /*2930*/  ISETP.NE.AND P4, PT, R0, RZ, PT ;  /* 0x000000ff0000720c */ /* 0x000fe20003f85270 */
[----:B------:R-:W4:Y:S01]  /*2940*/  S2R R24, SR_TID.X ;  /* 0x0000000000187919 */ /* 0x000f220000002100 */
[----:B------:R-:W-:Y:S02]  /*2950*/  PLOP3.LUT P0, PT, PT, PT, PT, 0x80, 0x0 ;  /* 0x000000000000781c */ /* 0x000fe40003f0f070 */
[----:B-1----:R-:W-:-:S04]  /*2960*/  MOV R21, 0x400 ;  /* 0x0000040000157802 */ /* 0x002fc80000000f00 */
[----:B------:R-:W-:-:S05]  /*2970*/  LEA R21, R2, R21, 0x18 ;  /* 0x0000001502157211 */ /* 0x000fca00078ec0ff */
[----:B------:R-:W-:Y:S01]  /*2980*/  @P4 ISETP.NE.AND P5, PT, R17, RZ, PT ;  /* 0x000000ff1100420c */ /* 0x000fe20003fa5270 */
[----:B--2---:R-:W-:-:S03]  /*2990*/  @P4 IMAD.IADD R17, R19, 0x1, R17 ;  /* 0x0000000113114824 */ /* 0x004fc600078e0211 */
[----:B------:R-:W-:Y:S02]  /*29a0*/  @P4 PLOP3.LUT P0, PT, P5, PT, PT, 0x80, 0x0 ;  /* 0x000000000000481c */ /* 0x000fe40002f0f070 */
[----:B------:R-:W-:-:S05]  /*29b0*/  IADD3 R3, R3, R17, RZ ;  /* 0x0000001103037210 */ /* 0x000fca0007ffe0ff */
[----:B------:R-:W-:-:S05]  /*29c0*/  IMAD.IADD R19, R14, 0x1, R3 ;  /* 0x000000010e137824 */ /* 0x000fca00078e0203 */
[----:B------:R-:W-:Y:S01]  /*29d0*/  IADD3 R16, R16, R19, RZ ;  /* 0x0000001310107210 */ /* 0x000fe20007ffe0ff */
[----:B---3--:R-:W-:Y:S01]  /*29e0*/  @!P0 FADD.FTZ R9, R22, R9 ;  /* 0x0000000916098221 */ /* 0x008fe20000010000 */
[----:B0-----:R-:W-:Y:S01]  /*29f0*/  @!P0 FADD.FTZ R11, R23, R11 ;  /* 0x0000000b170b8221 */ /* 0x001fe20000010000 */
[----:B----4-:R-:W-:Y:S02]  /*2a00*/  IMAD R24, R24, 0x3c, R21 ;  /* 0x0000003c18187824 */ /* 0x010fe400078e0215 */
[----:B------:R-:W-:Y:S01]  /*2a10*/  @!P1 FADD.FTZ R4, R4, R9 ;  /* 0x0000000904049221 */ /* 0x000fe20000010000 */
[----:B------:R-:W-:-:S03]  /*2a20*/  @!P1 FADD.FTZ R10, R10, R11 ;  /* 0x0000000b0a0a9221 */ /* 0x000fc60000010000 */
        /* <DEDUP_REMOVED lines=16> */
.L_x_2214:
[----:B------:R-:W2:Y:S01]  /*2b30*/  S2R R0, SR_TID.X ;  /* 0x0000000000007919 */ /* 0x000ea20000002100 */
[----:B01----:R-:W0:Y:S01]  /*2b40*/  LDC R3, c[0x0][0x2b4] ;  /* 0x0000ad00ff037b82 */ /* 0x003e220000000800 */
[----:B------:R-:W-:Y:S01]  /*2b50*/  MOV R13, 0x400 ;  /* 0x00000400000d7802 */ /* 0x000fe20000000f00 */
[----:B------:R-:W-:Y:S05]  /*2b60*/  WARPSYNC.ALL ;  /* 0x0000000000007948 */ /* 0x000fea0003800000 */
[----:B------:R-:W1:Y:S01]  /*2b70*/  S2R R16, SR_TID.X ;  /* 0x0000000000107919 */ /* 0x000e620000002100 */
[----:B------:R-:W-:Y:S02]  /*2b80*/  LEA R9, R2, R13, 0x18 ;  /* 0x0000000d02097211 */ /* 0x000fe400078ec0ff */
[----:B--2---:R-:W-:Y:S01]  /*2b90*/  LEA.HI R4, R0, R0, RZ, 0x1e ;  /* 0x0000000000047211 */ /* 0x004fe200078ff0ff */
[----:B0-----:R-:W-:-:S04]  /*2ba0*/  IMAD R0, R12, R3, RZ ;  /* 0x000000030c007224 */ /* 0x001fc800078e02ff */
[----:B------:R-:W-:Y:S02]  /*2bb0*/  IMAD R15, R4, 0xc, R9 ;  /* 0x0000000c040f7824 */ /* 0x000fe400078e0209 */
[----:B-1----:R-:W-:Y:S01]  /*2bc0*/  IMAD R0, R16, 0x2, -R0 ;  /* 0x0000000210007824 */ /* 0x002fe200078e0a00 */
[----:B------:R-:W-:Y:S01]  /*2bd0*/  BAR.SYNC.DEFER_BLOCKING 0x0 ;  /* 0x0000000000007b1d */ /* 0x000fe20000010000 */
[----:B------:R-:W-:-:S04]  /*2be0*/  IADD3 R3, R3, -0x2, RZ ;  /* 0xfffffffe03037810 */ /* 0x000fc80007ffe0ff */
        /* <DEDUP_REMOVED lines=28> */
[----:B0-----:R-:W-:-:S05]  /*2db0*/  IMAD.SHL.U32 R3, R3, 0x2, RZ ;  /* 0x0000000203037824 */ /* 0x001fca00078e00ff */
[C---:B------:R-:W-:Y:S01]  /*2dc0*/  IADD3 R15, R3.reuse, 0x1, RZ ;  /* 0x00000001030f7810 */ /* 0x040fe20007ffe0ff */
[----:B------:R-:W-:-:S04]  /*2dd0*/  IMAD R3, R3, UR8, R4 ;  /* 0x0000000803037c24 */ /* 0x000fc8000f8e0204 */
[----:B------:R-:W-:Y:S02]  /*2de0*/  IMAD R15, R15, UR8, R4 ;  /* 0x000000080f0f7c24 */ /* 0x000fe4000f8e0204 */
[----:B-1----:R-:W-:-:S04]  /*2df0*/  IMAD.WIDE R2, R3, 0x4, R10 ;  /* 0x0000000403027825 */ /* 0x002fc800078e020a */
[----:B------:R-:W-:Y:S01]  /*2e00*/  IMAD.WIDE R10, R15, 0x4, R10 ;  /* 0x000000040f0a7825 */ /* 0x000fe200078e020a */
[----:B--2---:R1:W-:Y:S04]  /*2e10*/  REDG.E.ADD.F32.FTZ.RN.STRONG.GPU desc[UR4][R2.64], R12 ;  /* 0x0000000c020079a6 */ /* 0x0043e8000c10f384 */
[----:B------:R1:W-:Y:S02]  /*2e20*/  REDG.E.ADD.F32.FTZ.RN.STRONG.GPU desc[UR4][R10.64], R13 ;  /* 0x0000000d0a0079a6 */ /* 0x0003e4000c10f384 */
.L_x_2217:
[----:B------:R-:W-:Y:S05]  /*2e30*/  BSYNC B0 ;  /* 0x0000000000007941 */ /* 0x000fea0003800000 */
.L_x_2216:
[----:B------:R-:W-:Y:S05]  /*2e40*/  @P1 EXIT ;  /* 0x000000000000194d */ /* 0x000fea0003800000 */
[----:B-1----:R-:W1:Y:S01]  /*2e50*/  LDC R2, c[0x0][0x270] ;  /* 0x00009c00ff027b82 */ /* 0x002e620000000800 */
[----:B------:R-:W-:-:S07]  /*2e60*/  ULDC.64 UR6, c[0x0][0x268] ;  /* 0x00009a0000067ab9 */ /* 0x000fce0000000a00 */
[----:B------:R-:W2:Y:S01]  /*2e70*/  LDC R9, c[0x0][RZ] ;  /* 0x00000000ff097b82 */ /* 0x000ea20000000800 */
[----:B-1----:R-:W-:-:S04]  /*2e80*/  IMAD R2, R2, UR8, RZ ;  /* 0x0000000802027c24 */ /* 0x002fc8000f8e02ff */
        /* <DEDUP_REMOVED lines=17> */
.L_x_2215:
[----:B------:R-:W-:Y:S01]  /*2fa0*/  HFMA2.MMA R25, -RZ, RZ, 0, 0 ;  /* 0x00000000ff197435 */ /* 0x000fe200000001ff */
[----:B------:R-:W-:Y:S01]  /*2fb0*/  MOV R27, R21 ;  /* 0x00000015001b7202 */ /* 0x000fe20000000f00 */
[----:B------:R-:W-:Y:S01]  /*2fc0*/  IMAD.MOV.U32 R26, RZ, RZ, 0x1 ;  /* 0x00000001ff1a7424 */ /* 0x000fe200078e00ff */
[----:B------:R-:W-:Y:S01]  /*2fd0*/  ISETP.GE.AND P4, PT, R19, 0x1, PT ;  /* 0x000000011300780c */ /* 0x000fe20003f86270 */
[----:B------:R-:W-:-:S12]  /*2fe0*/  IMAD.MOV.U32 R24, RZ, RZ, -0x1 ;  /* 0xffffffffff187424 */ /* 0x000fd800078e00ff */
[----:B------:R-:W-:Y:S05]  /*2ff0*/  WARPSYNC.COLLECTIVE R24, `(.L_x_2218) ;  /* 0x0000000018087348 */ /* 0x000fea0003c00000 */
[----:B------:R0:W1:Y:S02]  /*3000*/  SHFL.UP P0, R30, R27, R26, R25 ;  /* 0x0400001a1b1e7389 */ /* 0x0000640000000019 */
[----:B01----:R-:W-:Y:S01]  /*3010*/  ENDCOLLECTIVE ;  /* 0x000000000000791b */ /* 0x003fe20003800000 */
.L_x_2218:
[----:B------:R-:W-:Y:S01]  /*3020*/  IMAD.MOV.U32 R27, RZ, RZ, R22 ;  /* 0x000000ffff1b7224 */ /* 0x000fe200078e0016 */
[----:B------:R-:W-:-:S07]  /*3030*/  MOV R28, R30 ;  /* 0x0000001e001c7202 */ /* 0x000fce0000000f00 */
[----:B------:R-:W-:Y:S05]  /*3040*/  WARPSYNC.COLLECTIVE R24, `(.L_x_2219) ;  /* 0x0000000018087348 */ /* 0x000fea0003c00000 */
[----:B------:R0:W1:Y:S02]  /*3050*/  SHFL.UP P0, R30, R27, R26, R25 ;  /* 0x0400001a1b1e7389 */ /* 0x0000640000000019 */
[----:B01----:R-:W-:Y:S01]  /*3060*/  ENDCOLLECTIVE ;  /* 0x000000000000791b */ /* 0x003fe20003800000 */
.L_x_2219:
[----:B------:R-:W-:Y:S02]  /*3070*/  MOV R27, R23 ;  /* 0x00000017001b7202 */ /* 0x000fe40000000f00 */
[----:B------:R-:W-:-:S07]  /*3080*/  MOV R29, R30 ;  /* 0x0000001e001d7202 */ /* 0x000fce0000000f00 */
[----:B------:R-:W-:Y:S05]  /*3090*/  WARPSYNC.COLLECTIVE R24, `(.L_x_2220) ;  /* 0x0000000018087348 */ /* 0x000fea0003c00000 */
[----:B------:R0:W1:Y:S02]  /*30a0*/  SHFL.UP P0, R30, R27, R26, R25 ;  /* 0x0400001a1b1e7389 */ /* 0x0000640000000019 */
[----:B01----:R-:W-:Y:S01]  /*30b0*/  ENDCOLLECTIVE ;  /* 0x000000000000791b */ /* 0x003fe20003800000 */
.L_x_2220:
        /* <DEDUP_REMOVED lines=12> */
.L_x_2221:
[----:B------:R-:W-:Y:S01]  /*3180*/  MOV R27, R22 ;  /* 0x00000016001b7202 */ /* 0x000fe20000000f00 */
[----:B------:R-:W-:-:S07]  /*3190*/  IMAD.MOV.U32 R28, RZ, RZ, R30 ;  /* 0x000000ffff1c7224 */ /* 0x000fce00078e001e */
[----:B------:R-:W-:Y:S05]  /*31a0*/  WARPSYNC.COLLECTIVE R24, `(.L_x_2222) ;  /* 0x0000000018087348 */ /* 0x000fea0003c00000 */
[----:B------:R0:W1:Y:S02]  /*31b0*/  SHFL.UP P0, R30, R27, R26, R25 ;  /* 0x0400001a1b1e7389 */ /* 0x0000640000000019 */
[----:B01----:R-:W-:Y:S01]  /*31c0*/  ENDCOLLECTIVE ;  /* 0x000000000000791b */ /* 0x003fe20003800000 */
.L_x_2222:
[----:B------:R-:W-:Y:S01]  /*31d0*/  IMAD.MOV.U32 R27, RZ, RZ, R23 ;  /* 0x000000ffff1b7224 */ /* 0x000fe200078e0017 */
[----:B------:R-:W-:-:S07]  /*31e0*/  MOV R29, R30 ;  /* 0x0000001e001d7202 */ /* 0x000fce0000000f00 */
[----:B------:R-:W-:Y:S05]  /*31f0*/  WARPSYNC.COLLECTIVE R24, `(.L_x_2223) ;  /* 0x0000000018087348 */ /* 0x000fea0003c00000 */
[----:B------:R0:W1:Y:S02]  /*3200*/  SHFL.UP P0, R30, R27, R26, R25 ;  /* 0x0400001a1b1e7389 */ /* 0x0000640000000019 */
[----:B01----:R-:W-:Y:S01]  /*3210*/  ENDCOLLECTIVE ;  /* 0x000000000000791b */ /* 0x003fe20003800000 */
.L_x_2223:
        /* <DEDUP_REMOVED lines=12> */
.L_x_2224:
[----:B------:R-:W-:Y:S02]  /*32e0*/  MOV R27, R22 ;  /* 0x00000016001b7202 */ /* 0x000fe40000000f00 */
[----:B------:R-:W-:-:S07]  /*32f0*/  MOV R28, R30 ;  /* 0x0000001e001c7202 */ /* 0x000fce0000000f00 */
[----:B------:R-:W-:Y:S05]  /*3300*/  WARPSYNC.COLLECTIVE R24, `(.L_x_2225) ;  /* 0x0000000018087348 */ /* 0x000fea0003c00000 */
[----:B------:R0:W1:Y:S02]  /*3310*/  SHFL.UP P0, R30, R27, R26, R25 ;  /* 0x0400001a1b1e7389 */ /* 0x0000640000000019 */
[----:B01----:R-:W-:Y:S01]  /*3320*/  ENDCOLLECTIVE ;  /* 0x000000000000791b */ /* 0x003fe20003800000 */
.L_x_2225:
[----:B------:R-:W-:Y:S01]  /*3330*/  MOV R27, R23 ;  /* 0x00000017001b7202 */ /* 0x000fe20000000f00 */
[----:B------:R-:W-:-:S07]  /*3340*/  IMAD.MOV.U32 R29, RZ, RZ, R30 ;  /* 0x000000ffff1d7224 */ /* 0x000fce00078e001e */
[----:B------:R-:W-:Y:S05]  /*3350*/  WARPSYNC.COLLECTIVE R24, `(.L_x_2226) ;  /* 0x0000000018087348 */ /* 0x000fea0003c00000 */
[----:B------:R0:W1:Y:S02]  /*3360*/  SHFL.UP P0, R30, R27, R26, R25 ;  /* 0x0400001a1b1e7389 */ /* 0x0000640000000019 */
[----:B01----:R-:W-:Y:S01]  /*3370*/  ENDCOLLECTIVE ;  /* 0x000000000000791b */ /* 0x003fe20003800000 */
.L_x_2226:
        /* <DEDUP_REMOVED lines=12> */
.L_x_2227:
[----:B------:R-:W-:Y:S01]  /*3440*/  IMAD.MOV.U32 R27, RZ, RZ, R22 ;  /* 0x000000ffff1b7224 */ /* 0x000fe200078e0016 */
[----:B------:R-:W-:-:S07]  /*3450*/  MOV R28, R30 ;  /* 0x0000001e001c7202 */ /* 0x000fce0000000f00 */
[----:B------:R-:W-:Y:S05]  /*3460*/  WARPSYNC.COLLECTIVE R24, `(.L_x_2228) ;  /* 0x0000000018087348 */ /* 0x000fea0003c00000 */
[----:B------:R0:W1:Y:S02]  /*3470*/  SHFL.UP P0, R30, R27, R26, R25 ;  /* 0x0400001a1b1e7389 */ /* 0x0000640000000019 */
[----:B01----:R-:W-:Y:S01]  /*3480*/  ENDCOLLECTIVE ;  /* 0x000000000000791b */ /* 0x003fe20003800000 */
.L_x_2228:
[----:B------:R-:W-:Y:S02]  /*3490*/  MOV R27, R23 ;  /* 0x00000017001b7202 */ /* 0x000fe40000000f00 */
[----:B------:R-:W-:-:S07]  /*34a0*/  MOV R29, R30 ;  /* 0x0000001e001d7202 */ /* 0x000fce0000000f00 */
[----:B------:R-:W-:Y:S05]  /*34b0*/  WARPSYNC.COLLECTIVE R24, `(.L_x_2229) ;  /* 0x0000000018087348 */ /* 0x000fea0003c00000 */
[----:B------:R0:W1:Y:S02]  /*34c0*/  SHFL.UP P0, R30, R27, R26, R25 ;  /* 0x0400001a1b1e7389 */ /* 0x0000640000000019 */
[----:B01----:R-:W-:Y:S01]  /*34d0*/  ENDCOLLECTIVE ;  /* 0x000000000000791b */ /* 0x003fe20003800000 */
.L_x_2229:
        /* <DEDUP_REMOVED lines=12> */
.L_x_2230:
[----:B------:R-:W-:Y:S01]  /*35a0*/  MOV R27, R22 ;  /* 0x00000016001b7202 */ /* 0x000fe20000000f00 */
[----:B------:R-:W-:-:S07]  /*35b0*/  IMAD.MOV.U32 R28, RZ, RZ, R30 ;  /* 0x000000ffff1c7224 */ /* 0x000fce00078e001e */
[----:B------:R-:W-:Y:S05]  /*35c0*/  WARPSYNC.COLLECTIVE R24, `(.L_x_2231) ;  /* 0x0000000018087348 */ /* 0x000fea0003c00000 */
[----:B------:R0:W1:Y:S02]  /*35d0*/  SHFL.UP P0, R30, R27, R26, R25 ;  /* 0x0400001a1b1e7389 */ /* 0x0000640000000019 */
[----:B01----:R-:W-:Y:S01]  /*35e0*/  ENDCOLLECTIVE ;  /* 0x000000000000791b */ /* 0x003fe20003800000 */
.L_x_2231:
[----:B------:R-:W-:Y:S01]  /*35f0*/  IMAD.MOV.U32 R27, RZ, RZ, R23 ;  /* 0x000000ffff1b7224 */ /* 0x000fe200078e0017 */
[----:B------:R-:W-:-:S07]  /*3600*/  MOV R29, R30 ;  /* 0x0000001e001d7202 */ /* 0x000fce0000000f00 */
[----:B------:R-:W-:Y:S05]  /*3610*/  WARPSYNC.COLLECTIVE R24, `(.L_x_2232) ;  /* 0x0000000018087348 */ /* 0x000fea0003c00000 */
[----:B------:R0:W1:Y:S02]  /*3620*/  SHFL.UP P0, R30, R27, R26, R25 ;  /* 0x0400001a1b1e7389 */ /* 0x0000640000000019 */
[----:B01----:R-:W-:Y:S01]  /*3630*/  ENDCOLLECTIVE ;  /* 0x000000000000791b */ /* 0x003fe20003800000 */
.L_x_2232:
        /* <DEDUP_REMOVED lines=11> */
.L_x_2233:
[----:B------:R-:W-:Y:S02]  /*36f0*/  MOV R27, R22 ;  /* 0x00000016001b7202 */ /* 0x000fe40000000f00 */
[----:B------:R-:W-:-:S07]  /*3700*/  MOV R19, R30 ;  /* 0x0000001e00137202 */ /* 0x000fce0000000f00 */
[----:B------:R-:W-:Y:S05]  /*3710*/  WARPSYNC.COLLECTIVE R24, `(.L_x_2234) ;  /* 0x0000000018087348 */ /* 0x000fea0003c00000 */
[----:B------:R0:W1:Y:S02]  /*3720*/  SHFL.UP P0, R30, R27, R26, R25 ;  /* 0x0400001a1b1e7389 */ /* 0x0000640000000019 */
[----:B01----:R-:W-:Y:S01]  /*3730*/  ENDCOLLECTIVE ;  /* 0x000000000000791b */ /* 0x003fe20003800000 */
.L_x_2234:
[----:B------:R-:W-:Y:S01]  /*3740*/  MOV R27, R23 ;  /* 0x00000017001b7202 */ /* 0x000fe20000000f00 */
[----:B------:R-:W-:-:S07]  /*3750*/  IMAD.MOV.U32 R22, RZ, RZ, R30 ;  /* 0x000000ffff167224 */ /* 0x000fce00078e001e */
[----:B------:R-:W-:Y:S05]  /*3760*/  WARPSYNC.COLLECTIVE R24, `(.L_x_2235) ;  /* 0x0000000018087348 */ /* 0x000fea0003c00000 */
[----:B------:R0:W1:Y:S02]  /*3770*/  SHFL.UP P0, R30, R27, R26, R25 ;  /* 0x0400001a1b1e7389 */ /* 0x0000640000000019 */
[----:B01----:R-:W-:Y:S01]  /*3780*/  ENDCOLLECTIVE ;  /* 0x000000000000791b */ /* 0x003fe20003800000 */
.L_x_2235:
[----:B------:R-:W-:Y:S01]  /*3790*/  MOV R23, R30 ;  /* 0x0000001e00177202 */ /* 0x000fe20000000f00 */
[----:B------:R-:W-:Y:S06]  /*37a0*/  BRA `(.L_x_2236) ;  /* 0xfffffff000607947 */ /* 0x000fec000383ffff */
.L_x_2237:
        /* <DEDUP_REMOVED lines=13> */
.L_x_4503:


//--------------------- .text._Z30group_norm_nhwc_bwd_sum_kernelI11Bf16IOFp32WLi192EEv26Group_norm_nhwc_bwd_params --------------------------
	.section	.text._Z30group_norm_nhwc_bwd_sum_kernelI11Bf16IOFp32WLi192EEv26Group_norm_nhwc_bwd_params,"ax",@progbits
	.align	128
        .global         _Z30group_norm_nhwc_bwd_sum_kernelI11Bf16IOFp32WLi192EEv26Group_norm_nhwc_bwd_params
        .type           _Z30group_norm_nhwc_bwd_sum_kernelI11Bf16IOFp32WLi192EEv26Group_norm_nhwc_bwd_params,@function
        .size           _Z30group_norm_nhwc_bwd_sum_kernelI11Bf16IOFp32WLi192EEv26Group_norm_nhwc_bwd_params,(.L_x_4504 - _Z30group_norm_nhwc_bwd_sum_kernelI11Bf16IOFp32WLi192EEv26Group_norm_nhwc_bwd_params)
        .other          _Z30group_norm_nhwc_bwd_sum_kernelI11Bf16IOFp32WLi192EEv26Group_norm_nhwc_bwd_params,@"STO_CUDA_ENTRY STV_DEFAULT"
_Z30group_norm_nhwc_bwd_sum_kernelI11Bf16IOFp32WLi192EEv26Group_norm_nhwc_bwd_params:
.text._Z30group_norm_nhwc_bwd_sum_kernelI11Bf16IOFp32WLi192EEv26Group_norm_nhwc_bwd_params:
        /* <DEDUP_REMOVED lines=69> */
.L_x_2239:
[----:B------:R-:W-:Y:S05]  /*0450*/  BSYNC B0 ;  /* 0x0000000000007941 */ /* 0x000fea0003800000 */
.L_x_2238:
        /* <DEDUP_REMOVED lines=112> */
.L_x_2242:
[----:B------:R-:W-:Y:S05]  /*0b60*/  @!P2 BRA `(.L_x_2240) ;  /* 0x0000001400e4a947 */ /* 0x000fea0003800000 */
[----:B------:R-:W-:-:S05]  /*0b70*/  VIADD R13, R24, 0x1 ;  /* 0x00000001180d7836 */ /* 0x000fca0000000000 */
[----:B------:R-:W-:-:S07]  /*0b80*/  SHF.R.S32.HI R28, RZ, 0x1f, R13 ;  /* 0x0000001fff1c7819 */ /* 0x000fce000001140d */
.L_x_2243:
        /* <DEDUP_REMOVED lines=130> */
.L_x_2241:
        /* <DEDUP_REMOVED lines=8> */
.L_x_2245:
        /* <DEDUP_REMOVED lines=49> */
.L_x_2244:
[----:B------:R-:W-:-:S13]  /*1740*/  ISETP.GE.U32.AND P0, PT, R30, 0x3, PT ;  /* 0x000000031e00780c */ /* 0x000fda0003f06070 */
[----:B------:R-:W-:Y:S05]  /*1750*/  @!P0 BRA `(.L_x_2240) ;  /* 0x0000000800e88947 */ /* 0x000fea0003800000 */
[----:B------:R-:W-:Y:S01]  /*1760*/  ULDC.64 UR6, c[0x0][0x288] ;  /* 0x0000a20000067ab9 */ /* 0x000fe20000000a00 */
[----:B------:R-:W-:Y:S02]  /*1770*/  SHF.R.S32.HI R13, RZ, 0x1f, R24 ;  /* 0x0000001fff0d7819 */ /* 0x000fe40000011418 */
[----:B------:R-:W-:-:S04]  /*1780*/  ISETP.GE.U32.AND P0, PT, R22, UR6, PT ;  /* 0x0000000616007c0c */ /* 0x000fc8000bf06070 */
[----:B------:R-:W-:-:S13]  /*1790*/  ISETP.GE.AND.EX P0, PT, R23, UR7, PT, P0 ;  /* 0x0000000717007c0c */ /* 0x000fda000bf06300 */
.L_x_2246:
        /* <DEDUP_REMOVED lines=182> */
.L_x_2240:
[----:B------:R-:W0:Y:S01]  /*2300*/  S2R R13, SR_CgaCtaId ;  /* 0x00000000000d7919 */ /* 0x000e220000008800 */
[----:B-1----:R-:W-:Y:S01]  /*2310*/  IMAD.WIDE.U32 R10, R0, -0x55555555, RZ ;  /* 0xaaaaaaab000a7825 */ /* 0x002fe200078e00ff */
[----:B------:R-:W-:Y:S01]  /*2320*/  MOV R2, 0x400 ;  /* 0x0000040000027802 */ /* 0x000fe20000000f00 */
[----:B------:R-:W-:Y:S01]  /*2330*/  BSSY B0, `(.L_x_2247) ;  /* 0x00000a8000007945 */ /* 0x000fe20003800000 */
[----:B------:R-:W-:Y:S02]  /*2340*/  ISETP.NE.AND P0, PT, R9, RZ, PT ;  /* 0x000000ff0900720c */ /* 0x000fe40003f05270 */
[----:B------:R-:W-:Y:S02]  /*2350*/  LEA.HI R10, R11, R0, RZ, 0x1e ;  /* 0x000000000b0a7211 */ /* 0x000fe400078ff0ff */
[----:B0-----:R-:W-:Y:S02]  /*2360*/  LEA R11, R13, R2, 0x18 ;  /* 0x000000020d0b7211 */ /* 0x001fe400078ec0ff */
[----:B------:R-:W-:-:S02]  /*2370*/  SEL R2, RZ, 0x1, P0 ;  /* 0x00000001ff027807 */ /* 0x000fc40000000000 */
        /* <DEDUP_REMOVED lines=8> */
[----:B0-----:R-:W0:Y:S01]  /*2400*/  S2R R3, SR_CgaCtaId ;  /* 0x0000000000037919 */ /* 0x001e220000008800 */
        /* <DEDUP_REMOVED lines=16> */
[----:B------:R-:W1:Y:S01]  /*2510*/  LDS R14, [R0+0x44] ;  /* 0x00004400000e7984 */ /* 0x000e620000000800 */
[----:B--2---:R-:W-:-:S03]  /*2520*/  ISETP.NE.AND P5, PT, R27, RZ, PT ;  /* 0x000000ff1b00720c */ /* 0x004fc60003fa5270 */
[----:B------:R-:W2:Y:S01]  /*2530*/  LDS R15, [R0+0x40] ;  /* 0x00004000000f7984 */ /* 0x000ea20000000800 */
[----:B----4-:R-:W-:Y:S01]  /*2540*/  IMAD R28, R21, 0x54, R2 ;  /* 0x00000054151c7824 */ /* 0x010fe200078e0202 */
[----:B------:R-:W-:Y:S02]  /*2550*/  FSEL R3, R3, R26, !P5 ;  /* 0x0000001a03037208 */ /* 0x000fe40006800000 */
[----:B------:R-:W4:Y:S01]  /*2560*/  LDS R13, [R0+0x48] ;  /* 0x00004800000d7984 */ /* 0x000f220000000800 */
[----:B---3--:R-:W-:-:S03]  /*2570*/  FADD.FTZ R29, R24, R23 ;  /* 0x00000017181d7221 */ /* 0x008fc60000010000 */
[----:B------:R-:W3:Y:S02]  /*2580*/  LDS R11, [R0+0x10] ;  /* 0x00001000000b7984 */ /* 0x000ee40000000800 */
[----:B------:R-:W-:Y:S02]  /*2590*/  FSEL R2, R29, R24, !P5 ;  /* 0x000000181d027208 */ /* 0x000fe40006800000 */
[----:B------:R-:W3:Y:S01]  /*25a0*/  LDS R9, [R28+0x50] ;  /* 0x000050001c097984 */ /* 0x000ee20000000800 */
[----:B-----5:R-:W-:-:S03]  /*25b0*/  FADD.FTZ R3, R3, R20 ;  /* 0x0000001403037221 */ /* 0x020fc60000010000 */
[----:B------:R5:W3:Y:S01]  /*25c0*/  LDS R10, [R0+0x4c] ;  /* 0x00004c00000a7984 */ /* 0x000ae20000000800 */
[----:B------:R-:W-:-:S03]  /*25d0*/  ISETP.NE.AND P4, PT, R22, RZ, PT ;  /* 0x000000ff1600720c */ /* 0x000fc60003f85270 */
[----:B------:R4:W3:Y:S01]  /*25e0*/  LDS R4, [R28+0x54] ;  /* 0x000054001c047984 */ /* 0x0008e20000000800 */
[----:B0-----:R-:W-:Y:S01]  /*25f0*/  FADD.FTZ R2, R2, R19 ;  /* 0x0000001302027221 */ /* 0x001fe20000010000 */
[----:B-----5:R-:W-:Y:S01]  /*2600*/  FSEL R0, R3, R20, !P4 ;  /* 0x0000001403007208 */ /* 0x020fe20006000000 */
[----:B------:R-:W0:Y:S03]  /*2610*/  S2R R31, SR_LANEID ;  /* 0x00000000001f7919 */ /* 0x000e260000000000 */
[----:B------:R-:W-:Y:S02]  /*2620*/  FSEL R3, R2, R19, !P4 ;  /* 0x0000001302037208 */ /* 0x000fe40006000000 */
[----:B------:R-:W-:Y:S01]  /*2630*/  ISETP.NE.AND P3, PT, R18, RZ, PT ;  /* 0x000000ff1200720c */ /* 0x000fe20003f65270 */
[----:B------:R-:W-:Y:S02]  /*2640*/  FADD.FTZ R0, R0, R17 ;  /* 0x0000001100007221 */ /* 0x000fe40000010000 */
[----:B------:R-:W-:-:S03]  /*2650*/  FADD.FTZ R29, R3, R16 ;  /* 0x00000010031d7221 */ /* 0x000fc60000010000 */
[----:B------:R-:W-:Y:S02]  /*2660*/  FSEL R3, R0, R17, !P3 ;  /* 0x0000001100037208 */ /* 0x000fe40005800000 */
[----:B------:R-:W-:-:S03]  /*2670*/  FSEL R0, R29, R16, !P3 ;  /* 0x000000101d007208 */ /* 0x000fc60005800000 */
[----:B-1----:R-:W-:Y:S01]  /*2680*/  FADD.FTZ R3, R3, R14 ;  /* 0x0000000e03037221 */ /* 0x002fe20000010000 */
[----:B--2---:R-:W-:Y:S01]  /*2690*/  ISETP.NE.AND P2, PT, R15, RZ, PT ;  /* 0x000000ff0f00720c */ /* 0x004fe20003f45270 */
[----:B----4-:R-:W-:-:S03]  /*26a0*/  FADD.FTZ R28, R0, R13 ;  /* 0x0000000d001c7221 */ /* 0x010fc60000010000 */
[----:B------:R-:W-:Y:S02]  /*26b0*/  FSEL R2, R3, R14, !P2 ;  /* 0x0000000e03027208 */ /* 0x000fe40005000000 */
[----:B---3--:R-:W-:Y:S02]  /*26c0*/  IADD3 R0, R22, R27, R11 ;  /* 0x0000001b16007210 */ /* 0x008fe40007ffe00b */
[----:B------:R-:W-:Y:S01]  /*26d0*/  FSEL R3, R28, R13, !P2 ;  /* 0x0000000d1c037208 */ /* 0x000fe20005000000 */
[----:B------:R-:W-:Y:S01]  /*26e0*/  FADD.FTZ R2, R2, R9 ;  /* 0x0000000902027221 */ /* 0x000fe20000010000 */
[----:B------:R-:W-:Y:S02]  /*26f0*/  IADD3 R29, R15, R0, R18 ;  /* 0x000000000f1d7210 */ /* 0x000fe40007ffe012 */
[----:B------:R-:W-:-:S03]  /*2700*/  ISETP.NE.AND P1, PT, R10, RZ, PT ;  /* 0x000000ff0a00720c */ /* 0x000fc60003f25270 */
[----:B------:R-:W-:Y:S02]  /*2710*/  IMAD.IADD R32, R29, 0x1, R10 ;  /* 0x000000011d207824 */ /* 0x000fe400078e020a */
[----:B------:R-:W-:Y:S01]  /*2720*/  FADD.FTZ R3, R3, R4 ;  /* 0x0000000403037221 */ /* 0x000fe20000010000 */
        /* <DEDUP_REMOVED lines=56> */
.L_x_2270:
        /* <DEDUP_REMOVED lines=11> */
[----:B----4-:R-:W-:Y:S01]  /*2b60*/  LEA R3, R3, R0, 0x18 ;  /* 0x0000000003037211 */ /* 0x010fe200078ec0ff */
[----:B--2---:R-:W-:Y:S02]  /*2b70*/  @P6 IMAD.IADD R11, R31, 0x1, R11 ;  /* 0x000000011f0b6824 */ /* 0x004fe400078e020b */
[----:B---3--:R-:W-:Y:S01]  /*2b80*/  @!P0 FADD.FTZ R23, R2, R23 ;  /* 0x0000001702178221 */ /* 0x008fe20000010000 */
[----:B------:R-:W-:Y:S01]  /*2b90*/  @!P5 FADD.FTZ R26, R26, R25 ;  /* 0x000000191a1ad221 */ /* 0x000fe20000010000 */
[----:B-----5:R-:W-:Y:S01]  /*2ba0*/  IMAD R28, R28, 0x54, R3 ;  /* 0x000000541c1c7824 */ /* 0x020fe200078e0203 */
[----:B------:R-:W-:Y:S01]  /*2bb0*/  IADD3 R27, R27, R11, RZ ;  /* 0x0000000b1b1b7210 */ /* 0x000fe20007ffe0ff */
[----:B------:R-:W-:Y:S01]  /*2bc0*/  @!P5 FADD.FTZ R24, R24, R23 ;  /* 0x000000171818d221 */ /* 0x000fe20000010000 */
[----:B------:R-:W-:Y:S02]  /*2bd0*/  @!P4 FADD.FTZ R20, R20, R26 ;  /* 0x0000001a1414c221 */ /* 0x000fe40000010000 */
[----:B------:R2:W-:Y:S01]  /*2be0*/  STS [R28+0x10], R11 ;  /* 0x0000100b1c007388 */ /* 0x0005e20000000800 */
[----:B------:R-:W-:-:S02]  /*2bf0*/  IMAD.IADD R3, R22, 0x1, R27 ;  /* 0x0000000116037824 */ /* 0x000fc400078e021b */
[----:B------:R-:W-:Y:S01]  /*2c00*/  @!P4 FADD.FTZ R19, R19, R24 ;  /* 0x000000181313c221 */ /* 0x000fe20000010000 */
[----:B------:R-:W-:Y:S01]  /*2c10*/  @!P3 FADD.FTZ R17, R17, R20 ;  /* 0x000000141111b221 */ /* 0x000fe20000010000 */
[----:B------:R2:W-:Y:S01]  /*2c20*/  STS [R28+0x1c], R27 ;  /* 0x00001c1b1c007388 */ /* 0x0005e20000000800 */
        /* <DEDUP_REMOVED lines=8> */
[----:B------:R-:W-:Y:S01]  /*2cb0*/  IADD3 R10, R10, R15, RZ ;  /* 0x0000000f0a0a7210 */ /* 0x000fe20007ffe0ff */
        /* <DEDUP_REMOVED lines=15> */
.L_x_2248:
[----:B------:R-:W-:Y:S05]  /*2db0*/  BSYNC B0 ;  /* 0x0000000000007941 */ /* 0x000fea0003800000 */
.L_x_2247:
        /* <DEDUP_REMOVED lines=37> */
[----:B------:R-:W0:Y:S04]  /*3010*/  S2R R2, SR_CTAID.Z ;  /* 0x0000000000027919 */ /* 0x000e280000002700 */
        /* <DEDUP_REMOVED lines=12> */
.L_x_2251:
[----:B------:R-:W-:Y:S05]  /*30e0*/  BSYNC B0 ;  /* 0x0000000000007941 */ /* 0x000fea0003800000 */
.L_x_2250:
        /* <DEDUP_REMOVED lines=22> */
.L_x_2249:
[----:B------:R-:W-:Y:S01]  /*3250*/  HFMA2.MMA R28, -RZ, RZ, 0, 0 ;  /* 0x00000000ff1c7435 */ /* 0x000fe200000001ff */
[----:B------:R-:W-:Y:S01]  /*3260*/  MOV R3, R32 ;  /* 0x0000002000037202 */ /* 0x000fe20000000f00 */
[----:B------:R-:W-:Y:S01]  /*3270*/  IMAD.MOV.U32 R0, RZ, RZ, 0x1 ;  /* 0x00000001ff007424 */ /* 0x000fe200078e00ff */
[----:B------:R-:W-:Y:S01]  /*3280*/  ISETP.NE.AND P6, PT, R32, RZ, PT ;  /* 0x000000ff2000720c */ /* 0x000fe20003fc5270 */
[----:B------:R-:W-:-:S12]  /*3290*/  IMAD.MOV.U32 R29, RZ, RZ, -0x1 ;  /* 0xffffffffff1d7424 */ /* 0x000fd800078e00ff */
[----:B------:R-:W-:Y:S05]  /*32a0*/  WARPSYNC.COLLECTIVE R29, `(.L_x_2252) ;  /* 0x000000001d087348 */ /* 0x000fea0003c00000 */
[----:B------:R0:W1:Y:S02]  /*32b0*/  SHFL.UP P0, R35, R3, R0, R28 ;  /* 0x0400000003237389 */ /* 0x000064000000001c */
[----:B01----:R-:W-:Y:S01]  /*32c0*/  ENDCOLLECTIVE ;  /* 0x000000000000791b */ /* 0x003fe20003800000 */
.L_x_2252:
[----:B------:R-:W-:Y:S01]  /*32d0*/  IMAD.MOV.U32 R3, RZ, RZ, R30 ;  /* 0x000000ffff037224 */ /* 0x000fe200078e001e */
[----:B------:R-:W-:-:S07]  /*32e0*/  MOV R33, R35 ;  /* 0x0000002300217202 */ /* 0x000fce0000000f00 */
[----:B------:R-:W-:Y:S05]  /*32f0*/  WARPSYNC.COLLECTIVE R29, `(.L_x_2253) ;  /* 0x000000001d087348 */ /* 0x000fea0003c00000 */
[----:B------:R0:W1:Y:S02]  /*3300*/  SHFL.UP P0, R35, R3, R0, R28 ;  /* 0x0400000003237389 */ /* 0x000064000000001c */
[----:B01----:R-:W-:Y:S01]  /*3310*/  ENDCOLLECTIVE ;  /* 0x000000000000791b */ /* 0x003fe20003800000 */
.L_x_2253:
[----:B------:R-:W-:Y:S02]  /*3320*/  MOV R3, R2 ;  /* 0x0000000200037202 */ /* 0x000fe40000000f00 */
[----:B------:R-:W-:Y:S01]  /*3330*/  ISETP.GE.AND P0, PT, R31, 0x1, PT ;  /* 0x000000011f00780c */ /* 0x000fe20003f06270 */
[----:B------:R-:W-:-:S12]  /*3340*/  FADD.FTZ R35, R30, R35 ;  /* 0x000000231e237221 */ /* 0x000fd80000010000 */
[----:B------:R-:W-:-:S07]  /*3350*/  @P0 FSEL R30, R35, R30, !P6 ;  /* 0x0000001e231e0208 */ /* 0x000fce0007000000 */
[----:B------:R-:W-:Y:S05]  /*3360*/  WARPSYNC.COLLECTIVE R29, `(.L_x_2254) ;  /* 0x000000001d087348 */ /* 0x000fea0003c00000 */
[----:B------:R0:W1:Y:S02]  /*3370*/  SHFL.UP P0, R35, R3, R0, R28 ;  /* 0x0400000003237389 */ /* 0x000064000000001c */
[----:B01----:R-:W-:Y:S01]  /*3380*/  ENDCOLLECTIVE ;  /* 0x000000000000791b */ /* 0x003fe20003800000 */
.L_x_2254:
[----:B------:R-:W-:Y:S01]  /*3390*/  HFMA2.MMA R0, -RZ, RZ, 0, 1.1920928955078125e-07 ;  /* 0x00000002ff007435 */ /* 0x000fe200000001ff */
[----:B------:R-:W-:Y:S01]  /*33a0*/  ISETP.GE.AND P0, PT, R31, 0x1, PT ;  /* 0x000000011f00780c */ /* 0x000fe20003f06270 */
[----:B------:R-:W-:-:S04]  /*33b0*/  IMAD.MOV.U32 R37, RZ, RZ, R35 ;  /* 0x000000ffff257224 */ /* 0x000fc800078e0023 */
[----:B------:R-:W-:-:S08]  /*33c0*/  FADD.FTZ R37, R2, R37 ;  /* 0x0000002502257221 */ /* 0x000fd00000010000 */
[----:B------:R-:W-:Y:S02]  /*33d0*/  @P0 IADD3 R32, R32, R33, RZ ;  /* 0x0000002120200210 */ /* 0x000fe40007ffe0ff */
[----:B------:R-:W-:Y:S02]  /*33e0*/  @P0 FSEL R2, R37, R2, !P6 ;  /* 0x0000000225020208 */ /* 0x000fe40007000000 */
[----:B------:R-:W-:Y:S01]  /*33f0*/  ISETP.NE.AND P6, PT, R32, RZ, PT ;  /* 0x000000ff2000720c */ /* 0x000fe20003fc5270 */
[----:B------:R-:W-:-:S12]  /*3400*/  IMAD.MOV.U32 R3, RZ, RZ, R32 ;  /* 0x000000ffff037224 */ /* 0x000fd800078e0020 */
[----:B------:R-:W-:Y:S05]  /*3410*/  WARPSYNC.COLLECTIVE R29, `(.L_x_2255) ;  /* 0x000000001d087348 */ /* 0x000fea0003c00000 */
[----:B------:R0:W1:Y:S02]  /*3420*/  SHFL.UP P0, R35, R3, R0, R28 ;  /* 0x0400000003237389 */ /* 0x000064000000001c */
[----:B01----:R-:W-:Y:S01]  /*3430*/  ENDCOLLECTIVE ;  /* 0x000000000000791b */ /* 0x003fe20003800000 */
.L_x_2255:
[----:B------:R-:W-:Y:S01]  /*3440*/  MOV R3, R30 ;  /* 0x0000001e00037202 */ /* 0x000fe20000000f00 */
[----:B------:R-:W-:-:S07]  /*3450*/  IMAD.MOV.U32 R33, RZ, RZ, R35 ;  /* 0x000000ffff217224 */ /* 0x000fce00078e0023 */
[----:B------:R-:W-:Y:S05]  /*3460*/  WARPSYNC.COLLECTIVE R29, `(.L_x_2256) ;  /* 0x000000001d087348 */ /* 0x000fea0003c00000 */
[----:B------:R0:W1:Y:S02]  /*3470*/  SHFL.UP P0, R35, R3, R0, R28 ;  /* 0x0400000003237389 */ /* 0x000064000000001c */
[----:B01----:R-:W-:Y:S01]  /*3480*/  ENDCOLLECTIVE ;  /* 0x000000000000791b */ /* 0x003fe20003800000 */
.L_x_2256:
[----:B------:R-:W-:Y:S01]  /*3490*/  IMAD.MOV.U32 R3, RZ, RZ, R2 ;  /* 0x000000ffff037224 */ /* 0x000fe200078e0002 */
[----:B------:R-:W-:Y:S01]  /*34a0*/  ISETP.GE.AND P0, PT, R31, 0x2, PT ;  /* 0x000000021f00780c */ /* 0x000fe20003f06270 */
[----:B------:R-:W-:-:S12]  /*34b0*/  FADD.FTZ R35, R30, R35 ;  /* 0x000000231e237221 */ /* 0x000fd80000010000 */
[----:B------:R-:W-:-:S07]  /*34c0*/  @P0 FSEL R30, R35, R30, !P6 ;  /* 0x0000001e231e0208 */ /* 0x000fce0007000000 */
[----:B------:R-:W-:Y:S05]  /*34d0*/  WARPSYNC.COLLECTIVE R29, `(.L_x_2257) ;  /* 0x000000001d087348 */ /* 0x000fea0003c00000 */
[----:B------:R0:W1:Y:S02]  /*34e0*/  SHFL.UP P0, R35, R3, R0, R28 ;  /* 0x0400000003237389 */ /* 0x000064000000001c */
[----:B01----:R-:W-:Y:S01]  /*34f0*/  ENDCOLLECTIVE ;  /* 0x000000000000791b */ /* 0x003fe20003800000 */
.L_x_2257:
[----:B------:R-:W-:Y:S01]  /*3500*/  IMAD.MOV.U32 R0, RZ, RZ, 0x4 ;  /* 0x00000004ff007424 */ /* 0x000fe200078e00ff */
        /* <DEDUP_REMOVED lines=10> */
.L_x_2258:
[----:B------:R-:W-:Y:S01]  /*35b0*/  IMAD.MOV.U32 R3, RZ, RZ, R30 ;  /* 0x000000ffff037224 */ /* 0x000fe200078e001e */
[----:B------:R-:W-:-:S07]  /*35c0*/  MOV R33, R35 ;  /* 0x0000002300217202 */ /* 0x000fce0000000f00 */
[----:B------:R-:W-:Y:S05]  /*35d0*/  WARPSYNC.COLLECTIVE R29, `(.L_x_2259) ;  /* 0x000000001d087348 */ /* 0x000fea0003c00000 */
[----:B------:R0:W1:Y:S02]  /*35e0*/  SHFL.UP P0, R35, R3, R0, R28 ;  /* 0x0400000003237389 */ /* 0x000064000000001c */
[----:B01----:R-:W-:Y:S01]  /*35f0*/  ENDCOLLECTIVE ;  /* 0x000000000000791b */ /* 0x003fe20003800000 */
.L_x_2259:
[----:B------:R-:W-:Y:S02]  /*3600*/  MOV R3, R2 ;  /* 0x0000000200037202 */ /* 0x000fe40000000f00 */
[----:B------:R-:W-:Y:S01]  /*3610*/  ISETP.GE.AND P0, PT, R31, 0x4, PT ;  /* 0x000000041f00780c */ /* 0x000fe20003f06270 */
[----:B------:R-:W-:-:S12]  /*3620*/  FADD.FTZ R35, R30, R35 ;  /* 0x000000231e237221 */ /* 0x000fd80000010000 */
[----:B------:R-:W-:-:S07]  /*3630*/  @P0 FSEL R30, R35, R30, !P6 ;  /* 0x0000001e231e0208 */ /* 0x000fce0007000000 */
[----:B------:R-:W-:Y:S05]  /*3640*/  WARPSYNC.COLLECTIVE R29, `(.L_x_2260) ;  /* 0x000000001d087348 */ /* 0x000fea0003c00000 */
[----:B------:R0:W1:Y:S02]  /*3650*/  SHFL.UP P0, R35, R3, R0, R28 ;  /* 0x0400000003237389 */ /* 0x000064000000001c */
[----:B01----:R-:W-:Y:S01]  /*3660*/  ENDCOLLECTIVE ;  /* 0x000000000000791b */ /* 0x003fe20003800000 */
.L_x_2260:
[----:B------:R-:W-:Y:S01]  /*3670*/  HFMA2.MMA R0, -RZ, RZ, 0, 4.76837158203125e-07 ;  /* 0x00000008ff007435 */ /* 0x000fe200000001ff */
        /* <DEDUP_REMOVED lines=10> */
.L_x_2261:
[----:B------:R-:W-:Y:S01]  /*3720*/  IMAD.MOV.U32 R3, RZ, RZ, R30 ;  /* 0x000000ffff037224 */ /* 0x000fe200078e001e */
[----:B------:R-:W-:-:S07]  /*3730*/  MOV R33, R35 ;  /* 0x0000002300217202 */ /* 0x000fce0000000f00 */
[----:B------:R-:W-:Y:S05]  /*3740*/  WARPSYNC.COLLECTIVE R29, `(.L_x_2262) ;  /* 0x000000001d087348 */ /* 0x000fea0003c00000 */
[----:B------:R0:W1:Y:S02]  /*3750*/  SHFL.UP P0, R35, R3, R0, R28 ;  /* 0x0400000003237389 */ /* 0x000064000000001c */
[----:B01----:R-:W-:Y:S01]  /*3760*/  ENDCOLLECTIVE ;  /* 0x000000000000791b */ /* 0x003fe20003800000 */
.L_x_2262:
[----:B------:R-:W-:Y:S02]  /*3770*/  MOV R3, R2 ;  /* 0x0000000200037202 */ /* 0x000fe40000000f00 */
[----:B------:R-:W-:Y:S01]  /*3780*/  ISETP.GE.AND P0, PT, R31, 0x8, PT ;  /* 0x000000081f00780c */ /* 0x000fe20003f06270 */
[----:B------:R-:W-:-:S12]  /*3790*/  FADD.FTZ R35, R30, R35 ;  /* 0x000000231e237221 */ /* 0x000fd80000010000 */
[----:B------:R-:W-:-:S07]  /*37a0*/  @P0 FSEL R30, R35, R30, !P6 ;  /* 0x0000001e231e0208 */ /* 0x000fce0007000000 */
[----:B------:R-:W-:Y:S05]  /*37b0*/  WARPSYNC.COLLECTIVE R29, `(.L_x_2263) ;  /* 0x000000001d087348 */ /* 0x000fea0003c00000 */
[----:B------:R0:W1:Y:S02]  /*37c0*/  SHFL.UP P0, R35, R3, R0, R28 ;  /* 0x0400000003237389 */ /* 0x000064000000001c */
[----:B01----:R-:W-:Y:S01]  /*37d0*/  ENDCOLLECTIVE ;  /* 0x000000000000791b */ /* 0x003fe20003800000 */
.L_x_2263:
[----:B------:R-:W-:Y:S01]  /*37e0*/  HFMA2.MMA R0, -RZ, RZ, 0, 9.5367431640625e-07 ;  /* 0x00000010ff007435 */ /* 0x000fe200000001ff */
        /* <DEDUP_REMOVED lines=10> */
.L_x_2264:
[----:B------:R-:W-:Y:S02]  /*3890*/  MOV R3, R30 ;  /* 0x0000001e00037202 */ /* 0x000fe40000000f00 */
[----:B------:R-:W-:-:S13]  /*38a0*/  ISETP.GE.AND P0, PT, R31, 0x10, PT ;  /* 0x000000101f00780c */ /* 0x000fda0003f06270 */
[----:B------:R-:W-:-:S07]  /*38b0*/  @P0 IMAD.IADD R32, R32, 0x1, R35 ;  /* 0x0000000120200824 */ /* 0x000fce00078e0223 */
[----:B------:R-:W-:Y:S05]  /*38c0*/  WARPSYNC.COLLECTIVE R29, `(.L_x_2265) ;  /* 0x000000001d087348 */ /* 0x000fea0003c00000 */
[----:B------:R0:W1:Y:S02]  /*38d0*/  SHFL.UP P0, R35, R3, R0, R28 ;  /* 0x0400000003237389 */ /* 0x000064000000001c */
[----:B01----:R-:W-:Y:S01]  /*38e0*/  ENDCOLLECTIVE ;  /* 0x000000000000791b */ /* 0x003fe20003800000 */
.L_x_2265:
[----:B------:R-:W-:Y:S01]  /*38f0*/  IMAD.MOV.U32 R3, RZ, RZ, R2 ;  /* 0x000000ffff037224 */ /* 0x000fe200078e0002 */
[----:B------:R-:W-:-:S07]  /*3900*/  MOV R33, R35 ;  /* 0x0000002300217202 */ /* 0x000fce0000000f00 */
[----:B------:R-:W-:Y:S05]  /*3910*/  WARPSYNC.COLLECTIVE R29, `(.L_x_2266) ;  /* 0x000000001d087348 */ /* 0x000fea0003c00000 */
[----:B------:R0:W1:Y:S02]  /*3920*/  SHFL.UP P0, R35, R3, R0, R28 ;  /* 0x0400000003237389 */ /* 0x000064000000001c */
[----:B01----:R-:W-:Y:S01]  /*3930*/  ENDCOLLECTIVE ;  /* 0x000000000000791b */ /* 0x003fe20003800000 */
.L_x_2266:
        /* <DEDUP_REMOVED lines=11> */
.L_x_2267:
[----:B------:R-:W-:Y:S02]  /*39f0*/  MOV R3, R30 ;  /* 0x0000001e00037202 */ /* 0x000fe40000000f00 */
[----:B------:R-:W-:-:S07]  /*3a00*/  MOV R31, R35 ;  /* 0x00000023001f7202 */ /* 0x000fce0000000f00 */
[----:B------:R-:W-:Y:S05]  /*3a10*/  WARPSYNC.COLLECTIVE R29, `(.L_x_2268) ;  /* 0x000000001d087348 */ /* 0x000fea0003c00000 */
[----:B------:R0:W1:Y:S02]  /*3a20*/  SHFL.UP P0, R35, R3, R0, R28 ;  /* 0x0400000003237389 */ /* 0x000064000000001c */
[----:B01----:R-:W-:Y:S01]  /*3a30*/  ENDCOLLECTIVE ;  /* 0x000000000000791b */ /* 0x003fe20003800000 */
.L_x_2268:
[----:B------:R-:W-:Y:S01]  /*3a40*/  MOV R3, R2 ;  /* 0x0000000200037202 */ /* 0x000fe20000000f00 */
[----:B------:R-:W-:-:S07]  /*3a50*/  IMAD.MOV.U32 R30, RZ, RZ, R35 ;  /* 0x000000ffff1e7224 */ /* 0x000fce00078e0023 */
[----:B------:R-:W-:Y:S05]  /*3a60*/  WARPSYNC.COLLECTIVE R29, `(.L_x_2269) ;  /* 0x000000001d087348 */ /* 0x000fea0003c00000 */
[----:B------:R0:W1:Y:S02]  /*3a70*/  SHFL.UP P0, R35, R3, R0, R28 ;  /* 0x0400000003237389 */ /* 0x000064000000001c */
[----:B01----:R-:W-:Y:S01]  /*3a80*/  ENDCOLLECTIVE ;  /* 0x000000000000791b */ /* 0x003fe20003800000 */
.L_x_2269:
[----:B------:R-:W-:Y:S01]  /*3a90*/  MOV R2, R35 ;  /* 0x0000002300027202 */ /* 0x000fe20000000f00 */
[----:B------:R-:W-:Y:S06]  /*3aa0*/  BRA `(.L_x_2270) ;  /* 0xfffffff000007947 */ /* 0x000fec000383ffff */
.L_x_2271:
        /* <DEDUP_REMOVED lines=13> */
.L_x_4504:


//--------------------- .text._Z30group_norm_nhwc_bwd_sum_kernelI11Bf16IOFp32WLi448EEv26Group_norm_nhwc_bwd_params --------------------------
	.section	.text._Z30group_norm_nhwc_bwd_sum_kernelI11Bf16IOFp32WLi448EEv26Group_norm_nhwc_bwd_params,"ax",@progbits
	.align	128
        .global         _Z30group_norm_nhwc_bwd_sum_kernelI11Bf16IOFp32WLi448EEv26Group_norm_nhwc_bwd_params
        .type           _Z30group_norm_nhwc_bwd_sum_kernelI11Bf16IOFp32WLi448EEv26Group_norm_nhwc_bwd_params,@function
        .size           _Z30group_norm_nhwc_bwd_sum_kernelI11Bf16IOFp32WLi448EEv26Group_norm_nhwc_bwd_params,(.L_x_4505 - _Z30group_norm_nhwc_bwd_sum_kernelI11Bf16IOFp32WLi448EEv26Group_norm_nhwc_bwd_params)
        .other          _Z30group_norm_nhwc_bwd_sum_kernelI11Bf16IOFp32WLi448EEv26Group_norm_nhwc_bwd_params,@"STO_CUDA_ENTRY STV_DEFAULT"
_Z30group_norm_nhwc_bwd_sum_kernelI11Bf16IOFp32WLi448EEv26Group_norm_nhwc_bwd_params:
.text._Z30group_norm_nhwc_bwd_sum_kernelI11Bf16IOFp32WLi448EEv26Group_norm_nhwc_bwd_params:
        /* <DEDUP_REMOVED lines=15> */
[----:B--2---:R-:W-:-:S06]  /*00f0*/  VIADD R2, R0, 0xffffffe ;  /* 0x0ffffffe00027836 */ /* 0x004fcc0000000000 */
[----:B------:R2:W3:Y:S02]  /*0100*/  F2I.FTZ.U32.TRUNC.NTZ R3, R2 ;  /* 0x0000000200037305 */ /* 0x0004e4000021f000 */
[----:B--2---:R-:W-:Y:S01]  /*0110*/  IMAD.MOV.U32 R2, RZ, RZ, RZ ;  /* 0x000000ffff027224 */ /* 0x004fe200078e00ff */
[----:B---3--:R-:W-:-:S05]  /*0120*/  IADD3 R4, RZ, -R3, RZ ;  /* 0x80000003ff047210 */ /* 0x008fca0007ffe0ff */
[----:B------:R-:W-:Y:S01]  /*0130*/  IMAD R9, R4, R5, RZ ;  /* 0x0000000504097224 */ /* 0x000fe200078e02ff */
[----:B------:R-:W-:-:S03]  /*0140*/  IABS R4, R22 ;  /* 0x0000001600047213 */ /* 0x000fc60000000000 */
[----:B------:R-:W-:-:S06]  /*0150*/  IMAD.HI.U32 R3, R3, R9, R2 ;  /* 0x0000000903037227 */ /* 0x000fcc00078e0002 */
[----:B------:R-:W-:-:S04]  /*0160*/  IMAD.HI.U32 R0, R3, R4, RZ ;  /* 0x0000000403007227 */ /* 0x000fc800078e00ff */
[----:B------:R-:W-:-:S04]  /*0170*/  IMAD.MOV R2, RZ, RZ, -R0 ;  /* 0x000000ffff027224 */ /* 0x000fc800078e0a00 */
[----:B------:R-:W-:-:S05]  /*0180*/  IMAD R2, R5, R2, R4 ;  /* 0x0000000205027224 */ /* 0x000fca00078e0204 */
[----:B------:R-:W-:-:S13]  /*0190*/  ISETP.GT.U32.AND P1, PT, R5, R2, PT ;  /* 0x000000020500720c */ /* 0x000fda0003f24070 */
[----:B------:R-:W-:Y:S01]  /*01a0*/  @!P1 IADD3 R2, R2, -R5, RZ ;  /* 0x8000000502029210 */ /* 0x000fe20007ffe0ff */
[----:B------:R-:W-:-:S03]  /*01b0*/  @!P1 VIADD R0, R0, 0x1 ;  /* 0x0000000100009836 */ /* 0x000fc60000000000 */
        /* <DEDUP_REMOVED lines=21> */
[----:B0-----:R-:W-:Y:S01]  /*0310*/  HFMA2.MMA R4, -RZ, RZ, 0, 0 ;  /* 0x00000000ff047435 */ /* 0x001fe200000001ff */
[----:B--2---:R-:W-:-:S04]  /*0320*/  IMAD.MOV R6, RZ, RZ, -R5 ;  /* 0x000000ffff067224 */ /* 0x004fc800078e0a05 */
[----:B------:R-:W-:-:S05]  /*0330*/  IMAD R9, R6, R7, RZ ;  /* 0x0000000706097224 */ /* 0x000fca00078e02ff */
[----:B------:R-:W-:-:S04]  /*0340*/  IMAD.HI.U32 R5, R5, R9, R4 ;  /* 0x0000000905057227 */ /* 0x000fc800078e0004 */
[----:B------:R-:W-:Y:S02]  /*0350*/  IMAD.MOV.U32 R4, RZ, RZ, RZ ;  /* 0x000000ffff047224 */ /* 0x000fe400078e00ff */
[----:B------:R-:W-:-:S04]  /*0360*/  IMAD.HI.U32 R10, R5, R16, RZ ;  /* 0x00000010050a7227 */ /* 0x000fc800078e00ff */
[----:B------:R-:W-:Y:S01]  /*0370*/  IMAD.MOV.U32 R5, RZ, RZ, RZ ;  /* 0x000000ffff057224 */ /* 0x000fe200078e00ff */
        /* <DEDUP_REMOVED lines=14> */
.L_x_2273:
[----:B------:R-:W-:Y:S05]  /*0460*/  BSYNC B0 ;  /* 0x0000000000007941 */ /* 0x000fea0003800000 */
.L_x_2272:
[----:B------:R-:W1:Y:S01]  /*0470*/  S2UR UR7, SR_CTAID.Y ;  /* 0x00000000000779c3 */ /* 0x000e620000002600 */
[----:B-----5:R-:W-:Y:S01]  /*0480*/  FFMA.FTZ R3, -R2, R2, R3 ;  /* 0x0000000202037223 */ /* 0x020fe20000010103 */
[C---:B------:R-:W-:Y:S01]  /*0490*/  IMAD R0, R7.reuse, R6, R16 ;  /* 0x0000000607007224 */ /* 0x040fe200078e0210 */
[----:B------:R-:W-:Y:S01]  /*04a0*/  MOV R14, 0x3f800000 ;  /* 0x3f800000000e7802 */ /* 0x000fe20000000f00 */
[----:B------:R-:W-:Y:S01]  /*04b0*/  IMAD.MOV.U32 R18, RZ, RZ, RZ ;  /* 0x000000ffff127224 */ /* 0x000fe200078e00ff */
[----:B------:R-:W-:Y:S02]  /*04c0*/  ISETP.NE.U32.AND P4, PT, R7, RZ, PT ;  /* 0x000000ff0700720c */ /* 0x000fe40003f85070 */
[----:B------:R-:W-:Y:S01]  /*04d0*/  FSETP.GTU.FTZ.AND P2, PT, R3, RZ, PT ;  /* 0x000000ff0300720b */ /* 0x000fe20003f5c000 */
[----:B0-----:R-:W0:Y:S01]  /*04e0*/  LDC.64 R8, c[0x0][0x290] ;  /* 0x0000a400ff087b82 */ /* 0x001e220000000a00 */
[----:B------:R-:W-:Y:S02]  /*04f0*/  ISETP.GE.U32.AND P1, PT, R0, R7, PT ;  /* 0x000000070000720c */ /* 0x000fe40003f26070 */
[----:B------:R-:W-:-:S09]  /*0500*/  MOV R17, RZ ;  /* 0x000000ff00117202 */ /* 0x000fd20000000f00 */
[----:B------:R-:W2:Y:S02]  /*0510*/  @P2 LDC R6, c[0x0][0x250] ;  /* 0x00009400ff062b82 */ /* 0x000ea40000000800 */
[-C--:B------:R-:W-:Y:S01]  /*0520*/  @P1 IADD3 R0, R0, -R7.reuse, RZ ;  /* 0x8000000700001210 */ /* 0x080fe20007ffe0ff */
[----:B------:R-:W-:Y:S02]  /*0530*/  @P1 VIADD R10, R10, 0x1 ;  /* 0x000000010a0a1836 */ /* 0x000fe40000000000 */
[----:B-1----:R-:W-:Y:S01]  /*0540*/  IMAD R24, R12, UR7, RZ ;  /* 0x000000070c187c24 */ /* 0x002fe2000f8e02ff */
[----:B------:R-:W-:-:S04]  /*0550*/  ISETP.GE.U32.AND P3, PT, R0, R7, PT ;  /* 0x000000070000720c */ /* 0x000fc80003f66070 */
[----:B------:R-:W-:Y:S02]  /*0560*/  SHF.R.S32.HI R19, RZ, 0x1f, R24 ;  /* 0x0000001fff137819 */ /* 0x000fe40000011418 */
[----:B------:R-:W-:-:S04]  /*0570*/  IADD3 R15, P5, R24, R12, RZ ;  /* 0x0000000c180f7210 */ /* 0x000fc80007fbe0ff */
[----:B------:R-:W-:Y:S01]  /*0580*/  LEA.HI.X.SX32 R0, R12, R19, 0x1, P5 ;  /* 0x000000130c007211 */ /* 0x000fe200028f0eff */
[----:B------:R-:W-:Y:S01]  /*0590*/  IMAD.MOV.U32 R12, RZ, RZ, RZ ;  /* 0x000000ffff0c7224 */ /* 0x000fe200078e00ff */
[----:B0-----:R-:W-:Y:S01]  /*05a0*/  ISETP.LT.U32.AND P1, PT, R15, R8, PT ;  /* 0x000000080f00720c */ /* 0x001fe20003f21070 */
[----:B------:R-:W-:-:S03]  /*05b0*/  @P3 VIADD R10, R10, 0x1 ;  /* 0x000000010a0a3836 */ /* 0x000fc60000000000 */
[----:B------:R-:W-:Y:S01]  /*05c0*/  ISETP.LT.AND.EX P1, PT, R0, R9, PT, P1 ;  /* 0x000000090000720c */ /* 0x000fe20003f21310 */
[----:B--2---:R-:W-:Y:S01]  /*05d0*/  @P2 FADD.FTZ R6, R3, R6 ;  /* 0x0000000603062221 */ /* 0x004fe20000010000 */
[----:B------:R-:W-:Y:S01]  /*05e0*/  SEL R10, R11, R10, !P4 ;  /* 0x0000000a0b0a7207 */ /* 0x000fe20006000000 */
[----:B------:R-:W-:Y:S01]  /*05f0*/  HFMA2.MMA R11, -RZ, RZ, 0, 0 ;  /* 0x00000000ff0b7435 */ /* 0x000fe200000001ff */
[----:B------:R-:W-:Y:S01]  /*0600*/  SEL R15, R15, R8, P1 ;  /* 0x000000080f0f7207 */ /* 0x000fe20000800000 */
[----:B------:R0:W1:Y:S01]  /*0610*/  @P2 MUFU.RSQ R14, R6 ;  /* 0x00000006000e2308 */ /* 0x0000620000001400 */
[----:B------:R-:W-:Y:S02]  /*0620*/  IMAD.MOV.U32 R3, RZ, RZ, RZ ;  /* 0x000000ffff037224 */ /* 0x000fe400078e00ff */
[----:B------:R-:W-:Y:S01]  /*0630*/  ISETP.GE.AND P1, PT, R24, R15, PT ;  /* 0x0000000f1800720c */ /* 0x000fe20003f26270 */
[----:B------:R-:W-:-:S04]  /*0640*/  IMAD.MOV R0, RZ, RZ, -R10 ;  /* 0x000000ffff007224 */ /* 0x000fc800078e0a0a */
[----:B------:R-:W-:Y:S02]  /*0650*/  IMAD R16, R7, R0, R16 ;  /* 0x0000000007107224 */ /* 0x000fe400078e0210 */
[----:B------:R-:W-:-:S06]  /*0660*/  IMAD.MOV.U32 R0, RZ, RZ, RZ ;  /* 0x000000ffff007224 */ /* 0x000fcc00078e00ff */
[----:B0-----:R-:W-:Y:S05]  /*0670*/  @P1 BRA `(.L_x_2274) ;  /* 0x0000001c00441947 */ /* 0x001fea0003800000 */
[----:B------:R-:W0:Y:S01]  /*0680*/  LDC.64 R8, c[0x0][0x298] ;  /* 0x0000a600ff087b82 */ /* 0x000e220000000a00 */
[----:B------:R-:W-:Y:S01]  /*0690*/  USHF.R.S32.HI UR7, URZ, 0x1f, UR6 ;  /* 0x0000001f3f077899 */ /* 0x000fe20008011406 */
[----:B------:R-:W-:Y:S01]  /*06a0*/  IMAD.MOV.U32 R25, RZ, RZ, R24 ;  /* 0x000000ffff197224 */ /* 0x000fe200078e0018 */
[C---:B------:R-:W-:Y:S02]  /*06b0*/  IADD3 R3, -R24.reuse, R15, RZ ;  /* 0x0000000f18037210 */ /* 0x040fe40007ffe1ff */
[----:B------:R-:W-:Y:S02]  /*06c0*/  IADD3 R11, -R24, -0x2, RZ ;  /* 0xfffffffe180b7810 */ /* 0x000fe40007ffe1ff */
        /* <DEDUP_REMOVED lines=8> */
[----:B------:R-:W-:Y:S01]  /*0750*/  LOP3.LUT R3, R3, 0x1, RZ, 0xc0, !PT ;  /* 0x0000000103037812 */ /* 0x000fe200078ec0ff */
[----:B------:R-:W-:Y:S01]  /*0760*/  HFMA2.MMA R17, -RZ, RZ, 0, 0 ;  /* 0x00000000ff117435 */ /* 0x000fe200000001ff */
[----:B------:R-:W-:Y:S01]  /*0770*/  ISETP.NE.AND P2, PT, R11, R0, PT ;  /* 0x000000000b00720c */ /* 0x000fe20003f45270 */
[----:B------:R-:W-:Y:S01]  /*0780*/  HFMA2.MMA R12, -RZ, RZ, 0, 0 ;  /* 0x00000000ff0c7435 */ /* 0x000fe200000001ff */
[----:B------:R-:W-:Y:S01]  /*0790*/  ISETP.NE.U32.AND P1, PT, R3, 0x1, PT ;  /* 0x000000010300780c */ /* 0x000fe20003f25070 */
[----:B------:R-:W-:Y:S01]  /*07a0*/  IMAD.MOV.U32 R18, RZ, RZ, RZ ;  /* 0x000000ffff127224 */ /* 0x000fe200078e00ff */
[----:B------:R-:W-:Y:S01]  /*07b0*/  MOV R0, RZ ;  /* 0x000000ff00007202 */ /* 0x000fe20000000f00 */
[----:B------:R-:W-:Y:S02]  /*07c0*/  IMAD.MOV.U32 R3, RZ, RZ, RZ ;  /* 0x000000ffff037224 */ /* 0x000fe400078e00ff */
[----:B------:R-:W-:-:S08]  /*07d0*/  IMAD.MOV.U32 R11, RZ, RZ, RZ ;  /* 0x000000ffff0b7224 */ /* 0x000fd000078e00ff */
        /* <DEDUP_REMOVED lines=15> */
[----:B------:R-:W3:Y:S01]  /*08d0*/  @!P0 LDG.E R27, desc[UR4][R22.64] ;  /* 0x00000004161b8981 */ /* 0x000ee2000c1e1900 */
[----:B------:R-:W-:Y:S02]  /*08e0*/  PRMT R3, RZ, 0x7610, R3 ;  /* 0x00007610ff037816 */ /* 0x000fe40000000003 */
[----:B------:R-:W-:Y:S02]  /*08f0*/  PRMT R0, RZ, 0x7610, R0 ;  /* 0x00007610ff007816 */ /* 0x000fe40000000000 */
[----:B------:R-:W-:Y:S02]  /*0900*/  PRMT R12, RZ, 0x7610, R12 ;  /* 0x00007610ff0c7816 */ /* 0x000fe4000000000c */
[----:B------:R-:W-:Y:S02]  /*0910*/  IADD3 R24, R24, 0x1, RZ ;  /* 0x0000000118187810 */ /* 0x000fe40007ffe0ff */
        /* <DEDUP_REMOVED lines=17> */
[----:B------:R-:W-:Y:S01]  /*0a30*/  SHF.L.U32 R12, R12, 0x10, RZ ;  /* 0x000000100c0c7819 */ /* 0x000fe200000006ff */
[----:B------:R-:W-:Y:S02]  /*0a40*/  IMAD.U32 R11, R11, 0x10000, RZ ;  /* 0x000100000b0b7824 */ /* 0x000fe400078e00ff */
[----:B0-----:R-:W-:-:S04]  /*0a50*/  FADD.FTZ R22, R19, 1 ;  /* 0x3f80000013167421 */ /* 0x001fc80000010000 */
[----:B------:R-:W0:Y:S01]  /*0a60*/  MUFU.RCP R23, R22 ;  /* 0x0000001600177308 */ /* 0x000e220000001000 */
[----:B-1----:R-:W-:-:S07]  /*0a70*/  FADD.FTZ R26, R25, 1 ;  /* 0x3f800000191a7421 */ /* 0x002fce0000010000 */
[----:B------:R-:W1:Y:S01]  /*0a80*/  MUFU.RCP R26, R26 ;  /* 0x0000001a001a7308 */ /* 0x000e620000001000 */
[----:B0-----:R-:W-:Y:S01]  /*0a90*/  FADD.FTZ R28, -R23, 1 ;  /* 0x3f800000171c7421 */ /* 0x001fe20000010100 */
[----:B------:R-:W-:-:S03]  /*0aa0*/  FMUL.FTZ R12, R12, R23 ;  /* 0x000000170c0c7220 */ /* 0x000fc60000410000 */
[----:B------:R-:W-:-:S04]  /*0ab0*/  FFMA.FTZ R17, R17, R28, 1 ;  /* 0x3f80000011117423 */ /* 0x000fc8000001001c */
[----:B------:R-:W-:Y:S01]  /*0ac0*/  FMUL.FTZ R12, R12, R17 ;  /* 0x000000110c0c7220 */ /* 0x000fe20000410000 */
[----:B-1----:R-:W-:Y:S01]  /*0ad0*/  FADD.FTZ R19, -R26, 1 ;  /* 0x3f8000001a137421 */ /* 0x002fe20000010100 */
[----:B------:R-:W-:-:S03]  /*0ae0*/  FMUL.FTZ R11, R11, R26 ;  /* 0x0000001a0b0b7220 */ /* 0x000fc60000410000 */
[----:B------:R-:W-:-:S04]  /*0af0*/  FFMA.FTZ R18, R18, R19, 1 ;  /* 0x3f80000012127423 */ /* 0x000fc80000010013 */
[----:B------:R-:W-:Y:S01]  /*0b00*/  FMUL.FTZ R19, R11, R18 ;  /* 0x000000120b137220 */ /* 0x000fe20000410000 */
[----:B------:R-:W-:-:S03]  /*0b10*/  FMUL.FTZ R18, R12, R4 ;  /* 0x000000040c127220 */ /* 0x000fc60000410000 */
[----:B------:R-:W-:Y:S01]  /*0b20*/  FMUL.FTZ R11, R19, R5 ;  /* 0x00000005130b7220 */ /* 0x000fe20000410000 */
[----:B------:R-:W-:Y:S01]  /*0b30*/  FFMA.FTZ R17, R3, R18, RZ ;  /* 0x0000001203117223 */ /* 0x000fe200000100ff */
[----:B------:R-:W-:-:S03]  /*0b40*/  FADD.FTZ R18, RZ, R18 ;  /* 0x00000012ff127221 */ /* 0x000fc60000010000 */
[C---:B------:R-:W-:Y:S01]  /*0b50*/  FFMA.FTZ R17, R0.reuse, R11, R17 ;  /* 0x0000000b00117223 */ /* 0x040fe20000010011 */
[----:B------:R-:W-:Y:S01]  /*0b60*/  FADD.FTZ R18, R11, R18 ;  /* 0x000000120b127221 */ /* 0x000fe20000010000 */
[----:B------:R-:W-:Y:S01]  /*0b70*/  FFMA.FTZ R11, R3, R12, RZ ;  /* 0x0000000c030b7223 */ /* 0x000fe200000100ff */
[----:B------:R-:W-:Y:S01]  /*0b80*/  FADD.FTZ R3, RZ, R12 ;  /* 0x0000000cff037221 */ /* 0x000fe20000010000 */
[----:B------:R-:W-:Y:S01]  /*0b90*/  FFMA.FTZ R12, R0, R19, RZ ;  /* 0x00000013000c7223 */ /* 0x000fe200000100ff */
[----:B------:R-:W-:-:S07]  /*0ba0*/  FADD.FTZ R0, RZ, R19 ;  /* 0x00000013ff007221 */ /* 0x000fce0000010000 */
.L_x_2276:
[----:B------:R-:W-:Y:S05]  /*0bb0*/  @!P2 BRA `(.L_x_2274) ;  /* 0x0000001400f4a947 */ /* 0x000fea0003800000 */
[----:B------:R-:W-:-:S05]  /*0bc0*/  VIADD R19, R24, 0x1 ;  /* 0x0000000118137836 */ /* 0x000fca0000000000 */
[----:B------:R-:W-:-:S07]  /*0bd0*/  SHF.R.S32.HI R23, RZ, 0x1f, R19 ;  /* 0x0000001fff177819 */ /* 0x000fce0000011413 */
.L_x_2277:
[----:B------:R-:W0:Y:S01]  /*0be0*/  @!P0 LDC.64 R30, c[0x0][0x288] ;  /* 0x0000a200ff1e8b82 */ /* 0x000e220000000a00 */
[----:B------:R-:W-:Y:S02]  /*0bf0*/  @!P0 IADD3 R25, P1, R19, -0x1, RZ ;  /* 0xffffffff13198810 */ /* 0x000fe40007f3e0ff */
[----:B------:R-:W-:Y:S02]  /*0c00*/  @!P0 MOV R28, R6 ;  /* 0x00000006001c8202 */ /* 0x000fe40000000f00 */
[----:B------:R-:W-:-:S03]  /*0c10*/  @!P0 IADD3.X R29, R23, -0x1, RZ, P1, !PT ;  /* 0xffffffff171d8810 */ /* 0x000fc60000ffe4ff */
[----:B------:R-:W2:Y:S08]  /*0c20*/  @!P0 LDC.64 R32, c[0x0][0x230] ;  /* 0x00008c00ff208b82 */ /* 0x000eb00000000a00 */
[----:B------:R-:W3:Y:S01]  /*0c30*/  @!P0 LDC.64 R26, c[0x0][0x288] ;  /* 0x0000a200ff1a8b82 */ /* 0x000ee20000000a00 */
[----:B0-----:R-:W-:-:S07]  /*0c40*/  @!P0 IMAD R22, R29, R30, RZ ;  /* 0x0000001e1d168224 */ /* 0x001fce00078e02ff */
[----:B------:R-:W0:Y:S01]  /*0c50*/  @!P0 LDC.64 R38, c[0x0][0x228] ;  /* 0x00008a00ff268b82 */ /* 0x000e220000000a00 */
[----:B------:R-:W-:Y:S02]  /*0c60*/  @!P0 IMAD.MOV.U32 R29, RZ, RZ, R9 ;  /* 0x000000ffff1d8224 */ /* 0x000fe400078e0009 */
[C---:B------:R-:W-:Y:S02]  /*0c70*/  @!P0 IMAD R31, R25.reuse, R31, R22 ;  /* 0x0000001f191f8224 */ /* 0x040fe400078e0216 */
[----:B------:R-:W-:-:S03]  /*0c80*/  @!P0 IMAD.WIDE.U32 R28, R25, R30, R28 ;  /* 0x0000001e191c8225 */ /* 0x000fc600078e001c */
[----:B------:R-:W4:Y:S01]  /*0c90*/  @!P0 LDC.64 R24, c[0x0][0x230] ;  /* 0x00008c00ff188b82 */ /* 0x000f220000000a00 */
[C---:B------:R-:W-:Y:S01]  /*0ca0*/  @!P0 IMAD.SHL.U32 R35, R28.reuse, 0x2, RZ ;  /* 0x000000021c238824 */ /* 0x040fe200078e00ff */
[----:B------:R-:W-:Y:S01]  /*0cb0*/  @!P0 IADD3 R29, R29, R31, RZ ;  /* 0x0000001f1d1d8210 */ /* 0x000fe20007ffe0ff */
[----:B------:R-:W-:Y:S01]  /*0cc0*/  @!P0 IMAD.MOV.U32 R30, RZ, RZ, R6 ;  /* 0x000000ffff1e8224 */ /* 0x000fe200078e0006 */
[----:B------:R-:W-:Y:S02]  /*0cd0*/  @!P0 MOV R31, R9 ;  /* 0x00000009001f8202 */ /* 0x000fe40000000f00 */
[----:B------:R-:W-:Y:S02]  /*0ce0*/  @!P0 SHF.L.U64.HI R22, R28, 0x1, R29 ;  /* 0x000000011c168819 */ /* 0x000fe4000001021d */
[----:B--2---:R-:W-:Y:S01]  /*0cf0*/  @!P0 IADD3 R28, P1, R35, R32, RZ ;  /* 0x00000020231c8210 */ /* 0x004fe20007f3e0ff */
[-C--:B---3--:R-:W-:Y:S02]  /*0d00*/  @!P0 IMAD R32, R23, R26.reuse, RZ ;  /* 0x0000001a17208224 */ /* 0x088fe400078e02ff */
[----:B------:R-:W-:Y:S01]  /*0d10*/  @!P0 IMAD.WIDE.U32 R30, R19, R26, R30 ;  /* 0x0000001a131e8225 */ /* 0x000fe200078e001e */
[----:B------:R-:W-:-:S03]  /*0d20*/  @!P0 IADD3.X R29, R22, R33, RZ, P1, !PT ;  /* 0x00000021161d8210 */ /* 0x000fc60000ffe4ff */
[----:B------:R-:W-:Y:S02]  /*0d30*/  @!P0 IMAD R27, R19, R27, R32 ;  /* 0x0000001b131b8224 */ /* 0x000fe400078e0220 */
[----:B------:R0:W2:Y:S01]  /*0d40*/  @!P0 LDG.E R32, desc[UR4][R28.64] ;  /* 0x000000041c208981 */ /* 0x0000a2000c1e1900 */
[----:B------:R-:W-:Y:S02]  /*0d50*/  @!P0 IMAD.SHL.U32 R33, R30, 0x2, RZ ;  /* 0x000000021e218824 */ /* 0x000fe400078e00ff */
[----:B------:R-:W-:-:S03]  /*0d60*/  @!P0 IADD3 R27, R31, R27, RZ ;  /* 0x0000001b1f1b8210 */ /* 0x000fc60007ffe0ff */
[----:B----4-:R-:W-:Y:S02]  /*0d70*/  @!P0 IADD3 R26, P1, R33, R24, RZ ;  /* 0x00000018211a8210 */ /* 0x010fe40007f3e0ff */
[----:B------:R-:W-:-:S05]  /*0d80*/  @!P0 SHF.L.U64.HI R30, R30, 0x1, R27 ;  /* 0x000000011e1e8819 */ /* 0x000fca000001021b */
[----:B------:R-:W-:Y:S02]  /*0d90*/  @!P0 IMAD.X R27, R30, 0x1, R25, P1 ;  /* 0x000000011e1b8824 */ /* 0x000fe400008e0619 */
[----:B------:R-:W3:Y:S03]  /*0da0*/  @!P0 LDC.64 R24, c[0x0][0x228] ;  /* 0x00008a00ff188b82 */ /* 0x000ee60000000a00 */
[----:B------:R4:W5:Y:S01]  /*0db0*/  @!P0 LDG.E R31, desc[UR4][R26.64] ;  /* 0x000000041a1f8981 */ /* 0x000962000c1e1900 */
[----:B---3--:R-:W-:-:S04]  /*0dc0*/  @!P0 IADD3 R24, P1, R35, R24, RZ ;  /* 0x0000001823188210 */ /* 0x008fc80007f3e0ff */
[----:B------:R-:W-:-:S05]  /*0dd0*/  @!P0 IADD3.X R25, R22, R25, RZ, P1, !PT ;  /* 0x0000001916198210 */ /* 0x000fca0000ffe4ff */
[----:B------:R-:W3:Y:S01]  /*0de0*/  @!P0 LDG.E R37, desc[UR4][R24.64] ;  /* 0x0000000418258981 */ /* 0x000ee2000c1e1900 */
[----:B0-----:R-:W-:-:S05]  /*0df0*/  @!P0 IADD3 R28, P1, R33, R38, RZ ;  /* 0x00000026211c8210 */ /* 0x001fca0007f3e0ff */
[----:B------:R-:W-:-:S05]  /*0e00*/  @!P0 IMAD.X R29, R30, 0x1, R39, P1 ;  /* 0x000000011e1d8824 */ /* 0x000fca00008e0627 */
[----:B------:R0:W3:Y:S01]  /*0e10*/  @!P0 LDG.E R22, desc[UR4][R28.64] ;  /* 0x000000041c168981 */ /* 0x0000e2000c1e1900 */
[----:B------:R-:W-:Y:S02]  /*0e20*/  PRMT R30, RZ, 0x7610, R30 ;  /* 0x00007610ff1e7816 */ /* 0x000fe4000000001e */
[----:B----4-:R-:W-:Y:S02]  /*0e30*/  PRMT R26, RZ, 0x7610, R26 ;  /* 0x00007610ff1a7816 */ /* 0x010fe4000000001a */
[----:B0-----:R-:W-:Y:S02]  /*0e40*/  PRMT R28, RZ, 0x7610, R28 ;  /* 0x00007610ff1c7816 */ /* 0x001fe4000000001c */
[C---:B--2---:R-:W-:Y:S02]  /*0e50*/  @!P0 PRMT R30, R32.reuse, 0x7610, R30 ;  /* 0x00007610201e8816 */ /* 0x044fe4000000001e */
[----:B------:R-:W-:Y:S02]  /*0e60*/  @!P0 PRMT R26, R32, 0x7632, R26 ;  /* 0x00007632201a8816 */ /* 0x000fe4000000001a */
[----:B------:R-:W-:-:S02]  /*0e70*/  SHF.L.U32 R27, R30, 0x10, RZ ;  /* 0x000000101e1b7819 */ /* 0x000fc400000006ff */
[----:B------:R-:W-:Y:S01]  /*0e80*/  PRMT R30, RZ, 0x7610, R30 ;  /* 0x00007610ff1e7816 */ /* 0x000fe2000000001e */
[----:B------:R-:W-:Y:S02]  /*0e90*/  IMAD.U32 R25, R26, 0x10000, RZ ;  /* 0x000100001a197824 */ /* 0x000fe400078e00ff */
[C---:B------:R-:W-:Y:S02]  /*0ea0*/  FADD.FTZ R27, -R2.reuse, R27 ;  /* 0x0000001b021b7221 */ /* 0x040fe40000010100 */
[----:B------:R-:W-:Y:S02]  /*0eb0*/  FADD.FTZ R25, -R2, R25 ;  /* 0x0000001902197221 */ /* 0x000fe40000010100 */
[-C--:B-1----:R-:W-:Y:S02]  /*0ec0*/  FMUL.FTZ R26, R27, R14.reuse ;  /* 0x0000000e1b1a7220 */ /* 0x082fe40000410000 */
[----:B------:R-:W-:Y:S02]  /*0ed0*/  FMUL.FTZ R24, R25, R14 ;  /* 0x0000000e19187220 */ /* 0x000fe40000410000 */
[----:B------:R-:W-:Y:S01]  /*0ee0*/  FFMA.FTZ R32, R26, R4, R20 ;  /* 0x000000041a207223 */ /* 0x000fe20000010014 */
[----:B-----5:R-:W-:Y:S01]  /*0ef0*/  @!P0 PRMT R30, R31, 0x7610, R30 ;  /* 0x000076101f1e8816 */ /* 0x020fe2000000001e */
[----:B------:R-:W-:-:S02]  /*0f00*/  FFMA.FTZ R33, R24, R5, R21 ;  /* 0x0000000518217223 */ /* 0x000fc40000010015 */
[----:B------:R-:W-:Y:S01]  /*0f10*/  FMUL.FTZ R29, R32, -1.4426950216293334961 ;  /* 0xbfb8aa3b201d7820 */ /* 0x000fe20000410000 */
[----:B------:R-:W-:Y:S02]  /*0f20*/  @!P0 PRMT R28, R31, 0x7632, R28 ;  /* 0x000076321f1c8816 */ /* 0x000fe4000000001c */
[----:B------:R-:W-:Y:S01]  /*0f30*/  SHF.L.U32 R27, R30, 0x10, RZ ;  /* 0x000000101e1b7819 */ /* 0x000fe200000006ff */
[----:B------:R-:W-:Y:S02]  /*0f40*/  FMUL.FTZ R30, R33, -1.4426950216293334961 ;  /* 0xbfb8aa3b211e7820 */ /* 0x000fe40000410000 */
[----:B------:R-:W0:Y:S01]  /*0f50*/  MUFU.EX2 R29, R29 ;  /* 0x0000001d001d7308 */ /* 0x000e220000000800 */
[----:B------:R-:W-:Y:S02]  /*0f60*/  IMAD.U32 R31, R28, 0x10000, RZ ;  /* 0x000100001c1f7824 */ /* 0x000fe400078e00ff */
[C---:B------:R-:W-:Y:S02]  /*0f70*/  FADD.FTZ R25, -R2.reuse, R27 ;  /* 0x0000001b02197221 */ /* 0x040fe40000010100 */
[----:B------:R-:W-:-:S02]  /*0f80*/  FADD.FTZ R31, -R2, R31 ;  /* 0x0000001f021f7221 */ /* 0x000fc40000010100 */
[-C--:B------:R-:W-:Y:S01]  /*0f90*/  FMUL.FTZ R25, R25, R14.reuse ;  /* 0x0000000e19197220 */ /* 0x080fe20000410000 */
[----:B------:R-:W1:Y:S01]  /*0fa0*/  MUFU.EX2 R30, R30 ;  /* 0x0000001e001e7308 */ /* 0x000e620000000800 */
[----:B------:R-:W-:Y:S02]  /*0fb0*/  FMUL.FTZ R28, R31, R14 ;  /* 0x0000000e1f1c7220 */ /* 0x000fe40000410000 */
[----:B------:R-:W-:Y:S01]  /*0fc0*/  FFMA.FTZ R27, R25, R4, R20 ;  /* 0x00000004191b7223 */ /* 0x000fe20000010014 */
[----:B------:R-:W-:-:S03]  /*0fd0*/  PRMT R31, RZ, 0x7610, R31 ;  /* 0x00007610ff1f7816 */ /* 0x000fc6000000001f */
[----:B------:R-:W-:Y:S01]  /*0fe0*/  FMUL.FTZ R36, R27, -1.4426950216293334961 ;  /* 0xbfb8aa3b1b247820 */ /* 0x000fe20000410000 */
[----:B0-----:R-:W-:Y:S01]  /*0ff0*/  FADD.FTZ R34, R29, 1 ;  /* 0x3f8000001d227421 */ /* 0x001fe20000010000 */
[----:B------:R-:W-:-:S04]  /*1000*/  FFMA.FTZ R29, R28, R5, R21 ;  /* 0x000000051c1d7223 */ /* 0x000fc80000010015 */
[----:B------:R-:W0:Y:S01]  /*1010*/  MUFU.EX2 R36, R36 ;  /* 0x0000002400247308 */ /* 0x000e220000000800 */
[----:B------:R-:W-:Y:S01]  /*1020*/  FMUL.FTZ R40, R29, -1.4426950216293334961 ;  /* 0xbfb8aa3b1d287820 */ /* 0x000fe20000410000 */
[----:B---3--:R-:W-:Y:S01]  /*1030*/  @!P0 PRMT R31, R37, 0x7610, R31 ;  /* 0x00007610251f8816 */ /* 0x008fe2000000001f */
[----:B-1----:R-:W-:Y:S01]  /*1040*/  FADD.FTZ R35, R30, 1 ;  /* 0x3f8000001e237421 */ /* 0x002fe20000010000 */
[----:B------:R-:W-:-:S04]  /*1050*/  PRMT R30, RZ, 0x7610, R30 ;  /* 0x00007610ff1e7816 */ /* 0x000fc8000000001e */
[----:B------:R-:W1:Y:S01]  /*1060*/  MUFU.EX2 R40, R40 ;  /* 0x0000002800287308 */ /* 0x000e620000000800 */
[----:B------:R-:W-:Y:S02]  /*1070*/  SHF.L.U32 R31, R31, 0x10, RZ ;  /* 0x000000101f1f7819 */ /* 0x000fe400000006ff */
[----:B------:R-:W-:-:S05]  /*1080*/  @!P0 PRMT R30, R37, 0x7632, R30 ;  /* 0x00007632251e8816 */ /* 0x000fca000000001e */
[----:B------:R-:W2:Y:S01]  /*1090*/  MUFU.RCP R34, R34 ;  /* 0x0000002200227308 */ /* 0x000ea20000001000 */
[----:B0-----:R-:W-:Y:S01]  /*10a0*/  FADD.FTZ R38, R36, 1 ;  /* 0x3f80000024267421 */ /* 0x001fe20000010000 */
[----:B------:R-:W-:-:S06]  /*10b0*/  IMAD.U32 R30, R30, 0x10000, RZ ;  /* 0x000100001e1e7824 */ /* 0x000fcc00078e00ff */
[----:B------:R-:W0:Y:S01]  /*10c0*/  MUFU.RCP R35, R35 ;  /* 0x0000002300237308 */ /* 0x000e220000001000 */
[----:B-1----:R-:W-:-:S07]  /*10d0*/  FADD.FTZ R40, R40, 1 ;  /* 0x3f80000028287421 */ /* 0x002fce0000010000 */
[----:B------:R-:W1:Y:S01]  /*10e0*/  MUFU.RCP R39, R38 ;  /* 0x0000002600277308 */ /* 0x000e620000001000 */
[----:B--2---:R-:W-:Y:S01]  /*10f0*/  FADD.FTZ R37, -R34, 1 ;  /* 0x3f80000022257421 */ /* 0x004fe20000010100 */
[----:B------:R-:W-:Y:S01]  /*1100*/  FMUL.FTZ R31, R31, R34 ;  /* 0x000000221f1f7220 */ /* 0x000fe20000410000 */
[----:B------:R-:W-:Y:S02]  /*1110*/  PRMT R34, RZ, 0x7610, R34 ;  /* 0x00007610ff227816 */ /* 0x000fe40000000022 */
[----:B------:R-:W-:Y:S02]  /*1120*/  FFMA.FTZ R32, R32, R37, 1 ;  /* 0x3f80000020207423 */ /* 0x000fe40000010025 */
[----:B------:R-:W-:Y:S01]  /*1130*/  @!P0 PRMT R34, R22, 0x7610, R34 ;  /* 0x0000761016228816 */ /* 0x000fe20000000022 */
[----:B------:R-:W2:Y:S01]  /*1140*/  MUFU.RCP R40, R40 ;  /* 0x0000002800287308 */ /* 0x000ea20000001000 */
[----:B0-----:R-:W-:Y:S01]  /*1150*/  FADD.FTZ R36, -R35, 1 ;  /* 0x3f80000023247421 */ /* 0x001fe20000010100 */
[----:B------:R-:W-:Y:S01]  /*1160*/  FMUL.FTZ R31, R31, R32 ;  /* 0x000000201f1f7220 */ /* 0x000fe20000410000 */
[----:B------:R-:W-:Y:S01]  /*1170*/  FMUL.FTZ R30, R30, R35 ;  /* 0x000000231e1e7220 */ /* 0x000fe20000410000 */
[----:B------:R-:W-:-:S02]  /*1180*/  IMAD.U32 R34, R34, 0x10000, RZ ;  /* 0x0001000022227824 */ /* 0x000fc400078e00ff */
[----:B------:R-:W-:Y:S01]  /*1190*/  FFMA.FTZ R33, R33, R36, 1 ;  /* 0x3f80000021217423 */ /* 0x000fe20000010024 */
[--C-:B------:R-:W-:Y:S01]  /*11a0*/  FADD.FTZ R32, R31, R3.reuse ;  /* 0x000000031f207221 */ /* 0x100fe20000010000 */
[----:B------:R-:W-:Y:S02]  /*11b0*/  IADD3 R36, R19, 0x1, RZ ;  /* 0x0000000113247810 */ /* 0x000fe40007ffe0ff */
[----:B------:R-:W-:Y:S01]  /*11c0*/  PRMT R3, RZ, 0x7610, R3 ;  /* 0x00007610ff037816 */ /* 0x000fe20000000003 */
[----:B------:R-:W-:Y:S01]  /*11d0*/  FMUL.FTZ R33, R30, R33 ;  /* 0x000000211e217220 */ /* 0x000fe20000410000 */
[----:B------:R-:W-:Y:S01]  /*11e0*/  ISETP.GE.AND P1, PT, R36, R15, PT ;  /* 0x0000000f2400720c */ /* 0x000fe20003f26270 */
[----:B-1----:R-:W-:Y:S01]  /*11f0*/  FADD.FTZ R30, -R39, 1 ;  /* 0x3f800000271e7421 */ /* 0x002fe20000010100 */
[----:B------:R-:W-:Y:S01]  /*1200*/  @!P0 PRMT R3, R22, 0x7632, R3 ;  /* 0x0000763216038816 */ /* 0x000fe20000000003 */
[----:B------:R-:W-:Y:S01]  /*1210*/  FFMA.FTZ R36, R26, R31, R11 ;  /* 0x0000001f1a247223 */ /* 0x000fe2000001000b */
[----:B------:R-:W-:Y:S01]  /*1220*/  FMUL.FTZ R31, R31, R4 ;  /* 0x000000041f1f7220 */ /* 0x000fe20000410000 */
[----:B------:R-:W-:Y:S01]  /*1230*/  FFMA.FTZ R27, R27, R30, 1 ;  /* 0x3f8000001b1b7423 */ /* 0x000fe2000001001e */
[----:B------:R-:W-:Y:S01]  /*1240*/  FMUL.FTZ R34, R34, R39 ;  /* 0x0000002722227220 */ /* 0x000fe20000410000 */
[----:B------:R-:W-:Y:S01]  /*1250*/  SHF.L.U32 R3, R3, 0x10, RZ ;  /* 0x0000001003037819 */ /* 0x000fe200000006ff */
[----:B--2---:R-:W-:Y:S01]  /*1260*/  FADD.FTZ R22, -R40, 1 ;  /* 0x3f80000028167421 */ /* 0x004fe20000010100 */
[----:B------:R-:W-:Y:S01]  /*1270*/  FFMA.FTZ R17, R26, R31, R17 ;  /* 0x0000001f1a117223 */ /* 0x000fe20000010011 */
[----:B------:R-:W-:Y:S01]  /*1280*/  FADD.FTZ R18, R31, R18 ;  /* 0x000000121f127221 */ /* 0x000fe20000010000 */
[C---:B------:R-:W-:Y:S01]  /*1290*/  FADD.FTZ R31, R33.reuse, R0 ;  /* 0x00000000211f7221 */ /* 0x040fe20000010000 */
[----:B------:R-:W-:Y:S01]  /*12a0*/  FFMA.FTZ R35, R24, R33, R12 ;  /* 0x0000002118237223 */ /* 0x000fe2000001000c */
[----:B------:R-:W-:Y:S01]  /*12b0*/  FMUL.FTZ R33, R33, R5 ;  /* 0x0000000521217220 */ /* 0x000fe20000410000 */
[----:B------:R-:W-:Y:S01]  /*12c0*/  FMUL.FTZ R27, R34, R27 ;  /* 0x0000001b221b7220 */ /* 0x000fe20000410000 */
[----:B------:R-:W-:Y:S01]  /*12d0*/  FFMA.FTZ R22, R29, R22, 1 ;  /* 0x3f8000001d167423 */ /* 0x000fe20000010016 */
[----:B------:R-:W-:Y:S01]  /*12e0*/  FMUL.FTZ R3, R3, R40 ;  /* 0x0000002803037220 */ /* 0x000fe20000410000 */
[----:B------:R-:W-:Y:S01]  /*12f0*/  FFMA.FTZ R17, R24, R33, R17 ;  /* 0x0000002118117223 */ /* 0x000fe20000010011 */
[----:B------:R-:W-:Y:S01]  /*1300*/  FMUL.FTZ R0, R27, R4 ;  /* 0x000000041b007220 */ /* 0x000fe20000410000 */
[----:B------:R-:W-:Y:S01]  /*1310*/  FADD.FTZ R33, R33, R18 ;  /* 0x0000001221217221 */ /* 0x000fe20000010000 */
[----:B------:R-:W-:Y:S01]  /*1320*/  FMUL.FTZ R22, R3, R22 ;  /* 0x0000001603167220 */ /* 0x000fe20000410000 */
[C---:B------:R-:W-:Y:S01]  /*1330*/  FFMA.FTZ R11, R25.reuse, R27, R36 ;  /* 0x0000001b190b7223 */ /* 0x040fe20000010024 */
[----:B------:R-:W-:Y:S01]  /*1340*/  FFMA.FTZ R18, R25, R0, R17 ;  /* 0x0000000019127223 */ /* 0x000fe20000010011 */
[----:B------:R-:W-:Y:S01]  /*1350*/  IADD3 R19, P2, R19, 0x2, RZ ;  /* 0x0000000213137810 */ /* 0x000fe20007f5e0ff */
[----:B------:R-:W-:Y:S01]  /*1360*/  FMUL.FTZ R25, R22, R5 ;  /* 0x0000000516197220 */ /* 0x000fe20000410000 */
[----:B------:R-:W-:Y:S01]  /*1370*/  FADD.FTZ R24, R33, R0 ;  /* 0x0000000021187221 */ /* 0x000fe20000010000 */
        /* <DEDUP_REMOVED lines=8> */
.L_x_2275:
[----:B------:R-:W-:Y:S01]  /*1400*/  LOP3.LUT P1, R20, R3, 0x3, RZ, 0xc0, !PT ;  /* 0x0000000303147812 */ /* 0x000fe2000782c0ff */
[----:B------:R-:W-:Y:S01]  /*1410*/  HFMA2.MMA R17, -RZ, RZ, 0, 0 ;  /* 0x00000000ff117435 */ /* 0x000fe200000001ff */
[----:B------:R-:W-:Y:S01]  /*1420*/  IADD3 R32, -R0, R11, RZ ;  /* 0x0000000b00207210 */ /* 0x000fe20007ffe1ff */
[----:B------:R-:W-:Y:S01]  /*1430*/  HFMA2.MMA R12, -RZ, RZ, 0, 0 ;  /* 0x00000000ff0c7435 */ /* 0x000fe200000001ff */
[----:B------:R-:W-:Y:S01]  /*1440*/  IMAD.MOV.U32 R18, RZ, RZ, RZ ;  /* 0x000000ffff127224 */ /* 0x000fe200078e00ff */
[----:B------:R-:W-:Y:S01]  /*1450*/  MOV R0, RZ ;  /* 0x000000ff00007202 */ /* 0x000fe20000000f00 */
[----:B------:R-:W-:Y:S02]  /*1460*/  IMAD.MOV.U32 R3, RZ, RZ, RZ ;  /* 0x000000ffff037224 */ /* 0x000fe400078e00ff */
[----:B------:R-:W-:-:S05]  /*1470*/  IMAD.MOV.U32 R11, RZ, RZ, RZ ;  /* 0x000000ffff0b7224 */ /* 0x000fca00078e00ff */
[----:B------:R-:W-:Y:S05]  /*1480*/  @!P1 BRA `(.L_x_2278) ;  /* 0x0000000000cc9947 */ /* 0x000fea0003800000 */
[----:B------:R-:W-:Y:S01]  /*1490*/  IMAD.MOV.U32 R24, RZ, RZ, R20 ;  /* 0x000000ffff187224 */ /* 0x000fe200078e0014 */
[----:B------:R-:W-:-:S07]  /*14a0*/  MOV R18, RZ ;  /* 0x000000ff00127202 */ /* 0x000fce0000000f00 */
.L_x_2279:
[----:B------:R-:W0:Y:S01]  /*14b0*/  @!P0 LDC.64 R28, c[0x0][0x288] ;  /* 0x0000a200ff1c8b82 */ /* 0x000e220000000a00 */
[----:B------:R-:W-:Y:S01]  /*14c0*/  @!P0 MOV R21, R9 ;  /* 0x0000000900158202 */ /* 0x000fe20000000f00 */
[----:B------:R-:W-:-:S06]  /*14d0*/  @!P0 IMAD.MOV.U32 R20, RZ, RZ, R6 ;  /* 0x000000ffff148224 */ /* 0x000fcc00078e0006 */
        /* <DEDUP_REMOVED lines=9> */
[----:B---3--:R-:W-:-:S03]  /*1570*/  @!P0 IADD3 R20, P2, R27, R34, RZ ;  /* 0x000000221b148210 */ /* 0x008fc60007f5e0ff */
[C---:B------:R-:W-:Y:S01]  /*1580*/  @!P0 IMAD.X R27, R28.reuse, 0x1, R31, P1 ;  /* 0x000000011c1b8824 */ /* 0x040fe200008e061f */
[----:B------:R-:W-:-:S04]  /*1590*/  @!P0 IADD3.X R21, R28, R35, RZ, P2, !PT ;  /* 0x000000231c158210 */ /* 0x000fc800017fe4ff */
[----:B------:R-:W2:Y:S04]  /*15a0*/  @!P0 LDG.E R26, desc[UR4][R26.64] ;  /* 0x000000041a1a8981 */ /* 0x000ea8000c1e1900 */
[----:B------:R-:W3:Y:S01]  /*15b0*/  @!P0 LDG.E R20, desc[UR4][R20.64] ;  /* 0x0000000414148981 */ /* 0x000ee2000c1e1900 */
[----:B------:R-:W-:Y:S01]  /*15c0*/  PRMT R29, RZ, 0x7610, R29 ;  /* 0x00007610ff1d7816 */ /* 0x000fe2000000001d */
[----:B------:R-:W-:Y:S01]  /*15d0*/  VIADD R24, R24, 0xffffffff ;  /* 0xffffffff18187836 */ /* 0x000fe20000000000 */
[----:B------:R-:W-:Y:S02]  /*15e0*/  PRMT R30, RZ, 0x7610, R30 ;  /* 0x00007610ff1e7816 */ /* 0x000fe4000000001e */
[----:B------:R-:W-:Y:S02]  /*15f0*/  PRMT R28, RZ, 0x7610, R28 ;  /* 0x00007610ff1c7816 */ /* 0x000fe4000000001c */
[----:B------:R-:W-:-:S02]  /*1600*/  ISETP.NE.AND P1, PT, R24, RZ, PT ;  /* 0x000000ff1800720c */ /* 0x000fc40003f25270 */
[----:B------:R-:W-:-:S04]  /*1610*/  IADD3 R25, P2, R25, 0x1, RZ ;  /* 0x0000000119197810 */ /* 0x000fc80007f5e0ff */
[----:B------:R-:W-:Y:S02]  /*1620*/  IADD3.X R19, RZ, R19, RZ, P2, !PT ;  /* 0x00000013ff137210 */ /* 0x000fe400017fe4ff */
[C---:B--2---:R-:W-:Y:S02]  /*1630*/  @!P0 PRMT R29, R26.reuse, 0x7610, R29 ;  /* 0x000076101a1d8816 */ /* 0x044fe4000000001d */
[----:B------:R-:W-:Y:S02]  /*1640*/  @!P0 PRMT R28, R26, 0x7632, R28 ;  /* 0x000076321a1c8816 */ /* 0x000fe4000000001c */
[----:B---3--:R-:W-:Y:S01]  /*1650*/  @!P0 PRMT R30, R20, 0x7610, R30 ;  /* 0x00007610141e8816 */ /* 0x008fe2000000001e */
[----:B------:R-:W-:Y:S01]  /*1660*/  IMAD.U32 R31, R29, 0x10000, RZ ;  /* 0x000100001d1f7824 */ /* 0x000fe200078e00ff */
[----:B------:R-:W-:Y:S01]  /*1670*/  PRMT R29, RZ, 0x7610, R29 ;  /* 0x00007610ff1d7816 */ /* 0x000fe2000000001d */
[----:B------:R-:W-:Y:S01]  /*1680*/  IMAD.U32 R21, R28, 0x10000, RZ ;  /* 0x000100001c157824 */ /* 0x000fe200078e00ff */
[----:B------:R-:W-:Y:S01]  /*1690*/  SHF.L.U32 R30, R30, 0x10, RZ ;  /* 0x000000101e1e7819 */ /* 0x000fe200000006ff */
[----:B------:R-:W-:Y:S01]  /*16a0*/  FADD.FTZ R31, -R2, R31 ;  /* 0x0000001f021f7221 */ /* 0x000fe20000010100 */
[----:B------:R-:W-:Y:S01]  /*16b0*/  @!P0 PRMT R29, R20, 0x7632, R29 ;  /* 0x00007632141d8816 */ /* 0x000fe2000000001d */
[----:B------:R-:W-:-:S02]  /*16c0*/  FADD.FTZ R21, -R2, R21 ;  /* 0x0000001502157221 */ /* 0x000fc40000010100 */
[----:B-1----:R-:W-:Y:S01]  /*16d0*/  FMUL.FTZ R20, R31, R14 ;  /* 0x0000000e1f147220 */ /* 0x002fe20000410000 */
[C---:B------:R-:W-:Y:S01]  /*16e0*/  FMUL.FTZ R27, R30.reuse, R4 ;  /* 0x000000041e1b7220 */ /* 0x040fe20000410000 */
[----:B------:R-:W-:Y:S01]  /*16f0*/  SHF.L.U32 R29, R29, 0x10, RZ ;  /* 0x000000101d1d7819 */ /* 0x000fe200000006ff */
[----:B------:R-:W-:Y:S01]  /*1700*/  FMUL.FTZ R21, R21, R14 ;  /* 0x0000000e15157220 */ /* 0x000fe20000410000 */
[----:B------:R-:W-:Y:S01]  /*1710*/  FFMA.FTZ R11, R30, R20, R11 ;  /* 0x000000141e0b7223 */ /* 0x000fe2000001000b */
[----:B------:R-:W-:Y:S01]  /*1720*/  FFMA.FTZ R26, R20, R27, R17 ;  /* 0x0000001b141a7223 */ /* 0x000fe20000010011 */
[----:B------:R-:W-:Y:S01]  /*1730*/  FADD.FTZ R31, R27, R18 ;  /* 0x000000121b1f7221 */ /* 0x000fe20000010000 */
[C---:B------:R-:W-:Y:S01]  /*1740*/  FMUL.FTZ R20, R29.reuse, R5 ;  /* 0x000000051d147220 */ /* 0x040fe20000410000 */
[----:B------:R-:W-:Y:S01]  /*1750*/  FADD.FTZ R3, R30, R3 ;  /* 0x000000031e037221 */ /* 0x000fe20000010000 */
[C---:B------:R-:W-:Y:S01]  /*1760*/  FADD.FTZ R0, R29.reuse, R0 ;  /* 0x000000001d007221 */ /* 0x040fe20000010000 */
[----:B------:R-:W-:Y:S01]  /*1770*/  FFMA.FTZ R12, R29, R21, R12 ;  /* 0x000000151d0c7223 */ /* 0x000fe2000001000c */
[----:B------:R-:W-:Y:S01]  /*1780*/  FADD.FTZ R18, R20, R31 ;  /* 0x0000001f14127221 */ /* 0x000fe20000010000 */
[----:B------:R-:W-:Y:S01]  /*1790*/  FFMA.FTZ R17, R21, R20, R26 ;  /* 0x0000001415117223 */ /* 0x000fe2000001001a */
[----:B------:R-:W-:Y:S06]  /*17a0*/  @P1 BRA `(.L_x_2279) ;  /* 0xfffffffc00401947 */ /* 0x000fec000383ffff */
[----:B------:R-:W-:-:S07]  /*17b0*/  IMAD.MOV.U32 R24, RZ, RZ, R25 ;  /* 0x000000ffff187224 */ /* 0x000fce00078e0019 */
.L_x_2278:
[----:B------:R-:W-:-:S13]  /*17c0*/  ISETP.GE.U32.AND P0, PT, R32, 0x3, PT ;  /* 0x000000032000780c */ /* 0x000fda0003f06070 */
[----:B------:R-:W-:Y:S05]  /*17d0*/  @!P0 BRA `(.L_x_2274) ;  /* 0x0000000800ec8947 */ /* 0x000fea0003800000 */
[----:B------:R-:W-:Y:S01]  /*17e0*/  ULDC.64 UR6, c[0x0][0x288] ;  /* 0x0000a20000067ab9 */ /* 0x000fe20000000a00 */
[----:B------:R-:W-:Y:S02]  /*17f0*/  SHF.R.S32.HI R19, RZ, 0x1f, R24 ;  /* 0x0000001fff137819 */ /* 0x000fe40000011418 */
[----:B------:R-:W-:Y:S02]  /*1800*/  ISETP.GE.U32.AND P0, PT, R22, UR6, PT ;  /* 0x0000000616007c0c */ /* 0x000fe4000bf06070 */
[----:B------:R-:W-:Y:S02]  /*1810*/  MOV R20, R24 ;  /* 0x0000001800147202 */ /* 0x000fe40000000f00 */
[----:B------:R-:W-:-:S13]  /*1820*/  ISETP.GE.AND.EX P0, PT, R23, UR7, PT, P0 ;  /* 0x0000000717007c0c */ /* 0x000fda000bf06300 */
.L_x_2280:
[----:B------:R-:W0:Y:S01]  /*1830*/  @!P0 LDC.64 R26, c[0x0][0x288] ;  /* 0x0000a200ff1a8b82 */ /* 0x000e220000000a00 */
[----:B------:R-:W-:Y:S01]  /*1840*/  @!P0 MOV R25, R9 ;  /* 0x0000000900198202 */ /* 0x000fe20000000f00 */
[----:B------:R-:W-:Y:S01]  /*1850*/  @!P0 IMAD.MOV.U32 R24, RZ, RZ, R6 ;  /* 0x000000ffff188224 */ /* 0x000fe200078e0006 */
[----:B------:R-:W-:-:S04]  /*1860*/  @!P0 IADD3 R37, P2, R20, 0x1, RZ ;  /* 0x0000000114258810 */ /* 0x000fc80007f5e0ff */
        /* <DEDUP_REMOVED lines=10> */
[----:B--2---:R-:W-:-:S04]  /*1910*/  @!P0 IADD3 R32, P1, R35, R32, RZ ;  /* 0x0000002023208210 */ /* 0x004fc80007f3e0ff */
[----:B------:R-:W-:Y:S02]  /*1920*/  @!P0 SHF.L.U64.HI R30, R24, 0x1, R21 ;  /* 0x00000001181e8819 */ /* 0x000fe40000010215 */
[----:B------:R-:W2:Y:S03]  /*1930*/  @!P0 LDC.64 R24, c[0x0][0x228] ;  /* 0x00008a00ff188b82 */ /* 0x000ea60000000a00 */
[C---:B------:R-:W-:Y:S01]  /*1940*/  @!P0 IMAD.X R33, R30.reuse, 0x1, R33, P1 ;  /* 0x000000011e218824 */ /* 0x040fe200008e0621 */
[----:B---3--:R-:W-:Y:S02]  /*1950*/  @!P0 IADD3 R34, P1, R35, R28, RZ ;  /* 0x0000001c23228210 */ /* 0x008fe40007f3e0ff */
[----:B------:R-:W-:Y:S01]  /*1960*/  @!P0 MOV R28, R6 ;  /* 0x00000006001c8202 */ /* 0x000fe20000000f00 */
[----:B0-----:R-:W-:Y:S01]  /*1970*/  @!P0 IMAD R36, R31, R22, RZ ;  /* 0x000000161f248224 */ /* 0x001fe200078e02ff */
[----:B------:R0:W3:Y:S01]  /*1980*/  @!P0 LDG.E R21, desc[UR4][R32.64] ;  /* 0x0000000420158981 */ /* 0x0000e2000c1e1900 */
[----:B------:R-:W-:-:S02]  /*1990*/  @!P0 IMAD.X R35, R30, 0x1, R29, P1 ;  /* 0x000000011e238824 */ /* 0x000fc400008e061d */
[----:B------:R-:W-:Y:S01]  /*19a0*/  @!P0 IMAD.MOV.U32 R29, RZ, RZ, R9 ;  /* 0x000000ffff1d8224 */ /* 0x000fe200078e0009 */
[----:B------:R-:W5:Y:S01]  /*19b0*/  @!P0 LDC.64 R30, c[0x0][0x288] ;  /* 0x0000a200ff1e8b82 */ /* 0x000f620000000a00 */
[C---:B------:R-:W-:Y:S02]  /*19c0*/  @!P0 IMAD R23, R37.reuse, R23, R36 ;  /* 0x0000001725178224 */ /* 0x040fe400078e0224 */
[----:B------:R-:W-:Y:S02]  /*19d0*/  @!P0 IMAD.WIDE.U32 R28, R37, R22, R28 ;  /* 0x00000016251c8225 */ /* 0x000fe400078e001c */
[----:B------:R1:W3:Y:S01]  /*19e0*/  @!P0 LDG.E R22, desc[UR4][R34.64] ;  /* 0x0000000422168981 */ /* 0x0002e2000c1e1900 */
[----:B0-----:R-:W-:Y:S02]  /*19f0*/  @!P0 IADD3 R33, P3, R20, 0x2, RZ ;  /* 0x0000000214218810 */ /* 0x001fe40007f7e0ff */
[----:B------:R-:W-:Y:S01]  /*1a00*/  @!P0 IADD3 R29, R29, R23, RZ ;  /* 0x000000171d1d8210 */ /* 0x000fe20007ffe0ff */
[----:B------:R-:W-:-:S02]  /*1a10*/  @!P0 IMAD.SHL.U32 R23, R28, 0x2, RZ ;  /* 0x000000021c178824 */ /* 0x000fc400078e00ff */
[----:B------:R-:W-:Y:S01]  /*1a20*/  @!P0 IMAD.X R39, RZ, RZ, R19, P3 ;  /* 0x000000ffff278224 */ /* 0x000fe200018e0613 */
[----:B------:R-:W-:Y:S02]  /*1a30*/  @!P0 SHF.L.U64.HI R38, R28, 0x1, R29 ;  /* 0x000000011c268819 */ /* 0x000fe4000001021d */
[----:B------:R-:W0:Y:S01]  /*1a40*/  @!P0 LDC.64 R28, c[0x0][0x230] ;  /* 0x00008c00ff1c8b82 */ /* 0x000e220000000a00 */
[C---:B----4-:R-:W-:Y:S01]  /*1a50*/  @!P0 IADD3 R36, P1, R23.reuse, R26, RZ ;  /* 0x0000001a17248210 */ /* 0x050fe20007f3e0ff */
[----:B-1----:R-:W-:Y:S01]  /*1a60*/  @!P0 IMAD.MOV.U32 R34, RZ, RZ, R6 ;  /* 0x000000ffff228224 */ /* 0x002fe200078e0006 */
[----:B------:R-:W-:Y:S02]  /*1a70*/  @!P0 MOV R35, R9 ;  /* 0x0000000900238202 */ /* 0x000fe40000000f00 */
[----:B------:R-:W-:Y:S02]  /*1a80*/  @!P0 IADD3.X R37, R38, R27, RZ, P1, !PT ;  /* 0x0000001b26258210 */ /* 0x000fe40000ffe4ff */
[----:B--2---:R-:W-:Y:S01]  /*1a90*/  @!P0 IADD3 R24, P2, R23, R24, RZ ;  /* 0x0000001817188210 */ /* 0x004fe20007f5e0ff */
[----:B------:R-:W1:Y:S01]  /*1aa0*/  @!P0 LDC.64 R26, c[0x0][0x228] ;  /* 0x00008a00ff1a8b82 */ /* 0x000e620000000a00 */
[----:B-----5:R-:W-:-:S02]  /*1ab0*/  @!P0 IMAD R32, R39, R30, RZ ;  /* 0x0000001e27208224 */ /* 0x020fc400078e02ff */
[----:B------:R-:W-:Y:S01]  /*1ac0*/  @!P0 IADD3.X R25, R38, R25, RZ, P2, !PT ;  /* 0x0000001926198210 */ /* 0x000fe200017fe4ff */
[C---:B------:R-:W-:Y:S01]  /*1ad0*/  @!P0 IMAD.WIDE.U32 R34, R33.reuse, R30, R34 ;  /* 0x0000001e21228225 */ /* 0x040fe200078e0022 */
[----:B------:R2:W4:Y:S03]  /*1ae0*/  @!P0 LDG.E R23, desc[UR4][R36.64] ;  /* 0x0000000424178981 */ /* 0x000526000c1e1900 */
[----:B------:R-:W-:Y:S01]  /*1af0*/  @!P0 IMAD R31, R33, R31, R32 ;  /* 0x0000001f211f8224 */ /* 0x000fe200078e0220 */
[----:B------:R-:W5:Y:S01]  /*1b00*/  @!P0 LDG.E R24, desc[UR4][R24.64] ;  /* 0x0000000418188981 */ /* 0x000f62000c1e1900 */
[----:B------:R-:W2:Y:S02]  /*1b10*/  @!P0 LDC.64 R32, c[0x0][0x288] ;  /* 0x0000a200ff208b82 */ /* 0x000ea40000000a00 */
[----:B------:R-:W-:Y:S01]  /*1b20*/  @!P0 IMAD.IADD R35, R35, 0x1, R31 ;  /* 0x0000000123238824 */ /* 0x000fe200078e021f */
[----:B------:R-:W-:-:S04]  /*1b30*/  @!P0 SHF.L.U32 R31, R34, 0x1, RZ ;  /* 0x00000001221f8819 */ /* 0x000fc800000006ff */
[----:B------:R-:W-:Y:S02]  /*1b40*/  @!P0 SHF.L.U64.HI R30, R34, 0x1, R35 ;  /* 0x00000001221e8819 */ /* 0x000fe40000010223 */
[----:B0-----:R-:W-:-:S05]  /*1b50*/  @!P0 IADD3 R34, P1, R31, R28, RZ ;  /* 0x0000001c1f228210 */ /* 0x001fca0007f3e0ff */
[----:B------:R-:W-:Y:S01]  /*1b60*/  @!P0 IMAD.X R35, R30, 0x1, R29, P1 ;  /* 0x000000011e238824 */ /* 0x000fe200008e061d */
[----:B------:R-:W-:Y:S01]  /*1b70*/  @!P0 IADD3 R39, P1, R20, 0x3, RZ ;  /* 0x0000000314278810 */ /* 0x000fe20007f3e0ff */
[----:B------:R-:W0:Y:S01]  /*1b80*/  @!P0 LDC.64 R28, c[0x0][0x230] ;  /* 0x00008c00ff1c8b82 */ /* 0x000e220000000a00 */
[----:B-1----:R-:W-:Y:S01]  /*1b90*/  @!P0 IADD3 R26, P2, R31, R26, RZ ;  /* 0x0000001a1f1a8210 */ /* 0x002fe20007f5e0ff */
[----:B--2---:R-:W-:Y:S01]  /*1ba0*/  @!P0 IMAD.MOV.U32 R37, RZ, RZ, R9 ;  /* 0x000000ffff258224 */ /* 0x004fe200078e0009 */
[----:B------:R-:W-:Y:S01]  /*1bb0*/  @!P0 MOV R36, R6 ;  /* 0x0000000600248202 */ /* 0x000fe20000000f00 */
[----:B------:R-:W-:Y:S01]  /*1bc0*/  @!P0 IMAD.X R31, RZ, RZ, R19, P1 ;  /* 0x000000ffff1f8224 */ /* 0x000fe200008e0613 */
[----:B------:R-:W-:Y:S01]  /*1bd0*/  @!P0 IADD3.X R27, R30, R27, RZ, P2, !PT ;  /* 0x0000001b1e1b8210 */ /* 0x000fe200017fe4ff */
[----:B------:R1:W2:Y:S02]  /*1be0*/  @!P0 LDG.E R25, desc[UR4][R34.64] ;  /* 0x0000000422198981 */ /* 0x0002a4000c1e1900 */
[----:B------:R-:W-:-:S02]  /*1bf0*/  @!P0 IMAD R38, R31, R32, RZ ;  /* 0x000000201f268224 */ /* 0x000fc400078e02ff */
[----:B------:R-:W1:Y:S01]  /*1c00*/  @!P0 LDC.64 R30, c[0x0][0x228] ;  /* 0x00008a00ff1e8b82 */ /* 0x000e620000000a00 */
[C---:B------:R-:W-:Y:S01]  /*1c10*/  @!P0 IMAD.WIDE.U32 R36, R39.reuse, R32, R36 ;  /* 0x0000002027248225 */ /* 0x040fe200078e0024 */
[----:B------:R-:W2:Y:S03]  /*1c20*/  @!P0 LDG.E R26, desc[UR4][R26.64] ;  /* 0x000000041a1a8981 */ /* 0x000ea6000c1e1900 */
[----:B------:R-:W-:-:S05]  /*1c30*/  @!P0 IMAD R33, R39, R33, R38 ;  /* 0x0000002127218224 */ /* 0x000fca00078e0226 */
[----:B------:R-:W-:Y:S01]  /*1c40*/  @!P0 IADD3 R33, R37, R33, RZ ;  /* 0x0000002125218210 */ /* 0x000fe20007ffe0ff */
[----:B------:R-:W-:-:S03]  /*1c50*/  @!P0 IMAD.SHL.U32 R37, R36, 0x2, RZ ;  /* 0x0000000224258824 */ /* 0x000fc600078e00ff */
[----:B------:R-:W-:Y:S02]  /*1c60*/  @!P0 SHF.L.U64.HI R36, R36, 0x1, R33 ;  /* 0x0000000124248819 */ /* 0x000fe40000010221 */
[----:B0-----:R-:W-:-:S04]  /*1c70*/  @!P0 IADD3 R32, P1, R37, R28, RZ ;  /* 0x0000001c25208210 */ /* 0x001fc80007f3e0ff */
[----:B------:R-:W-:Y:S02]  /*1c80*/  @!P0 IADD3.X R33, R36, R29, RZ, P1, !PT ;  /* 0x0000001d24218210 */ /* 0x000fe40000ffe4ff */
[----:B-1----:R-:W-:-:S03]  /*1c90*/  @!P0 IADD3 R28, P1, R37, R30, RZ ;  /* 0x0000001e251c8210 */ /* 0x002fc60007f3e0ff */
[----:B------:R0:W2:Y:S02]  /*1ca0*/  @!P0 LDG.E R27, desc[UR4][R32.64] ;  /* 0x00000004201b8981 */ /* 0x0000a4000c1e1900 */
[----:B------:R-:W-:-:S05]  /*1cb0*/  @!P0 IMAD.X R29, R36, 0x1, R31, P1 ;  /* 0x00000001241d8824 */ /* 0x000fca00008e061f */
[----:B------:R1:W2:Y:S01]  /*1cc0*/  @!P0 LDG.E R28, desc[UR4][R28.64] ;  /* 0x000000041c1c8981 */ /* 0x0002a2000c1e1900 */
[----:B------:R-:W-:Y:S02]  /*1cd0*/  PRMT R30, RZ, 0x7610, R30 ;  /* 0x00007610ff1e7816 */ /* 0x000fe4000000001e */
[----:B------:R-:W-:Y:S02]  /*1ce0*/  PRMT R31, RZ, 0x7610, R31 ;  /* 0x00007610ff1f7816 */ /* 0x000fe4000000001f */
[----:B------:R-:W-:-:S04]  /*1cf0*/  IADD3 R20, P2, R20, 0x4, RZ ;  /* 0x0000000414147810 */ /* 0x000fc80007f5e0ff */
[----:B------:R-:W-:Y:S02]  /*1d00*/  ISETP.GE.AND P1, PT, R20, R15, PT ;  /* 0x0000000f1400720c */ /* 0x000fe40003f26270 */
[----:B------:R-:W-:Y:S02]  /*1d10*/  IADD3.X R19, RZ, R19, RZ, P2, !PT ;  /* 0x00000013ff137210 */ /* 0x000fe400017fe4ff */
[----:B---3--:R-:W-:Y:S02]  /*1d20*/  @!P0 PRMT R30, R21, 0x7610, R30 ;  /* 0x00007610151e8816 */ /* 0x008fe4000000001e */
[----:B------:R-:W-:Y:S02]  /*1d30*/  PRMT R21, RZ, 0x7610, R21 ;  /* 0x00007610ff157816 */ /* 0x000fe40000000015 */
[----:B------:R-:W-:Y:S02]  /*1d40*/  SHF.L.U32 R35, R30, 0x10, RZ ;  /* 0x000000101e237819 */ /* 0x000fe400000006ff */
[----:B------:R-:W-:-:S02]  /*1d50*/  @!P0 PRMT R21, R21, 0x7632, R21 ;  /* 0x0000763215158816 */ /* 0x000fc40000000015 */
[----:B------:R-:W-:Y:S01]  /*1d60*/  @!P0 PRMT R31, R22, 0x7610, R31 ;  /* 0x00007610161f8816 */ /* 0x000fe2000000001f */
[----:B------:R-:W-:Y:S01]  /*1d70*/  FADD.FTZ R35, -R2, R35 ;  /* 0x0000002302237221 */ /* 0x000fe20000010100 */
[----:B------:R-:W-:Y:S02]  /*1d80*/  PRMT R22, RZ, 0x7610, R22 ;  /* 0x00007610ff167816 */ /* 0x000fe40000000016 */
[----:B------:R-:W-:Y:S01]  /*1d90*/  SHF.L.U32 R21, R21, 0x10, RZ ;  /* 0x0000001015157819 */ /* 0x000fe200000006ff */
[----:B------:R-:W-:Y:S02]  /*1da0*/  IMAD.U32 R30, R31, 0x10000, RZ ;  /* 0x000100001f1e7824 */ /* 0x000fe400078e00ff */
[----:B0-----:R-:W-:Y:S01]  /*1db0*/  FMUL.FTZ R32, R35, R14 ;  /* 0x0000000e23207220 */ /* 0x001fe20000410000 */
[----:B------:R-:W-:Y:S01]  /*1dc0*/  @!P0 PRMT R22, R22, 0x7632, R22 ;  /* 0x0000763216168816 */ /* 0x000fe20000000016 */
[C---:B-1----:R-:W-:Y:S01]  /*1dd0*/  FMUL.FTZ R29, R30.reuse, R4 ;  /* 0x000000041e1d7220 */ /* 0x042fe20000410000 */
[C---:B------:R-:W-:Y:S01]  /*1de0*/  FADD.FTZ R34, R30.reuse, R3 ;  /* 0x000000031e227221 */ /* 0x040fe20000010000 */
[----:B------:R-:W-:Y:S01]  /*1df0*/  FFMA.FTZ R30, R30, R32, R11 ;  /* 0x000000201e1e7223 */ /* 0x000fe2000001000b */
[----:B------:R-:W-:Y:S01]  /*1e00*/  FADD.FTZ R21, -R2, R21 ;  /* 0x0000001502157221 */ /* 0x000fe20000010100 */
[--C-:B------:R-:W-:Y:S01]  /*1e10*/  FFMA.FTZ R32, R32, R29, R17.reuse ;  /* 0x0000001d20207223 */ /* 0x100fe20000010011 */
[----:B------:R-:W-:Y:S01]  /*1e20*/  PRMT R17, RZ, 0x7610, R17 ;  /* 0x00007610ff117816 */ /* 0x000fe20000000011 */
[--C-:B------:R-:W-:Y:S01]  /*1e30*/  FADD.FTZ R11, R29, R18.reuse ;  /* 0x000000121d0b7221 */ /* 0x100fe20000010000 */
[----:B------:R-:W-:Y:S01]  /*1e40*/  IMAD.U32 R3, R22, 0x10000, RZ ;  /* 0x0001000016037824 */ /* 0x000fe200078e00ff */
[----:B------:R-:W-:Y:S01]  /*1e50*/  PRMT R29, RZ, 0x7610, R29 ;  /* 0x00007610ff1d7816 */ /* 0x000fe2000000001d */
[----:B------:R-:W-:Y:S01]  /*1e60*/  FMUL.FTZ R21, R21, R14 ;  /* 0x0000000e15157220 */ /* 0x000fe20000410000 */
[----:B------:R-:W-:Y:S01]  /*1e70*/  PRMT R18, RZ, 0x7610, R18 ;  /* 0x00007610ff127816 */ /* 0x000fe20000000012 */
[C-C-:B------:R-:W-:Y:S01]  /*1e80*/  FADD.FTZ R31, R3.reuse, R0.reuse ;  /* 0x00000000031f7221 */ /* 0x140fe20000010000 */
[----:B------:R-:W-:Y:S01]  /*1e90*/  PRMT R0, RZ, 0x7610, R0 ;  /* 0x00007610ff007816 */ /* 0x000fe20000000000 */
[----:B------:R-:W-:Y:S01]  /*1ea0*/  FFMA.FTZ R33, R3, R21, R12 ;  /* 0x0000001503217223 */ /* 0x000fe2000001000c */
[----:B----4-:R-:W-:Y:S01]  /*1eb0*/  @!P0 PRMT R17, R23, 0x7610, R17 ;  /* 0x0000761017118816 */ /* 0x010fe20000000011 */
[----:B------:R-:W-:Y:S01]  /*1ec0*/  FMUL.FTZ R12, R3, R5 ;  /* 0x00000005030c7220 */ /* 0x000fe20000410000 */
[----:B------:R-:W-:-:S02]  /*1ed0*/  @!P0 PRMT R0, R23, 0x7632, R0 ;  /* 0x0000763217008816 */ /* 0x000fc40000000000 */
[----:B------:R-:W-:Y:S01]  /*1ee0*/  SHF.L.U32 R17, R17, 0x10, RZ ;  /* 0x0000001011117819 */ /* 0x000fe200000006ff */
[----:B------:R-:W-:Y:S01]  /*1ef0*/  FADD.FTZ R22, R12, R11 ;  /* 0x0000000b0c167221 */ /* 0x000fe20000010000 */
[----:B-----5:R-:W-:Y:S01]  /*1f00*/  @!P0 PRMT R29, R24, 0x7610, R29 ;  /* 0x00007610181d8816 */ /* 0x020fe2000000001d */
[----:B------:R-:W-:Y:S01]  /*1f10*/  FFMA.FTZ R21, R21, R12, R32 ;  /* 0x0000000c15157223 */ /* 0x000fe20000010020 */
[----:B------:R-:W-:Y:S01]  /*1f20*/  SHF.L.U32 R3, R0, 0x10, RZ ;  /* 0x0000001000037819 */ /* 0x000fe200000006ff */
[----:B------:R-:W-:Y:S01]  /*1f30*/  FADD.FTZ R17, -R2, R17 ;  /* 0x0000001102117221 */ /* 0x000fe20000010100 */
[----:B------:R-:W-:Y:S01]  /*1f40*/  @!P0 PRMT R18, R24, 0x7632, R18 ;  /* 0x0000763218128816 */ /* 0x000fe20000000012 */
[----:B------:R-:W-:Y:S01]  /*1f50*/  IMAD.U32 R29, R29, 0x10000, RZ ;  /* 0x000100001d1d7824 */ /* 0x000fe200078e00ff */
[----:B------:R-:W-:Y:S01]  /*1f60*/  PRMT R0, RZ, 0x7610, R0 ;  /* 0x00007610ff007816 */ /* 0x000fe20000000000 */
[----:B------:R-:W-:Y:S01]  /*1f70*/  FMUL.FTZ R12, R17, R14 ;  /* 0x0000000e110c7220 */ /* 0x000fe20000410000 */
[----:B------:R-:W-:Y:S01]  /*1f80*/  FADD.FTZ R3, -R2, R3 ;  /* 0x0000000302037221 */ /* 0x000fe20000010100 */
[----:B------:R-:W-:Y:S01]  /*1f90*/  FMUL.FTZ R11, R29, R4 ;  /* 0x000000041d0b7220 */ /* 0x000fe20000410000 */
[----:B------:R-:W-:-:S02]  /*1fa0*/  IMAD.U32 R18, R18, 0x10000, RZ ;  /* 0x0001000012127824 */ /* 0x000fc400078e00ff */
[----:B------:R-:W-:Y:S01]  /*1fb0*/  FFMA.FTZ R30, R29, R12, R30 ;  /* 0x0000000c1d1e7223 */ /* 0x000fe2000001001e */
[----:B------:R-:W-:Y:S01]  /*1fc0*/  FMUL.FTZ R3, R3, R14 ;  /* 0x0000000e03037220 */ /* 0x000fe20000410000 */
[----:B------:R-:W-:Y:S01]  /*1fd0*/  FADD.FTZ R17, R22, R11 ;  /* 0x0000000b16117221 */ /* 0x000fe20000010000 */
[----:B------:R-:W-:Y:S01]  /*1fe0*/  FFMA.FTZ R12, R12, R11, R21 ;  /* 0x0000000b0c0c7223 */ /* 0x000fe20000010015 */
[----:B------:R-:W-:Y:S01]  /*1ff0*/  PRMT R11, RZ, 0x7610, R11 ;  /* 0x00007610ff0b7816 */ /* 0x000fe2000000000b */
[----:B------:R-:W-:Y:S01]  /*2000*/  FADD.FTZ R31, R31, R18 ;  /* 0x000000121f1f7221 */ /* 0x000fe20000010000 */
[C---:B------:R-:W-:Y:S01]  /*2010*/  FFMA.FTZ R33, R18.reuse, R3, R33 ;  /* 0x0000000312217223 */ /* 0x040fe20000010021 */
[----:B------:R-:W-:Y:S01]  /*2020*/  PRMT R21, RZ, 0x7610, R21 ;  /* 0x00007610ff157816 */ /* 0x000fe20000000015 */
[----:B------:R-:W-:Y:S01]  /*2030*/  FMUL.FTZ R18, R18, R5 ;  /* 0x0000000512127220 */ /* 0x000fe20000410000 */
[C---:B--2---:R-:W-:Y:S01]  /*2040*/  @!P0 PRMT R11, R25.reuse, 0x7610, R11 ;  /* 0x00007610190b8816 */ /* 0x044fe2000000000b */
[----:B------:R-:W-:Y:S01]  /*2050*/  FADD.FTZ R34, R34, R29 ;  /* 0x0000001d22227221 */ /* 0x000fe20000010000 */
[----:B------:R-:W-:Y:S01]  /*2060*/  @!P0 PRMT R0, R25, 0x7632, R0 ;  /* 0x0000763219008816 */ /* 0x000fe20000000000 */
[----:B------:R-:W-:Y:S01]  /*2070*/  FFMA.FTZ R25, R3, R18, R12 ;  /* 0x0000001203197223 */ /* 0x000fe2000001000c */
[----:B------:R-:W-:Y:S01]  /*2080*/  SHF.L.U32 R23, R11, 0x10, RZ ;  /* 0x000000100b177819 */ /* 0x000fe200000006ff */
[----:B------:R-:W-:Y:S01]  /*2090*/  FADD.FTZ R22, R18, R17 ;  /* 0x0000001112167221 */ /* 0x000fe20000010000 */
[----:B------:R-:W-:-:S02]  /*20a0*/  @!P0 PRMT R21, R26, 0x7610, R21 ;  /* 0x000076101a158816 */ /* 0x000fc40000000015 */
[----:B------:R-:W-:Y:S01]  /*20b0*/  PRMT R11, RZ, 0x7610, R11 ;  /* 0x00007610ff0b7816 */ /* 0x000fe2000000000b */
[----:B------:R-:W-:Y:S01]  /*20c0*/  FADD.FTZ R23, -R2, R23 ;  /* 0x0000001702177221 */ /* 0x000fe20000010100 */
[----:B------:R-:W-:Y:S01]  /*20d0*/  SHF.L.U32 R3, R0, 0x10, RZ ;  /* 0x0000001000037819 */ /* 0x000fe200000006ff */
[----:B------:R-:W-:Y:S01]  /*20e0*/  IMAD.U32 R21, R21, 0x10000, RZ ;  /* 0x0001000015157824 */ /* 0x000fe200078e00ff */
[----:B------:R-:W-:Y:S01]  /*20f0*/  @!P0 PRMT R11, R26, 0x7632, R11 ;  /* 0x000076321a0b8816 */ /* 0x000fe2000000000b */
[----:B------:R-:W-:Y:S01]  /*2100*/  FMUL.FTZ R18, R23, R14 ;  /* 0x0000000e17127220 */ /* 0x000fe20000410000 */
[----:B------:R-:W-:Y:S01]  /*2110*/  PRMT R17, RZ, 0x7610, R17 ;  /* 0x00007610ff117816 */ /* 0x000fe20000000011 */
[----:B------:R-:W-:Y:S01]  /*2120*/  FADD.FTZ R3, -R2, R3 ;  /* 0x0000000302037221 */ /* 0x000fe20000010100 */
[----:B------:R-:W-:Y:S01]  /*2130*/  FADD.FTZ R34, R34, R21 ;  /* 0x0000001522227221 */ /* 0x000fe20000010000 */
[C---:B------:R-:W-:Y:S01]  /*2140*/  FFMA.FTZ R30, R21.reuse, R18, R30 ;  /* 0x00000012151e7223 */ /* 0x040fe2000001001e */
[----:B------:R-:W-:Y:S01]  /*2150*/  FMUL.FTZ R21, R21, R4 ;  /* 0x0000000415157220 */ /* 0x000fe20000410000 */
[----:B------:R-:W-:-:S02]  /*2160*/  IMAD.U32 R12, R11, 0x10000, RZ ;  /* 0x000100000b0c7824 */ /* 0x000fc400078e00ff */
[----:B------:R-:W-:Y:S01]  /*2170*/  FMUL.FTZ R3, R3, R14 ;  /* 0x0000000e03037220 */ /* 0x000fe20000410000 */
[----:B------:R-:W-:Y:S01]  /*2180*/  PRMT R0, RZ, 0x7610, R0 ;  /* 0x00007610ff007816 */ /* 0x000fe20000000000 */
[----:B------:R-:W-:Y:S01]  /*2190*/  FADD.FTZ R11, R22, R21 ;  /* 0x00000015160b7221 */ /* 0x000fe20000010000 */
[----:B------:R-:W-:Y:S01]  /*21a0*/  FADD.FTZ R31, R31, R12 ;  /* 0x0000000c1f1f7221 */ /* 0x000fe20000010000 */
[C---:B------:R-:W-:Y:S01]  /*21b0*/  FFMA.FTZ R33, R12.reuse, R3, R33 ;  /* 0x000000030c217223 */ /* 0x040fe20000010021 */
[----:B------:R-:W-:Y:S01]  /*21c0*/  FMUL.FTZ R12, R12, R5 ;  /* 0x000000050c0c7220 */ /* 0x000fe20000410000 */
[----:B------:R-:W-:Y:S01]  /*21d0*/  PRMT R22, RZ, 0x7610, R22 ;  /* 0x00007610ff167816 */ /* 0x000fe20000000016 */
[----:B------:R-:W-:Y:S01]  /*21e0*/  FFMA.FTZ R18, R18, R21, R25 ;  /* 0x0000001512127223 */ /* 0x000fe20000010019 */
[----:B------:R-:W-:Y:S01]  /*21f0*/  PRMT R21, RZ, 0x7610, R21 ;  /* 0x00007610ff157816 */ /* 0x000fe20000000015 */
[----:B------:R-:W-:Y:S01]  /*2200*/  FADD.FTZ R24, R12, R11 ;  /* 0x0000000b0c187221 */ /* 0x000fe20000010000 */
[----:B------:R-:W-:Y:S01]  /*2210*/  @!P0 PRMT R17, R27, 0x7610, R17 ;  /* 0x000076101b118816 */ /* 0x000fe20000000011 */
[----:B------:R-:W-:Y:S01]  /*2220*/  FFMA.FTZ R25, R3, R12, R18 ;  /* 0x0000000c03197223 */ /* 0x000fe20000010012 */
[----:B------:R-:W-:-:S02]  /*2230*/  @!P0 PRMT R0, R27, 0x7632, R0 ;  /* 0x000076321b008816 */ /* 0x000fc40000000000 */
[----:B------:R-:W-:-:S03]  /*2240*/  SHF.L.U32 R17, R17, 0x10, RZ ;  /* 0x0000001011117819 */ /* 0x000fc600000006ff */
[----:B------:R-:W-:Y:S01]  /*2250*/  IMAD.U32 R3, R0, 0x10000, RZ ;  /* 0x0001000000037824 */ /* 0x000fe200078e00ff */
[----:B------:R-:W-:Y:S01]  /*2260*/  @!P0 PRMT R22, R28, 0x7610, R22 ;  /* 0x000076101c168816 */ /* 0x000fe20000000016 */
[----:B------:R-:W-:Y:S01]  /*2270*/  FADD.FTZ R11, -R2, R17 ;  /* 0x00000011020b7221 */ /* 0x000fe20000010100 */
[----:B------:R-:W-:Y:S02]  /*2280*/  @!P0 PRMT R21, R28, 0x7632, R21 ;  /* 0x000076321c158816 */ /* 0x000fe40000000015 */
[----:B------:R-:W-:Y:S01]  /*2290*/  SHF.L.U32 R17, R22, 0x10, RZ ;  /* 0x0000001016117819 */ /* 0x000fe200000006ff */
[----:B------:R-:W-:Y:S02]  /*22a0*/  FMUL.FTZ R0, R11, R14 ;  /* 0x0000000e0b007220 */ /* 0x000fe40000410000 */
[----:B------:R-:W-:Y:S02]  /*22b0*/  IMAD.U32 R12, R21, 0x10000, RZ ;  /* 0x00010000150c7824 */ /* 0x000fe400078e00ff */
[----:B------:R-:W-:Y:S01]  /*22c0*/  FADD.FTZ R21, -R2, R3 ;  /* 0x0000000302157221 */ /* 0x000fe20000010100 */
[----:B------:R-:W-:Y:S01]  /*22d0*/  FADD.FTZ R3, R34, R17 ;  /* 0x0000001122037221 */ /* 0x000fe20000010000 */
[C---:B------:R-:W-:Y:S01]  /*22e0*/  FFMA.FTZ R11, R17.reuse, R0, R30 ;  /* 0x00000000110b7223 */ /* 0x040fe2000001001e */
        /* <DEDUP_REMOVED lines=10> */
.L_x_2274:
        /* <DEDUP_REMOVED lines=27> */
[----:B-1----:R-:W1:Y:S04]  /*2540*/  LDS R14, [R43+0x38] ;  /* 0x000038002b0e7984 */ /* 0x002e680000000800 */
[----:B------:R-:W1:Y:S04]  /*2550*/  LDS R16, [R43+0x3c] ;  /* 0x00003c002b107984 */ /* 0x000e680000000800 */
[----:B------:R-:W1:Y:S04]  /*2560*/  LDS R8, [R43+0x34] ;  /* 0x000034002b087984 */ /* 0x000e680000000800 */
[----:B------:R-:W1:Y:S01]  /*2570*/  LDS R19, [R43+0x44] ;  /* 0x000044002b137984 */ /* 0x000e620000000800 */
        /* <DEDUP_REMOVED lines=8> */
[----:B------:R-:W-:Y:S01]  /*2600*/  FSEL R26, R27, R6, !P0 ;  /* 0x000000061b1a7208 */ /* 0x000fe20004000000 */
[----:B------:R-:W4:Y:S01]  /*2610*/  LDS R20, [R43+0x4c] ;  /* 0x00004c002b147984 */ /* 0x000f220000000800 */
        /* <DEDUP_REMOVED lines=10> */
[----:B------:R-:W2:Y:S01]  /*26c0*/  LDS R24, [R43+0x68] ;  /* 0x000068002b187984 */ /* 0x000ea20000000800 */
[----:B-1----:R-:W-:Y:S01]  /*26d0*/  FADD.FTZ R29, R29, R14 ;  /* 0x0000000e1d1d7221 */ /* 0x002fe20000010000 */
[----:B------:R-:W-:Y:S01]  /*26e0*/  FADD.FTZ R31, R31, R16 ;  /* 0x000000101f1f7221 */ /* 0x000fe20000010000 */
[----:B------:R-:W-:Y:S01]  /*26f0*/  ISETP.NE.AND P0, PT, R8, RZ, PT ;  /* 0x000000ff0800720c */ /* 0x000fe20003f05270 */
[----:B------:R-:W1:Y:S03]  /*2700*/  LDS R28, [R43+0x64] ;  /* 0x000064002b1c7984 */ /* 0x000e660000000800 */
[----:B------:R-:W-:Y:S01]  /*2710*/  FSEL R32, R29, R14, !P0 ;  /* 0x0000000e1d207208 */ /* 0x000fe20004000000 */
[----:B------:R-:W1:Y:S01]  /*2720*/  LDS R26, [R43+0x6c] ;  /* 0x00006c002b1a7984 */ /* 0x000e620000000800 */
[----:B------:R-:W-:-:S02]  /*2730*/  FSEL R34, R31, R16, !P0 ;  /* 0x000000101f227208 */ /* 0x000fc40004000000 */
[----:B------:R-:W-:Y:S01]  /*2740*/  P2R R60, PR, RZ, 0x1 ;  /* 0x00000001ff3c7803 */ /* 0x000fe20000000000 */
[----:B------:R-:W1:Y:S01]  /*2750*/  LDS R30, [R43+0x10] ;  /* 0x000010002b1e7984 */ /* 0x000e620000000800 */
        /* <DEDUP_REMOVED lines=11> */
[----:B------:R-:W-:Y:S01]  /*2810*/  ISETP.NE.AND P0, PT, R20, RZ, PT ;  /* 0x000000ff1400720c */ /* 0x000fe20003f05270 */
[----:B------:R-:W3:Y:S03]  /*2820*/  S2R R32, SR_TID.X ;  /* 0x0000000000207919 */ /* 0x000ee60000002100 */
[----:B------:R-:W-:Y:S01]  /*2830*/  FSEL R38, R29, R18, !P0 ;  /* 0x000000121d267208 */ /* 0x000fe20004000000 */
[----:B------:R-:W4:Y:S01]  /*2840*/  LDS R34, [R43+0x80] ;  /* 0x000080002b227984 */ /* 0x000f220000000800 */
[----:B------:R-:W-:-:S02]  /*2850*/  FSEL R40, R37, R22, !P0 ;  /* 0x0000001625287208 */ /* 0x000fc40004000000 */
[----:B------:R-:W-:Y:S01]  /*2860*/  P2R R62, PR, RZ, 0x1 ;  /* 0x00000001ff3e7803 */ /* 0x000fe20000000000 */
[----:B------:R-:W4:Y:S01]  /*2870*/  LDS R36, [R43+0x84] ;  /* 0x000084002b247984 */ /* 0x000f220000000800 */
[----:B------:R-:W-:Y:S01]  /*2880*/  MOV R29, 0x400 ;  /* 0x00000400001d7802 */ /* 0x000fe20000000f00 */
[----:B-----5:R-:W-:Y:S01]  /*2890*/  FADD.FTZ R38, R38, R27 ;  /* 0x0000001b26267221 */ /* 0x020fe20000010000 */
[----:B--2---:R-:W-:Y:S01]  /*28a0*/  FADD.FTZ R40, R40, R25 ;  /* 0x0000001928287221 */ /* 0x004fe20000010000 */
[----:B------:R-:W2:Y:S01]  /*28b0*/  LDS R37, [R43+0x7c] ;  /* 0x00007c002b257984 */ /* 0x000ea20000000800 */
[----:B------:R-:W-:Y:S02]  /*28c0*/  ISETP.NE.AND P0, PT, R23, RZ, PT ;  /* 0x000000ff1700720c */ /* 0x000fe40003f05270 */
[----:B------:R-:W-:Y:S01]  /*28d0*/  LEA R49, R42, R29, 0x18 ;  /* 0x0000001d2a317211 */ /* 0x000fe200078ec0ff */
[----:B------:R-:W5:Y:S01]  /*28e0*/  LDS R39, [R43+0x8c] ;  /* 0x00008c002b277984 */ /* 0x000f620000000800 */
[----:B------:R-:W-:-:S02]  /*28f0*/  FSEL R29, R38, R27, !P0 ;  /* 0x0000001b261d7208 */ /* 0x000fc40004000000 */
[----:B------:R-:W-:Y:S01]  /*2900*/  FSEL R41, R40, R25, !P0 ;  /* 0x0000001928297208 */ /* 0x000fe20004000000 */
[----:B------:R-:W5:Y:S01]  /*2910*/  LDS R38, [R43+0x90] ;  /* 0x000090002b267984 */ /* 0x000f620000000800 */
[----:B------:R-:W-:Y:S01]  /*2920*/  P2R R63, PR, RZ, 0x1 ;  /* 0x00000001ff3f7803 */ /* 0x000fe20000000000 */
[----:B------:R-:W-:Y:S01]  /*2930*/  FADD.FTZ R29, R29, R24 ;  /* 0x000000181d1d7221 */ /* 0x000fe20000010000 */
[----:B-1----:R-:W-:Y:S01]  /*2940*/  ISETP.NE.AND P0, PT, R28, RZ, PT ;  /* 0x000000ff1c00720c */ /* 0x002fe20003f05270 */
[----:B------:R-:W1:Y:S01]  /*2950*/  LDS R40, [R43+0x88] ;  /* 0x000088002b287984 */ /* 0x000e620000000800 */
[----:B------:R-:W-:Y:S01]  /*2960*/  FADD.FTZ R47, R41, R26 ;  /* 0x0000001a292f7221 */ /* 0x000fe20000010000 */
[----:B------:R-:W-:Y:S02]  /*2970*/  IADD3 R45, R9, R2, R30 ;  /* 0x00000002092d7210 */ /* 0x000fe40007ffe01e */
[----:B------:R-:W-:Y:S01]  /*2980*/  LDS R42, [R43+0x98] ;  /* 0x000098002b2a7984 */ /* 0x000fe20000000800 */
[----:B------:R-:W-:-:S02]  /*2990*/  FSEL R46, R29, R24, !P0 ;  /* 0x000000181d2e7208 */ /* 0x000fc40004000000 */
[----:B------:R-:W-:Y:S01]  /*29a0*/  P2R R64, PR, RZ, 0x1 ;  /* 0x00000001ff407803 */ /* 0x000fe20000000000 */
[----:B------:R-:W1:Y:S01]  /*29b0*/  LDS R41, [R43+0x94] ;  /* 0x000094002b297984 */ /* 0x000e620000000800 */
[----:B------:R-:W-:Y:S01]  /*29c0*/  FSEL R48, R47, R26, !P0 ;  /* 0x0000001a2f307208 */ /* 0x000fe20004000000 */
[----:B---3--:R-:W-:Y:S02]  /*29d0*/  IMAD R52, R32, 0xb4, R49 ;  /* 0x000000b420347824 */ /* 0x008fe400078e0231 */
[----:B0-----:R-:W-:Y:S01]  /*29e0*/  FADD.FTZ R46, R46, R31 ;  /* 0x0000001f2e2e7221 */ /* 0x001fe20000010000 */
[----:B------:R-:W0:Y:S01]  /*29f0*/  LDS R29, [R43+0x9c] ;  /* 0x00009c002b1d7984 */ /* 0x000e220000000800 */
[----:B------:R-:W-:Y:S01]  /*2a00*/  ISETP.NE.AND P0, PT, R35, RZ, PT ;  /* 0x000000ff2300720c */ /* 0x000fe20003f05270 */
[----:B------:R-:W-:Y:S01]  /*2a10*/  FADD.FTZ R48, R48, R33 ;  /* 0x0000002130307221 */ /* 0x000fe20000010000 */
[----:B------:R-:W-:Y:S01]  /*2a20*/  IADD3 R49, R17, R45, R8 ;  /* 0x0000002d11317210 */ /* 0x000fe20007ffe008 */
[----:B------:R-:W3:Y:S01]  /*2a30*/  LDS R44, [R43+0xa0] ;  /* 0x0000a0002b2c7984 */ /* 0x000ee20000000800 */
[----:B------:R-:W-:-:S02]  /*2a40*/  FSEL R51, R46, R31, !P0 ;  /* 0x0000001f2e337208 */ /* 0x000fc40004000000 */
[----:B------:R-:W-:Y:S01]  /*2a50*/  FSEL R53, R48, R33, !P0 ;  /* 0x0000002130357208 */ /* 0x000fe20004000000 */
[----:B------:R-:W3:Y:S01]  /*2a60*/  LDS R45, [R52+0xa4] ;  /* 0x0000a400342d7984 */ /* 0x000ee20000000800 */
[----:B------:R-:W-:Y:S01]  /*2a70*/  IADD3 R49, R23, R49, R20 ;  /* 0x0000003117317210 */ /* 0x000fe20007ffe014 */
[----:B----4-:R-:W-:Y:S02]  /*2a80*/  FADD.FTZ R51, R51, R34 ;  /* 0x0000002233337221 */ /* 0x010fe40000010000 */
[----:B------:R-:W4:Y:S01]  /*2a90*/  LDS R46, [R52+0xa8] ;  /* 0x0000a800342e7984 */ /* 0x000f220000000800 */
[----:B------:R-:W-:Y:S01]  /*2aa0*/  FADD.FTZ R53, R53, R36 ;  /* 0x0000002435357221 */ /* 0x000fe20000010000 */
[----:B------:R-:W-:Y:S02]  /*2ab0*/  IADD3 R49, R35, R49, R28 ;  /* 0x0000003123317210 */ /* 0x000fe40007ffe01c */
[----:B------:R-:W4:Y:S01]  /*2ac0*/  LDS R48, [R52+0xb0] ;  /* 0x0000b00034307984 */ /* 0x000f220000000800 */
[----:B--2---:R-:W-:-:S03]  /*2ad0*/  ISETP.NE.AND P1, PT, R37, RZ, PT ;  /* 0x000000ff2500720c */ /* 0x004fc60003f25270 */
[----:B------:R-:W2:Y:S01]  /*2ae0*/  LDS R43, [R52+0xb4] ;  /* 0x0000b400342b7984 */ /* 0x000ea20000000800 */
[----:B------:R-:W-:Y:S02]  /*2af0*/  FSEL R50, R51, R34, !P1 ;  /* 0x0000002233327208 */ /* 0x000fe40004800000 */
[----:B------:R-:W-:Y:S01]  /*2b00*/  FSEL R53, R53, R36, !P1 ;  /* 0x0000002435357208 */ /* 0x000fe20004800000 */
[----:B------:R0:W2:Y:S02]  /*2b10*/  LDS R47, [R52+0xac] ;  /* 0x0000ac00342f7984 */ /* 0x0000a40000000800 */
[----:B-----5:R-:W-:Y:S02]  /*2b20*/  FADD.FTZ R50, R50, R39 ;  /* 0x0000002732327221 */ /* 0x020fe40000010000 */
[----:B------:R-:W-:Y:S01]  /*2b30*/  FADD.FTZ R53, R53, R38 ;  /* 0x0000002635357221 */ /* 0x000fe20000010000 */
[C---:B-1----:R-:W-:Y:S01]  /*2b40*/  ISETP.NE.AND P2, PT, R40.reuse, RZ, PT ;  /* 0x000000ff2800720c */ /* 0x042fe20003f45270 */
[----:B------:R-:W1:Y:S01]  /*2b50*/  S2R R57, SR_LANEID ;  /* 0x0000000000397919 */ /* 0x000e620000000000 */
[----:B------:R-:W-:-:S02]  /*2b60*/  IADD3 R49, R40, R49, R37 ;  /* 0x0000003128317210 */ /* 0x000fc40007ffe025 */
[----:B------:R-:W-:Y:S02]  /*2b70*/  FSEL R51, R50, R39, !P2 ;  /* 0x0000002732337208 */ /* 0x000fe40005000000 */
[----:B------:R-:W-:Y:S02]  /*2b80*/  FSEL R50, R53, R38, !P2 ;  /* 0x0000002635327208 */ /* 0x000fe40005000000 */
[----:B------:R-:W-:Y:S01]  /*2b90*/  ISETP.NE.AND P3, PT, R41, RZ, PT ;  /* 0x000000ff2900720c */ /* 0x000fe20003f65270 */
[----:B------:R-:W-:Y:S02]  /*2ba0*/  FADD.FTZ R51, R51, R42 ;  /* 0x0000002a33337221 */ /* 0x000fe40000010000 */
[----:B0-----:R-:W-:-:S03]  /*2bb0*/  FADD.FTZ R52, R50, R29 ;  /* 0x0000001d32347221 */ /* 0x001fc60000010000 */
[----:B------:R-:W-:Y:S02]  /*2bc0*/  FSEL R50, R51, R42, !P3 ;  /* 0x0000002a33327208 */ /* 0x000fe40005800000 */
[----:B------:R-:W-:Y:S02]  /*2bd0*/  FSEL R51, R52, R29, !P3 ;  /* 0x0000001d34337208 */ /* 0x000fe40005800000 */
[----:B---3--:R-:W-:Y:S01]  /*2be0*/  IADD3 R52, R44, R49, R41 ;  /* 0x000000312c347210 */ /* 0x008fe20007ffe029 */
[----:B------:R-:W-:Y:S01]  /*2bf0*/  FADD.FTZ R50, R50, R45 ;  /* 0x0000002d32327221 */ /* 0x000fe20000010000 */
[----:B------:R-:W-:Y:S01]  /*2c00*/  ISETP.NE.AND P4, PT, R44, RZ, PT ;  /* 0x000000ff2c00720c */ /* 0x000fe20003f85270 */
[----:B----4-:R-:W-:-:S03]  /*2c10*/  FADD.FTZ R49, R51, R46 ;  /* 0x0000002e33317221 */ /* 0x010fc60000010000 */
[----:B------:R-:W-:Y:S02]  /*2c20*/  FSEL R51, R50, R45, !P4 ;  /* 0x0000002d32337208 */ /* 0x000fe40006000000 */
[----:B------:R-:W-:-:S03]  /*2c30*/  FSEL R50, R49, R46, !P4 ;  /* 0x0000002e31327208 */ /* 0x000fc60006000000 */
[----:B------:R-:W-:Y:S02]  /*2c40*/  FADD.FTZ R51, R51, R48 ;  /* 0x0000003033337221 */ /* 0x000fe40000010000 */
[----:B--2---:R-:W-:Y:S01]  /*2c50*/  FADD.FTZ R50, R50, R43 ;  /* 0x0000002b32327221 */ /* 0x004fe20000010000 */
[----:B------:R-:W-:Y:S01]  /*2c60*/  ISETP.NE.AND P5, PT, R47, RZ, PT ;  /* 0x000000ff2f00720c */ /* 0x000fe20003fa5270 */
[----:B------:R-:W-:-:S03]  /*2c70*/  IMAD.IADD R49, R52, 0x1, R47 ;  /* 0x0000000134317824 */ /* 0x000fc600078e022f */
[----:B------:R-:W-:Y:S02]  /*2c80*/  FSEL R53, R51, R48, !P5 ;  /* 0x0000003033357208 */ /* 0x000fe40006800000 */
[----:B------:R-:W-:Y:S01]  /*2c90*/  FSEL R50, R50, R43, !P5 ;  /* 0x0000002b32327208 */ /* 0x000fe20006800000 */
[----:B-1----:R-:W-:Y:S06]  /*2ca0*/  BRA.DIV UR6, `(.L_x_2283) ;  /* 0x0000000e06dc7947 */ /* 0x002fec000b800000 */
        /* <DEDUP_REMOVED lines=45> */
[----:B--2---:R-:W-:-:S05]  /*2f80*/  @P6 IMAD.IADD R49, R49, 0x1, R56 ;  /* 0x0000000131316824 */ /* 0x004fca00078e0238 */
[----:B------:R-:W1:Y:S01]  /*2f90*/  SHFL.UP PT, R56, R49, 0x10, RZ ;  /* 0x0600000031387989 */ /* 0x000e6200000e00ff */
[----:B------:R-:W-:Y:S01]  /*2fa0*/  ISETP.NE.AND P6, PT, R49, RZ, PT ;  /* 0x000000ff3100720c */ /* 0x000fe20003fc5270 */
[----:B0-----:R-:W-:-:S05]  /*2fb0*/  FADD.FTZ R57, R50, R57 ;  /* 0x0000003932397221 */ /* 0x001fca0000010000 */
[----:B------:R-:W-:-:S05]  /*2fc0*/  @P0 FSEL R50, R57, R50, !P6 ;  /* 0x0000003239320208 */ /* 0x000fca0007000000 */
[----:B------:R-:W-:Y:S01]  /*2fd0*/  SHFL.UP PT, R65, R50, 0x1, RZ ;  /* 0x0420000032417989 */ /* 0x000fe200000e00ff */
[----:B-1----:R-:W-:-:S03]  /*2fe0*/  @P0 IADD3 R49, R49, R56, RZ ;  /* 0x0000003831310210 */ /* 0x002fc60007ffe0ff */
[----:B------:R-:W0:Y:S02]  /*2ff0*/  SHFL.UP PT, R56, R53, 0x10, RZ ;  /* 0x0600000035387989 */ /* 0x000e2400000e00ff */
[----:B0-----:R-:W-:-:S05]  /*3000*/  FADD.FTZ R56, R53, R56 ;  /* 0x0000003835387221 */ /* 0x001fca0000010000 */
[----:B------:R-:W-:Y:S02]  /*3010*/  @P0 FSEL R53, R56, R53, !P6 ;  /* 0x0000003538350208 */ /* 0x000fe40007000000 */
[----:B------:R0:W1:Y:S01]  /*3020*/  SHFL.UP PT, R56, R49, 0x1, RZ ;  /* 0x0420000031387989 */ /* 0x00006200000e00ff */
[----:B------:R-:W-:-:S03]  /*3030*/  ISETP.NE.AND P0, PT, R51, RZ, PT ;  /* 0x000000ff3300720c */ /* 0x000fc60003f05270 */
[----:B------:R0:W2:Y:S10]  /*3040*/  SHFL.UP PT, R57, R53, 0x1, RZ ;  /* 0x0420000035397989 */ /* 0x0000b400000e00ff */
.L_x_2304:
[----:B------:R-:W-:Y:S02]  /*3050*/  P2R R50, PR, RZ, 0x1 ;  /* 0x00000001ff327803 */ /* 0x000fe40000000000 */
[----:B------:R-:W-:Y:S02]  /*3060*/  ISETP.NE.AND P0, PT, R32, RZ, PT ;  /* 0x000000ff2000720c */ /* 0x000fe40003f05270 */
[----:B------:R-:W-:Y:S02]  /*3070*/  P2R R51, PR, RZ, 0x2 ;  /* 0x00000002ff337803 */ /* 0x000fe40000000000 */
[----:B------:R-:W-:Y:S02]  /*3080*/  ISETP.NE.AND P1, PT, R58, RZ, PT ;  /* 0x000000ff3a00720c */ /* 0x000fe40003f25270 */
[----:B------:R-:W-:Y:S02]  /*3090*/  PLOP3.LUT P6, PT, PT, PT, PT, 0x80, 0x0 ;  /* 0x000000000000781c */ /* 0x000fe40003fcf070 */
[----:B0-----:R-:W-:-:S02]  /*30a0*/  P2R R49, PR, RZ, 0x2 ;  /* 0x00000002ff317803 */ /* 0x001fc40000000000 */
[----:B------:R-:W-:Y:S02]  /*30b0*/  P2R R52, PR, RZ, 0x4 ;  /* 0x00000004ff347803 */ /* 0x000fe40000000000 */
[----:B------:R-:W-:Y:S02]  /*30c0*/  ISETP.NE.AND P2, PT, R59, RZ, PT ;  /* 0x000000ff3b00720c */ /* 0x000fe40003f45270 */
[----:B------:R-:W-:Y:S01]  /*30d0*/  @P0 ISETP.NE.AND P1, PT, R30, RZ, PT ;  /* 0x000000ff1e00020c */ /* 0x000fe20003f25270 */
[----:B-1----:R-:W-:Y:S01]  /*30e0*/  @P0 IMAD.IADD R30, R56, 0x1, R30 ;  /* 0x00000001381e0824 */ /* 0x002fe200078e021e */
[----:B------:R-:W-:Y:S02]  /*30f0*/  P2R R53, PR, RZ, 0x8 ;  /* 0x00000008ff357803 */ /* 0x000fe40000000000 */
[----:B------:R-:W-:Y:S02]  /*3100*/  @P0 PLOP3.LUT P6, PT, P1, PT, PT, 0x80, 0x0 ;  /* 0x000000000000081c */ /* 0x000fe40000fcf070 */
[----:B------:R-:W-:-:S02]  /*3110*/  ISETP.NE.AND P1, PT, R49, RZ, PT ;  /* 0x000000ff3100720c */ /* 0x000fc40003f25270 */
[----:B------:R-:W0:Y:S01]  /*3120*/  S2R R49, SR_CgaCtaId ;  /* 0x0000000000317919 */ /* 0x000e220000008800 */
[----:B------:R-:W-:Y:S02]  /*3130*/  ISETP.NE.AND P0, PT, R50, RZ, PT ;  /* 0x000000ff3200720c */ /* 0x000fe40003f05270 */
[----:B------:R-:W-:Y:S01]  /*3140*/  ISETP.NE.AND P3, PT, R60, RZ, PT ;  /* 0x000000ff3c00720c */ /* 0x000fe20003f65270 */
[----:B------:R-:W1:Y:S01]  /*3150*/  S2R R50, SR_TID.X ;  /* 0x0000000000327919 */ /* 0x000e620000002100 */
[----:B------:R-:W-:Y:S02]  /*3160*/  P2R R54, PR, RZ, 0x10 ;  /* 0x00000010ff367803 */ /* 0x000fe40000000000 */
[----:B------:R-:W-:Y:S02]  /*3170*/  IADD3 R2, R2, R30, RZ ;  /* 0x0000001e02027210 */ /* 0x000fe40007ffe0ff */
[----:B--2---:R-:W-:Y:S01]  /*3180*/  @!P6 FADD.FTZ R5, R57, R5 ;  /* 0x000000053905e221 */ /* 0x004fe20000010000 */
[----:B------:R-:W-:Y:S01]  /*3190*/  @!P6 FADD.FTZ R7, R65, R7 ;  /* 0x000000074107e221 */ /* 0x000fe20000010000 */
[----:B------:R-:W-:Y:S01]  /*31a0*/  ISETP.NE.AND P4, PT, R61, RZ, PT ;  /* 0x000000ff3d00720c */ /* 0x000fe20003f85270 */
[----:B------:R-:W-:-:S02]  /*31b0*/  IMAD.IADD R9, R9, 0x1, R2 ;  /* 0x0000000109097824 */ /* 0x000fc400078e0202 */
[----:B------:R-:W-:Y:S01]  /*31c0*/  @!P1 FADD.FTZ R4, R4, R5 ;  /* 0x0000000504049221 */ /* 0x000fe20000010000 */
[----:B------:R-:W-:Y:S01]  /*31d0*/  @!P1 FADD.FTZ R6, R6, R7 ;  /* 0x0000000706069221 */ /* 0x000fe20000010000 */
[----:B------:R-:W-:Y:S02]  /*31e0*/  P2R R55, PR, RZ, 0x20 ;  /* 0x00000020ff377803 */ /* 0x000fe40000000000 */
[----:B------:R-:W-:Y:S01]  /*31f0*/  ISETP.NE.AND P5, PT, R62, RZ, PT ;  /* 0x000000ff3e00720c */ /* 0x000fe20003fa5270 */
        /* <DEDUP_REMOVED lines=8> */
[----:B------:R-:W-:Y:S01]  /*3280*/  MOV R32, 0x400 ;  /* 0x0000040000207802 */ /* 0x000fe20000000f00 */
[----:B------:R-:W-:Y:S02]  /*3290*/  IMAD.IADD R17, R17, 0x1, R8 ;  /* 0x0000000111117824 */ /* 0x000fe400078e0208 */
[----:B------:R-:W-:Y:S01]  /*32a0*/  @!P5 FADD.FTZ R18, R18, R19 ;  /* 0x000000131212d221 */ /* 0x000fe20000010000 */
[----:B------:R-:W-:Y:S01]  /*32b0*/  @!P5 FADD.FTZ R22, R22, R21 ;  /* 0x000000151616d221 */ /* 0x000fe20000010000 */
[----:B0-----:R-:W-:Y:S02]  /*32c0*/  LEA R49, R49, R32, 0x18 ;  /* 0x0000002031317211 */ /* 0x001fe400078ec0ff */
[----:B------:R-:W-:Y:S01]  /*32d0*/  IADD3 R20, R20, R17, RZ ;  /* 0x0000001114147210 */ /* 0x000fe20007ffe0ff */
[----:B------:R-:W-:Y:S01]  /*32e0*/  @!P6 FADD.FTZ R27, R27, R18 ;  /* 0x000000121b1be221 */ /* 0x000fe20000010000 */
[----:B------:R-:W-:Y:S01]  /*32f0*/  @!P6 FADD.FTZ R25, R25, R22 ;  /* 0x000000161919e221 */ /* 0x000fe20000010000 */
[----:B------:R-:W-:Y:S01]  /*3300*/  ISETP.NE.AND P6, PT, R64, RZ, PT ;  /* 0x000000ff4000720c */ /* 0x000fe20003fc5270 */
[----:B-1----:R-:W-:Y:S01]  /*3310*/  IMAD R49, R50, 0xb4, R49 ;  /* 0x000000b432317824 */ /* 0x002fe200078e0231 */
[----:B------:R-:W-:Y:S01]  /*3320*/  ISETP.NE.AND P1, PT, R51, RZ, PT ;  /* 0x000000ff3300720c */ /* 0x000fe20003f25270 */
[----:B------:R-:W-:Y:S01]  /*3330*/  IMAD.IADD R23, R23, 0x1, R20 ;  /* 0x0000000117177824 */ /* 0x000fe200078e0214 */
[----:B------:R-:W-:-:S02]  /*3340*/  ISETP.NE.AND P2, PT, R52, RZ, PT ;  /* 0x000000ff3400720c */ /* 0x000fc40003f45270 */
[----:B------:R0:W-:Y:S01]  /*3350*/  STS [R49+0x1c], R2 ;  /* 0x00001c0231007388 */ /* 0x0001e20000000800 */
[----:B------:R-:W-:Y:S02]  /*3360*/  ISETP.NE.AND P3, PT, R53, RZ, PT ;  /* 0x000000ff3500720c */ /* 0x000fe40003f65270 */
[----:B------:R-:W-:Y:S01]  /*3370*/  IADD3 R28, R28, R23, RZ ;  /* 0x000000171c1c7210 */ /* 0x000fe20007ffe0ff */
[----:B------:R2:W-:Y:S01]  /*3380*/  STS [R49+0x10], R30 ;  /* 0x0000101e31007388 */ /* 0x0005e20000000800 */
[----:B------:R-:W-:Y:S02]  /*3390*/  ISETP.NE.AND P4, PT, R54, RZ, PT ;  /* 0x000000ff3600720c */ /* 0x000fe40003f85270 */
[----:B------:R-:W-:Y:S01]  /*33a0*/  @!P6 FADD.FTZ R24, R24, R27 ;  /* 0x0000001b1818e221 */ /* 0x000fe20000010000 */
[----:B------:R-:W-:Y:S01]  /*33b0*/  @!P6 FADD.FTZ R26, R26, R25 ;  /* 0x000000191a1ae221 */ /* 0x000fe20000010000 */
[----:B------:R-:W-:Y:S01]  /*33c0*/  ISETP.NE.AND P5, PT, R55, RZ, PT ;  /* 0x000000ff3700720c */ /* 0x000fe20003fa5270 */
[----:B0-----:R-:W-:-:S02]  /*33d0*/  IMAD.IADD R2, R35, 0x1, R28 ;  /* 0x0000000123027824 */ /* 0x001fc400078e021c */
        /* <DEDUP_REMOVED lines=57> */
.L_x_2282:
[----:B------:R-:W-:Y:S05]  /*3770*/  BSYNC B0 ;  /* 0x0000000000007941 */ /* 0x000fea0003800000 */
.L_x_2281:
[----:B--2---:R-:W2:Y:S01]  /*3780*/  S2R R13, SR_TID.X ;  /* 0x00000000000d7919 */ /* 0x004ea20000002100 */
[----:B------:R-:W0:Y:S01]  /*3790*/  LDC R7, c[0x0][0x2b4] ;  /* 0x0000ad00ff077b82 */ /* 0x000e220000000800 */
[----:B-1----:R-:W-:Y:S01]  /*37a0*/  MOV R14, 0x400 ;  /* 0x00000400000e7802 */ /* 0x002fe20000000f00 */
[----:B------:R-:W-:Y:S05]  /*37b0*/  WARPSYNC.ALL ;  /* 0x0000000000007948 */ /* 0x000fea0003800000 */
[----:B------:R-:W1:Y:S01]  /*37c0*/  S2R R15, SR_CgaCtaId ;  /* 0x00000000000f7919 */ /* 0x000e620000008800 */
[----:B------:R-:W3:Y:S01]  /*37d0*/  S2R R9, SR_TID.X ;  /* 0x0000000000097919 */ /* 0x000ee20000002100 */
[----:B0-----:R-:W-:Y:S01]  /*37e0*/  IMAD R2, R10, R7, RZ ;  /* 0x000000070a027224 */ /* 0x001fe200078e02ff */
[----:B--2---:R-:W-:-:S05]  /*37f0*/  SHF.R.U32.HI R4, RZ, 0x1, R13 ;  /* 0x00000001ff047819 */ /* 0x004fca000001160d */
[----:B------:R-:W-:-:S05]  /*3800*/  IMAD.WIDE.U32 R4, R4, -0x6db6db6d, RZ ;  /* 0x9249249304047825 */ /* 0x000fca00078e00ff */
[----:B------:R-:W-:Y:S02]  /*3810*/  LEA.HI R4, R5, R13, RZ, 0x1e ;  /* 0x0000000d05047211 */ /* 0x000fe400078ff0ff */
[----:B-1----:R-:W-:Y:S01]  /*3820*/  LEA R5, R15, R14, 0x18 ;  /* 0x0000000e0f057211 */ /* 0x002fe200078ec0ff */
[----:B---3--:R-:W-:-:S04]  /*3830*/  IMAD R2, R9, 0x2, -R2 ;  /* 0x0000000209027824 */ /* 0x008fc800078e0a02 */
        /* <DEDUP_REMOVED lines=39> */
.L_x_2285:
[----:B------:R-:W-:Y:S05]  /*3ab0*/  BSYNC B0 ;  /* 0x0000000000007941 */ /* 0x000fea0003800000 */
.L_x_2284:
        /* <DEDUP_REMOVED lines=22> */
.L_x_2283:
[----:B------:R-:W-:Y:S01]  /*3c20*/  HFMA2.MMA R54, -RZ, RZ, 0, 0 ;  /* 0x00000000ff367435 */ /* 0x000fe200000001ff */
[----:B------:R-:W-:Y:S01]  /*3c30*/  MOV R52, R49 ;  /* 0x0000003100347202 */ /* 0x000fe20000000f00 */
[----:B------:R-:W-:Y:S01]  /*3c40*/  IMAD.MOV.U32 R51, RZ, RZ, 0x1 ;  /* 0x00000001ff337424 */ /* 0x000fe200078e00ff */
[----:B------:R-:W-:Y:S01]  /*3c50*/  P2R R65, PR, RZ, 0x2 ;  /* 0x00000002ff417803 */ /* 0x000fe20000000000 */
[----:B------:R-:W-:Y:S01]  /*3c60*/  IMAD.MOV.U32 R55, RZ, RZ, -0x1 ;  /* 0xffffffffff377424 */ /* 0x000fe200078e00ff */
[----:B------:R-:W-:Y:S02]  /*3c70*/  ISETP.GE.AND P1, PT, R57, 0x1, PT ;  /* 0x000000013900780c */ /* 0x000fe40003f26270 */
[----:B------:R-:W-:-:S11]  /*3c80*/  P2R R66, PR, RZ, 0x1 ;  /* 0x00000001ff427803 */ /* 0x000fd60000000000 */
[----:B------:R-:W-:Y:S05]  /*3c90*/  WARPSYNC.COLLECTIVE R55, `(.L_x_2286) ;  /* 0x0000000037087348 */ /* 0x000fea0003c00000 */
[----:B------:R0:W1:Y:S02]  /*3ca0*/  SHFL.UP P6, R67, R52, R51, R54 ;  /* 0x0400003334437389 */ /* 0x00006400000c0036 */
[----:B01----:R-:W-:Y:S01]  /*3cb0*/  ENDCOLLECTIVE ;  /* 0x000000000000791b */ /* 0x003fe20003800000 */
.L_x_2286:
[----:B------:R-:W-:Y:S01]  /*3cc0*/  ISETP.NE.AND P0, PT, R49, RZ, PT ;  /* 0x000000ff3100720c */ /* 0x000fe20003f05270 */
[----:B------:R-:W-:Y:S01]  /*3cd0*/  IMAD.MOV.U32 R52, RZ, RZ, R53 ;  /* 0x000000ffff347224 */ /* 0x000fe200078e0035 */
[----:B------:R-:W-:-:S11]  /*3ce0*/  MOV R56, R67 ;  /* 0x0000004300387202 */ /* 0x000fd60000000f00 */
[----:B------:R-:W-:Y:S05]  /*3cf0*/  WARPSYNC.COLLECTIVE R55, `(.L_x_2287) ;  /* 0x0000000037087348 */ /* 0x000fea0003c00000 */
[----:B------:R0:W1:Y:S02]  /*3d00*/  SHFL.UP P6, R67, R52, R51, R54 ;  /* 0x0400003334437389 */ /* 0x00006400000c0036 */
[----:B01----:R-:W-:Y:S01]  /*3d10*/  ENDCOLLECTIVE ;  /* 0x000000000000791b */ /* 0x003fe20003800000 */
.L_x_2287:
[----:B------:R-:W-:Y:S01]  /*3d20*/  @P1 IADD3 R49, R49, R56, RZ ;  /* 0x0000003831311210 */ /* 0x000fe20007ffe0ff */
[----:B------:R-:W-:Y:S01]  /*3d30*/  IMAD.MOV.U32 R52, RZ, RZ, R50 ;  /* 0x000000ffff347224 */ /* 0x000fe200078e0032 */
[----:B------:R-:W-:-:S07]  /*3d40*/  MOV R68, R67 ;  /* 0x0000004300447202 */ /* 0x000fce0000000f00 */
[----:B------:R-:W-:Y:S05]  /*3d50*/  WARPSYNC.COLLECTIVE R55, `(.L_x_2288) ;  /* 0x0000000037087348 */ /* 0x000fea0003c00000 */
[----:B------:R0:W1:Y:S02]  /*3d60*/  SHFL.UP P6, R67, R52, R51, R54 ;  /* 0x0400003334437389 */ /* 0x00006400000c0036 */
[----:B01----:R-:W-:Y:S01]  /*3d70*/  ENDCOLLECTIVE ;  /* 0x000000000000791b */ /* 0x003fe20003800000 */
.L_x_2288:
        /* <DEDUP_REMOVED lines=9> */
.L_x_2289:
[----:B------:R-:W-:Y:S02]  /*3e10*/  ISETP.GE.AND P0, PT, R57, 0x2, PT ;  /* 0x000000023900780c */ /* 0x000fe40003f06270 */
[----:B------:R-:W-:Y:S02]  /*3e20*/  ISETP.NE.AND P1, PT, R49, RZ, PT ;  /* 0x000000ff3100720c */ /* 0x000fe40003f25270 */
[----:B------:R-:W-:Y:S01]  /*3e30*/  MOV R52, R53 ;  /* 0x0000003500347202 */ /* 0x000fe20000000f00 */
[----:B------:R-:W-:-:S10]  /*3e40*/  IMAD.MOV.U32 R56, RZ, RZ, R67 ;  /* 0x000000ffff387224 */ /* 0x000fd400078e0043 */
[----:B------:R-:W-:Y:S05]  /*3e50*/  WARPSYNC.COLLECTIVE R55, `(.L_x_2290) ;  /* 0x0000000037087348 */ /* 0x000fea0003c00000 */
[----:B------:R0:W1:Y:S02]  /*3e60*/  SHFL.UP P6, R67, R52, R51, R54 ;  /* 0x0400003334437389 */ /* 0x00006400000c0036 */
[----:B01----:R-:W-:Y:S01]  /*3e70*/  ENDCOLLECTIVE ;  /* 0x000000000000791b */ /* 0x003fe20003800000 */
.L_x_2290:
[----:B------:R-:W-:Y:S01]  /*3e80*/  @P0 IMAD.IADD R49, R49, 0x1, R56 ;  /* 0x0000000131310824 */ /* 0x000fe200078e0238 */
[----:B------:R-:W-:Y:S01]  /*3e90*/  MOV R52, R50 ;  /* 0x0000003200347202 */ /* 0x000fe20000000f00 */
[----:B------:R-:W-:-:S07]  /*3ea0*/  IMAD.MOV.U32 R68, RZ, RZ, R67 ;  /* 0x000000ffff447224 */ /* 0x000fce00078e0043 */
[----:B------:R-:W-:Y:S05]  /*3eb0*/  WARPSYNC.COLLECTIVE R55, `(.L_x_2291) ;  /* 0x0000000037087348 */ /* 0x000fea0003c00000 */
[----:B------:R0:W1:Y:S02]  /*3ec0*/  SHFL.UP P6, R67, R52, R51, R54 ;  /* 0x0400003334437389 */ /* 0x00006400000c0036 */
[----:B01----:R-:W-:Y:S01]  /*3ed0*/  ENDCOLLECTIVE ;  /* 0x000000000000791b */ /* 0x003fe20003800000 */
.L_x_2291:
        /* <DEDUP_REMOVED lines=9> */
.L_x_2292:
[----:B------:R-:W-:Y:S02]  /*3f70*/  ISETP.GE.AND P0, PT, R57, 0x4, PT ;  /* 0x000000043900780c */ /* 0x000fe40003f06270 */
[----:B------:R-:W-:Y:S01]  /*3f80*/  ISETP.NE.AND P1, PT, R49, RZ, PT ;  /* 0x000000ff3100720c */ /* 0x000fe20003f25270 */
[----:B------:R-:W-:Y:S01]  /*3f90*/  IMAD.MOV.U32 R52, RZ, RZ, R53 ;  /* 0x000000ffff347224 */ /* 0x000fe200078e0035 */
[----:B------:R-:W-:-:S11]  /*3fa0*/  MOV R56, R67 ;  /* 0x0000004300387202 */ /* 0x000fd60000000f00 */
[----:B------:R-:W-:Y:S05]  /*3fb0*/  WARPSYNC.COLLECTIVE R55, `(.L_x_2293) ;  /* 0x0000000037087348 */ /* 0x000fea0003c00000 */
[----:B------:R0:W1:Y:S02]  /*3fc0*/  SHFL.UP P6, R67, R52, R51, R54 ;  /* 0x0400003334437389 */ /* 0x00006400000c0036 */
[----:B01----:R-:W-:Y:S01]  /*3fd0*/  ENDCOLLECTIVE ;  /* 0x000000000000791b */ /* 0x003fe20003800000 */
.L_x_2293:
[----:B------:R-:W-:Y:S01]  /*3fe0*/  @P0 IADD3 R49, R49, R56, RZ ;  /* 0x0000003831310210 */ /* 0x000fe20007ffe0ff */
[----:B------:R-:W-:Y:S01]  /*3ff0*/  IMAD.MOV.U32 R52, RZ, RZ, R50 ;  /* 0x000000ffff347224 */ /* 0x000fe200078e0032 */
[----:B------:R-:W-:-:S07]  /*4000*/  MOV R68, R67 ;  /* 0x0000004300447202 */ /* 0x000fce0000000f00 */
[----:B------:R-:W-:Y:S05]  /*4010*/  WARPSYNC.COLLECTIVE R55, `(.L_x_2294) ;  /* 0x0000000037087348 */ /* 0x000fea0003c00000 */
[----:B------:R0:W1:Y:S02]  /*4020*/  SHFL.UP P6, R67, R52, R51, R54 ;  /* 0x0400003334437389 */ /* 0x00006400000c0036 */
[----:B01----:R-:W-:Y:S01]  /*4030*/  ENDCOLLECTIVE ;  /* 0x000000000000791b */ /* 0x003fe20003800000 */
.L_x_2294:
[----:B------:R-:W-:-:S05]  /*4040*/  FADD.FTZ R68, R53, R68 ;  /* 0x0000004435447221 */ /* 0x000fca0000010000 */
[----:B------:R-:W-:Y:S01]  /*4050*/  @P0 FSEL R53, R68, R53, !P1 ;  /* 0x0000003544350208 */ /* 0x000fe20004800000 */
[----:B------:R-:W-:Y:S01]  /*4060*/  HFMA2.MMA R51, -RZ, RZ, 0, 4.76837158203125e-07 ;  /* 0x00000008ff337435 */ /* 0x000fe200000001ff */
[----:B------:R-:W-:Y:S02]  /*4070*/  IMAD.MOV.U32 R52, RZ, RZ, R49 ;  /* 0x000000ffff347224 */ /* 0x000fe400078e0031 */
[----:B------:R-:W-:-:S05]  /*4080*/  FADD.FTZ R67, R50, R67 ;  /* 0x0000004332437221 */ /* 0x000fca0000010000 */
[----:B------:R-:W-:-:S07]  /*4090*/  @P0 FSEL R50, R67, R50, !P1 ;  /* 0x0000003243320208 */ /* 0x000fce0004800000 */
[----:B------:R-:W-:Y:S05]  /*40a0*/  WARPSYNC.COLLECTIVE R55, `(.L_x_2295) ;  /* 0x0000000037087348 */ /* 0x000fea0003c00000 */
[----:B------:R0:W1:Y:S02]  /*40b0*/  SHFL.UP P6, R67, R52, R51, R54 ;  /* 0x0400003334437389 */ /* 0x00006400000c0036 */
[----:B01----:R-:W-:Y:S01]  /*40c0*/  ENDCOLLECTIVE ;  /* 0x000000000000791b */ /* 0x003fe20003800000 */
.L_x_2295:
[----:B------:R-:W-:Y:S02]  /*40d0*/  ISETP.GE.AND P0, PT, R57, 0x8, PT ;  /* 0x000000083900780c */ /* 0x000fe40003f06270 */
[----:B------:R-:W-:Y:S02]  /*40e0*/  ISETP.NE.AND P1, PT, R49, RZ, PT ;  /* 0x000000ff3100720c */ /* 0x000fe40003f25270 */
[----:B------:R-:W-:Y:S01]  /*40f0*/  MOV R52, R53 ;  /* 0x0000003500347202 */ /* 0x000fe20000000f00 */
[----:B------:R-:W-:-:S10]  /*4100*/  IMAD.MOV.U32 R56, RZ, RZ, R67 ;  /* 0x000000ffff387224 */ /* 0x000fd400078e0043 */
[----:B------:R-:W-:Y:S05]  /*4110*/  WARPSYNC.COLLECTIVE R55, `(.L_x_2296) ;  /* 0x0000000037087348 */ /* 0x000fea0003c00000 */
[----:B------:R0:W1:Y:S02]  /*4120*/  SHFL.UP P6, R67, R52, R51, R54 ;  /* 0x0400003334437389 */ /* 0x00006400000c0036 */
[----:B01----:R-:W-:Y:S01]  /*4130*/  ENDCOLLECTIVE ;  /* 0x000000000000791b */ /* 0x003fe20003800000 */
.L_x_2296:
[----:B------:R-:W-:Y:S01]  /*4140*/  @P0 IMAD.IADD R49, R49, 0x1, R56 ;  /* 0x0000000131310824 */ /* 0x000fe200078e0238 */
[----:B------:R-:W-:Y:S01]  /*4150*/  MOV R52, R50 ;  /* 0x0000003200347202 */ /* 0x000fe20000000f00 */
[----:B------:R-:W-:-:S07]  /*4160*/  IMAD.MOV.U32 R68, RZ, RZ, R67 ;  /* 0x000000ffff447224 */ /* 0x000fce00078e0043 */
[----:B------:R-:W-:Y:S05]  /*4170*/  WARPSYNC.COLLECTIVE R55, `(.L_x_2297) ;  /* 0x0000000037087348 */ /* 0x000fea0003c00000 */
[----:B------:R0:W1:Y:S02]  /*4180*/  SHFL.UP P6, R67, R52, R51, R54 ;  /* 0x0400003334437389 */ /* 0x00006400000c0036 */
[----:B01----:R-:W-:Y:S01]  /*4190*/  ENDCOLLECTIVE ;  /* 0x000000000000791b */ /* 0x003fe20003800000 */
.L_x_2297:
        /* <DEDUP_REMOVED lines=9> */
.L_x_2298:
        /* <DEDUP_REMOVED lines=9> */
.L_x_2299:
[----:B------:R-:W-:Y:S01]  /*42c0*/  MOV R52, R50 ;  /* 0x0000003200347202 */ /* 0x000fe20000000f00 */
[----:B------:R-:W-:-:S07]  /*42d0*/  IMAD.MOV.U32 R56, RZ, RZ, R67 ;  /* 0x000000ffff387224 */ /* 0x000fce00078e0043 */
[----:B------:R-:W-:Y:S05]  /*42e0*/  WARPSYNC.COLLECTIVE R55, `(.L_x_2300) ;  /* 0x0000000037087348 */ /* 0x000fea0003c00000 */
[----:B------:R0:W1:Y:S02]  /*42f0*/  SHFL.UP P6, R67, R52, R51, R54 ;  /* 0x0400003334437389 */ /* 0x00006400000c0036 */
[----:B01----:R-:W-:Y:S01]  /*4300*/  ENDCOLLECTIVE ;  /* 0x000000000000791b */ /* 0x003fe20003800000 */
.L_x_2300:
[----:B------:R-:W-:Y:S01]  /*4310*/  FADD.FTZ R56, R53, R56 ;  /* 0x0000003835387221 */ /* 0x000fe20000010000 */
[----:B------:R-:W-:Y:S01]  /*4320*/  MOV R52, R49 ;  /* 0x0000003100347202 */ /* 0x000fe20000000f00 */
[----:B------:R-:W-:Y:S01]  /*4330*/  IMAD.MOV.U32 R51, RZ, RZ, 0x1 ;  /* 0x00000001ff337424 */ /* 0x000fe200078e00ff */
        /* <DEDUP_REMOVED lines=8> */
.L_x_2301:
[----:B------:R-:W-:Y:S01]  /*43c0*/  ISETP.NE.AND P0, PT, R66, RZ, PT ;  /* 0x000000ff4200720c */ /* 0x000fe20003f05270 */
[----:B------:R-:W-:Y:S01]  /*43d0*/  IMAD.MOV.U32 R52, RZ, RZ, R53 ;  /* 0x000000ffff347224 */ /* 0x000fe200078e0035 */
[----:B------:R-:W-:-:S11]  /*43e0*/  MOV R56, R67 ;  /* 0x0000004300387202 */ /* 0x000fd60000000f00 */
[----:B------:R-:W-:Y:S05]  /*43f0*/  WARPSYNC.COLLECTIVE R55, `(.L_x_2302) ;  /* 0x0000000037087348 */ /* 0x000fea0003c00000 */
[----:B------:R0:W1:Y:S02]  /*4400*/  SHFL.UP P6, R67, R52, R51, R54 ;  /* 0x0400003334437389 */ /* 0x00006400000c0036 */
[----:B01----:R-:W-:Y:S01]  /*4410*/  ENDCOLLECTIVE ;  /* 0x000000000000791b */ /* 0x003fe20003800000 */
.L_x_2302:
[----:B------:R-:W-:Y:S01]  /*4420*/  IMAD.MOV.U32 R52, RZ, RZ, R50 ;  /* 0x000000ffff347224 */ /* 0x000fe200078e0032 */
[----:B------:R-:W-:-:S07]  /*4430*/  MOV R57, R67 ;  /* 0x0000004300397202 */ /* 0x000fce0000000f00 */
[----:B------:R-:W-:Y:S05]  /*4440*/  WARPSYNC.COLLECTIVE R55, `(.L_x_2303) ;  /* 0x0000000037087348 */ /* 0x000fea0003c00000 */
[----:B------:R0:W1:Y:S02]  /*4450*/  SHFL.UP P6, R67, R52, R51, R54 ;  /* 0x0400003334437389 */ /* 0x00006400000c0036 */
[----:B01----:R-:W-:Y:S01]  /*4460*/  ENDCOLLECTIVE ;  /* 0x000000000000791b */ /* 0x003fe20003800000 */
.L_x_2303:
[----:B------:R-:W-:Y:S01]  /*4470*/  MOV R65, R67 ;  /* 0x0000004300417202 */ /* 0x000fe20000000f00 */
[----:B------:R-:W-:Y:S06]  /*4480*/  BRA `(.L_x_2304) ;  /* 0xffffffe800f07947 */ /* 0x000fec000383ffff */
.L_x_2305:
        /* <DEDUP_REMOVED lines=15> */
.L_x_4505:


//--------------------- .text._Z30group_norm_nhwc_bwd_sum_kernelI11Bf16IOFp32WLi256EEv26Group_norm_nhwc_bwd_params --------------------------
	.section	.text._Z30group_norm_nhwc_bwd_sum_kernelI11Bf16IOFp32WLi256EEv26Group_norm_nhwc_bwd_params,"ax",@progbits
	.align	128
        .global         _Z30group_norm_nhwc_bwd_sum_kernelI11Bf16IOFp32WLi256EEv26Group_norm_nhwc_bwd_params
        .type           _Z30group_norm_nhwc_bwd_sum_kernelI11Bf16IOFp32WLi256EEv26Group_norm_nhwc_bwd_params,@function
        .size           _Z30group_norm_nhwc_bwd_sum_kernelI11Bf16IOFp32WLi256EEv26Group_norm_nhwc_bwd_params,(.L_x_4506 - _Z30group_norm_nhwc_bwd_sum_kernelI11Bf16IOFp32WLi256EEv26Group_norm_nhwc_bwd_params)
        .other          _Z30group_norm_nhwc_bwd_sum_kernelI11Bf16IOFp32WLi256EEv26Group_norm_nhwc_bwd_params,@"STO_CUDA_ENTRY STV_DEFAULT"
_Z30group_norm_nhwc_bwd_sum_kernelI11Bf16IOFp32WLi256EEv26Group_norm_nhwc_bwd_params:
.text._Z30group_norm_nhwc_bwd_sum_kernelI11Bf16IOFp32WLi256EEv26Group_norm_nhwc_bwd_params:
        /* <DEDUP_REMOVED lines=22> */
[----:B------:R-:W-:-:S04]  /*0160*/  IMAD.HI.U32 R3, R3, R4, RZ ;  /* 0x0000000403037227 */ /* 0x000fc800078e00ff */
[----:B------:R-:W-:-:S04]  /*0170*/  IMAD.MOV R2, RZ, RZ, -R3 ;  /* 0x000000ffff027224 */ /* 0x000fc800078e0a03 */
[C---:B------:R-:W-:Y:S02]  /*0180*/  IMAD R2, R7.reuse, R2, R4 ;  /* 0x0000000207027224 */ /* 0x040fe400078e0204 */
[----:B------:R-:W0:Y:S03]  /*0190*/  LDC R4, c[0x0][0x2a0] ;  /* 0x0000a800ff047b82 */ /* 0x000e260000000800 */
[----:B------:R-:W-:-:S13]  /*01a0*/  ISETP.GT.U32.AND P1, PT, R7, R2, PT ;  /* 0x000000020700720c */ /* 0x000fda0003f24070 */
[----:B------:R-:W-:Y:S01]  /*01b0*/  @!P1 IADD3 R2, R2, -R7, RZ ;  /* 0x8000000702029210 */ /* 0x000fe20007ffe0ff */
[----:B------:R-:W-:-:S03]  /*01c0*/  @!P1 VIADD R3, R3, 0x1 ;  /* 0x0000000103039836 */ /* 0x000fc60000000000 */
        /* <DEDUP_REMOVED lines=21> */
[----:B0-----:R-:W-:Y:S01]  /*0320*/  MOV R8, RZ ;  /* 0x000000ff00087202 */ /* 0x001fe20000000f00 */
[----:B-1----:R-:W-:-:S04]  /*0330*/  IMAD.MOV R4, RZ, RZ, -R9 ;  /* 0x000000ffff047224 */ /* 0x002fc800078e0a09 */
        /* <DEDUP_REMOVED lines=17> */
.L_x_2307:
[----:B------:R-:W-:Y:S05]  /*0450*/  BSYNC B0 ;  /* 0x0000000000007941 */ /* 0x000fea0003800000 */
.L_x_2306:
[----:B------:R-:W1:Y:S01]  /*0460*/  S2UR UR7, SR_CTAID.Y ;  /* 0x00000000000779c3 */ /* 0x000e620000002600 */
[----:B0----5:R-:W-:Y:S01]  /*0470*/  FFMA.FTZ R8, -R18, R18, R19 ;  /* 0x0000001212087223 */ /* 0x021fe20000010113 */
[C---:B------:R-:W-:Y:S01]  /*0480*/  IMAD R4, R5.reuse, R7, R6 ;  /* 0x0000000705047224 */ /* 0x040fe200078e0206 */
[----:B------:R-:W-:-:S03]  /*0490*/  ISETP.NE.U32.AND P4, PT, R5, RZ, PT ;  /* 0x000000ff0500720c */ /* 0x000fc60003f85070 */
[----:B------:R-:W-:Y:S02]  /*04a0*/  FSETP.GTU.FTZ.AND P2, PT, R8, RZ, PT ;  /* 0x000000ff0800720b */ /* 0x000fe40003f5c000 */
[CC--:B------:R-:W-:Y:S01]  /*04b0*/  ISETP.GE.U32.AND P1, PT, R4.reuse, R5.reuse, PT ;  /* 0x000000050400720c */ /* 0x0c0fe20003f26070 */
[----:B------:R-:W0:Y:S10]  /*04c0*/  LDC.64 R22, c[0x0][0x290] ;  /* 0x0000a400ff167b82 */ /* 0x000e340000000a00 */
[----:B------:R-:W2:Y:S02]  /*04d0*/  @P2 LDC R7, c[0x0][0x250] ;  /* 0x00009400ff072b82 */ /* 0x000ea40000000800 */
[----:B------:R-:W-:Y:S01]  /*04e0*/  @P1 IADD3 R4, R4, -R5, RZ ;  /* 0x8000000504041210 */ /* 0x000fe20007ffe0ff */
[----:B------:R-:W-:-:S02]  /*04f0*/  @P1 VIADD R3, R3, 0x1 ;  /* 0x0000000103031836 */ /* 0x000fc40000000000 */
[----:B-1----:R-:W-:Y:S01]  /*0500*/  IMAD R19, R12, UR7, RZ ;  /* 0x000000070c137c24 */ /* 0x002fe2000f8e02ff */
[----:B------:R-:W-:-:S04]  /*0510*/  ISETP.GE.U32.AND P3, PT, R4, R5, PT ;  /* 0x000000050400720c */ /* 0x000fc80003f66070 */
[----:B------:R-:W-:Y:S02]  /*0520*/  SHF.R.S32.HI R9, RZ, 0x1f, R19 ;  /* 0x0000001fff097819 */ /* 0x000fe40000011413 */
[----:B------:R-:W-:-:S04]  /*0530*/  IADD3 R11, P5, R19, R12, RZ ;  /* 0x0000000c130b7210 */ /* 0x000fc80007fbe0ff */
[----:B------:R-:W-:Y:S02]  /*0540*/  LEA.HI.X.SX32 R4, R12, R9, 0x1, P5 ;  /* 0x000000090c047211 */ /* 0x000fe400028f0eff */
[----:B------:R-:W-:Y:S02]  /*0550*/  CS2R R12, SRZ ;  /* 0x00000000000c7805 */ /* 0x000fe4000001ff00 */
        /* <DEDUP_REMOVED lines=11> */
[----:B------:R-:W-:Y:S01]  /*0610*/  IMAD R5, R5, R8, R6 ;  /* 0x0000000805057224 */ /* 0x000fe200078e0206 */
[----:B------:R-:W-:Y:S01]  /*0620*/  HFMA2.MMA R8, -RZ, RZ, 0, 0 ;  /* 0x00000000ff087435 */ /* 0x000fe200000001ff */
[----:B------:R-:W-:-:S09]  /*0630*/  IMAD.MOV.U32 R6, RZ, RZ, RZ ;  /* 0x000000ffff067224 */ /* 0x000fd200078e00ff */
[----:B0-----:R-:W-:Y:S05]  /*0640*/  @P1 BRA `(.L_x_2308) ;  /* 0x0000001c00301947 */ /* 0x001fea0003800000 */
[----:B------:R-:W0:Y:S01]  /*0650*/  LDC.64 R24, c[0x0][0x298] ;  /* 0x0000a600ff187b82 */ /* 0x000e220000000a00 */
[----:B------:R-:W-:Y:S01]  /*0660*/  USHF.R.S32.HI UR7, URZ, 0x1f, UR6 ;  /* 0x0000001f3f077899 */ /* 0x000fe20008011406 */
[----:B------:R-:W-:Y:S01]  /*0670*/  IMAD.MOV.U32 R7, RZ, RZ, R19 ;  /* 0x000000ffff077224 */ /* 0x000fe200078e0013 */
[----:B------:R-:W-:-:S04]  /*0680*/  LOP3.LUT R32, RZ, R4, RZ, 0x33, !PT ;  /* 0x00000004ff207212 */ /* 0x000fc800078e33ff */
        /* <DEDUP_REMOVED lines=19> */
[----:B------:R-:W-:-:S04]  /*07c0*/  @!P0 IMAD R6, R9, UR8, RZ ;  /* 0x0000000809068c24 */ /* 0x000fc8000f8e02ff */
[C---:B------:R-:W-:Y:S02]  /*07d0*/  @!P0 IMAD R11, R19.reuse, UR9, R6 ;  /* 0x00000009130b8c24 */ /* 0x040fe4000f8e0206 */
[----:B------:R-:W-:-:S04]  /*07e0*/  @!P0 IMAD.WIDE.U32 R8, R19, UR8, R24 ;  /* 0x0000000813088c25 */ /* 0x000fc8000f8e0018 */
[----:B------:R-:W-:Y:S01]  /*07f0*/  @!P0 IMAD.IADD R9, R9, 0x1, R11 ;  /* 0x0000000109098824 */ /* 0x000fe200078e020b */
[----:B------:R-:W-:-:S04]  /*0800*/  @!P0 SHF.L.U32 R11, R8, 0x1, RZ ;  /* 0x00000001080b8819 */ /* 0x000fc800000006ff */
[----:B------:R-:W-:Y:S02]  /*0810*/  @!P0 SHF.L.U64.HI R6, R8, 0x1, R9 ;  /* 0x0000000108068819 */ /* 0x000fe40000010209 */
        /* <DEDUP_REMOVED lines=10> */
[C---:B--2---:R-:W-:Y:S02]  /*08c0*/  @!P0 PRMT R12, R8.reuse, 0x7610, R12 ;  /* 0x00007610080c8816 */ /* 0x044fe4000000000c */
[----:B------:R-:W-:Y:S02]  /*08d0*/  @!P0 PRMT R6, R8, 0x7632, R6 ;  /* 0x0000763208068816 */ /* 0x000fe40000000006 */
[----:B------:R-:W-:Y:S01]  /*08e0*/  PRMT R8, RZ, 0x7610, R8 ;  /* 0x00007610ff087816 */ /* 0x000fe20000000008 */
[----:B------:R-:W-:Y:S01]  /*08f0*/  IMAD.U32 R13, R12, 0x10000, RZ ;  /* 0x000100000c0d7824 */ /* 0x000fe200078e00ff */
[----:B------:R-:W-:-:S03]  /*0900*/  SHF.L.U32 R17, R6, 0x10, RZ ;  /* 0x0000001006117819 */ /* 0x000fc600000006ff */
[----:B------:R-:W-:-:S04]  /*0910*/  FADD.FTZ R6, -R18, R13 ;  /* 0x0000000d12067221 */ /* 0x000fc80000010100 */
[----:B-1----:R-:W-:Y:S01]  /*0920*/  FMUL.FTZ R13, R6, R3 ;  /* 0x00000003060d7220 */ /* 0x002fe20000410000 */
[----:B------:R-:W-:-:S03]  /*0930*/  FADD.FTZ R6, -R18, R17 ;  /* 0x0000001112067221 */ /* 0x000fc60000010100 */
[----:B------:R-:W-:Y:S01]  /*0940*/  FFMA.FTZ R9, R13, R20, R14 ;  /* 0x000000140d097223 */ /* 0x000fe2000001000e */
[----:B0-----:R-:W-:Y:S01]  /*0950*/  FMUL.FTZ R10, R6, R3 ;  /* 0x00000003060a7220 */ /* 0x001fe20000410000 */
[----:B------:R-:W-:Y:S02]  /*0960*/  PRMT R6, RZ, 0x7610, R6 ;  /* 0x00007610ff067816 */ /* 0x000fe40000000006 */
[----:B------:R-:W-:Y:S01]  /*0970*/  FMUL.FTZ R12, R9, -1.4426950216293334961 ;  /* 0xbfb8aa3b090c7820 */ /* 0x000fe20000410000 */
[----:B------:R-:W-:-:S04]  /*0980*/  FFMA.FTZ R11, R10, R21, R15 ;  /* 0x000000150a0b7223 */ /* 0x000fc8000001000f */
[----:B------:R-:W-:Y:S01]  /*0990*/  FMUL.FTZ R19, R11, -1.4426950216293334961 ;  /* 0xbfb8aa3b0b137820 */ /* 0x000fe20000410000 */
[----:B------:R-:W0:Y:S01]  /*09a0*/  MUFU.EX2 R12, R12 ;  /* 0x0000000c000c7308 */ /* 0x000e220000000800 */
[C---:B---3--:R-:W-:Y:S02]  /*09b0*/  @!P0 PRMT R8, R28.reuse, 0x7610, R8 ;  /* 0x000076101c088816 */ /* 0x048fe40000000008 */
[----:B------:R-:W-:-:S05]  /*09c0*/  @!P0 PRMT R6, R28, 0x7632, R6 ;  /* 0x000076321c068816 */ /* 0x000fca0000000006 */
[----:B------:R-:W1:Y:S01]  /*09d0*/  MUFU.EX2 R19, R19 ;  /* 0x0000001300137308 */ /* 0x000e620000000800 */
[----:B------:R-:W-:Y:S01]  /*09e0*/  IMAD.U32 R8, R8, 0x10000, RZ ;  /* 0x0001000008087824 */ /* 0x000fe200078e00ff */
[----:B------:R-:W-:Y:S01]  /*09f0*/  SHF.L.U32 R6, R6, 0x10, RZ ;  /* 0x0000001006067819 */ /* 0x000fe200000006ff */
[----:B0-----:R-:W-:-:S05]  /*0a00*/  FADD.FTZ R16, R12, 1 ;  /* 0x3f8000000c107421 */ /* 0x001fca0000010000 */
        /* <DEDUP_REMOVED lines=15> */
[----:B------:R-:W-:-:S03]  /*0b00*/  FFMA.FTZ R13, R13, R9, RZ ;  /* 0x000000090d0d7223 */ /* 0x000fc600000100ff */
[C---:B------:R-:W-:Y:S01]  /*0b10*/  FFMA.FTZ R12, R10.reuse, R11, R17 ;  /* 0x0000000b0a0c7223 */ /* 0x040fe20000010011 */
[----:B------:R-:W-:Y:S01]  /*0b20*/  FADD.FTZ R8, R11, R8 ;  /* 0x000000080b087221 */ /* 0x000fe20000010000 */
[----:B------:R-:W-:Y:S01]  /*0b30*/  FFMA.FTZ R10, R10, R6, RZ ;  /* 0x000000060a0a7223 */ /* 0x000fe200000100ff */
[----:B------:R-:W-:Y:S01]  /*0b40*/  FADD.FTZ R11, RZ, R9 ;  /* 0x00000009ff0b7221 */ /* 0x000fe20000010000 */
[----:B------:R-:W-:-:S07]  /*0b50*/  FADD.FTZ R6, RZ, R6 ;  /* 0x00000006ff067221 */ /* 0x000fce0000010000 */
.L_x_2310:
[----:B------:R-:W-:Y:S05]  /*0b60*/  @!P2 BRA `(.L_x_2308) ;  /* 0x0000001400e8a947 */ /* 0x000fea0003800000 */
[----:B------:R-:W-:-:S04]  /*0b70*/  IADD3 R7, R7, 0x1, RZ ;  /* 0x0000000107077810 */ /* 0x000fc80007ffe0ff */
[----:B------:R-:W-:-:S07]  /*0b80*/  SHF.R.S32.HI R9, RZ, 0x1f, R7 ;  /* 0x0000001fff097819 */ /* 0x000fce0000011407 */
.L_x_2311:
[----:B------:R-:W0:Y:S01]  /*0b90*/  @!P0 LDC.64 R28, c[0x0][0x288] ;  /* 0x0000a200ff1c8b82 */ /* 0x000e220000000a00 */
[----:B------:R-:W-:Y:S01]  /*0ba0*/  @!P0 IADD3 R19, P1, R7, -0x1, RZ ;  /* 0xffffffff07138810 */ /* 0x000fe20007f3e0ff */
[----:B------:R-:W-:-:S03]  /*0bb0*/  @!P0 IMAD.MOV.U32 R26, RZ, RZ, R22 ;  /* 0x000000ffff1a8224 */ /* 0x000fc600078e0016 */
[----:B------:R-:W-:-:S03]  /*0bc0*/  @!P0 IADD3.X R27, R9, -0x1, RZ, P1, !PT ;  /* 0xffffffff091b8810 */ /* 0x000fc60000ffe4ff */
[----:B------:R-:W2:Y:S02]  /*0bd0*/  @!P0 LDC.64 R16, c[0x0][0x230] ;  /* 0x00008c00ff108b82 */ /* 0x000ea40000000a00 */
[----:B0-----:R-:W-:Y:S01]  /*0be0*/  @!P0 IMAD R30, R27, R28, RZ ;  /* 0x0000001c1b1e8224 */ /* 0x001fe200078e02ff */
[----:B------:R-:W-:-:S03]  /*0bf0*/  @!P0 MOV R27, R25 ;  /* 0x00000019001b8202 */ /* 0x000fc60000000f00 */
[----:B------:R-:W-:-:S04]  /*0c00*/  @!P0 IMAD.WIDE.U32 R26, R19, R28, R26 ;  /* 0x0000001c131a8225 */ /* 0x000fc800078e001a */
[----:B------:R-:W-:Y:S02]  /*0c10*/  @!P0 IMAD R19, R19, R29, R30 ;  /* 0x0000001d13138224 */ /* 0x000fe400078e021e */
[C---:B------:R-:W-:Y:S01]  /*0c20*/  @!P0 IMAD.SHL.U32 R35, R26.reuse, 0x2, RZ ;  /* 0x000000021a238824 */ /* 0x040fe200078e00ff */
[----:B------:R-:W0:Y:S02]  /*0c30*/  @!P0 LDC.64 R28, c[0x0][0x288] ;  /* 0x0000a200ff1c8b82 */ /* 0x000e240000000a00 */
[----:B------:R-:W-:Y:S02]  /*0c40*/  @!P0 IADD3 R19, R27, R19, RZ ;  /* 0x000000131b138210 */ /* 0x000fe40007ffe0ff */
[----:B--2---:R-:W-:Y:S02]  /*0c50*/  @!P0 IADD3 R32, P1, R35, R16, RZ ;  /* 0x0000001023208210 */ /* 0x004fe40007f3e0ff */
[----:B------:R-:W-:Y:S02]  /*0c60*/  @!P0 SHF.L.U64.HI R34, R26, 0x1, R19 ;  /* 0x000000011a228819 */ /* 0x000fe40000010213 */
[----:B------:R-:W2:Y:S03]  /*0c70*/  @!P0 LDC.64 R26, c[0x0][0x230] ;  /* 0x00008c00ff1a8b82 */ /* 0x000ea60000000a00 */
[----:B------:R-:W-:-:S05]  /*0c80*/  @!P0 IMAD.X R33, R34, 0x1, R17, P1 ;  /* 0x0000000122218824 */ /* 0x000fca00008e0611 */
[----:B------:R3:W4:Y:S01]  /*0c90*/  @!P0 LDG.E R19, desc[UR4][R32.64] ;  /* 0x0000000420138981 */ /* 0x000722000c1e1900 */
[----:B------:R-:W5:Y:S01]  /*0ca0*/  @!P0 LDC.64 R16, c[0x0][0x228] ;  /* 0x00008a00ff108b82 */ /* 0x000f620000000a00 */
[----:B------:R-:W-:Y:S02]  /*0cb0*/  @!P0 IMAD.MOV.U32 R31, RZ, RZ, R25 ;  /* 0x000000ffff1f8224 */ /* 0x000fe400078e0019 */
[----:B0-----:R-:W-:-:S04]  /*0cc0*/  @!P0 IMAD R30, R9, R28, RZ ;  /* 0x0000001c091e8224 */ /* 0x001fc800078e02ff */
[----:B------:R-:W-:Y:S01]  /*0cd0*/  @!P0 IMAD R29, R7, R29, R30 ;  /* 0x0000001d071d8224 */ /* 0x000fe200078e021e */
[----:B------:R-:W-:-:S05]  /*0ce0*/  @!P0 MOV R30, R22 ;  /* 0x00000016001e8202 */ /* 0x000fca0000000f00 */
[----:B------:R-:W-:-:S05]  /*0cf0*/  @!P0 IMAD.WIDE.U32 R30, R7, R28, R30 ;  /* 0x0000001c071e8225 */ /* 0x000fca00078e001e */
[----:B------:R-:W-:Y:S01]  /*0d00*/  @!P0 IADD3 R29, R31, R29, RZ ;  /* 0x0000001d1f1d8210 */ /* 0x000fe20007ffe0ff */
[C---:B------:R-:W-:Y:S01]  /*0d10*/  @!P0 IMAD.SHL.U32 R31, R30.reuse, 0x2, RZ ;  /* 0x000000021e1f8824 */ /* 0x040fe200078e00ff */
[----:B-----5:R-:W-:Y:S02]  /*0d20*/  @!P0 IADD3 R16, P1, R35, R16, RZ ;  /* 0x0000001023108210 */ /* 0x020fe40007f3e0ff */
[----:B---3--:R-:W-:Y:S02]  /*0d30*/  @!P0 SHF.L.U64.HI R32, R30, 0x1, R29 ;  /* 0x000000011e208819 */ /* 0x008fe4000001021d */
[----:B------:R-:W-:Y:S01]  /*0d40*/  @!P0 IADD3.X R17, R34, R17, RZ, P1, !PT ;  /* 0x0000001122118210 */ /* 0x000fe20000ffe4ff */
[----:B------:R-:W0:Y:S01]  /*0d50*/  @!P0 LDC.64 R28, c[0x0][0x228] ;  /* 0x00008a00ff1c8b82 */ /* 0x000e220000000a00 */
[----:B--2---:R-:W-:-:S03]  /*0d60*/  @!P0 IADD3 R26, P1, R31, R26, RZ ;  /* 0x0000001a1f1a8210 */ /* 0x004fc60007f3e0ff */
[----:B------:R-:W2:Y:S02]  /*0d70*/  @!P0 LDG.E R30, desc[UR4][R16.64] ;  /* 0x00000004101e8981 */ /* 0x000ea4000c1e1900 */
[----:B------:R-:W-:-:S05]  /*0d80*/  @!P0 IMAD.X R27, R32, 0x1, R27, P1 ;  /* 0x00000001201b8824 */ /* 0x000fca00008e061b */
[----:B------:R-:W3:Y:S01]  /*0d90*/  @!P0 LDG.E R26, desc[UR4][R26.64] ;  /* 0x000000041a1a8981 */ /* 0x000ee2000c1e1900 */
[----:B0-----:R-:W-:-:S04]  /*0da0*/  @!P0 IADD3 R28, P1, R31, R28, RZ ;  /* 0x0000001c1f1c8210 */ /* 0x001fc80007f3e0ff */
[----:B------:R-:W-:-:S05]  /*0db0*/  @!P0 IADD3.X R29, R32, R29, RZ, P1, !PT ;  /* 0x0000001d201d8210 */ /* 0x000fca0000ffe4ff */
[----:B------:R0:W5:Y:S01]  /*0dc0*/  @!P0 LDG.E R28, desc[UR4][R28.64] ;  /* 0x000000041c1c8981 */ /* 0x000162000c1e1900 */
[----:B------:R-:W-:Y:S02]  /*0dd0*/  PRMT R31, RZ, 0x7610, R31 ;  /* 0x00007610ff1f7816 */ /* 0x000fe4000000001f */
[----:B0-----:R-:W-:Y:S02]  /*0de0*/  PRMT R29, RZ, 0x7610, R29 ;  /* 0x00007610ff1d7816 */ /* 0x001fe4000000001d */
[----:B------:R-:W-:Y:S02]  /*0df0*/  PRMT R35, RZ, 0x7610, R35 ;  /* 0x00007610ff237816 */ /* 0x000fe40000000023 */
[----:B----4-:R-:W-:Y:S02]  /*0e00*/  @!P0 PRMT R31, R19, 0x7610, R31 ;  /* 0x00007610131f8816 */ /* 0x010fe4000000001f */
[----:B------:R-:W-:-:S03]  /*0e10*/  PRMT R19, RZ, 0x7610, R19 ;  /* 0x00007610ff137816 */ /* 0x000fc60000000013 */
[----:B------:R-:W-:Y:S01]  /*0e20*/  IMAD.U32 R31, R31, 0x10000, RZ ;  /* 0x000100001f1f7824 */ /* 0x000fe200078e00ff */
[----:B------:R-:W-:-:S03]  /*0e30*/  @!P0 PRMT R19, R19, 0x7632, R19 ;  /* 0x0000763213138816 */ /* 0x000fc60000000013 */
[----:B------:R-:W-:Y:S01]  /*0e40*/  FADD.FTZ R16, -R18, R31 ;  /* 0x0000001f12107221 */ /* 0x000fe20000010100 */
[----:B------:R-:W-:-:S03]  /*0e50*/  SHF.L.U32 R27, R19, 0x10, RZ ;  /* 0x00000010131b7819 */ /* 0x000fc600000006ff */
[-C--:B-1----:R-:W-:Y:S02]  /*0e60*/  FMUL.FTZ R17, R16, R3.reuse ;  /* 0x0000000310117220 */ /* 0x082fe40000410000 */
[----:B------:R-:W-:Y:S02]  /*0e70*/  FADD.FTZ R16, -R18, R27 ;  /* 0x0000001b12107221 */ /* 0x000fe40000010100 */
[----:B------:R-:W-:Y:S02]  /*0e80*/  FFMA.FTZ R19, R17, R20, R14 ;  /* 0x0000001411137223 */ /* 0x000fe4000001000e */
[----:B------:R-:W-:Y:S02]  /*0e90*/  FMUL.FTZ R16, R16, R3 ;  /* 0x0000000310107220 */ /* 0x000fe40000410000 */
[----:B------:R-:W-:Y:S02]  /*0ea0*/  FMUL.FTZ R32, R19, -1.4426950216293334961 ;  /* 0xbfb8aa3b13207820 */ /* 0x000fe40000410000 */
[----:B------:R-:W-:-:S04]  /*0eb0*/  FFMA.FTZ R27, R16, R21, R15 ;  /* 0x00000015101b7223 */ /* 0x000fc8000001000f */
[----:B------:R-:W0:Y:S01]  /*0ec0*/  MUFU.EX2 R32, R32 ;  /* 0x0000002000207308 */ /* 0x000e220000000800 */
[----:B------:R-:W-:-:S07]  /*0ed0*/  FMUL.FTZ R34, R27, -1.4426950216293334961 ;  /* 0xbfb8aa3b1b227820 */ /* 0x000fce0000410000 */
[----:B------:R-:W1:Y:S01]  /*0ee0*/  MUFU.EX2 R34, R34 ;  /* 0x0000002200227308 */ /* 0x000e620000000800 */
[----:B------:R-:W-:Y:S02]  /*0ef0*/  PRMT R31, RZ, 0x7610, R31 ;  /* 0x00007610ff1f7816 */ /* 0x000fe4000000001f */
[----:B--2---:R-:W-:Y:S01]  /*0f00*/  @!P0 PRMT R29, R30, 0x7632, R29 ;  /* 0x000076321e1d8816 */ /* 0x004fe2000000001d */
[----:B0-----:R-:W-:Y:S01]  /*0f10*/  FADD.FTZ R33, R32, 1 ;  /* 0x3f80000020217421 */ /* 0x001fe20000010000 */
[----:B------:R-:W-:-:S05]  /*0f20*/  @!P0 PRMT R31, R30, 0x7610, R31 ;  /* 0x000076101e1f8816 */ /* 0x000fca000000001f */
[----:B------:R-:W0:Y:S01]  /*0f30*/  MUFU.RCP R33, R33 ;  /* 0x0000002100217308 */ /* 0x000e220000001000 */
[----:B-1----:R-:W-:-:S07]  /*0f40*/  FADD.FTZ R30, R34, 1 ;  /* 0x3f800000221e7421 */ /* 0x002fce0000010000 */
[----:B------:R-:W1:Y:S01]  /*0f50*/  MUFU.RCP R30, R30 ;  /* 0x0000001e001e7308 */ /* 0x000e620000001000 */
[----:B---3--:R-:W-:Y:S02]  /*0f60*/  @!P0 PRMT R35, R26, 0x7610, R35 ;  /* 0x000076101a238816 */ /* 0x008fe40000000023 */
[----:B------:R-:W-:-:S03]  /*0f70*/  PRMT R26, RZ, 0x7610, R26 ;  /* 0x00007610ff1a7816 */ /* 0x000fc6000000001a */
[----:B------:R-:W-:Y:S01]  /*0f80*/  IMAD.U32 R35, R35, 0x10000, RZ ;  /* 0x0001000023237824 */ /* 0x000fe200078e00ff */
[----:B------:R-:W-:Y:S01]  /*0f90*/  @!P0 PRMT R26, R26, 0x7632, R26 ;  /* 0x000076321a1a8816 */ /* 0x000fe2000000001a */
[----:B0-----:R-:W-:Y:S01]  /*0fa0*/  FADD.FTZ R34, -R33, 1 ;  /* 0x3f80000021227421 */ /* 0x001fe20000010100 */
[----:B------:R-:W-:-:S03]  /*0fb0*/  SHF.L.U32 R32, R31, 0x10, RZ ;  /* 0x000000101f207819 */ /* 0x000fc600000006ff */
[----:B------:R-:W-:Y:S01]  /*0fc0*/  FFMA.FTZ R31, R19, R34, 1 ;  /* 0x3f800000131f7423 */ /* 0x000fe20000010022 */
[----:B------:R-:W-:Y:S01]  /*0fd0*/  FADD.FTZ R34, -R18, R35 ;  /* 0x0000002312227221 */ /* 0x000fe20000010100 */
[----:B------:R-:W-:Y:S02]  /*0fe0*/  IMAD.U32 R35, R26, 0x10000, RZ ;  /* 0x000100001a237824 */ /* 0x000fe400078e00ff */
[----:B-1----:R-:W-:Y:S01]  /*0ff0*/  FADD.FTZ R26, -R30, 1 ;  /* 0x3f8000001e1a7421 */ /* 0x002fe20000010100 */
[----:B------:R-:W-:Y:S01]  /*1000*/  FMUL.FTZ R19, R34, R3 ;  /* 0x0000000322137220 */ /* 0x000fe20000410000 */
[----:B------:R-:W-:Y:S01]  /*1010*/  FMUL.FTZ R32, R32, R33 ;  /* 0x0000002120207220 */ /* 0x000fe20000410000 */
[----:B------:R-:W-:Y:S01]  /*1020*/  SHF.L.U32 R33, R29, 0x10, RZ ;  /* 0x000000101d217819 */ /* 0x000fe200000006ff */
[----:B------:R-:W-:Y:S01]  /*1030*/  FFMA.FTZ R36, R27, R26, 1 ;  /* 0x3f8000001b247423 */ /* 0x000fe2000001001a */
[----:B------:R-:W-:Y:S01]  /*1040*/  FADD.FTZ R26, -R18, R35 ;  /* 0x00000023121a7221 */ /* 0x000fe20000010100 */
[----:B------:R-:W-:-:S03]  /*1050*/  FFMA.FTZ R29, R19, R20, R14 ;  /* 0x00000014131d7223 */ /* 0x000fc6000001000e */
[----:B------:R-:W-:Y:S01]  /*1060*/  FMUL.FTZ R26, R26, R3 ;  /* 0x000000031a1a7220 */ /* 0x000fe20000410000 */
[----:B------:R-:W-:-:S03]  /*1070*/  FMUL.FTZ R35, R29, -1.4426950216293334961 ;  /* 0xbfb8aa3b1d237820 */ /* 0x000fc60000410000 */
[----:B------:R-:W-:-:S03]  /*1080*/  FFMA.FTZ R27, R26, R21, R15 ;  /* 0x000000151a1b7223 */ /* 0x000fc6000001000f */
[----:B------:R-:W0:Y:S01]  /*1090*/  MUFU.EX2 R35, R35 ;  /* 0x0000002300237308 */ /* 0x000e220000000800 */
[----:B------:R-:W-:-:S07]  /*10a0*/  FMUL.FTZ R37, R27, -1.4426950216293334961 ;  /* 0xbfb8aa3b1b257820 */ /* 0x000fce0000410000 */
[----:B------:R-:W1:Y:S01]  /*10b0*/  MUFU.EX2 R37, R37 ;  /* 0x0000002500257308 */ /* 0x000e620000000800 */
[----:B------:R-:W-:Y:S01]  /*10c0*/  FMUL.FTZ R34, R32, R31 ;  /* 0x0000001f20227220 */ /* 0x000fe20000410000 */
[----:B------:R-:W-:Y:S01]  /*10d0*/  FMUL.FTZ R33, R33, R30 ;  /* 0x0000001e21217220 */ /* 0x000fe20000410000 */
[----:B0-----:R-:W-:Y:S02]  /*10e0*/  FADD.FTZ R32, R35, 1 ;  /* 0x3f80000023207421 */ /* 0x001fe40000010000 */
[----:B------:R-:W-:Y:S01]  /*10f0*/  FFMA.FTZ R30, R17, R34, R13 ;  /* 0x00000022111e7223 */ /* 0x000fe2000001000d */
[C---:B------:R-:W-:Y:S01]  /*1100*/  FADD.FTZ R11, R34.reuse, R11 ;  /* 0x0000000b220b7221 */ /* 0x040fe20000010000 */
[----:B------:R-:W-:Y:S02]  /*1110*/  FMUL.FTZ R13, R34, R20 ;  /* 0x00000014220d7220 */ /* 0x000fe40000410000 */
[----:B------:R-:W0:Y:S01]  /*1120*/  MUFU.RCP R32, R32 ;  /* 0x0000002000207308 */ /* 0x000e220000001000 */
[----:B-1----:R-:W-:Y:S01]  /*1130*/  FADD.FTZ R34, R37, 1 ;  /* 0x3f80000025227421 */ /* 0x002fe20000010000 */
[----:B------:R-:W-:Y:S01]  /*1140*/  FFMA.FTZ R17, R17, R13, R12 ;  /* 0x0000000d11117223 */ /* 0x000fe2000001000c */
[----:B------:R-:W-:Y:S01]  /*1150*/  FMUL.FTZ R31, R33, R36 ;  /* 0x00000024211f7220 */ /* 0x000fe20000410000 */
[----:B------:R-:W-:-:S04]  /*1160*/  PRMT R33, RZ, 0x7610, R33 ;  /* 0x00007610ff217816 */ /* 0x000fc80000000021 */
[----:B------:R-:W1:Y:S01]  /*1170*/  MUFU.RCP R12, R34 ;  /* 0x00000022000c7308 */ /* 0x000e620000001000 */
[----:B------:R-:W-:Y:S01]  /*1180*/  FADD.FTZ R8, R13, R8 ;  /* 0x000000080d087221 */ /* 0x000fe20000010000 */
[----:B------:R-:W-:Y:S02]  /*1190*/  PRMT R13, RZ, 0x7610, R13 ;  /* 0x00007610ff0d7816 */ /* 0x000fe4000000000d */
[C---:B-----5:R-:W-:Y:S02]  /*11a0*/  @!P0 PRMT R33, R28.reuse, 0x7610, R33 ;  /* 0x000076101c218816 */ /* 0x060fe40000000021 */
[----:B------:R-:W-:-:S03]  /*11b0*/  @!P0 PRMT R13, R28, 0x7632, R13 ;  /* 0x000076321c0d8816 */ /* 0x000fc6000000000d */
[----:B------:R-:W-:Y:S02]  /*11c0*/  IMAD.U32 R33, R33, 0x10000, RZ ;  /* 0x0001000021217824 */ /* 0x000fe400078e00ff */
[----:B0-----:R-:W-:Y:S01]  /*11d0*/  FADD.FTZ R28, -R32, 1 ;  /* 0x3f800000201c7421 */ /* 0x001fe20000010100 */
[----:B------:R-:W-:Y:S01]  /*11e0*/  IADD3 R35, R7, 0x1, RZ ;  /* 0x0000000107237810 */ /* 0x000fe20007ffe0ff */
[----:B------:R-:W-:Y:S02]  /*11f0*/  IMAD.U32 R13, R13, 0x10000, RZ ;  /* 0x000100000d0d7824 */ /* 0x000fe400078e00ff */
[----:B------:R-:W-:Y:S01]  /*1200*/  FMUL.FTZ R33, R33, R32 ;  /* 0x0000002021217220 */ /* 0x000fe20000410000 */
[----:B------:R-:W-:Y:S01]  /*1210*/  FFMA.FTZ R28, R29, R28, 1 ;  /* 0x3f8000001d1c7423 */ /* 0x000fe2000001001c */
[----:B------:R-:W-:Y:S01]  /*1220*/  FADD.FTZ R6, R31, R6 ;  /* 0x000000061f067221 */ /* 0x000fe20000010000 */
[----:B------:R-:W-:Y:S01]  /*1230*/  FFMA.FTZ R29, R16, R31, R10 ;  /* 0x0000001f101d7223 */ /* 0x000fe2000001000a */
[----:B-1----:R-:W-:Y:S01]  /*1240*/  FADD.FTZ R32, -R12, 1 ;  /* 0x3f8000000c207421 */ /* 0x002fe20000010100 */
        /* <DEDUP_REMOVED lines=9> */
[----:B------:R-:W-:-:S02]  /*12e0*/  IADD3 R7, P2, R7, 0x2, RZ ;  /* 0x0000000207077810 */ /* 0x000fc40007f5e0ff */
[----:B------:R-:W-:Y:S01]  /*12f0*/  FFMA.FTZ R12, R19, R8, R17 ;  /* 0x00000008130c7223 */ /* 0x000fe20000010011 */
[----:B------:R-:W-:Y:S01]  /*1300*/  FMUL.FTZ R17, R32, R21 ;  /* 0x0000001520117220 */ /* 0x000fe20000410000 */
[----:B------:R-:W-:Y:S01]  /*1310*/  FADD.FTZ R8, R31, R8 ;  /* 0x000000081f087221 */ /* 0x000fe20000010000 */
[----:B------:R-:W-:Y:S01]  /*1320*/  FADD.FTZ R11, R11, R28 ;  /* 0x0000001c0b0b7221 */ /* 0x000fe20000010000 */
[----:B------:R-:W-:Y:S01]  /*1330*/  FFMA.FTZ R13, R19, R28, R30 ;  /* 0x0000001c130d7223 */ /* 0x000fe2000001001e */
[----:B------:R-:W-:Y:S01]  /*1340*/  FADD.FTZ R6, R6, R32 ;  /* 0x0000002006067221 */ /* 0x000fe20000010000 */
[C---:B------:R-:W-:Y:S01]  /*1350*/  FFMA.FTZ R10, R26.reuse, R32, R29 ;  /* 0x000000201a0a7223 */ /* 0x040fe2000001001d */
[----:B------:R-:W-:Y:S01]  /*1360*/  FFMA.FTZ R12, R26, R17, R12 ;  /* 0x000000111a0c7223 */ /* 0x000fe2000001000c */
[----:B------:R-:W-:Y:S01]  /*1370*/  FADD.FTZ R8, R17, R8 ;  /* 0x0000000811087221 */ /* 0x000fe20000010000 */
[----:B------:R-:W-:Y:S01]  /*1380*/  IADD3.X R9, RZ, R9, RZ, P2, !PT ;  /* 0x00000009ff097210 */ /* 0x000fe200017fe4ff */
[----:B------:R-:W-:Y:S06]  /*1390*/  @!P1 BRA `(.L_x_2311) ;  /* 0xfffffff400fc9947 */ /* 0x000fec000383ffff */
[----:B------:R-:W-:Y:S05]  /*13a0*/  BRA `(.L_x_2308) ;  /* 0x0000000c00d87947 */ /* 0x000fea0003800000 */
.L_x_2309:
[----:B------:R-:W-:Y:S01]  /*13b0*/  LOP3.LUT P1, R14, R6, 0x3, RZ, 0xc0, !PT ;  /* 0x00000003060e7812 */ /* 0x000fe2000782c0ff */
[----:B------:R-:W-:Y:S01]  /*13c0*/  HFMA2.MMA R8, -RZ, RZ, 0, 0 ;  /* 0x00000000ff087435 */ /* 0x000fe200000001ff */
[----:B------:R-:W-:Y:S01]  /*13d0*/  IMAD.IADD R32, R11, 0x1, -R32 ;  /* 0x000000010b207824 */ /* 0x000fe200078e0a20 */
[----:B------:R-:W-:Y:S02]  /*13e0*/  CS2R R12, SRZ ;  /* 0x00000000000c7805 */ /* 0x000fe4000001ff00 */
[----:B------:R-:W-:Y:S01]  /*13f0*/  CS2R R10, SRZ ;  /* 0x00000000000a7805 */ /* 0x000fe2000001ff00 */
[----:B------:R-:W-:-:S07]  /*1400*/  IMAD.MOV.U32 R6, RZ, RZ, RZ ;  /* 0x000000ffff067224 */ /* 0x000fce00078e00ff */
[----:B------:R-:W-:Y:S05]  /*1410*/  @!P1 BRA `(.L_x_2312) ;  /* 0x0000000000cc9947 */ /* 0x000fea0003800000 */
[----:B------:R-:W-:Y:S01]  /*1420*/  MOV R7, R14 ;  /* 0x0000000e00077202 */ /* 0x000fe20000000f00 */
[----:B------:R-:W-:-:S07]  /*1430*/  IMAD.MOV.U32 R8, RZ, RZ, RZ ;  /* 0x000000ffff087224 */ /* 0x000fce00078e00ff */
.L_x_2313:
        /* <DEDUP_REMOVED lines=20> */
[----:B------:R-:W-:Y:S02]  /*1580*/  IADD3 R7, R7, -0x1, RZ ;  /* 0xffffffff07077810 */ /* 0x000fe40007ffe0ff */
[----:B------:R-:W-:Y:S02]  /*1590*/  IADD3 R19, P2, R19, 0x1, RZ ;  /* 0x0000000113137810 */ /* 0x000fe40007f5e0ff */
[----:B------:R-:W-:-:S03]  /*15a0*/  ISETP.NE.AND P1, PT, R7, RZ, PT ;  /* 0x000000ff0700720c */ /* 0x000fc60003f25270 */
[----:B------:R-:W-:Y:S01]  /*15b0*/  IMAD.X R9, RZ, RZ, R9, P2 ;  /* 0x000000ffff097224 */ /* 0x000fe200010e0609 */
        /* <DEDUP_REMOVED lines=13> */
[----:B------:R-:W-:Y:S01]  /*1690*/  FFMA.FTZ R13, R30, R27, R13 ;  /* 0x0000001b1e0d7223 */ /* 0x000fe2000001000d */
[----:B------:R-:W-:Y:S01]  /*16a0*/  FADD.FTZ R8, R31, R8 ;  /* 0x000000081f087221 */ /* 0x000fe20000010000 */
[----:B------:R-:W-:Y:S01]  /*16b0*/  FFMA.FTZ R27, R27, R31, R12 ;  /* 0x0000001f1b1b7223 */ /* 0x000fe2000001000c */
[----:B------:R-:W-:Y:S01]  /*16c0*/  FMUL.FTZ R14, R14, R3 ;  /* 0x000000030e0e7220 */ /* 0x000fe20000410000 */
[C---:B------:R-:W-:Y:S01]  /*16d0*/  FMUL.FTZ R15, R29.reuse, R21 ;  /* 0x000000151d0f7220 */ /* 0x040fe20000410000 */
[----:B------:R-:W-:Y:S01]  /*16e0*/  FADD.FTZ R11, R30, R11 ;  /* 0x0000000b1e0b7221 */ /* 0x000fe20000010000 */
[C---:B------:R-:W-:Y:S01]  /*16f0*/  FADD.FTZ R6, R29.reuse, R6 ;  /* 0x000000061d067221 */ /* 0x040fe20000010000 */
[----:B------:R-:W-:Y:S01]  /*1700*/  FFMA.FTZ R10, R29, R14, R10 ;  /* 0x0000000e1d0a7223 */ /* 0x000fe2000001000a */
[----:B------:R-:W-:Y:S01]  /*1710*/  FADD.FTZ R8, R15, R8 ;  /* 0x000000080f087221 */ /* 0x000fe20000010000 */
[----:B------:R-:W-:Y:S01]  /*1720*/  FFMA.FTZ R12, R14, R15, R27 ;  /* 0x0000000f0e0c7223 */ /* 0x000fe2000001001b */
[----:B------:R-:W-:Y:S06]  /*1730*/  @P1 BRA `(.L_x_2313) ;  /* 0xfffffffc00401947 */ /* 0x000fec000383ffff */
[----:B------:R-:W-:-:S07]  /*1740*/  MOV R7, R19 ;  /* 0x0000001300077202 */ /* 0x000fce0000000f00 */
.L_x_2312:
[----:B------:R-:W-:-:S13]  /*1750*/  ISETP.GE.U32.AND P0, PT, R32, 0x3, PT ;  /* 0x000000032000780c */ /* 0x000fda0003f06070 */
[----:B------:R-:W-:Y:S05]  /*1760*/  @!P0 BRA `(.L_x_2308) ;  /* 0x0000000800e88947 */ /* 0x000fea0003800000 */
[----:B------:R-:W-:Y:S01]  /*1770*/  ULDC.64 UR6, c[0x0][0x288] ;  /* 0x0000a20000067ab9 */ /* 0x000fe20000000a00 */
[----:B------:R-:W-:Y:S02]  /*1780*/  SHF.R.S32.HI R9, RZ, 0x1f, R7 ;  /* 0x0000001fff097819 */ /* 0x000fe40000011407 */
[----:B------:R-:W-:-:S04]  /*1790*/  ISETP.GE.U32.AND P0, PT, R16, UR6, PT ;  /* 0x0000000610007c0c */ /* 0x000fc8000bf06070 */
[----:B------:R-:W-:-:S13]  /*17a0*/  ISETP.GE.AND.EX P0, PT, R17, UR7, PT, P0 ;  /* 0x0000000711007c0c */ /* 0x000fda000bf06300 */
.L_x_2314:
        /* <DEDUP_REMOVED lines=13> */
[----:B------:R-:W-:Y:S01]  /*1880*/  @!P0 IMAD.MOV.U32 R32, RZ, RZ, R22 ;  /* 0x000000ffff208224 */ /* 0x000fe200078e0016 */
[----:B------:R-:W2:Y:S02]  /*1890*/  @!P0 LDC.64 R26, c[0x0][0x230] ;  /* 0x00008c00ff1a8b82 */ /* 0x000ea40000000a00 */
[----:B------:R-:W-:Y:S02]  /*18a0*/  @!P0 IADD3 R29, R29, R33, RZ ;  /* 0x000000211d1d8210 */ /* 0x000fe40007ffe0ff */
[----:B------:R-:W-:-:S03]  /*18b0*/  @!P0 MOV R33, R25 ;  /* 0x0000001900218202 */ /* 0x000fc60000000f00 */
[----:B------:R-:W-:Y:S01]  /*18c0*/  @!P0 IMAD.WIDE.U32 R30, R19, R30, R32 ;  /* 0x0000001e131e8225 */ /* 0x000fe200078e0020 */
[----:B------:R-:W-:-:S03]  /*18d0*/  @!P0 SHF.L.U64.HI R32, R28, 0x1, R29 ;  /* 0x000000011c208819 */ /* 0x000fc6000001021d */
[----:B------:R-:W-:Y:S01]  /*18e0*/  @!P0 IMAD.SHL.U32 R33, R28, 0x2, RZ ;  /* 0x000000021c218824 */ /* 0x000fe200078e00ff */
[----:B------:R-:W-:Y:S01]  /*18f0*/  @!P0 IADD3 R19, R31, R35, RZ ;  /* 0x000000231f138210 */ /* 0x000fe20007ffe0ff */
[----:B------:R-:W4:Y:S01]  /*1900*/  @!P0 LDC.64 R28, c[0x0][0x288] ;  /* 0x0000a200ff1c8b82 */ /* 0x000f220000000a00 */
[C---:B------:R-:W-:Y:S02]  /*1910*/  @!P0 IMAD.SHL.U32 R39, R30.reuse, 0x2, RZ ;  /* 0x000000021e278824 */ /* 0x040fe400078e00ff */
[C---:B---3--:R-:W-:Y:S02]  /*1920*/  @!P0 IADD3 R16, P2, R33.reuse, R16, RZ ;  /* 0x0000001021108210 */ /* 0x048fe40007f5e0ff */
[----:B0-----:R-:W-:Y:S02]  /*1930*/  @!P0 IADD3 R14, P1, R33, R14, RZ ;  /* 0x0000000e210e8210 */ /* 0x001fe40007f3e0ff */
[----:B------:R-:W-:Y:S01]  /*1940*/  @!P0 SHF.L.U64.HI R36, R30, 0x1, R19 ;  /* 0x000000011e248819 */ /* 0x000fe20000010213 */
[C---:B------:R-:W-:Y:S01]  /*1950*/  @!P0 IMAD.X R17, R32.reuse, 0x1, R17, P2 ;  /* 0x0000000120118824 */ /* 0x040fe200010e0611 */
[----:B------:R-:W-:Y:S01]  /*1960*/  @!P0 IADD3 R33, P2, R7, 0x2, RZ ;  /* 0x0000000207218810 */ /* 0x000fe20007f5e0ff */
[----:B------:R-:W0:Y:S01]  /*1970*/  @!P0 LDC.64 R30, c[0x0][0x228] ;  /* 0x00008a00ff1e8b82 */ /* 0x000e220000000a00 */
[----:B------:R-:W-:-:S02]  /*1980*/  @!P0 IADD3.X R15, R32, R15, RZ, P1, !PT ;  /* 0x0000000f200f8210 */ /* 0x000fc40000ffe4ff */
[----:B--2---:R-:W-:Y:S01]  /*1990*/  @!P0 IADD3 R34, P1, R39, R26, RZ ;  /* 0x0000001a27228210 */ /* 0x004fe20007f3e0ff */
[----:B------:R-:W2:Y:S01]  /*19a0*/  @!P0 LDG.E R37, desc[UR4][R16.64] ;  /* 0x0000000410258981 */ /* 0x000ea2000c1e1900 */
[----:B------:R-:W-:Y:S02]  /*19b0*/  @!P0 IADD3.X R41, RZ, R9, RZ, P2, !PT ;  /* 0x00000009ff298210 */ /* 0x000fe400017fe4ff */
[----:B------:R-:W-:Y:S01]  /*19c0*/  @!P0 MOV R26, R22 ;  /* 0x00000016001a8202 */ /* 0x000fe20000000f00 */
[----:B------:R-:W-:Y:S01]  /*19d0*/  @!P0 IMAD.X R35, R36, 0x1, R27, P1 ;  /* 0x0000000124238824 */ /* 0x000fe200008e061b */
[----:B------:R3:W5:Y:S01]  /*19e0*/  @!P0 LDG.E R19, desc[UR4][R14.64] ;  /* 0x000000040e138981 */ /* 0x000762000c1e1900 */
[----:B------:R-:W-:-:S03]  /*19f0*/  @!P0 IMAD.MOV.U32 R27, RZ, RZ, R25 ;  /* 0x000000ffff1b8224 */ /* 0x000fc600078e0019 */
[----:B------:R1:W2:Y:S01]  /*1a00*/  @!P0 LDG.E R34, desc[UR4][R34.64] ;  /* 0x0000000422228981 */ /* 0x0002a2000c1e1900 */
[-C--:B----4-:R-:W-:Y:S02]  /*1a10*/  @!P0 IMAD R32, R41, R28.reuse, RZ ;  /* 0x0000001c29208224 */ /* 0x090fe400078e02ff */
[C---:B------:R-:W-:Y:S01]  /*1a20*/  @!P0 IMAD.WIDE.U32 R26, R33.reuse, R28, R26 ;  /* 0x0000001c211a8225 */ /* 0x040fe200078e001a */
[----:B---3--:R-:W3:Y:S03]  /*1a30*/  @!P0 LDC.64 R14, c[0x0][0x288] ;  /* 0x0000a200ff0e8b82 */ /* 0x008ee60000000a00 */
[----:B------:R-:W-:-:S05]  /*1a40*/  @!P0 IMAD R41, R33, R29, R32 ;  /* 0x0000001d21298224 */ /* 0x000fca00078e0220 */
[----:B------:R-:W4:Y:S08]  /*1a50*/  @!P0 LDC.64 R32, c[0x0][0x228] ;  /* 0x00008a00ff208b82 */ /* 0x000f300000000a00 */
[----:B------:R-:W4:Y:S01]  /*1a60*/  @!P0 LDC.64 R28, c[0x0][0x230] ;  /* 0x00008c00ff1c8b82 */ /* 0x000f220000000a00 */
[----:B------:R-:W-:Y:S01]  /*1a70*/  @!P0 IMAD.IADD R17, R27, 0x1, R41 ;  /* 0x000000011b118824 */ /* 0x000fe200078e0229 */
[----:B-1----:R-:W-:-:S02]  /*1a80*/  @!P0 IADD3 R35, P3, R7, 0x3, RZ ;  /* 0x0000000307238810 */ /* 0x002fc40007f7e0ff */
[----:B0-----:R-:W-:Y:S02]  /*1a90*/  @!P0 IADD3 R30, P1, R39, R30, RZ ;  /* 0x0000001e271e8210 */ /* 0x001fe40007f3e0ff */
[C---:B------:R-:W-:Y:S01]  /*1aa0*/  @!P0 SHF.L.U64.HI R16, R26.reuse, 0x1, R17 ;  /* 0x000000011a108819 */ /* 0x040fe20000010211 */
[----:B------:R-:W-:Y:S01]  /*1ab0*/  @!P0 IMAD.X R17, RZ, RZ, R9, P3 ;  /* 0x000000ffff118224 */ /* 0x000fe200018e0609 */
[----:B------:R-:W-:Y:S02]  /*1ac0*/  @!P0 SHF.L.U32 R27, R26, 0x1, RZ ;  /* 0x000000011a1b8819 */ /* 0x000fe400000006ff */
[----:B------:R-:W-:Y:S01]  /*1ad0*/  @!P0 IADD3.X R31, R36, R31, RZ, P1, !PT ;  /* 0x0000001f241f8210 */ /* 0x000fe20000ffe4ff */
[----:B---3--:R-:W-:Y:S01]  /*1ae0*/  @!P0 IMAD R26, R17, R14, RZ ;  /* 0x0000000e111a8224 */ /* 0x008fe200078e02ff */
[----:B----4-:R-:W-:-:S03]  /*1af0*/  @!P0 IADD3 R32, P2, R27, R32, RZ ;  /* 0x000000201b208210 */ /* 0x010fc60007f5e0ff */
[----:B------:R-:W-:Y:S01]  /*1b00*/  @!P0 IMAD R39, R35, R15, R26 ;  /* 0x0000000f23278224 */ /* 0x000fe200078e021a */
[----:B------:R0:W3:Y:S01]  /*1b10*/  @!P0 LDG.E R30, desc[UR4][R30.64] ;  /* 0x000000041e1e8981 */ /* 0x0000e2000c1e1900 */
[----:B------:R-:W-:Y:S02]  /*1b20*/  @!P0 MOV R26, R22 ;  /* 0x00000016001a8202 */ /* 0x000fe40000000f00 */
[----:B------:R-:W-:Y:S01]  /*1b30*/  @!P0 IADD3 R28, P1, R27, R28, RZ ;  /* 0x0000001c1b1c8210 */ /* 0x000fe20007f3e0ff */
[----:B------:R-:W-:-:S03]  /*1b40*/  @!P0 IMAD.X R33, R16, 0x1, R33, P2 ;  /* 0x0000000110218824 */ /* 0x000fc600010e0621 */
[----:B------:R-:W-:Y:S01]  /*1b50*/  @!P0 IADD3.X R29, R16, R29, RZ, P1, !PT ;  /* 0x0000001d101d8210 */ /* 0x000fe20000ffe4ff */
[----:B------:R-:W-:Y:S01]  /*1b60*/  @!P0 IMAD.MOV.U32 R27, RZ, RZ, R25 ;  /* 0x000000ffff1b8224 */ /* 0x000fe200078e0019 */
[----:B------:R-:W1:Y:S01]  /*1b70*/  @!P0 LDC.64 R16, c[0x0][0x230] ;  /* 0x00008c00ff108b82 */ /* 0x000e620000000a00 */
[----:B------:R-:W4:Y:S01]  /*1b80*/  @!P0 LDG.E R32, desc[UR4][R32.64] ;  /* 0x0000000420208981 */ /* 0x000f22000c1e1900 */
[----:B------:R-:W-:-:S03]  /*1b90*/  @!P0 IMAD.WIDE.U32 R26, R35, R14, R26 ;  /* 0x0000000e231a8225 */ /* 0x000fc600078e001a */
[----:B------:R-:W4:Y:S03]  /*1ba0*/  @!P0 LDG.E R28, desc[UR4][R28.64] ;  /* 0x000000041c1c8981 */ /* 0x000f26000c1e1900 */
[----:B------:R-:W1:Y:S01]  /*1bb0*/  @!P0 LDC.64 R14, c[0x0][0x228] ;  /* 0x00008a00ff0e8b82 */ /* 0x000e620000000a00 */
[----:B0-----:R-:W-:Y:S01]  /*1bc0*/  @!P0 IADD3 R31, R27, R39, RZ ;  /* 0x000000271b1f8210 */ /* 0x001fe20007ffe0ff */
[----:B------:R-:W-:-:S03]  /*1bd0*/  @!P0 IMAD.SHL.U32 R27, R26, 0x2, RZ ;  /* 0x000000021a1b8824 */ /* 0x000fc600078e00ff */
[----:B------:R-:W-:Y:S02]  /*1be0*/  @!P0 SHF.L.U64.HI R26, R26, 0x1, R31 ;  /* 0x000000011a1a8819 */ /* 0x000fe4000001021f */
[----:B-1----:R-:W-:-:S04]  /*1bf0*/  @!P0 IADD3 R16, P1, R27, R16, RZ ;  /* 0x000000101b108210 */ /* 0x002fc80007f3e0ff */
[----:B------:R-:W-:Y:S02]  /*1c00*/  @!P0 IADD3.X R17, R26, R17, RZ, P1, !PT ;  /* 0x000000111a118210 */ /* 0x000fe40000ffe4ff */
[----:B------:R-:W-:-:S03]  /*1c10*/  @!P0 IADD3 R14, P1, R27, R14, RZ ;  /* 0x0000000e1b0e8210 */ /* 0x000fc60007f3e0ff */
[----:B------:R0:W4:Y:S02]  /*1c20*/  @!P0 LDG.E R16, desc[UR4][R16.64] ;  /* 0x0000000410108981 */ /* 0x000124000c1e1900 */
[----:B------:R-:W-:-:S05]  /*1c30*/  @!P0 IMAD.X R15, R26, 0x1, R15, P1 ;  /* 0x000000011a0f8824 */ /* 0x000fca00008e060f */
[----:B------:R1:W4:Y:S01]  /*1c40*/  @!P0 LDG.E R14, desc[UR4][R14.64] ;  /* 0x000000040e0e8981 */ /* 0x000322000c1e1900 */
[----:B------:R-:W-:Y:S02]  /*1c50*/  PRMT R26, RZ, 0x7610, R26 ;  /* 0x00007610ff1a7816 */ /* 0x000fe4000000001a */
[----:B------:R-:W-:Y:S02]  /*1c60*/  PRMT R27, RZ, 0x7610, R27 ;  /* 0x00007610ff1b7816 */ /* 0x000fe4000000001b */
[----:B0-----:R-:W-:Y:S02]  /*1c70*/  PRMT R17, RZ, 0x7610, R17 ;  /* 0x00007610ff117816 */ /* 0x001fe40000000011 */
[----:B------:R-:W-:-:S04]  /*1c80*/  IADD3 R7, P2, R7, 0x4, RZ ;  /* 0x0000000407077810 */ /* 0x000fc80007f5e0ff */
[----:B------:R-:W-:Y:S02]  /*1c90*/  ISETP.GE.AND P1, PT, R7, R4, PT ;  /* 0x000000040700720c */ /* 0x000fe40003f26270 */
[----:B------:R-:W-:Y:S02]  /*1ca0*/  IADD3.X R9, RZ, R9, RZ, P2, !PT ;  /* 0x00000009ff097210 */ /* 0x000fe400017fe4ff */
[----:B-----5:R-:W-:Y:S02]  /*1cb0*/  @!P0 PRMT R26, R19, 0x7610, R26 ;  /* 0x00007610131a8816 */ /* 0x020fe4000000001a */
[----:B------:R-:W-:Y:S02]  /*1cc0*/  PRMT R19, RZ, 0x7610, R19 ;  /* 0x00007610ff137816 */ /* 0x000fe40000000013 */
[----:B------:R-:W-:Y:S02]  /*1cd0*/  SHF.L.U32 R29, R26, 0x10, RZ ;  /* 0x000000101a1d7819 */ /* 0x000fe400000006ff */
[----:B--2---:R-:W-:-:S02]  /*1ce0*/  @!P0 PRMT R27, R37, 0x7610, R27 ;  /* 0x00007610251b8816 */ /* 0x004fc4000000001b */
[----:B------:R-:W-:Y:S01]  /*1cf0*/  @!P0 PRMT R19, R19, 0x7632, R19 ;  /* 0x0000763213138816 */ /* 0x000fe20000000013 */
[----:B------:R-:W-:Y:S01]  /*1d00*/  FADD.FTZ R36, -R18, R29 ;  /* 0x0000001d12247221 */ /* 0x000fe20000010100 */
[----:B------:R-:W-:Y:S01]  /*1d10*/  @!P0 PRMT R17, R37, 0x7632, R17 ;  /* 0x0000763225118816 */ /* 0x000fe20000000011 */
[----:B------:R-:W-:Y:S01]  /*1d20*/  IMAD.U32 R26, R27, 0x10000, RZ ;  /* 0x000100001b1a7824 */ /* 0x000fe200078e00ff */
[----:B------:R-:W-:Y:S01]  /*1d30*/  SHF.L.U32 R19, R19, 0x10, RZ ;  /* 0x0000001013137819 */ /* 0x000fe200000006ff */
[----:B-1----:R-:W-:Y:S01]  /*1d40*/  FMUL.FTZ R15, R36, R3 ;  /* 0x00000003240f7220 */ /* 0x002fe20000410000 */
[----:B------:R-:W-:Y:S01]  /*1d50*/  PRMT R29, RZ, 0x7610, R29 ;  /* 0x00007610ff1d7816 */ /* 0x000fe2000000001d */
[C---:B------:R-:W-:Y:S01]  /*1d60*/  FADD.FTZ R11, R26.reuse, R11 ;  /* 0x0000000b1a0b7221 */ /* 0x040fe20000010000 */
[C---:B------:R-:W-:Y:S01]  /*1d70*/  FMUL.FTZ R27, R26.reuse, R20 ;  /* 0x000000141a1b7220 */ /* 0x040fe20000410000 */
[----:B------:R-:W-:Y:S01]  /*1d80*/  FFMA.FTZ R13, R26, R15, R13 ;  /* 0x0000000f1a0d7223 */ /* 0x000fe2000001000d */
[----:B------:R-:W-:Y:S01]  /*1d90*/  FADD.FTZ R26, -R18, R19 ;  /* 0x00000013121a7221 */ /* 0x000fe20000010100 */
[----:B------:R-:W-:Y:S01]  /*1da0*/  @!P0 PRMT R29, R34, 0x7610, R29 ;  /* 0x00007610221d8816 */ /* 0x000fe2000000001d */
[----:B------:R-:W-:Y:S01]  /*1db0*/  IMAD.U32 R17, R17, 0x10000, RZ ;  /* 0x0001000011117824 */ /* 0x000fe200078e00ff */
[----:B------:R-:W-:Y:S01]  /*1dc0*/  PRMT R19, RZ, 0x7610, R19 ;  /* 0x00007610ff137816 */ /* 0x000fe20000000013 */
[----:B------:R-:W-:Y:S01]  /*1dd0*/  FADD.FTZ R36, R27, R8 ;  /* 0x000000081b247221 */ /* 0x000fe20000010000 */
[----:B------:R-:W-:Y:S01]  /*1de0*/  FFMA.FTZ R27, R15, R27, R12 ;  /* 0x0000001b0f1b7223 */ /* 0x000fe2000001000c */
[----:B------:R-:W-:Y:S01]  /*1df0*/  SHF.L.U32 R29, R29, 0x10, RZ ;  /* 0x000000101d1d7819 */ /* 0x000fe200000006ff */
[----:B------:R-:W-:Y:S01]  /*1e00*/  FMUL.FTZ R26, R26, R3 ;  /* 0x000000031a1a7220 */ /* 0x000fe20000410000 */
[----:B------:R-:W-:Y:S01]  /*1e10*/  FMUL.FTZ R15, R17, R21 ;  /* 0x00000015110f7220 */ /* 0x000fe20000410000 */
[----:B------:R-:W-:-:S02]  /*1e20*/  PRMT R8, RZ, 0x7610, R8 ;  /* 0x00007610ff087816 */ /* 0x000fc40000000008 */
[C---:B------:R-:W-:Y:S01]  /*1e30*/  FFMA.FTZ R10, R17.reuse, R26, R10 ;  /* 0x0000001a110a7223 */ /* 0x040fe2000001000a */
[----:B------:R-:W-:Y:S01]  /*1e40*/  FFMA.FTZ R27, R26, R15, R27 ;  /* 0x0000000f1a1b7223 */ /* 0x000fe2000001001b */
[----:B------:R-:W-:Y:S01]  /*1e50*/  FADD.FTZ R38, -R18, R29 ;  /* 0x0000001d12267221 */ /* 0x000fe20000010100 */
[----:B------:R-:W-:Y:S01]  /*1e60*/  @!P0 PRMT R8, R34, 0x7632, R8 ;  /* 0x0000763222088816 */ /* 0x000fe20000000008 */
[----:B------:R-:W-:Y:S01]  /*1e70*/  FADD.FTZ R6, R17, R6 ;  /* 0x0000000611067221 */ /* 0x000fe20000010000 */
[----:B------:R-:W-:Y:S01]  /*1e80*/  FADD.FTZ R36, R15, R36 ;  /* 0x000000240f247221 */ /* 0x000fe20000010000 */
[----:B------:R-:W-:Y:S01]  /*1e90*/  FMUL.FTZ R38, R38, R3 ;  /* 0x0000000326267220 */ /* 0x000fe20000410000 */
[----:B---3--:R-:W-:-:S05]  /*1ea0*/  @!P0 PRMT R19, R30, 0x7610, R19 ;  /* 0x000076101e138816 */ /* 0x008fca0000000013 */
[----:B------:R-:W-:Y:S01]  /*1eb0*/  IMAD.U32 R26, R19, 0x10000, RZ ;  /* 0x00010000131a7824 */ /* 0x000fe200078e00ff */
[----:B------:R-:W-:Y:S02]  /*1ec0*/  PRMT R12, RZ, 0x7610, R12 ;  /* 0x00007610ff0c7816 */ /* 0x000fe4000000000c */
[----:B------:R-:W-:Y:S01]  /*1ed0*/  SHF.L.U32 R15, R8, 0x10, RZ ;  /* 0x00000010080f7819 */ /* 0x000fe200000006ff */
[C---:B------:R-:W-:Y:S01]  /*1ee0*/  FMUL.FTZ R17, R26.reuse, R20 ;  /* 0x000000141a117220 */ /* 0x040fe20000410000 */
[----:B------:R-:W-:Y:S01]  /*1ef0*/  FADD.FTZ R11, R11, R26 ;  /* 0x0000001a0b0b7221 */ /* 0x000fe20000010000 */
[----:B------:R-:W-:Y:S01]  /*1f00*/  FFMA.FTZ R13, R26, R38, R13 ;  /* 0x000000261a0d7223 */ /* 0x000fe2000001000d */
[----:B------:R-:W-:Y:S01]  /*1f10*/  @!P0 PRMT R12, R30, 0x7632, R12 ;  /* 0x000076321e0c8816 */ /* 0x000fe2000000000c */
[----:B------:R-:W-:Y:S01]  /*1f20*/  FADD.FTZ R26, R36, R17 ;  /* 0x00000011241a7221 */ /* 0x000fe20000010000 */
[--C-:B------:R-:W-:Y:S01]  /*1f30*/  FFMA.FTZ R17, R38, R17, R27.reuse ;  /* 0x0000001126117223 */ /* 0x100fe2000001001b */
[----:B------:R-:W-:Y:S01]  /*1f40*/  PRMT R27, RZ, 0x7610, R27 ;  /* 0x00007610ff1b7816 */ /* 0x000fe2000000001b */
[----:B------:R-:W-:Y:S01]  /*1f50*/  FADD.FTZ R8, -R18, R15 ;  /* 0x0000000f12087221 */ /* 0x000fe20000010100 */
[----:B------:R-:W-:Y:S01]  /*1f60*/  PRMT R19, RZ, 0x7610, R19 ;  /* 0x00007610ff137816 */ /* 0x000fe20000000013 */
[----:B------:R-:W-:Y:S01]  /*1f70*/  IMAD.U32 R15, R12, 0x10000, RZ ;  /* 0x000100000c0f7824 */ /* 0x000fe200078e00ff */
[----:B------:R-:W-:Y:S01]  /*1f80*/  PRMT R29, RZ, 0x7610, R29 ;  /* 0x00007610ff1d7816 */ /* 0x000fe2000000001d */
[----:B------:R-:W-:Y:S01]  /*1f90*/  FMUL.FTZ R8, R8, R3 ;  /* 0x0000000308087220 */ /* 0x000fe20000410000 */
[----:B----4-:R-:W-:-:S02]  /*1fa0*/  @!P0 PRMT R27, R28, 0x7610, R27 ;  /* 0x000076101c1b8816 */ /* 0x010fc4000000001b */
[----:B------:R-:W-:Y:S01]  /*1fb0*/  @!P0 PRMT R19, R28, 0x7632, R19 ;  /* 0x000076321c138816 */ /* 0x000fe20000000013 */
[----:B------:R-:W-:Y:S01]  /*1fc0*/  FADD.FTZ R6, R6, R15 ;  /* 0x0000000f06067221 */ /* 0x000fe20000010000 */
[C---:B------:R-:W-:Y:S01]  /*1fd0*/  @!P0 PRMT R29, R32.reuse, 0x7610, R29 ;  /* 0x00007610201d8816 */ /* 0x040fe2000000001d */
[----:B------:R-:W-:Y:S01]  /*1fe0*/  FFMA.FTZ R10, R15, R8, R10 ;  /* 0x000000080f0a7223 */ /* 0x000fe2000001000a */
[----:B------:R-:W-:Y:S01]  /*1ff0*/  SHF.L.U32 R27, R27, 0x10, RZ ;  /* 0x000000101b1b7819 */ /* 0x000fe200000006ff */
[----:B------:R-:W-:Y:S01]  /*2000*/  FMUL.FTZ R15, R15, R21 ;  /* 0x000000150f0f7220 */ /* 0x000fe20000410000 */
[----:B------:R-:W-:Y:S02]  /*2010*/  PRMT R12, RZ, 0x7610, R12 ;  /* 0x00007610ff0c7816 */ /* 0x000fe4000000000c */
[----:B------:R-:W-:Y:S01]  /*2020*/  SHF.L.U32 R19, R19, 0x10, RZ ;  /* 0x0000001013137819 */ /* 0x000fe200000006ff */
[----:B------:R-:W-:Y:S01]  /*2030*/  IMAD.U32 R28, R29, 0x10000, RZ ;  /* 0x000100001d1c7824 */ /* 0x000fe200078e00ff */
[----:B------:R-:W-:Y:S01]  /*2040*/  @!P0 PRMT R12, R32, 0x7632, R12 ;  /* 0x00007632200c8816 */ /* 0x000fe2000000000c */
[----:B------:R-:W-:Y:S01]  /*2050*/  FADD.FTZ R30, -R18, R27 ;  /* 0x0000001b121e7221 */ /* 0x000fe20000010100 */
[----:B------:R-:W-:Y:S01]  /*2060*/  FFMA.FTZ R29, R8, R15, R17 ;  /* 0x0000000f081d7223 */ /* 0x000fe20000010011 */
[----:B------:R-:W-:Y:S01]  /*2070*/  PRMT R27, RZ, 0x7610, R27 ;  /* 0x00007610ff1b7816 */ /* 0x000fe2000000001b */
[----:B------:R-:W-:Y:S01]  /*2080*/  FADD.FTZ R8, -R18, R19 ;  /* 0x0000001312087221 */ /* 0x000fe20000010100 */
[----:B------:R-:W-:Y:S01]  /*2090*/  FADD.FTZ R26, R15, R26 ;  /* 0x0000001a0f1a7221 */ /* 0x000fe20000010000 */
[----:B------:R-:W-:-:S02]  /*20a0*/  IMAD.U32 R15, R12, 0x10000, RZ ;  /* 0x000100000c0f7824 */ /* 0x000fc400078e00ff */
[----:B------:R-:W-:Y:S01]  /*20b0*/  FMUL.FTZ R17, R28, R20 ;  /* 0x000000141c117220 */ /* 0x000fe20000410000 */
[-C--:B------:R-:W-:Y:S01]  /*20c0*/  FMUL.FTZ R12, R8, R3.reuse ;  /* 0x00000003080c7220 */ /* 0x080fe20000410000 */
[----:B------:R-:W-:Y:S01]  /*20d0*/  FMUL.FTZ R30, R30, R3 ;  /* 0x000000031e1e7220 */ /* 0x000fe20000410000 */
[----:B------:R-:W-:Y:S02]  /*20e0*/  PRMT R8, RZ, 0x7610, R8 ;  /* 0x00007610ff087816 */ /* 0x000fe40000000008 */
[----:B------:R-:W-:Y:S02]  /*20f0*/  @!P0 PRMT R27, R16, 0x7610, R27 ;  /* 0x00007610101b8816 */ /* 0x000fe4000000001b */
[----:B------:R-:W-:Y:S01]  /*2100*/  PRMT R16, RZ, 0x7610, R16 ;  /* 0x00007610ff107816 */ /* 0x000fe20000000010 */
[----:B------:R-:W-:Y:S01]  /*2110*/  FADD.FTZ R26, R26, R17 ;  /* 0x000000111a1a7221 */ /* 0x000fe20000010000 */
[----:B------:R-:W-:Y:S01]  /*2120*/  PRMT R19, RZ, 0x7610, R19 ;  /* 0x00007610ff137816 */ /* 0x000fe20000000013 */
[----:B------:R-:W-:Y:S01]  /*2130*/  FADD.FTZ R6, R6, R15 ;  /* 0x0000000f06067221 */ /* 0x000fe20000010000 */
[C---:B------:R-:W-:Y:S01]  /*2140*/  FFMA.FTZ R10, R15.reuse, R12, R10 ;  /* 0x0000000c0f0a7223 */ /* 0x040fe2000001000a */
[----:B------:R-:W-:Y:S01]  /*2150*/  FFMA.FTZ R17, R30, R17, R29 ;  /* 0x000000111e117223 */ /* 0x000fe2000001001d */
[----:B------:R-:W-:Y:S01]  /*2160*/  FMUL.FTZ R15, R15, R21 ;  /* 0x000000150f0f7220 */ /* 0x000fe20000410000 */
[----:B------:R-:W-:-:S02]  /*2170*/  SHF.L.U32 R27, R27, 0x10, RZ ;  /* 0x000000101b1b7819 */ /* 0x000fc400000006ff */
[----:B------:R-:W-:Y:S02]  /*2180*/  @!P0 PRMT R8, R16, 0x7632, R8 ;  /* 0x0000763210088816 */ /* 0x000fe40000000008 */
[----:B------:R-:W-:Y:S01]  /*2190*/  @!P0 PRMT R19, R14, 0x7610, R19 ;  /* 0x000076100e138816 */ /* 0x000fe20000000013 */
[----:B------:R-:W-:Y:S01]  /*21a0*/  FADD.FTZ R26, R15, R26 ;  /* 0x0000001a0f1a7221 */ /* 0x000fe20000010000 */
[----:B------:R-:W-:Y:S01]  /*21b0*/  FFMA.FTZ R29, R12, R15, R17 ;  /* 0x0000000f0c1d7223 */ /* 0x000fe20000010011 */
[----:B------:R-:W-:Y:S01]  /*21c0*/  FADD.FTZ R12, -R18, R27 ;  /* 0x0000001b120c7221 */ /* 0x000fe20000010100 */
[----:B------:R-:W-:Y:S01]  /*21d0*/  IMAD.U32 R15, R8, 0x10000, RZ ;  /* 0x00010000080f7824 */ /* 0x000fe200078e00ff */
[----:B------:R-:W-:Y:S02]  /*21e0*/  SHF.L.U32 R8, R19, 0x10, RZ ;  /* 0x0000001013087819 */ /* 0x000fe400000006ff */
[----:B------:R-:W-:Y:S01]  /*21f0*/  @!P0 PRMT R16, R14, 0x7632, R16 ;  /* 0x000076320e108816 */ /* 0x000fe20000000010 */
[----:B------:R-:W-:Y:S01]  /*2200*/  FMUL.FTZ R14, R12, R3 ;  /* 0x000000030c0e7220 */ /* 0x000fe20000410000 */
[----:B------:R-:W-:Y:S01]  /*2210*/  FADD.FTZ R11, R11, R28 ;  /* 0x0000001c0b0b7221 */ /* 0x000fe20000010000 */
[----:B------:R-:W-:Y:S01]  /*2220*/  FFMA.FTZ R13, R28, R30, R13 ;  /* 0x0000001e1c0d7223 */ /* 0x000fe2000001000d */
[----:B------:R-:W-:Y:S01]  /*2230*/  FADD.FTZ R12, -R18, R15 ;  /* 0x0000000f120c7221 */ /* 0x000fe20000010100 */
[----:B------:R-:W-:Y:S01]  /*2240*/  FMUL.FTZ R15, R8, R20 ;  /* 0x00000014080f7220 */ /* 0x000fe20000410000 */
[----:B------:R-:W-:-:S02]  /*2250*/  IMAD.U32 R17, R16, 0x10000, RZ ;  /* 0x0001000010117824 */ /* 0x000fc400078e00ff */
[----:B------:R-:W-:Y:S01]  /*2260*/  FADD.FTZ R11, R11, R8 ;  /* 0x000000080b0b7221 */ /* 0x000fe20000010000 */
[----:B------:R-:W-:Y:S01]  /*2270*/  FFMA.FTZ R13, R8, R14, R13 ;  /* 0x0000000e080d7223 */ /* 0x000fe2000001000d */
[----:B------:R-:W-:Y:S01]  /*2280*/  FMUL.FTZ R12, R12, R3 ;  /* 0x000000030c0c7220 */ /* 0x000fe20000410000 */
[----:B------:R-:W-:Y:S01]  /*2290*/  FADD.FTZ R8, R26, R15 ;  /* 0x0000000f1a087221 */ /* 0x000fe20000010000 */
[C---:B------:R-:W-:Y:S01]  /*22a0*/  FMUL.FTZ R19, R17.reuse, R21 ;  /* 0x0000001511137220 */ /* 0x040fe20000410000 */
[----:B------:R-:W-:Y:S01]  /*22b0*/  FFMA.FTZ R15, R14, R15, R29 ;  /* 0x0000000f0e0f7223 */ /* 0x000fe2000001001d */
[----:B------:R-:W-:Y:S01]  /*22c0*/  FFMA.FTZ R10, R17, R12, R10 ;  /* 0x0000000c110a7223 */ /* 0x000fe2000001000a */
[----:B------:R-:W-:Y:S01]  /*22d0*/  FADD.FTZ R6, R6, R17 ;  /* 0x0000001106067221 */ /* 0x000fe20000010000 */
[----:B------:R-:W-:Y:S01]  /*22e0*/  FADD.FTZ R8, R19, R8 ;  /* 0x0000000813087221 */ /* 0x000fe20000010000 */
[----:B------:R-:W-:Y:S01]  /*22f0*/  FFMA.FTZ R12, R12, R19, R15 ;  /* 0x000000130c0c7223 */ /* 0x000fe2000001000f */
[----:B------:R-:W-:Y:S06]  /*2300*/  @!P1 BRA `(.L_x_2314) ;  /* 0xfffffff400289947 */ /* 0x000fec000383ffff */
.L_x_2308:
        /* <DEDUP_REMOVED lines=76> */
[----:B------:R-:W-:Y:S02]  /*27d0*/  IADD3 R30, R18, R30, R9 ;  /* 0x0000001e121e7210 */ /* 0x000fe40007ffe009 */
[----:B------:R-:W-:Y:S01]  /*27e0*/  FSEL R34, R35, R26, !P2 ;  /* 0x0000001a23227208 */ /* 0x000fe20005000000 */
[----:B------:R-:W-:Y:S01]  /*27f0*/  FADD.FTZ R36, R32, R29 ;  /* 0x0000001d20247221 */ /* 0x000fe20000010000 */
[----:B------:R-:W-:-:S03]  /*2800*/  IADD3 R30, R24, R30, R19 ;  /* 0x0000001e181e7210 */ /* 0x000fc60007ffe013 */
[----:B0-----:R-:W-:Y:S01]  /*2810*/  FADD.FTZ R34, R34, R31 ;  /* 0x0000001f22227221 */ /* 0x001fe20000010000 */
[----:B------:R-:W-:Y:S01]  /*2820*/  ISETP.NE.AND P1, PT, R27, RZ, PT ;  /* 0x000000ff1b00720c */ /* 0x000fe20003f25270 */
[----:B------:R-:W-:-:S03]  /*2830*/  IMAD.IADD R32, R30, 0x1, R27 ;  /* 0x000000011e207824 */ /* 0x000fc600078e021b */
[----:B------:R-:W-:Y:S02]  /*2840*/  FSEL R30, R36, R29, !P1 ;  /* 0x0000001d241e7208 */ /* 0x000fe40004800000 */
[----:B------:R-:W-:Y:S01]  /*2850*/  FSEL R33, R34, R31, !P1 ;  /* 0x0000001f22217208 */ /* 0x000fe20004800000 */
[----:B--2---:R-:W-:Y:S06]  /*2860*/  BRA.DIV UR6, `(.L_x_2316) ;  /* 0x0000000a06f87947 */ /* 0x004fec000b800000 */
[----:B------:R-:W0:Y:S01]  /*2870*/  SHFL.UP PT, R43, R30, 0x1, RZ ;  /* 0x042000001e2b7989 */ /* 0x000e2200000e00ff */
[----:B------:R-:W-:Y:S02]  /*2880*/  P2R R34, PR, RZ, 0x2 ;  /* 0x00000002ff227803 */ /* 0x000fe40000000000 */
[----:B------:R-:W-:Y:S01]  /*2890*/  ISETP.GE.AND P1, PT, R38, 0x1, PT ;  /* 0x000000012600780c */ /* 0x000fe20003f26270 */
[----:B------:R-:W1:Y:S01]  /*28a0*/  SHFL.UP PT, R44, R33, 0x1, RZ ;  /* 0x04200000212c7989 */ /* 0x000e6200000e00ff */
[----:B------:R-:W-:-:S03]  /*28b0*/  ISETP.NE.AND P0, PT, R32, RZ, PT ;  /* 0x000000ff2000720c */ /* 0x000fc60003f05270 */
[----:B------:R-:W2:Y:S01]  /*28c0*/  SHFL.UP PT, R39, R32, 0x1, RZ ;  /* 0x0420000020277989 */ /* 0x000ea200000e00ff */
[----:B0-----:R-:W-:Y:S01]  /*28d0*/  FADD.FTZ R43, R30, R43 ;  /* 0x0000002b1e2b7221 */ /* 0x001fe20000010000 */
[----:B-1----:R-:W-:-:S06]  /*28e0*/  FADD.FTZ R44, R33, R44 ;  /* 0x0000002c212c7221 */ /* 0x002fcc0000010000 */
[----:B------:R-:W-:Y:S02]  /*28f0*/  @P1 FSEL R30, R43, R30, !P0 ;  /* 0x0000001e2b1e1208 */ /* 0x000fe40004000000 */
[----:B--2---:R-:W-:-:S03]  /*2900*/  @P1 IADD3 R32, R32, R39, RZ ;  /* 0x0000002720201210 */ /* 0x004fc60007ffe0ff */
[----:B------:R-:W0:Y:S01]  /*2910*/  SHFL.UP PT, R43, R30, 0x2, RZ ;  /* 0x044000001e2b7989 */ /* 0x000e2200000e00ff */
[----:B------:R-:W-:Y:S02]  /*2920*/  @P1 FSEL R33, R44, R33, !P0 ;  /* 0x000000212c211208 */ /* 0x000fe40004000000 */
[----:B------:R-:W-:Y:S01]  /*2930*/  ISETP.GE.AND P1, PT, R38, 0x2, PT ;  /* 0x000000022600780c */ /* 0x000fe20003f26270 */
[----:B------:R-:W1:Y:S01]  /*2940*/  SHFL.UP PT, R39, R32, 0x2, RZ ;  /* 0x0440000020277989 */ /* 0x000e6200000e00ff */
[----:B------:R-:W-:-:S03]  /*2950*/  ISETP.NE.AND P0, PT, R32, RZ, PT ;  /* 0x000000ff2000720c */ /* 0x000fc60003f05270 */
[----:B------:R-:W2:Y:S01]  /*2960*/  SHFL.UP PT, R44, R33, 0x2, RZ ;  /* 0x04400000212c7989 */ /* 0x000ea200000e00ff */
[----:B0-----:R-:W-:-:S07]  /*2970*/  FADD.FTZ R43, R30, R43 ;  /* 0x0000002b1e2b7221 */ /* 0x001fce0000010000 */
[----:B-1----:R-:W-:Y:S01]  /*2980*/  @P1 IMAD.IADD R32, R32, 0x1, R39 ;  /* 0x0000000120201824 */ /* 0x002fe200078e0227 */
[----:B------:R-:W-:Y:S01]  /*2990*/  @P1 FSEL R30, R43, R30, !P0 ;  /* 0x0000001e2b1e1208 */ /* 0x000fe20004000000 */
[----:B--2---:R-:W-:-:S03]  /*29a0*/  FADD.FTZ R44, R33, R44 ;  /* 0x0000002c212c7221 */ /* 0x004fc60000010000 */
[----:B------:R-:W0:Y:S04]  /*29b0*/  SHFL.UP PT, R39, R32, 0x4, RZ ;  /* 0x0480000020277989 */ /* 0x000e2800000e00ff */
[----:B------:R-:W1:Y:S01]  /*29c0*/  SHFL.UP PT, R43, R30, 0x4, RZ ;  /* 0x048000001e2b7989 */ /* 0x000e6200000e00ff */
[----:B------:R-:W-:Y:S02]  /*29d0*/  @P1 FSEL R33, R44, R33, !P0 ;  /* 0x000000212c211208 */ /* 0x000fe40004000000 */
[----:B------:R-:W-:Y:S02]  /*29e0*/  ISETP.GE.AND P1, PT, R38, 0x4, PT ;  /* 0x000000042600780c */ /* 0x000fe40003f26270 */
[C---:B------:R-:W-:Y:S01]  /*29f0*/  ISETP.NE.AND P0, PT, R32.reuse, RZ, PT ;  /* 0x000000ff2000720c */ /* 0x040fe20003f05270 */
[----:B------:R-:W2:Y:S10]  /*2a00*/  SHFL.UP PT, R44, R33, 0x4, RZ ;  /* 0x04800000212c7989 */ /* 0x000eb400000e00ff */
[----:B0-----:R-:W-:Y:S01]  /*2a10*/  @P1 IADD3 R32, R32, R39, RZ ;  /* 0x0000002720201210 */ /* 0x001fe20007ffe0ff */
[----:B-1----:R-:W-:-:S04]  /*2a20*/  FADD.FTZ R43, R30, R43 ;  /* 0x0000002b1e2b7221 */ /* 0x002fc80000010000 */
[----:B------:R-:W0:Y:S01]  /*2a30*/  SHFL.UP PT, R39, R32, 0x8, RZ ;  /* 0x0500000020277989 */ /* 0x000e2200000e00ff */
[----:B------:R-:W-:Y:S01]  /*2a40*/  @P1 FSEL R30, R43, R30, !P0 ;  /* 0x0000001e2b1e1208 */ /* 0x000fe20004000000 */
[----:B--2---:R-:W-:-:S04]  /*2a50*/  FADD.FTZ R44, R33, R44 ;  /* 0x0000002c212c7221 */ /* 0x004fc80000010000 */
[----:B------:R-:W1:Y:S01]  /*2a60*/  SHFL.UP PT, R43, R30, 0x8, RZ ;  /* 0x050000001e2b7989 */ /* 0x000e6200000e00ff */
[----:B------:R-:W-:Y:S02]  /*2a70*/  @P1 FSEL R33, R44, R33, !P0 ;  /* 0x000000212c211208 */ /* 0x000fe40004000000 */
[----:B------:R-:W-:Y:S02]  /*2a80*/  ISETP.GE.AND P1, PT, R38, 0x8, PT ;  /* 0x000000082600780c */ /* 0x000fe40003f26270 */
[C---:B------:R-:W-:Y:S01]  /*2a90*/  ISETP.NE.AND P0, PT, R32.reuse, RZ, PT ;  /* 0x000000ff2000720c */ /* 0x040fe20003f05270 */
[----:B------:R-:W2:Y:S10]  /*2aa0*/  SHFL.UP PT, R44, R33, 0x8, RZ ;  /* 0x05000000212c7989 */ /* 0x000eb400000e00ff */
[----:B0-----:R-:W-:-:S02]  /*2ab0*/  @P1 IMAD.IADD R32, R32, 0x1, R39 ;  /* 0x0000000120201824 */ /* 0x001fc400078e0227 */
[----:B-1----:R-:W-:-:S05]  /*2ac0*/  FADD.FTZ R43, R30, R43 ;  /* 0x0000002b1e2b7221 */ /* 0x002fca0000010000 */
[----:B------:R-:W-:Y:S01]  /*2ad0*/  @P1 FSEL R30, R43, R30, !P0 ;  /* 0x0000001e2b1e1208 */ /* 0x000fe20004000000 */
[----:B--2---:R-:W-:-:S04]  /*2ae0*/  FADD.FTZ R44, R33, R44 ;  /* 0x0000002c212c7221 */ /* 0x004fc80000010000 */
[----:B------:R-:W0:Y:S01]  /*2af0*/  SHFL.UP PT, R39, R30, 0x10, RZ ;  /* 0x060000001e277989 */ /* 0x000e2200000e00ff */
[----:B------:R-:W-:Y:S02]  /*2b00*/  @P1 FSEL R33, R44, R33, !P0 ;  /* 0x000000212c211208 */ /* 0x000fe40004000000 */
[----:B------:R-:W-:Y:S02]  /*2b10*/  ISETP.GE.AND P1, PT, R38, 0x10, PT ;  /* 0x000000102600780c */ /* 0x000fe40003f26270 */
[----:B------:R-:W-:Y:S01]  /*2b20*/  ISETP.NE.AND P0, PT, R32, RZ, PT ;  /* 0x000000ff2000720c */ /* 0x000fe20003f05270 */
[----:B------:R-:W1:Y:S01]  /*2b30*/  SHFL.UP PT, R44, R33, 0x10, RZ ;  /* 0x06000000212c7989 */ /* 0x000e6200000e00ff */
[----:B0-----:R-:W-:-:S09]  /*2b40*/  FADD.FTZ R39, R30, R39 ;  /* 0x000000271e277221 */ /* 0x001fd20000010000 */
[----:B------:R-:W-:Y:S01]  /*2b50*/  @P1 FSEL R30, R39, R30, !P0 ;  /* 0x0000001e271e1208 */ /* 0x000fe20004000000 */
[----:B-1----:R-:W-:Y:S01]  /*2b60*/  FADD.FTZ R44, R33, R44 ;  /* 0x0000002c212c7221 */ /* 0x002fe20000010000 */
[----:B------:R-:W0:Y:S04]  /*2b70*/  SHFL.UP PT, R39, R32, 0x10, RZ ;  /* 0x0600000020277989 */ /* 0x000e2800000e00ff */
[----:B------:R-:W-:Y:S02]  /*2b80*/  @P1 FSEL R33, R44, R33, !P0 ;  /* 0x000000212c211208 */ /* 0x000fe40004000000 */
[----:B------:R-:W-:Y:S02]  /*2b90*/  ISETP.GE.AND P0, PT, R38, 0x10, PT ;  /* 0x000000102600780c */ /* 0x000fe40003f06270 */
[----:B------:R-:W-:Y:S01]  /*2ba0*/  ISETP.NE.AND P1, PT, R34, RZ, PT ;  /* 0x000000ff2200720c */ /* 0x000fe20003f25270 */
[----:B------:R1:W2:Y:S10]  /*2bb0*/  SHFL.UP PT, R41, R33, 0x1, RZ ;  /* 0x0420000021297989 */ /* 0x0002b400000e00ff */
[----:B0-----:R-:W-:-:S02]  /*2bc0*/  @P0 IADD3 R32, R32, R39, RZ ;  /* 0x0000002720200210 */ /* 0x001fc40007ffe0ff */
[----:B------:R1:W0:Y:S04]  /*2bd0*/  SHFL.UP PT, R39, R30, 0x1, RZ ;  /* 0x042000001e277989 */ /* 0x00022800000e00ff */
[----:B------:R1:W3:Y:S02]  /*2be0*/  SHFL.UP PT, R38, R32, 0x1, RZ ;  /* 0x0420000020267989 */ /* 0x0002e400000e00ff */
.L_x_2337:
[----:B-1----:R-:W-:Y:S01]  /*2bf0*/  P2R R32, PR, RZ, 0x2 ;  /* 0x00000002ff207803 */ /* 0x002fe20000000000 */
[----:B------:R-:W1:Y:S01]  /*2c00*/  S2R R33, SR_CgaCtaId ;  /* 0x0000000000217919 */ /* 0x000e620000008800 */
[----:B------:R-:W-:Y:S02]  /*2c10*/  ISETP.NE.AND P1, PT, R16, RZ, PT ;  /* 0x000000ff1000720c */ /* 0x000fe40003f25270 */
[----:B------:R-:W-:Y:S02]  /*2c20*/  P2R R30, PR, RZ, 0x4 ;  /* 0x00000004ff1e7803 */ /* 0x000fe40000000000 */
[----:B------:R-:W-:Y:S02]  /*2c30*/  PLOP3.LUT P0, PT, PT, PT, PT, 0x80, 0x0 ;  /* 0x000000000000781c */ /* 0x000fe40003f0f070 */
[----:B------:R-:W-:-:S07]  /*2c40*/  MOV R16, 0x400 ;  /* 0x0000040000107802 */ /* 0x000fce0000000f00 */
[----:B------:R-:W-:Y:S01]  /*2c50*/  @P1 ISETP.NE.AND P2, PT, R25, RZ, PT ;  /* 0x000000ff1900120c */ /* 0x000fe20003f45270 */
[----:B---3--:R-:W-:-:S03]  /*2c60*/  @P1 IMAD.IADD R25, R38, 0x1, R25 ;  /* 0x0000000126191824 */ /* 0x008fc600078e0219 */
[----:B------:R-:W-:Y:S02]  /*2c70*/  @P1 PLOP3.LUT P0, PT, P2, PT, PT, 0x80, 0x0 ;  /* 0x000000000000181c */ /* 0x000fe4000170f070 */
[----:B------:R-:W-:Y:S02]  /*2c80*/  ISETP.NE.AND P2, PT, R30, RZ, PT ;  /* 0x000000ff1e00720c */ /* 0x000fe40003f45270 */
[----:B------:R-:W3:Y:S01]  /*2c90*/  S2R R30, SR_TID.X ;  /* 0x00000000001e7919 */ /* 0x000ee20000002100 */
[----:B------:R-:W-:Y:S02]  /*2ca0*/  IADD3 R0, R0, R25, RZ ;  /* 0x0000001900007210 */ /* 0x000fe40007ffe0ff */
[----:B------:R-:W-:-:S06]  /*2cb0*/  ISETP.NE.AND P1, PT, R32, RZ, PT ;  /* 0x000000ff2000720c */ /* 0x000fcc0003f25270 */
[----:B0-----:R-:W-:Y:S01]  /*2cc0*/  @!P0 FADD.FTZ R4, R39, R4 ;  /* 0x0000000427048221 */ /* 0x001fe20000010000 */
[----:B--2---:R-:W-:Y:S01]  /*2cd0*/  @!P0 FADD.FTZ R8, R41, R8 ;  /* 0x0000000829088221 */ /* 0x004fe20000010000 */
[----:B------:R-:W-:Y:S02]  /*2ce0*/  ISETP.NE.AND P0, PT, R40, RZ, PT ;  /* 0x000000ff2800720c */ /* 0x000fe40003f05270 */
[----:B-1----:R-:W-:Y:S01]  /*2cf0*/  LEA R33, R33, R16, 0x18 ;  /* 0x0000001021217211 */ /* 0x002fe200078ec0ff */
[----:B------:R-:W-:-:S05]  /*2d00*/  IMAD.IADD R16, R7, 0x1, R0 ;  /* 0x0000000107107824 */ /* 0x000fca00078e0200 */
        /* <DEDUP_REMOVED lines=11> */
[----:B------:R-:W-:Y:S01]  /*2dc0*/  @!P4 FADD.FTZ R22, R22, R17 ;  /* 0x000000111616c221 */ /* 0x000fe20000010000 */
[----:B------:R-:W-:Y:S01]  /*2dd0*/  IMAD.IADD R24, R24, 0x1, R19 ;  /* 0x0000000118187824 */ /* 0x000fe200078e0213 */
[----:B------:R1:W-:Y:S01]  /*2de0*/  STS [R30+0x10], R25 ;  /* 0x000010191e007388 */ /* 0x0003e20000000800 */
[----:B------:R-:W-:Y:S01]  /*2df0*/  @!P3 FADD.FTZ R21, R21, R20 ;  /* 0x000000141515b221 */ /* 0x000fe20000010000 */
[----:B------:R-:W-:Y:S02]  /*2e00*/  @!P3 FADD.FTZ R23, R23, R22 ;  /* 0x000000161717b221 */ /* 0x000fe40000010000 */
[----:B------:R-:W-:Y:S01]  /*2e10*/  IADD3 R27, R27, R24, RZ ;  /* 0x000000181b1b7210 */ /* 0x000fe20007ffe0ff */
        /* <DEDUP_REMOVED lines=27> */
.L_x_2315:
        /* <DEDUP_REMOVED lines=8> */
[----:B--2---:R-:W-:-:S03]  /*3050*/  LEA R5, R15, R12, 0x18 ;  /* 0x0000000c0f057211 */ /* 0x004fc600078ec0ff */
[----:B---3--:R-:W-:Y:S02]  /*3060*/  IMAD R0, R9, 0x2, -R0 ;  /* 0x0000000209007824 */ /* 0x008fe400078e0a00 */
        /* <DEDUP_REMOVED lines=25> */
[----:B------:R-:W-:Y:S01]  /*3200*/  VIADD R0, R12, 0xda0 ;  /* 0x00000da00c007836 */ /* 0x000fe20000000000 */
[----:B------:R-:W1:Y:S01]  /*3210*/  S2R R2, SR_CTAID.Z ;  /* 0x0000000000027919 */ /* 0x000e620000002700 */
[----:B0-----:R-:W0:Y:S03]  /*3220*/  LDC.64 R4, c[0x0][0x268] ;  /* 0x00009a00ff047b82 */ /* 0x001e260000000a00 */
[----:B------:R-:W-:-:S04]  /*3230*/  LEA R0, R15, R0, 0x18 ;  /* 0x000000000f007211 */ /* 0x000fc800078ec0ff */
[----:B------:R-:W-:-:S05]  /*3240*/  LEA R0, R9, R0, 0x3 ;  /* 0x0000000009007211 */ /* 0x000fca00078e18ff */
[----:B------:R-:W2:Y:S01]  /*3250*/  LDS.64 R8, [R0] ;  /* 0x0000000000087984 */ /* 0x000ea20000000a00 */
[----:B-1----:R-:W-:-:S04]  /*3260*/  IMAD.SHL.U32 R2, R2, 0x2, RZ ;  /* 0x0000000202027824 */ /* 0x002fc800078e00ff */
[C---:B------:R-:W-:Y:S01]  /*3270*/  IMAD R3, R2.reuse, UR8, R7 ;  /* 0x0000000802037c24 */ /* 0x040fe2000f8e0207 */
[----:B------:R-:W-:-:S03]  /*3280*/  IADD3 R12, R2, 0x1, RZ ;  /* 0x00000001020c7810 */ /* 0x000fc60007ffe0ff */
[----:B0-----:R-:W-:-:S04]  /*3290*/  IMAD.WIDE R2, R3, 0x4, R4 ;  /* 0x0000000403027825 */ /* 0x001fc800078e0204 */
[----:B------:R-:W-:-:S04]  /*32a0*/  IMAD R7, R12, UR8, R7 ;  /* 0x000000080c077c24 */ /* 0x000fc8000f8e0207 */
[----:B------:R-:W-:Y:S01]  /*32b0*/  IMAD.WIDE R4, R7, 0x4, R4 ;  /* 0x0000000407047825 */ /* 0x000fe200078e0204 */
[----:B--2---:R1:W-:Y:S04]  /*32c0*/  REDG.E.ADD.F32.FTZ.RN.STRONG.GPU desc[UR4][R2.64], R8 ;  /* 0x00000008020079a6 */ /* 0x0043e8000c10f384 */
[----:B------:R1:W-:Y:S02]  /*32d0*/  REDG.E.ADD.F32.FTZ.RN.STRONG.GPU desc[UR4][R4.64], R9 ;  /* 0x00000009040079a6 */ /* 0x0003e4000c10f384 */
.L_x_2318:
[----:B------:R-:W-:Y:S05]  /*32e0*/  BSYNC B0 ;  /* 0x0000000000007941 */ /* 0x000fea0003800000 */
.L_x_2317:
[----:B------:R-:W-:Y:S05]  /*32f0*/  @P1 EXIT ;  /* 0x000000000000194d */ /* 0x000fea0003800000 */
[----:B------:R-:W2:Y:S01]  /*3300*/  LDC R0, c[0x0][0x270] ;  /* 0x00009c00ff007b82 */ /* 0x000ea20000000800 */
[----:B------:R-:W-:-:S07]  /*3310*/  ULDC.64 UR6, c[0x0][0x268] ;  /* 0x00009a0000067ab9 */ /* 0x000fce0000000a00 */
[----:B------:R-:W3:Y:S01]  /*3320*/  LDC R7, c[0x0][RZ] ;  /* 0x00000000ff077b82 */ /* 0x000ee20000000800 */
[----:B--2---:R-:W-:-:S04]  /*3330*/  IMAD R0, R0, UR8, RZ ;  /* 0x0000000800007c24 */ /* 0x004fc8000f8e02ff */
[----:B01----:R-:W-:-:S05]  /*3340*/  IMAD.SHL.U32 R3, R0, 0x2, RZ ;  /* 0x0000000200037824 */ /* 0x003fca00078e00ff */
        /* <DEDUP_REMOVED lines=16> */
.L_x_2316:
        /* <DEDUP_REMOVED lines=10> */
.L_x_2319:
[----:B------:R-:W-:Y:S01]  /*34f0*/  ISETP.NE.AND P1, PT, R32, RZ, PT ;  /* 0x000000ff2000720c */ /* 0x000fe20003f25270 */
[----:B------:R-:W-:Y:S01]  /*3500*/  IMAD.MOV.U32 R35, RZ, RZ, R30 ;  /* 0x000000ffff237224 */ /* 0x000fe200078e001e */
[----:B------:R-:W-:-:S11]  /*3510*/  MOV R39, R44 ;  /* 0x0000002c00277202 */ /* 0x000fd60000000f00 */
[----:B------:R-:W-:Y:S05]  /*3520*/  WARPSYNC.COLLECTIVE R37, `(.L_x_2320) ;  /* 0x0000000025087348 */ /* 0x000fea0003c00000 */
[----:B------:R0:W1:Y:S02]  /*3530*/  SHFL.UP P0, R44, R35, R34, R36 ;  /* 0x04000022232c7389 */ /* 0x0000640000000024 */
[----:B01----:R-:W-:Y:S01]  /*3540*/  ENDCOLLECTIVE ;  /* 0x000000000000791b */ /* 0x003fe20003800000 */
.L_x_2320:
[----:B------:R-:W-:Y:S01]  /*3550*/  @P2 IADD3 R32, R32, R39, RZ ;  /* 0x0000002720202210 */ /* 0x000fe20007ffe0ff */
[----:B------:R-:W-:Y:S01]  /*3560*/  IMAD.MOV.U32 R35, RZ, RZ, R33 ;  /* 0x000000ffff237224 */ /* 0x000fe200078e0021 */
[----:B------:R-:W-:-:S07]  /*3570*/  MOV R43, R44 ;  /* 0x0000002c002b7202 */ /* 0x000fce0000000f00 */
[----:B------:R-:W-:Y:S05]  /*3580*/  WARPSYNC.COLLECTIVE R37, `(.L_x_2321) ;  /* 0x0000000025087348 */ /* 0x000fea0003c00000 */
[----:B------:R0:W1:Y:S02]  /*3590*/  SHFL.UP P0, R44, R35, R34, R36 ;  /* 0x04000022232c7389 */ /* 0x0000640000000024 */
[----:B01----:R-:W-:Y:S01]  /*35a0*/  ENDCOLLECTIVE ;  /* 0x000000000000791b */ /* 0x003fe20003800000 */
.L_x_2321:
        /* <DEDUP_REMOVED lines=9> */
.L_x_2322:
[----:B------:R-:W-:Y:S02]  /*3640*/  ISETP.GE.AND P1, PT, R38, 0x2, PT ;  /* 0x000000022600780c */ /* 0x000fe40003f26270 */
[----:B------:R-:W-:Y:S02]  /*3650*/  ISETP.NE.AND P2, PT, R32, RZ, PT ;  /* 0x000000ff2000720c */ /* 0x000fe40003f45270 */
[----:B------:R-:W-:Y:S01]  /*3660*/  MOV R35, R30 ;  /* 0x0000001e00237202 */ /* 0x000fe20000000f00 */
[----:B------:R-:W-:-:S10]  /*3670*/  IMAD.MOV.U32 R39, RZ, RZ, R44 ;  /* 0x000000ffff277224 */ /* 0x000fd400078e002c */
[----:B------:R-:W-:Y:S05]  /*3680*/  WARPSYNC.COLLECTIVE R37, `(.L_x_2323) ;  /* 0x0000000025087348 */ /* 0x000fea0003c00000 */
[----:B------:R0:W1:Y:S02]  /*3690*/  SHFL.UP P0, R44, R35, R34, R36 ;  /* 0x04000022232c7389 */ /* 0x0000640000000024 */
[----:B01----:R-:W-:Y:S01]  /*36a0*/  ENDCOLLECTIVE ;  /* 0x000000000000791b */ /* 0x003fe20003800000 */
.L_x_2323:
[----:B------:R-:W-:Y:S01]  /*36b0*/  @P1 IMAD.IADD R32, R32, 0x1, R39 ;  /* 0x0000000120201824 */ /* 0x000fe200078e0227 */
[----:B------:R-:W-:Y:S01]  /*36c0*/  MOV R35, R33 ;  /* 0x0000002100237202 */ /* 0x000fe20000000f00 */
[----:B------:R-:W-:-:S07]  /*36d0*/  IMAD.MOV.U32 R43, RZ, RZ, R44 ;  /* 0x000000ffff2b7224 */ /* 0x000fce00078e002c */
[----:B------:R-:W-:Y:S05]  /*36e0*/  WARPSYNC.COLLECTIVE R37, `(.L_x_2324) ;  /* 0x0000000025087348 */ /* 0x000fea0003c00000 */
[----:B------:R0:W1:Y:S02]  /*36f0*/  SHFL.UP P0, R44, R35, R34, R36 ;  /* 0x04000022232c7389 */ /* 0x0000640000000024 */
[----:B01----:R-:W-:Y:S01]  /*3700*/  ENDCOLLECTIVE ;  /* 0x000000000000791b */ /* 0x003fe20003800000 */
.L_x_2324:
        /* <DEDUP_REMOVED lines=9> */
.L_x_2325:
[----:B------:R-:W-:Y:S02]  /*37a0*/  ISETP.GE.AND P1, PT, R38, 0x4, PT ;  /* 0x000000042600780c */ /* 0x000fe40003f26270 */
[----:B------:R-:W-:Y:S01]  /*37b0*/  ISETP.NE.AND P2, PT, R32, RZ, PT ;  /* 0x000000ff2000720c */ /* 0x000fe20003f45270 */
[----:B------:R-:W-:Y:S01]  /*37c0*/  IMAD.MOV.U32 R35, RZ, RZ, R30 ;  /* 0x000000ffff237224 */ /* 0x000fe200078e001e */
[----:B------:R-:W-:-:S11]  /*37d0*/  MOV R39, R44 ;  /* 0x0000002c00277202 */ /* 0x000fd60000000f00 */
[----:B------:R-:W-:Y:S05]  /*37e0*/  WARPSYNC.COLLECTIVE R37, `(.L_x_2326) ;  /* 0x0000000025087348 */ /* 0x000fea0003c00000 */
[----:B------:R0:W1:Y:S02]  /*37f0*/  SHFL.UP P0, R44, R35, R34, R36 ;  /* 0x04000022232c7389 */ /* 0x0000640000000024 */
[----:B01----:R-:W-:Y:S01]  /*3800*/  ENDCOLLECTIVE ;  /* 0x000000000000791b */ /* 0x003fe20003800000 */
.L_x_2326:
[----:B------:R-:W-:Y:S01]  /*3810*/  @P1 IADD3 R32, R32, R39, RZ ;  /* 0x0000002720201210 */ /* 0x000fe20007ffe0ff */
[----:B------:R-:W-:Y:S01]  /*3820*/  IMAD.MOV.U32 R35, RZ, RZ, R33 ;  /* 0x000000ffff237224 */ /* 0x000fe200078e0021 */
[----:B------:R-:W-:-:S07]  /*3830*/  MOV R43, R44 ;  /* 0x0000002c002b7202 */ /* 0x000fce0000000f00 */
[----:B------:R-:W-:Y:S05]  /*3840*/  WARPSYNC.COLLECTIVE R37, `(.L_x_2327) ;  /* 0x0000000025087348 */ /* 0x000fea0003c00000 */
[----:B------:R0:W1:Y:S02]  /*3850*/  SHFL.UP P0, R44, R35, R34, R36 ;  /* 0x04000022232c7389 */ /* 0x0000640000000024 */
[----:B01----:R-:W-:Y:S01]  /*3860*/  ENDCOLLECTIVE ;  /* 0x000000000000791b */ /* 0x003fe20003800000 */
.L_x_2327:
        /* <DEDUP_REMOVED lines=9> */
.L_x_2328:
[----:B------:R-:W-:Y:S02]  /*3900*/  ISETP.GE.AND P1, PT, R38, 0x8, PT ;  /* 0x000000082600780c */ /* 0x000fe40003f26270 */
[----:B------:R-:W-:Y:S02]  /*3910*/  ISETP.NE.AND P2, PT, R32, RZ, PT ;  /* 0x000000ff2000720c */ /* 0x000fe40003f45270 */
[----:B------:R-:W-:Y:S01]  /*3920*/  MOV R35, R30 ;  /* 0x0000001e00237202 */ /* 0x000fe20000000f00 */
[----:B------:R-:W-:-:S10]  /*3930*/  IMAD.MOV.U32 R39, RZ, RZ, R44 ;  /* 0x000000ffff277224 */ /* 0x000fd400078e002c */
[----:B------:R-:W-:Y:S05]  /*3940*/  WARPSYNC.COLLECTIVE R37, `(.L_x_2329) ;  /* 0x0000000025087348 */ /* 0x000fea0003c00000 */
[----:B------:R0:W1:Y:S02]  /*3950*/  SHFL.UP P0, R44, R35, R34, R36 ;  /* 0x04000022232c7389 */ /* 0x0000640000000024 */
[----:B01----:R-:W-:Y:S01]  /*3960*/  ENDCOLLECTIVE ;  /* 0x000000000000791b */ /* 0x003fe20003800000 */
.L_x_2329:
[----:B------:R-:W-:Y:S01]  /*3970*/  @P1 IMAD.IADD R32, R32, 0x1, R39 ;  /* 0x0000000120201824 */ /* 0x000fe200078e0227 */
[----:B------:R-:W-:Y:S01]  /*3980*/  MOV R35, R33 ;  /* 0x0000002100237202 */ /* 0x000fe20000000f00 */
[----:B------:R-:W-:-:S07]  /*3990*/  IMAD.MOV.U32 R43, RZ, RZ, R44 ;  /* 0x000000ffff2b7224 */ /* 0x000fce00078e002c */
[----:B------:R-:W-:Y:S05]  /*39a0*/  WARPSYNC.COLLECTIVE R37, `(.L_x_2330) ;  /* 0x0000000025087348 */ /* 0x000fea0003c00000 */
[----:B------:R0:W1:Y:S02]  /*39b0*/  SHFL.UP P0, R44, R35, R34, R36 ;  /* 0x04000022232c7389 */ /* 0x0000640000000024 */
[----:B01----:R-:W-:Y:S01]  /*39c0*/  ENDCOLLECTIVE ;  /* 0x000000000000791b */ /* 0x003fe20003800000 */
.L_x_2330:
        /* <DEDUP_REMOVED lines=9> */
.L_x_2331:
        /* <DEDUP_REMOVED lines=9> */
.L_x_2332:
[----:B------:R-:W-:Y:S01]  /*3af0*/  MOV R35, R33 ;  /* 0x0000002100237202 */ /* 0x000fe20000000f00 */
[----:B------:R-:W-:-:S07]  /*3b00*/  IMAD.MOV.U32 R39, RZ, RZ, R44 ;  /* 0x000000ffff277224 */ /* 0x000fce00078e002c */
[----:B------:R-:W-:Y:S05]  /*3b10*/  WARPSYNC.COLLECTIVE R37, `(.L_x_2333) ;  /* 0x0000000025087348 */ /* 0x000fea0003c00000 */
[----:B------:R0:W1:Y:S02]  /*3b20*/  SHFL.UP P0, R44, R35, R34, R36 ;  /* 0x04000022232c7389 */ /* 0x0000640000000024 */
[----:B01----:R-:W-:Y:S01]  /*3b30*/  ENDCOLLECTIVE ;  /* 0x000000000000791b */ /* 0x003fe20003800000 */
.L_x_2333:
[----:B------:R-:W-:Y:S01]  /*3b40*/  FADD.FTZ R39, R30, R39 ;  /* 0x000000271e277221 */ /* 0x000fe20000010000 */
[----:B------:R-:W-:Y:S01]  /*3b50*/  HFMA2.MMA R34, -RZ, RZ, 0, 5.9604644775390625e-08 ;  /* 0x00000001ff227435 */ /* 0x000fe200000001ff */
[----:B------:R-:W-:Y:S01]  /*3b60*/  IMAD.MOV.U32 R35, RZ, RZ, R32 ;  /* 0x000000ffff237224 */ /* 0x000fe200078e0020 */
[----:B------:R-:W-:Y:S01]  /*3b70*/  ISETP.GE.AND P0, PT, R38, 0x10, PT ;  /* 0x000000102600780c */ /* 0x000fe20003f06270 */
[----:B------:R-:W-:-:S12]  /*3b80*/  FADD.FTZ R44, R33, R44 ;  /* 0x0000002c212c7221 */ /* 0x000fd80000010000 */
[----:B------:R-:W-:Y:S02]  /*3b90*/  @P0 FSEL R33, R44, R33, !P1 ;  /* 0x000000212c210208 */ /* 0x000fe40004800000 */
[----:B------:R-:W-:-:S07]  /*3ba0*/  @P0 FSEL R30, R39, R30, !P1 ;  /* 0x0000001e271e0208 */ /* 0x000fce0004800000 */
[----:B------:R-:W-:Y:S05]  /*3bb0*/  WARPSYNC.COLLECTIVE R37, `(.L_x_2334) ;  /* 0x0000000025087348 */ /* 0x000fea0003c00000 */
[----:B------:R0:W1:Y:S02]  /*3bc0*/  SHFL.UP P0, R44, R35, R34, R36 ;  /* 0x04000022232c7389 */ /* 0x0000640000000024 */
[----:B01----:R-:W-:Y:S01]  /*3bd0*/  ENDCOLLECTIVE ;  /* 0x000000000000791b */ /* 0x003fe20003800000 */
.L_x_2334:
[----:B------:R-:W-:Y:S02]  /*3be0*/  ISETP.NE.AND P1, PT, R42, RZ, PT ;  /* 0x000000ff2a00720c */ /* 0x000fe40003f25270 */
[----:B------:R-:W-:Y:S01]  /*3bf0*/  MOV R35, R30 ;  /* 0x0000001e00237202 */ /* 0x000fe20000000f00 */
[----:B------:R-:W-:-:S10]  /*3c00*/  IMAD.MOV.U32 R38, RZ, RZ, R44 ;  /* 0x000000ffff267224 */ /* 0x000fd400078e002c */
[----:B------:R-:W-:Y:S05]  /*3c10*/  WARPSYNC.COLLECTIVE R37, `(.L_x_2335) ;  /* 0x0000000025087348 */ /* 0x000fea0003c00000 */
[----:B------:R0:W1:Y:S02]  /*3c20*/  SHFL.UP P0, R44, R35, R34, R36 ;  /* 0x04000022232c7389 */ /* 0x0000640000000024 */
[----:B01----:R-:W-:Y:S01]  /*3c30*/  ENDCOLLECTIVE ;  /* 0x000000000000791b */ /* 0x003fe20003800000 */
.L_x_2335:
[----:B------:R-:W-:Y:S01]  /*3c40*/  MOV R35, R33 ;  /* 0x0000002100237202 */ /* 0x000fe20000000f00 */
[----:B------:R-:W-:-:S07]  /*3c50*/  IMAD.MOV.U32 R39, RZ, RZ, R44 ;  /* 0x000000ffff277224 */ /* 0x000fce00078e002c */
[----:B------:R-:W-:Y:S05]  /*3c60*/  WARPSYNC.COLLECTIVE R37, `(.L_x_2336) ;  /* 0x0000000025087348 */ /* 0x000fea0003c00000 */
[----:B------:R0:W1:Y:S02]  /*3c70*/  SHFL.UP P0, R44, R35, R34, R36 ;  /* 0x04000022232c7389 */ /* 0x0000640000000024 */
[----:B01----:R-:W-:Y:S01]  /*3c80*/  ENDCOLLECTIVE ;  /* 0x000000000000791b */ /* 0x003fe20003800000 */
.L_x_2336:
[----:B------:R-:W-:Y:S01]  /*3c90*/  IMAD.MOV.U32 R41, RZ, RZ, R44 ;  /* 0x000000ffff297224 */ /* 0x000fe200078e002c */
[----:B------:R-:W-:Y:S06]  /*3ca0*/  BRA `(.L_x_2337) ;  /* 0xffffffec00d07947 */ /* 0x000fec000383ffff */
.L_x_2338:
        /* <DEDUP_REMOVED lines=13> */
.L_x_4506:


//--------------------- .text._Z30group_norm_nhwc_bwd_sum_kernelI11Bf16IOFp32WLi120EEv26Group_norm_nhwc_bwd_params --------------------------
	.section	.text._Z30group_norm_nhwc_bwd_sum_kernelI11Bf16IOFp32WLi120EEv26Group_norm_nhwc_bwd_params,"ax",@progbits
	.align	128
        .global         _Z30group_norm_nhwc_bwd_sum_kernelI11Bf16IOFp32WLi120EEv26Group_norm_nhwc_bwd_params
        .type           _Z30group_norm_nhwc_bwd_sum_kernelI11Bf16IOFp32WLi120EEv26Group_norm_nhwc_bwd_params,@function
        .size           _Z30group_norm_nhwc_bwd_sum_kernelI11Bf16IOFp32WLi120EEv26Group_norm_nhwc_bwd_params,(.L_x_4507 - _Z30group_norm_nhwc_bwd_sum_kernelI11Bf16IOFp32WLi120EEv26Group_norm_nhwc_bwd_params)
        .other          _Z30group_norm_nhwc_bwd_sum_kernelI11Bf16IOFp32WLi120EEv26Group_norm_nhwc_bwd_params,@"STO_CUDA_ENTRY STV_DEFAULT"
_Z30group_norm_nhwc_bwd_sum_kernelI11Bf16IOFp32WLi120EEv26Group_norm_nhwc_bwd_params:
.text._Z30group_norm_nhwc_bwd_sum_kernelI11Bf16IOFp32WLi120EEv26Group_norm_nhwc_bwd_params:
        /* <DEDUP_REMOVED lines=69> */
.L_x_2340:
[----:B------:R-:W-:Y:S05]  /*0450*/  BSYNC B0 ;  /* 0x0000000000007941 */ /* 0x000fea0003800000 */
.L_x_2339:
        /* <DEDUP_REMOVED lines=111> */
.L_x_2343:
[----:B------:R-:W-:Y:S05]  /*0b50*/  @!P2 BRA `(.L_x_2341) ;  /* 0x0000001400e4a947 */ /* 0x000fea0003800000 */
[----:B------:R-:W-:-:S04]  /*0b60*/  IADD3 R25, R24, 0x1, RZ ;  /* 0x0000000118197810 */ /* 0x000fc80007ffe0ff */
[----:B------:R-:W-:-:S07]  /*0b70*/  SHF.R.S32.HI R27, RZ, 0x1f, R25 ;  /* 0x0000001fff1b7819 */ /* 0x000fce0000011419 */
.L_x_2344:
        /* <DEDUP_REMOVED lines=130> */
.L_x_2342:
        /* <DEDUP_REMOVED lines=8> */
.L_x_2346:
        /* <DEDUP_REMOVED lines=25> */
[----:B------:R-:W-:Y:S01]  /*15b0*/  PRMT R22, RZ, 0x7610, R22 ;  /* 0x00007610ff167816 */ /* 0x000fe20000000016 */
[----:B------:R-:W-:Y:S01]  /*15c0*/  IMAD.U32 R31, R30, 0x10000, RZ ;  /* 0x000100001e1f7824 */ /* 0x000fe200078e00ff */
[----:B------:R-:W-:Y:S01]  /*15d0*/  PRMT R30, RZ, 0x7610, R30 ;  /* 0x00007610ff1e7816 */ /* 0x000fe2000000001e */
[----:B------:R-:W-:Y:S01]  /*15e0*/  IMAD.U32 R29, R29, 0x10000, RZ ;  /* 0x000100001d1d7824 */ /* 0x000fe200078e00ff */
[----:B---3--:R-:W-:Y:S01]  /*15f0*/  @!P0 PRMT R22, R24, 0x7632, R22 ;  /* 0x0000763218168816 */ /* 0x008fe20000000016 */
[----:B------:R-:W-:Y:S01]  /*1600*/  FADD.FTZ R32, -R14, R31 ;  /* 0x0000001f0e207221 */ /* 0x000fe20000010100 */
[----:B------:R-:W-:Y:S02]  /*1610*/  @!P0 PRMT R30, R24, 0x7610, R30 ;  /* 0x00007610181e8816 */ /* 0x000fe4000000001e */
[----:B------:R-:W-:Y:S01]  /*1620*/  SHF.L.U32 R22, R22, 0x10, RZ ;  /* 0x0000001016167819 */ /* 0x000fe200000006ff */
[----:B-1----:R-:W-:Y:S01]  /*1630*/  FMUL.FTZ R32, R32, R15 ;  /* 0x0000000f20207220 */ /* 0x002fe20000410000 */
[----:B------:R-:W-:-:S03]  /*1640*/  SHF.L.U32 R23, R30, 0x10, RZ ;  /* 0x000000101e177819 */ /* 0x000fc600000006ff */
[----:B------:R-:W-:Y:S02]  /*1650*/  FADD.FTZ R7, R22, R7 ;  /* 0x0000000716077221 */ /* 0x000fe40000010000 */
[C---:B------:R-:W-:Y:S01]  /*1660*/  FADD.FTZ R6, R23.reuse, R6 ;  /* 0x0000000617067221 */ /* 0x040fe20000010000 */
[C---:B------:R-:W-:Y:S01]  /*1670*/  FFMA.FTZ R8, R23.reuse, R32, R8 ;  /* 0x0000002017087223 */ /* 0x040fe20000010008 */
[----:B------:R-:W-:-:S04]  /*1680*/  FMUL.FTZ R23, R23, R16 ;  /* 0x0000001017177220 */ /* 0x000fc80000410000 */
        /* <DEDUP_REMOVED lines=9> */
[----:B------:R-:W-:-:S07]  /*1720*/  MOV R24, R2 ;  /* 0x0000000200187202 */ /* 0x000fce0000000f00 */
.L_x_2345:
[----:B------:R-:W-:-:S13]  /*1730*/  ISETP.GE.U32.AND P0, PT, R28, 0x3, PT ;  /* 0x000000031c00780c */ /* 0x000fda0003f06070 */
[----:B------:R-:W-:Y:S05]  /*1740*/  @!P0 BRA `(.L_x_2341) ;  /* 0x0000000800e88947 */ /* 0x000fea0003800000 */
[----:B------:R-:W-:Y:S01]  /*1750*/  ULDC.64 UR4, c[0x0][0x288] ;  /* 0x0000a20000047ab9 */ /* 0x000fe20000000a00 */
[----:B------:R-:W-:Y:S02]  /*1760*/  SHF.R.S32.HI R25, RZ, 0x1f, R24 ;  /* 0x0000001fff197819 */ /* 0x000fe40000011418 */
[----:B------:R-:W-:-:S04]  /*1770*/  ISETP.GE.U32.AND P0, PT, R12, UR4, PT ;  /* 0x000000040c007c0c */ /* 0x000fc8000bf06070 */
[----:B------:R-:W-:-:S13]  /*1780*/  ISETP.GE.AND.EX P0, PT, R13, UR5, PT, P0 ;  /* 0x000000050d007c0c */ /* 0x000fda000bf06300 */
.L_x_2347:
[----:B------:R-:W0:Y:S01]  /*1790*/  @!P0 LDC.64 R12, c[0x0][0x288] ;  /* 0x0000a200ff0c8b82 */ /* 0x000e220000000a00 */
[----:B------:R-:W-:-:S07]  /*17a0*/  @!P0 MOV R23, R21 ;  /* 0x0000001500178202 */ /* 0x000fce0000000f00 */
[----:B------:R-:W2:Y:S01]  /*17b0*/  @!P0 LDC.64 R2, c[0x0][0x230] ;  /* 0x00008c00ff028b82 */ /* 0x000ea20000000a00 */
[----:B0-----:R-:W-:-:S04]  /*17c0*/  @!P0 IMAD R22, R25, R12, RZ ;  /* 0x0000000c19168224 */ /* 0x001fc800078e02ff */
[----:B------:R-:W-:Y:S02]  /*17d0*/  @!P0 IMAD R27, R24, R13, R22 ;  /* 0x0000000d181b8224 */ /* 0x000fe400078e0216 */
[----:B------:R-:W-:-:S04]  /*17e0*/  @!P0 IMAD.MOV.U32 R22, RZ, RZ, R18 ;  /* 0x000000ffff168224 */ /* 0x000fc800078e0012 */
[----:B------:R-:W-:Y:S02]  /*17f0*/  @!P0 IMAD.WIDE.U32 R22, R24, R12, R22 ;  /* 0x0000000c18168225 */ /* 0x000fe400078e0016 */
[----:B------:R-:W0:Y:S03]  /*1800*/  @!P0 LDC.64 R12, c[0x0][0x228] ;  /* 0x00008a00ff0c8b82 */ /* 0x000e260000000a00 */
[----:B------:R-:W-:-:S04]  /*1810*/  @!P0 IADD3 R23, R23, R27, RZ ;  /* 0x0000001b17178210 */ /* 0x000fc80007ffe0ff */
[C---:B------:R-:W-:Y:S01]  /*1820*/  @!P0 SHF.L.U64.HI R28, R22.reuse, 0x1, R23 ;  /* 0x00000001161c8819 */ /* 0x040fe20000010217 */
[----:B------:R-:W-:-:S05]  /*1830*/  @!P0 IMAD.SHL.U32 R23, R22, 0x2, RZ ;  /* 0x0000000216178824 */ /* 0x000fca00078e00ff */
[----:B--2---:R-:W-:-:S04]  /*1840*/  @!P0 IADD3 R2, P1, R23, R2, RZ ;  /* 0x0000000217028210 */ /* 0x004fc80007f3e0ff */
[----:B------:R-:W-:-:S05]  /*1850*/  @!P0 IADD3.X R3, R28, R3, RZ, P1, !PT ;  /* 0x000000031c038210 */ /* 0x000fca0000ffe4ff */
[----:B------:R-:W2:Y:S01]  /*1860*/  @!P0 LDG.E R2, desc[UR6][R2.64] ;  /* 0x0000000602028981 */ /* 0x000ea2000c1e1900 */
[----:B0-----:R-:W-:-:S04]  /*1870*/  @!P0 IADD3 R12, P1, R23, R12, RZ ;  /* 0x0000000c170c8210 */ /* 0x001fc80007f3e0ff */
[----:B------:R-:W-:-:S05]  /*1880*/  @!P0 IADD3.X R13, R28, R13, RZ, P1, !PT ;  /* 0x0000000d1c0d8210 */ /* 0x000fca0000ffe4ff */
[----:B------:R-:W3:Y:S01]  /*1890*/  @!P0 LDG.E R12, desc[UR6][R12.64] ;  /* 0x000000060c0c8981 */ /* 0x000ee2000c1e1900 */
[----:B------:R-:W-:Y:S02]  /*18a0*/  PRMT R22, RZ, 0x7610, R22 ;  /* 0x00007610ff167816 */ /* 0x000fe40000000016 */
[----:B------:R-:W-:Y:S02]  /*18b0*/  PRMT R23, RZ, 0x7610, R23 ;  /* 0x00007610ff177816 */ /* 0x000fe40000000017 */
[----:B------:R-:W-:Y:S02]  /*18c0*/  PRMT R27, RZ, 0x7610, R27 ;  /* 0x00007610ff1b7816 */ /* 0x000fe4000000001b */
[C---:B--2---:R-:W-:Y:S02]  /*18d0*/  @!P0 PRMT R22, R2.reuse, 0x7610, R22 ;  /* 0x0000761002168816 */ /* 0x044fe40000000016 */
[----:B------:R-:W-:Y:S02]  /*18e0*/  @!P0 PRMT R23, R2, 0x7632, R23 ;  /* 0x0000763202178816 */ /* 0x000fe40000000017 */
[----:B------:R-:W0:Y:S01]  /*18f0*/  @!P0 LDC.64 R2, c[0x0][0x288] ;  /* 0x0000a200ff028b82 */ /* 0x000e220000000a00 */
[----:B------:R-:W-:Y:S01]  /*1900*/  IMAD.U32 R29, R22, 0x10000, RZ ;  /* 0x00010000161d7824 */ /* 0x000fe200078e00ff */
[----:B---3--:R-:W-:-:S03]  /*1910*/  @!P0 PRMT R27, R12, 0x7610, R27 ;  /* 0x000076100c1b8816 */ /* 0x008fc6000000001b */
[----:B------:R-:W-:Y:S01]  /*1920*/  FADD.FTZ R28, -R14, R29 ;  /* 0x0000001d0e1c7221 */ /* 0x000fe20000010100 */
[----:B------:R-:W-:-:S03]  /*1930*/  SHF.L.U32 R27, R27, 0x10, RZ ;  /* 0x000000101b1b7819 */ /* 0x000fc600000006ff */
[----:B-1----:R-:W-:Y:S01]  /*1940*/  FMUL.FTZ R28, R28, R15 ;  /* 0x0000000f1c1c7220 */ /* 0x002fe20000410000 */
[----:B------:R-:W-:Y:S02]  /*1950*/  PRMT R22, RZ, 0x7610, R22 ;  /* 0x00007610ff167816 */ /* 0x000fe40000000016 */
[----:B------:R-:W-:Y:S01]  /*1960*/  SHF.L.U32 R23, R23, 0x10, RZ ;  /* 0x0000001017177819 */ /* 0x000fe200000006ff */
[----:B------:R-:W-:Y:S01]  /*1970*/  FMUL.FTZ R13, R27, R16 ;  /* 0x000000101b0d7220 */ /* 0x000fe20000410000 */
[----:B------:R-:W-:-:S03]  /*1980*/  @!P0 PRMT R22, R12, 0x7632, R22 ;  /* 0x000076320c168816 */ /* 0x000fc60000000016 */
[----:B------:R-:W-:Y:S01]  /*1990*/  FFMA.FTZ R12, R28, R13, R5 ;  /* 0x0000000d1c0c7223 */ /* 0x000fe20000010005 */
[----:B------:R-:W-:Y:S01]  /*19a0*/  FADD.FTZ R13, R13, R4 ;  /* 0x000000040d0d7221 */ /* 0x000fe20000010000 */
[----:B------:R-:W-:Y:S01]  /*19b0*/  FADD.FTZ R4, -R14, R23 ;  /* 0x000000170e047221 */ /* 0x000fe20000010100 */
[----:B------:R-:W-:Y:S01]  /*19c0*/  @!P0 IADD3 R23, P1, R24, 0x1, RZ ;  /* 0x0000000118178810 */ /* 0x000fe20007f3e0ff */
[C---:B------:R-:W-:Y:S01]  /*19d0*/  FADD.FTZ R6, R27.reuse, R6 ;  /* 0x000000061b067221 */ /* 0x040fe20000010000 */
[----:B------:R-:W-:Y:S01]  /*19e0*/  FFMA.FTZ R8, R27, R28, R8 ;  /* 0x0000001c1b087223 */ /* 0x000fe20000010008 */
[----:B------:R-:W-:Y:S01]  /*19f0*/  IMAD.U32 R22, R22, 0x10000, RZ ;  /* 0x0001000016167824 */ /* 0x000fe200078e00ff */
[----:B------:R-:W-:Y:S01]  /*1a00*/  @!P0 IADD3.X R27, RZ, R25, RZ, P1, !PT ;  /* 0x00000019ff1b8210 */ /* 0x000fe20000ffe4ff */
[----:B------:R-:W-:Y:S02]  /*1a10*/  FMUL.FTZ R5, R4, R15 ;  /* 0x0000000f04057220 */ /* 0x000fe40000410000 */
[----:B------:R-:W-:-:S02]  /*1a20*/  FADD.FTZ R7, R22, R7 ;  /* 0x0000000716077221 */ /* 0x000fc40000010000 */
[C---:B------:R-:W-:Y:S01]  /*1a30*/  FFMA.FTZ R9, R22.reuse, R5, R9 ;  /* 0x0000000516097223 */ /* 0x040fe20000010009 */
[----:B0-----:R-:W-:Y:S02]  /*1a40*/  @!P0 IMAD R4, R27, R2, RZ ;  /* 0x000000021b048224 */ /* 0x001fe400078e02ff */
[----:B------:R-:W-:Y:S02]  /*1a50*/  FMUL.FTZ R22, R22, R17 ;  /* 0x0000001116167220 */ /* 0x000fe40000410000 */
[----:B------:R-:W-:Y:S02]  /*1a60*/  @!P0 IMAD R27, R23, R3, R4 ;  /* 0x00000003171b8224 */ /* 0x000fe400078e0204 */
[----:B------:R-:W-:Y:S01]  /*1a70*/  FFMA.FTZ R12, R5, R22, R12 ;  /* 0x00000016050c7223 */ /* 0x000fe2000001000c */
[----:B------:R-:W-:Y:S01]  /*1a80*/  @!P0 MOV R4, R18 ;  /* 0x0000001200048202 */ /* 0x000fe20000000f00 */
[----:B------:R-:W-:-:S04]  /*1a90*/  @!P0 IMAD.MOV.U32 R5, RZ, RZ, R21 ;  /* 0x000000ffff058224 */ /* 0x000fc800078e0015 */
        /* <DEDUP_REMOVED lines=69> */
[----:B------:R-:W-:Y:S02]  /*1ef0*/  SHF.L.U32 R27, R27, 0x10, RZ ;  /* 0x000000101b1b7819 */ /* 0x000fe400000006ff */
[----:B------:R-:W-:Y:S01]  /*1f00*/  FMUL.FTZ R23, R4, R15 ;  /* 0x0000000f04177220 */ /* 0x000fe20000410000 */
[----:B------:R-:W-:-:S02]  /*1f10*/  IMAD.U32 R5, R13, 0x10000, RZ ;  /* 0x000100000d057824 */ /* 0x000fc400078e00ff */
[----:B------:R-:W-:Y:S01]  /*1f20*/  FADD.FTZ R6, R6, R27 ;  /* 0x0000001b06067221 */ /* 0x000fe20000010000 */
[C---:B------:R-:W-:Y:S01]  /*1f30*/  FFMA.FTZ R8, R27.reuse, R23, R8 ;  /* 0x000000171b087223 */ /* 0x040fe20000010008 */
[----:B------:R-:W-:Y:S01]  /*1f40*/  FMUL.FTZ R27, R27, R16 ;  /* 0x000000101b1b7220 */ /* 0x000fe20000410000 */
[----:B------:R-:W-:-:S03]  /*1f50*/  FADD.FTZ R4, -R14, R5 ;  /* 0x000000050e047221 */ /* 0x000fc60000010100 */
[----:B------:R-:W-:Y:S01]  /*1f60*/  FFMA.FTZ R12, R23, R27, R12 ;  /* 0x0000001b170c7223 */ /* 0x000fe2000001000c */
[----:B------:R-:W-:Y:S01]  /*1f70*/  @!P0 IADD3 R23, P1, R24, 0x3, RZ ;  /* 0x0000000318178810 */ /* 0x000fe20007f3e0ff */
[----:B------:R-:W-:Y:S01]  /*1f80*/  FADD.FTZ R13, R28, R27 ;  /* 0x0000001b1c0d7221 */ /* 0x000fe20000010000 */
[----:B------:R-:W-:Y:S01]  /*1f90*/  SHF.L.U32 R22, R22, 0x10, RZ ;  /* 0x0000001016167819 */ /* 0x000fe200000006ff */
[----:B------:R-:W-:Y:S01]  /*1fa0*/  FMUL.FTZ R5, R4, R15 ;  /* 0x0000000f04057220 */ /* 0x000fe20000410000 */
[----:B------:R-:W-:-:S03]  /*1fb0*/  @!P0 IADD3.X R27, RZ, R25, RZ, P1, !PT ;  /* 0x00000019ff1b8210 */ /* 0x000fc60000ffe4ff */
[----:B------:R-:W-:Y:S01]  /*1fc0*/  FADD.FTZ R7, R7, R22 ;  /* 0x0000001607077221 */ /* 0x000fe20000010000 */
[C---:B------:R-:W-:Y:S01]  /*1fd0*/  FFMA.FTZ R9, R22.reuse, R5, R9 ;  /* 0x0000000516097223 */ /* 0x040fe20000010009 */
[----:B------:R-:W-:Y:S01]  /*1fe0*/  FMUL.FTZ R22, R22, R17 ;  /* 0x0000001116167220 */ /* 0x000fe20000410000 */
[----:B0-----:R-:W-:-:S03]  /*1ff0*/  @!P0 IMAD R4, R27, R2, RZ ;  /* 0x000000021b048224 */ /* 0x001fc600078e02ff */
[----:B------:R-:W-:Y:S01]  /*2000*/  FFMA.FTZ R12, R5, R22, R12 ;  /* 0x00000016050c7223 */ /* 0x000fe2000001000c */
[----:B------:R-:W-:Y:S01]  /*2010*/  @!P0 MOV R5, R21 ;  /* 0x0000001500058202 */ /* 0x000fe20000000f00 */
[----:B------:R-:W-:Y:S02]  /*2020*/  @!P0 IMAD R27, R23, R3, R4 ;  /* 0x00000003171b8224 */ /* 0x000fe400078e0204 */
        /* <DEDUP_REMOVED lines=21> */
[----:B------:R-:W-:-:S03]  /*2180*/  @!P0 PRMT R22, R2, 0x7632, R22 ;  /* 0x0000763202168816 */ /* 0x000fc60000000016 */
[----:B------:R-:W-:Y:S01]  /*2190*/  IMAD.U32 R29, R23, 0x10000, RZ ;  /* 0x00010000171d7824 */ /* 0x000fe200078e00ff */
[----:B------:R-:W-:Y:S02]  /*21a0*/  PRMT R23, RZ, 0x7610, R23 ;  /* 0x00007610ff177816 */ /* 0x000fe40000000017 */
[----:B---3--:R-:W-:Y:S01]  /*21b0*/  @!P0 PRMT R27, R4, 0x7610, R27 ;  /* 0x00007610041b8816 */ /* 0x008fe2000000001b */
[----:B------:R-:W-:Y:S01]  /*21c0*/  FADD.FTZ R2, -R14, R29 ;  /* 0x0000001d0e027221 */ /* 0x000fe20000010100 */
[----:B------:R-:W-:Y:S02]  /*21d0*/  @!P0 PRMT R23, R4, 0x7632, R23 ;  /* 0x0000763204178816 */ /* 0x000fe40000000017 */
[----:B------:R-:W-:Y:S02]  /*21e0*/  SHF.L.U32 R3, R22, 0x10, RZ ;  /* 0x0000001016037819 */ /* 0x000fe400000006ff */
[----:B------:R-:W-:Y:S01]  /*21f0*/  SHF.L.U32 R27, R27, 0x10, RZ ;  /* 0x000000101b1b7819 */ /* 0x000fe200000006ff */
[----:B------:R-:W-:Y:S01]  /*2200*/  FMUL.FTZ R5, R2, R15 ;  /* 0x0000000f02057220 */ /* 0x000fe20000410000 */
[----:B------:R-:W-:-:S02]  /*2210*/  IMAD.U32 R2, R23, 0x10000, RZ ;  /* 0x0001000017027824 */ /* 0x000fc400078e00ff */
[----:B------:R-:W-:Y:S01]  /*2220*/  FADD.FTZ R4, -R14, R3 ;  /* 0x000000030e047221 */ /* 0x000fe20000010100 */
[----:B------:R-:W-:Y:S01]  /*2230*/  FMUL.FTZ R22, R27, R16 ;  /* 0x000000101b167220 */ /* 0x000fe20000410000 */
[----:B------:R-:W-:Y:S02]  /*2240*/  FMUL.FTZ R28, R2, R17 ;  /* 0x00000011021c7220 */ /* 0x000fe40000410000 */
        /* <DEDUP_REMOVED lines=10> */
.L_x_2341:
        /* <DEDUP_REMOVED lines=28> */
[----:B-1----:R-:W1:Y:S01]  /*24b0*/  LDS R15, [R4+0x258] ;  /* 0x00025800040f7984 */ /* 0x002e620000000800 */
[----:B--2---:R-:W-:-:S03]  /*24c0*/  ISETP.NE.AND P0, PT, R5, RZ, PT ;  /* 0x000000ff0500720c */ /* 0x004fc60003f05270 */
[----:B------:R-:W2:Y:S01]  /*24d0*/  LDS R16, [R4+0x25c] ;  /* 0x00025c0004107984 */ /* 0x000ea20000000800 */
[----:B---3--:R-:W-:Y:S02]  /*24e0*/  ISETP.NE.AND P1, PT, R22, RZ, PT ;  /* 0x000000ff1600720c */ /* 0x008fe40003f25270 */
[----:B----4-:R-:W-:-:S07]  /*24f0*/  ISETP.NE.AND P2, PT, R27, RZ, PT ;  /* 0x000000ff1b00720c */ /* 0x010fce0003f45270 */
[----:B-----5:R-:W-:Y:S01]  /*2500*/  @!P0 FADD.FTZ R14, R14, R19 ;  /* 0x000000130e0e8221 */ /* 0x020fe20000010000 */
[----:B------:R-:W-:Y:S01]  /*2510*/  @!P0 FADD.FTZ R18, R18, R21 ;  /* 0x0000001512128221 */ /* 0x000fe20000010000 */
[----:B------:R-:W-:Y:S01]  /*2520*/  IADD3 R20, R22, R5, R20 ;  /* 0x0000000516147210 */ /* 0x000fe20007ffe014 */
[----:B------:R-:W-:Y:S02]  /*2530*/  IMAD.MOV.U32 R5, RZ, RZ, 0x3fffffff ;  /* 0x3fffffffff057424 */ /* 0x000fe400078e00ff */
[----:B0-----:R-:W-:Y:S01]  /*2540*/  @!P1 FADD.FTZ R23, R14, R23 ;  /* 0x000000170e179221 */ /* 0x001fe20000010000 */
[----:B------:R-:W-:Y:S01]  /*2550*/  IADD3 R3, R20, R27, RZ ;  /* 0x0000001b14037210 */ /* 0x000fe20007ffe0ff */
[----:B------:R-:W-:Y:S01]  /*2560*/  IMAD R14, R2, 0xc, R17 ;  /* 0x0000000c020e7824 */ /* 0x000fe200078e0211 */
[----:B------:R-:W-:Y:S01]  /*2570*/  R2UR UR4, R5 ;  /* 0x00000000050472ca */ /* 0x000fe200000e0000 */
[----:B------:R-:W-:-:S03]  /*2580*/  @!P1 FADD.FTZ R25, R18, R25 ;  /* 0x0000001912199221 */ /* 0x000fc60000010000 */
[----:B------:R0:W-:Y:S01]  /*2590*/  STS [R14+0xc0], R3 ;  /* 0x0000c0030e007388 */ /* 0x0001e20000000800 */
[----:B-1----:R-:W-:Y:S01]  /*25a0*/  @!P2 FADD.FTZ R15, R23, R15 ;  /* 0x0000000f170fa221 */ /* 0x002fe20000010000 */
[----:B--2---:R-:W-:-:S04]  /*25b0*/  @!P2 FADD.FTZ R16, R25, R16 ;  /* 0x000000101910a221 */ /* 0x004fc80000010000 */
[----:B------:R0:W-:Y:S04]  /*25c0*/  STS [R14+0xc4], R15 ;  /* 0x0000c40f0e007388 */ /* 0x0001e80000000800 */
[----:B------:R0:W-:Y:S01]  /*25d0*/  STS [R14+0xc8], R16 ;  /* 0x0000c8100e007388 */ /* 0x0001e20000000800 */
[----:B------:R-:W-:Y:S05]  /*25e0*/  BRA.DIV UR4, `(.L_x_2349) ;  /* 0x0000000e04387947 */ /* 0x000fea000b800000 */
[----:B------:R-:W-:Y:S01]  /*25f0*/  NOP ;  /* 0x0000000000007918 */ /* 0x000fe20000000000 */
.L_x_2365:
        /* <DEDUP_REMOVED lines=12> */
.L_x_2351:
[----:B------:R-:W-:Y:S05]  /*26c0*/  BSYNC B0 ;  /* 0x0000000000007941 */ /* 0x000fea0003800000 */
.L_x_2350:
[----:B------:R-:W-:-:S13]  /*26d0*/  R2UR UR4, R5 ;  /* 0x00000000050472ca */ /* 0x000fda00000e0000 */
[----:B------:R-:W-:Y:S05]  /*26e0*/  BRA.DIV UR4, `(.L_x_2352) ;  /* 0x0000000e04087947 */ /* 0x000fea000b800000 */
[----:B------:R-:W-:Y:S01]  /*26f0*/  NOP ;  /* 0x0000000000007918 */ /* 0x000fe20000000000 */
[----:B------:R1:W-:Y:S04]  /*2700*/  STS [R14+0xc0], R3 ;  /* 0x0000c0030e007388 */ /* 0x0003e80000000800 */
[----:B------:R1:W-:Y:S04]  /*2710*/  STS [R14+0xc4], R15 ;  /* 0x0000c40f0e007388 */ /* 0x0003e80000000800 */
[----:B------:R1:W-:Y:S01]  /*2720*/  STS [R14+0xc8], R16 ;  /* 0x0000c8100e007388 */ /* 0x0003e20000000800 */
[----:B------:R-:W-:Y:S01]  /*2730*/  NOP ;  /* 0x0000000000007918 */ /* 0x000fe20000000000 */
.L_x_2369:
        /* <DEDUP_REMOVED lines=12> */
.L_x_2354:
[----:B------:R-:W-:Y:S05]  /*2800*/  BSYNC B0 ;  /* 0x0000000000007941 */ /* 0x000fea0003800000 */
.L_x_2353:
[----:B------:R-:W-:-:S13]  /*2810*/  R2UR UR4, R5 ;  /* 0x00000000050472ca */ /* 0x000fda00000e0000 */
[----:B------:R-:W-:Y:S05]  /*2820*/  BRA.DIV UR4, `(.L_x_2355) ;  /* 0x0000000a04e87947 */ /* 0x000fea000b800000 */
[----:B------:R-:W-:Y:S01]  /*2830*/  NOP ;  /* 0x0000000000007918 */ /* 0x000fe20000000000 */
[----:B------:R2:W-:Y:S04]  /*2840*/  STS [R14+0xc0], R3 ;  /* 0x0000c0030e007388 */ /* 0x0005e80000000800 */
[----:B------:R2:W-:Y:S04]  /*2850*/  STS [R14+0xc4], R15 ;  /* 0x0000c40f0e007388 */ /* 0x0005e80000000800 */
[----:B------:R2:W-:Y:S01]  /*2860*/  STS [R14+0xc8], R16 ;  /* 0x0000c8100e007388 */ /* 0x0005e20000000800 */
[----:B------:R-:W-:Y:S01]  /*2870*/  NOP ;  /* 0x0000000000007918 */ /* 0x000fe20000000000 */
.L_x_2373:
        /* <DEDUP_REMOVED lines=12> */
.L_x_2357:
[----:B------:R-:W-:Y:S05]  /*2940*/  BSYNC B0 ;  /* 0x0000000000007941 */ /* 0x000fea0003800000 */
.L_x_2356:
[----:B------:R-:W-:-:S13]  /*2950*/  R2UR UR4, R5 ;  /* 0x00000000050472ca */ /* 0x000fda00000e0000 */
[----:B------:R-:W-:Y:S05]  /*2960*/  BRA.DIV UR4, `(.L_x_2358) ;  /* 0x0000000a04c87947 */ /* 0x000fea000b800000 */
[----:B------:R-:W-:Y:S01]  /*2970*/  NOP ;  /* 0x0000000000007918 */ /* 0x000fe20000000000 */
[----:B------:R3:W-:Y:S04]  /*2980*/  STS [R14+0xc0], R3 ;  /* 0x0000c0030e007388 */ /* 0x0007e80000000800 */
[----:B------:R3:W-:Y:S04]  /*2990*/  STS [R14+0xc4], R15 ;  /* 0x0000c40f0e007388 */ /* 0x0007e80000000800 */
[----:B------:R3:W-:Y:S01]  /*29a0*/  STS [R14+0xc8], R16 ;  /* 0x0000c8100e007388 */ /* 0x0007e20000000800 */
[----:B------:R-:W-:Y:S01]  /*29b0*/  NOP ;  /* 0x0000000000007918 */ /* 0x000fe20000000000 */
.L_x_2377:
        /* <DEDUP_REMOVED lines=12> */
.L_x_2360:
[----:B------:R-:W-:Y:S05]  /*2a80*/  BSYNC B0 ;  /* 0x0000000000007941 */ /* 0x000fea0003800000 */
.L_x_2359:
        /* <DEDUP_REMOVED lines=25> */
.L_x_2383:
        /* <DEDUP_REMOVED lines=22> */
[----:B------:R-:W-:Y:S02]  /*2d80*/  IMAD.IADD R15, R15, 0x1, R27 ;  /* 0x000000010f0f7824 */ /* 0x000fe400078e021b */
[----:B----4-:R-:W-:Y:S01]  /*2d90*/  @!P0 FADD.FTZ R22, R3, R22 ;  /* 0x0000001603168221 */ /* 0x010fe20000010000 */
[----:B------:R4:W-:Y:S02]  /*2da0*/  STS [R4+0x230], R27 ;  /* 0x0002301b04007388 */ /* 0x0009e40000000800 */
[----:B------:R-:W-:Y:S02]  /*2db0*/  IADD3 R16, R16, R15, RZ ;  /* 0x0000000f10107210 */ /* 0x000fe40007ffe0ff */
[----:B------:R4:W-:Y:S01]  /*2dc0*/  STS [R4+0x23c], R15 ;  /* 0x00023c0f04007388 */ /* 0x0009e20000000800 */
[----:B-----5:R-:W-:-:S03]  /*2dd0*/  @!P0 FADD.FTZ R24, R5, R24 ;  /* 0x0000001805188221 */ /* 0x020fc60000010000 */
[----:B------:R4:W-:Y:S01]  /*2de0*/  STS [R4+0x248], R16 ;  /* 0x0002481004007388 */ /* 0x0009e20000000800 */
[----:B------:R-:W-:-:S03]  /*2df0*/  ISETP.NE.AND P0, PT, R21, RZ, PT ;  /* 0x000000ff1500720c */ /* 0x000fc60003f05270 */
[----:B------:R4:W-:Y:S01]  /*2e00*/  STS [R4+0x234], R22 ;  /* 0x0002341604007388 */ /* 0x0009e20000000800 */
[----:B------:R-:W-:Y:S01]  /*2e10*/  IADD3 R21, R21, R16, RZ ;  /* 0x0000001015157210 */ /* 0x000fe20007ffe0ff */
[----:B------:R-:W-:Y:S02]  /*2e20*/  @!P2 FADD.FTZ R17, R17, R22 ;  /* 0x000000161111a221 */ /* 0x000fe40000010000 */
        /* <DEDUP_REMOVED lines=13> */
.L_x_2348:
[----:B------:R-:W-:Y:S05]  /*2f00*/  WARPSYNC.ALL ;  /* 0x0000000000007948 */ /* 0x000fea0003800000 */
[----:B------:R-:W-:Y:S06]  /*2f10*/  BAR.SYNC.DEFER_BLOCKING 0x0 ;  /* 0x0000000000007b1d */ /* 0x000fec0000010000 */
[----:B------:R-:W-:-:S02]  /*2f20*/  ULDC UR4, c[0x0][0x2b4] ;  /* 0x0000ad0000047ab9 */ /* 0x000fc40000000800 */
[----:B-1--4-:R-:W1:Y:S01]  /*2f30*/  LDC R15, c[0x0][0x2b0] ;  /* 0x0000ac00ff0f7b82 */ /* 0x012e620000000800 */
[----:B------:R-:W-:Y:S01]  /*2f40*/  UIADD3 UR4, UR4, -0x2, URZ ;  /* 0xfffffffe04047890 */ /* 0x000fe2000fffe03f */
[----:B------:R-:W-:Y:S01]  /*2f50*/  BSSY B0, `(.L_x_2362) ;  /* 0x0000021000007945 */ /* 0x000fe20003800000 */
[----:B------:R-:W-:-:S04]  /*2f60*/  ULDC.64 UR10, c[0x0][0x288] ;  /* 0x0000a200000a7ab9 */ /* 0x000fc80000000a00 */
[----:B------:R-:W-:Y:S01]  /*2f70*/  ISETP.NE.AND P2, PT, R10, UR4, PT ;  /* 0x000000040a007c0c */ /* 0x000fe2000bf45270 */
[----:B------:R-:W2:Y:S08]  /*2f80*/  LDC R17, c[0x0][0x2a0] ;  /* 0x0000a800ff117b82 */ /* 0x000eb00000000800 */
[----:B0-----:R-:W0:Y:S04]  /*2f90*/  LDC R5, c[0x0][0x2b8] ;  /* 0x0000ae00ff057b82 */ /* 0x001e280000000800 */
[----:B------:R-:W-:Y:S01]  /*2fa0*/  @!P2 LDS R3, [R13+0x238] ;  /* 0x000238000d03a984 */ /* 0x000fe20000000800 */
[----:B------:R-:W-:-:S03]  /*2fb0*/  @!P2 VIADD R4, R12, 0x950 ;  /* 0x000009500c04a836 */ /* 0x000fc60000000000 */
[----:B------:R-:W3:Y:S01]  /*2fc0*/  @!P2 LDS R2, [R13+0x234] ;  /* 0x000234000d02a984 */ /* 0x000ee20000000800 */
[----:B-1----:R-:W-:-:S05]  /*2fd0*/  IMAD R10, R15, UR8, R0 ;  /* 0x000000080f0a7c24 */ /* 0x002fca000f8e0200 */
[----:B--2---:R-:W-:-:S04]  /*2fe0*/  ISETP.GE.AND P0, PT, R10, R17, PT ;  /* 0x000000110a00720c */ /* 0x004fc80003f06270 */
[----:B------:R-:W-:Y:S01]  /*2ff0*/  ISETP.LT.U32.AND P0, PT, R0, R15, !P0 ;  /* 0x0000000f0000720c */ /* 0x000fe20004701070 */
[----:B0-----:R-:W-:Y:S01]  /*3000*/  IMAD R14, R5, UR8, R0 ;  /* 0x00000008050e7c24 */ /* 0x001fe2000f8e0200 */
        /* <DEDUP_REMOVED lines=8> */
[----:B------:R-:W-:Y:S01]  /*3090*/  IADD3 R12, R12, 0x950, RZ ;  /* 0x000009500c0c7810 */ /* 0x000fe20007ffe0ff */
[----:B0-----:R-:W0:Y:S01]  /*30a0*/  LDC.64 R4, c[0x0][0x268] ;  /* 0x00009a00ff047b82 */ /* 0x001e220000000a00 */
[----:B------:R-:W-:Y:S02]  /*30b0*/  USHF.L.U32 UR4, UR9, 0x1, URZ ;  /* 0x0000000109047899 */ /* 0x000fe4000800063f */
[----:B------:R-:W-:Y:S02]  /*30c0*/  LEA R11, R11, R12, 0x18 ;  /* 0x0000000c0b0b7211 */ /* 0x000fe400078ec0ff */
[----:B------:R-:W-:Y:S02]  /*30d0*/  UIADD3 UR5, UR4, 0x1, URZ ;  /* 0x0000000104057890 */ /* 0x000fe4000fffe03f */
[----:B------:R-:W-:Y:S02]  /*30e0*/  IMAD R3, R17, UR4, R10 ;  /* 0x0000000411037c24 */ /* 0x000fe4000f8e020a */
[----:B------:R-:W-:-:S02]  /*30f0*/  IMAD R0, R0, 0x8, R11 ;  /* 0x0000000800007824 */ /* 0x000fc400078e020b */
[----:B------:R-:W-:-:S03]  /*3100*/  IMAD R11, R17, UR5, R10 ;  /* 0x00000005110b7c24 */ /* 0x000fc6000f8e020a */
[----:B------:R-:W1:Y:S01]  /*3110*/  LDS.64 R12, [R0] ;  /* 0x00000000000c7984 */ /* 0x000e620000000a00 */
[----:B0-----:R-:W-:-:S04]  /*3120*/  IMAD.WIDE R2, R3, 0x4, R4 ;  /* 0x0000000403027825 */ /* 0x001fc800078e0204 */
[----:B------:R-:W-:Y:S01]  /*3130*/  IMAD.WIDE R4, R11, 0x4, R4 ;  /* 0x000000040b047825 */ /* 0x000fe200078e0204 */
[----:B-1----:R1:W-:Y:S04]  /*3140*/  REDG.E.ADD.F32.FTZ.RN.STRONG.GPU desc[UR6][R2.64], R12 ;  /* 0x0000000c020079a6 */ /* 0x0023e8000c10f386 */
[----:B------:R1:W-:Y:S02]  /*3150*/  REDG.E.ADD.F32.FTZ.RN.STRONG.GPU desc[UR6][R4.64], R13 ;  /* 0x0000000d040079a6 */ /* 0x0003e4000c10f386 */
.L_x_2363:
[----:B------:R-:W-:Y:S05]  /*3160*/  BSYNC B0 ;  /* 0x0000000000007941 */ /* 0x000fea0003800000 */
.L_x_2362:
        /* <DEDUP_REMOVED lines=22> */
.L_x_2349:
[----:B0-----:R-:W-:Y:S05]  /*32d0*/  WARPSYNC.COLLECTIVE R5, `(.L_x_2364) ;  /* 0x0000000005087348 */ /* 0x001fea0003c00000 */
[----:B------:R-:W-:Y:S01]  /*32e0*/  NOP ;  /* 0x0000000000007918 */ /* 0x000fe20000000000 */
[----:B0-----:R-:W-:Y:S01]  /*32f0*/  ENDCOLLECTIVE ;  /* 0x000000000000791b */ /* 0x001fe20003800000 */
.L_x_2364:
[----:B------:R-:W-:Y:S05]  /*3300*/  BRA `(.L_x_2365) ;  /* 0xfffffff000bc7947 */ /* 0x000fea000383ffff */
.L_x_2352:
[----:B------:R-:W-:Y:S01]  /*3310*/  BSSY B0, `(.L_x_2366) ;  /* 0x0000004000007945 */ /* 0x000fe20003800000 */
[----:B0-----:R-:W-:Y:S05]  /*3320*/  WARPSYNC.COLLECTIVE R5, `(.L_x_2367) ;  /* 0x0000000005087348 */ /* 0x001fea0003c00000 */
[----:B------:R-:W-:Y:S01]  /*3330*/  NOP ;  /* 0x0000000000007918 */ /* 0x000fe20000000000 */
[----:B0-----:R-:W-:Y:S01]  /*3340*/  ENDCOLLECTIVE ;  /* 0x000000000000791b */ /* 0x001fe20003800000 */
.L_x_2367:
[----:B------:R-:W-:Y:S05]  /*3350*/  BSYNC B0 ;  /* 0x0000000000007941 */ /* 0x000fea0003800000 */
.L_x_2366:
[----:B------:R0:W-:Y:S04]  /*3360*/  STS [R14+0xc0], R3 ;  /* 0x0000c0030e007388 */ /* 0x0001e80000000800 */
[----:B------:R0:W-:Y:S04]  /*3370*/  STS [R14+0xc4], R15 ;  /* 0x0000c40f0e007388 */ /* 0x0001e80000000800 */
[----:B------:R0:W-:Y:S02]  /*3380*/  STS [R14+0xc8], R16 ;  /* 0x0000c8100e007388 */ /* 0x0001e40000000800 */
[----:B0-----:R-:W-:Y:S05]  /*3390*/  WARPSYNC.COLLECTIVE R5, `(.L_x_2368) ;  /* 0x0000000005087348 */ /* 0x001fea0003c00000 */
[----:B------:R-:W-:Y:S01]  /*33a0*/  NOP ;  /* 0x0000000000007918 */ /* 0x000fe20000000000 */
[----:B0-----:R-:W-:Y:S01]  /*33b0*/  ENDCOLLECTIVE ;  /* 0x000000000000791b */ /* 0x001fe20003800000 */
.L_x_2368:
[----:B------:R-:W-:Y:S05]  /*33c0*/  BRA `(.L_x_2369) ;  /* 0xfffffff000dc7947 */ /* 0x000fea000383ffff */
.L_x_2355:
[----:B------:R-:W-:Y:S01]  /*33d0*/  BSSY B0, `(.L_x_2370) ;  /* 0x0000004000007945 */ /* 0x000fe20003800000 */
[----:B01----:R-:W-:Y:S05]  /*33e0*/  WARPSYNC.COLLECTIVE R5, `(.L_x_2371) ;  /* 0x0000000005087348 */ /* 0x003fea0003c00000 */
[----:B------:R-:W-:Y:S01]  /*33f0*/  NOP ;  /* 0x0000000000007918 */ /* 0x000fe20000000000 */
[----:B01----:R-:W-:Y:S01]  /*3400*/  ENDCOLLECTIVE ;  /* 0x000000000000791b */ /* 0x003fe20003800000 */
.L_x_2371:
[----:B------:R-:W-:Y:S05]  /*3410*/  BSYNC B0 ;  /* 0x0000000000007941 */ /* 0x000fea0003800000 */
.L_x_2370:
[----:B------:R0:W-:Y:S04]  /*3420*/  STS [R14+0xc0], R3 ;  /* 0x0000c0030e007388 */ /* 0x0001e80000000800 */
[----:B------:R0:W-:Y:S04]  /*3430*/  STS [R14+0xc4], R15 ;  /* 0x0000c40f0e007388 */ /* 0x0001e80000000800 */
[----:B------:R0:W-:Y:S02]  /*3440*/  STS [R14+0xc8], R16 ;  /* 0x0000c8100e007388 */ /* 0x0001e40000000800 */
[----:B0-----:R-:W-:Y:S05]  /*3450*/  WARPSYNC.COLLECTIVE R5, `(.L_x_2372) ;  /* 0x0000000005087348 */ /* 0x001fea0003c00000 */
[----:B------:R-:W-:Y:S01]  /*3460*/  NOP ;  /* 0x0000000000007918 */ /* 0x000fe20000000000 */
[----:B0-----:R-:W-:Y:S01]  /*3470*/  ENDCOLLECTIVE ;  /* 0x000000000000791b */ /* 0x001fe20003800000 */
.L_x_2372:
[----:B------:R-:W-:Y:S05]  /*3480*/  BRA `(.L_x_2373) ;  /* 0xfffffff000fc7947 */ /* 0x000fea000383ffff */
.L_x_2358:
[----:B------:R-:W-:Y:S01]  /*3490*/  BSSY B0, `(.L_x_2374) ;  /* 0x0000004000007945 */ /* 0x000fe20003800000 */
[----:B012---:R-:W-:Y:S05]  /*34a0*/  WARPSYNC.COLLECTIVE R5, `(.L_x_2375) ;  /* 0x0000000005087348 */ /* 0x007fea0003c00000 */
[----:B------:R-:W-:Y:S01]  /*34b0*/  NOP ;  /* 0x0000000000007918 */ /* 0x000fe20000000000 */
[----:B012---:R-:W-:Y:S01]  /*34c0*/  ENDCOLLECTIVE ;  /* 0x000000000000791b */ /* 0x007fe20003800000 */
.L_x_2375:
[----:B------:R-:W-:Y:S05]  /*34d0*/  BSYNC B0 ;  /* 0x0000000000007941 */ /* 0x000fea0003800000 */
.L_x_2374:
[----:B------:R0:W-:Y:S04]  /*34e0*/  STS [R14+0xc0], R3 ;  /* 0x0000c0030e007388 */ /* 0x0001e80000000800 */
[----:B------:R0:W-:Y:S04]  /*34f0*/  STS [R14+0xc4], R15 ;  /* 0x0000c40f0e007388 */ /* 0x0001e80000000800 */
[----:B------:R0:W-:Y:S02]  /*3500*/  STS [R14+0xc8], R16 ;  /* 0x0000c8100e007388 */ /* 0x0001e40000000800 */
[----:B0-----:R-:W-:Y:S05]  /*3510*/  WARPSYNC.COLLECTIVE R5, `(.L_x_2376) ;  /* 0x0000000005087348 */ /* 0x001fea0003c00000 */
[----:B------:R-:W-:Y:S01]  /*3520*/  NOP ;  /* 0x0000000000007918 */ /* 0x000fe20000000000 */
[----:B0-----:R-:W-:Y:S01]  /*3530*/  ENDCOLLECTIVE ;  /* 0x000000000000791b */ /* 0x001fe20003800000 */
.L_x_2376:
[----:B------:R-:W-:Y:S05]  /*3540*/  BRA `(.L_x_2377) ;  /* 0xfffffff4001c7947 */ /* 0x000fea000383ffff */
.L_x_2361:
[----:B------:R-:W-:Y:S01]  /*3550*/  BSSY B0, `(.L_x_2378) ;  /* 0x0000005000007945 */ /* 0x000fe20003800000 */
[----:B------:R-:W-:-:S13]  /*3560*/  ISETP.GE.U32.AND P0, PT, R2, 0x10, PT ;  /* 0x000000100200780c */ /* 0x000fda0003f06070 */
[----:B0123--:R-:W-:Y:S05]  /*3570*/  WARPSYNC.COLLECTIVE R5, `(.L_x_2379) ;  /* 0x0000000005087348 */ /* 0x00ffea0003c00000 */
[----:B------:R-:W-:Y:S01]  /*3580*/  NOP ;  /* 0x0000000000007918 */ /* 0x000fe20000000000 */
[----:B0123--:R-:W-:Y:S01]  /*3590*/  ENDCOLLECTIVE ;  /* 0x000000000000791b */ /* 0x00ffe20003800000 */
.L_x_2379:
[----:B------:R-:W-:Y:S05]  /*35a0*/  BSYNC B0 ;  /* 0x0000000000007941 */ /* 0x000fea0003800000 */
.L_x_2378:
[----:B------:R0:W-:Y:S01]  /*35b0*/  STS [R14+0xc0], R3 ;  /* 0x0000c0030e007388 */ /* 0x0001e20000000800 */
[----:B------:R-:W-:-:S03]  /*35c0*/  ISETP.NE.OR P1, PT, R3, RZ, !P0 ;  /* 0x000000ff0300720c */ /* 0x000fc60004725670 */
[----:B------:R0:W-:Y:S04]  /*35d0*/  STS [R14+0xc4], R15 ;  /* 0x0000c40f0e007388 */ /* 0x0001e80000000800 */
[----:B------:R0:W-:Y:S06]  /*35e0*/  STS [R14+0xc8], R16 ;  /* 0x0000c8100e007388 */ /* 0x0001ec0000000800 */
[----:B0-----:R-:W-:Y:S05]  /*35f0*/  WARPSYNC.COLLECTIVE R5, `(.L_x_2380) ;  /* 0x0000000005087348 */ /* 0x001fea0003c00000 */
[----:B------:R-:W-:Y:S01]  /*3600*/  NOP ;  /* 0x0000000000007918 */ /* 0x000fe20000000000 */
[----:B0-----:R-:W-:Y:S01]  /*3610*/  ENDCOLLECTIVE ;  /* 0x000000000000791b */ /* 0x001fe20003800000 */
.L_x_2380:
        /* <DEDUP_REMOVED lines=9> */
.L_x_2381:
        /* <DEDUP_REMOVED lines=9> */
.L_x_2382:
[----:B------:R-:W-:Y:S05]  /*3740*/  BRA `(.L_x_2383) ;  /* 0xfffffff400347947 */ /* 0x000fea000383ffff */
.L_x_2384:
        /* <DEDUP_REMOVED lines=11> */
.L_x_4507:


//--------------------- .text._Z30group_norm_nhwc_bwd_sum_kernelI11Bf16IOFp32WLi140EEv26Group_norm_nhwc_bwd_params --------------------------
	.section	.text._Z30group_norm_nhwc_bwd_sum_kernelI11Bf16IOFp32WLi140EEv26Group_norm_nhwc_bwd_params,"ax",@progbits
	.align	128
        .global         _Z30group_norm_nhwc_bwd_sum_kernelI11Bf16IOFp32WLi140EEv26Group_norm_nhwc_bwd_params
        .type           _Z30group_norm_nhwc_bwd_sum_kernelI11Bf16IOFp32WLi140EEv26Group_norm_nhwc_bwd_params,@function
        .size           _Z30group_norm_nhwc_bwd_sum_kernelI11Bf16IOFp32WLi140EEv26Group_norm_nhwc_bwd_params,(.L_x_4508 - _Z30group_norm_nhwc_bwd_sum_kernelI11Bf16IOFp32WLi140EEv26Group_norm_nhwc_bwd_params)
        .other          _Z30group_norm_nhwc_bwd_sum_kernelI11Bf16IOFp32WLi140EEv26Group_norm_nhwc_bwd_params,@"STO_CUDA_ENTRY STV_DEFAULT"
_Z30group_norm_nhwc_bwd_sum_kernelI11Bf16IOFp32WLi140EEv26Group_norm_nhwc_bwd_params:
.text._Z30group_norm_nhwc_bwd_sum_kernelI11Bf16IOFp32WLi140EEv26Group_norm_nhwc_bwd_params:
        /* <DEDUP_REMOVED lines=69> */
.L_x_2386:
[----:B------:R-:W-:Y:S05]  /*0450*/  BSYNC B0 ;  /* 0x0000000000007941 */ /* 0x000fea0003800000 */
.L_x_2385:
        /* <DEDUP_REMOVED lines=111> */
.L_x_2389:
[----:B------:R-:W-:Y:S05]  /*0b50*/  @!P2 BRA `(.L_x_2387) ;  /* 0x0000001400e4a947 */ /* 0x000fea0003800000 */
[----:B------:R-:W-:-:S04]  /*0b60*/  IADD3 R25, R24, 0x1, RZ ;  /* 0x0000000118197810 */ /* 0x000fc80007ffe0ff */
[----:B------:R-:W-:-:S07]  /*0b70*/  SHF.R.S32.HI R27, RZ, 0x1f, R25 ;  /* 0x0000001fff1b7819 */ /* 0x000fce0000011419 */
.L_x_2390:
        /* <DEDUP_REMOVED lines=130> */
.L_x_2388:
        /* <DEDUP_REMOVED lines=8> */
.L_x_2392:
        /* <DEDUP_REMOVED lines=25> */
[----:B------:R-:W-:Y:S02]  /*15b0*/  SHF.L.U32 R31, R30, 0x10, RZ ;  /* 0x000000101e1f7819 */ /* 0x000fe400000006ff */
[----:B------:R-:W-:Y:S02]  /*15c0*/  PRMT R30, RZ, 0x7610, R30 ;  /* 0x00007610ff1e7816 */ /* 0x000fe4000000001e */
[----:B------:R-:W-:Y:S01]  /*15d0*/  PRMT R22, RZ, 0x7610, R22 ;  /* 0x00007610ff167816 */ /* 0x000fe20000000016 */
[----:B------:R-:W-:Y:S01]  /*15e0*/  FADD.FTZ R32, -R14, R31 ;  /* 0x0000001f0e207221 */ /* 0x000fe20000010100 */
[C---:B---3--:R-:W-:Y:S02]  /*15f0*/  @!P0 PRMT R30, R24.reuse, 0x7610, R30 ;  /* 0x00007610181e8816 */ /* 0x048fe4000000001e */
[----:B------:R-:W-:Y:S01]  /*1600*/  @!P0 PRMT R22, R24, 0x7632, R22 ;  /* 0x0000763218168816 */ /* 0x000fe20000000016 */
[----:B-1----:R-:W-:Y:S01]  /*1610*/  FMUL.FTZ R32, R32, R15 ;  /* 0x0000000f20207220 */ /* 0x002fe20000410000 */
[----:B------:R-:W-:Y:S01]  /*1620*/  SHF.L.U32 R29, R29, 0x10, RZ ;  /* 0x000000101d1d7819 */ /* 0x000fe200000006ff */
[----:B------:R-:W-:Y:S01]  /*1630*/  IMAD.U32 R23, R30, 0x10000, RZ ;  /* 0x000100001e177824 */ /* 0x000fe200078e00ff */
[----:B------:R-:W-:-:S03]  /*1640*/  SHF.L.U32 R22, R22, 0x10, RZ ;  /* 0x0000001016167819 */ /* 0x000fc600000006ff */
        /* <DEDUP_REMOVED lines=14> */
.L_x_2391:
[----:B------:R-:W-:-:S13]  /*1730*/  ISETP.GE.U32.AND P0, PT, R28, 0x3, PT ;  /* 0x000000031c00780c */ /* 0x000fda0003f06070 */
[----:B------:R-:W-:Y:S05]  /*1740*/  @!P0 BRA `(.L_x_2387) ;  /* 0x0000000800e88947 */ /* 0x000fea0003800000 */
[----:B------:R-:W-:Y:S01]  /*1750*/  ULDC.64 UR4, c[0x0][0x288] ;  /* 0x0000a20000047ab9 */ /* 0x000fe20000000a00 */
[----:B------:R-:W-:Y:S02]  /*1760*/  SHF.R.S32.HI R25, RZ, 0x1f, R24 ;  /* 0x0000001fff197819 */ /* 0x000fe40000011418 */
[----:B------:R-:W-:-:S04]  /*1770*/  ISETP.GE.U32.AND P0, PT, R12, UR4, PT ;  /* 0x000000040c007c0c */ /* 0x000fc8000bf06070 */
[----:B------:R-:W-:-:S13]  /*1780*/  ISETP.GE.AND.EX P0, PT, R13, UR5, PT, P0 ;  /* 0x000000050d007c0c */ /* 0x000fda000bf06300 */
.L_x_2393:
        /* <DEDUP_REMOVED lines=182> */
.L_x_2387:
        /* <DEDUP_REMOVED lines=16> */
[----:B-1----:R-:W1:Y:S04]  /*23f0*/  LDS R15, [R4+0x210] ;  /* 0x00021000040f7984 */ /* 0x002e680000000800 */
[----:B------:R-:W4:Y:S04]  /*2400*/  LDS R24, [R4+0x234] ;  /* 0x0002340004187984 */ /* 0x000f280000000800 */
[----:B------:R-:W-:Y:S04]  /*2410*/  LDS R3, [R4+0x220] ;  /* 0x0002200004037984 */ /* 0x000fe80000000800 */
[----:B------:R-:W5:Y:S04]  /*2420*/  LDS R14, [R4+0x214] ;  /* 0x00021400040e7984 */ /* 0x000f680000000800 */
[----:B------:R-:W5:Y:S04]  /*2430*/  LDS R25, [R4+0x240] ;  /* 0x0002400004197984 */ /* 0x000f680000000800 */
[----:B------:R-:W-:Y:S04]  /*2440*/  LDS R5, [R4+0x224] ;  /* 0x0002240004057984 */ /* 0x000fe80000000800 */
[----:B------:R-:W5:Y:S04]  /*2450*/  LDS R18, [R4+0x218] ;  /* 0x0002180004127984 */ /* 0x000f680000000800 */
[----:B------:R-:W5:Y:S04]  /*2460*/  LDS R20, [R4+0x22c] ;  /* 0x00022c0004147984 */ /* 0x000f680000000800 */
[----:B------:R-:W5:Y:S01]  /*2470*/  LDS R22, [R4+0x230] ;  /* 0x0002300004167984 */ /* 0x000f620000000800 */
[----:B--2---:R-:W-:-:S03]  /*2480*/  ISETP.NE.AND P0, PT, R2, RZ, PT ;  /* 0x000000ff0200720c */ /* 0x004fc60003f05270 */
[----:B------:R-:W2:Y:S01]  /*2490*/  LDS R21, [R4+0x238] ;  /* 0x0002380004157984 */ /* 0x000ea20000000800 */
[----:B---3--:R-:W-:-:S03]  /*24a0*/  ISETP.NE.AND P1, PT, R16, RZ, PT ;  /* 0x000000ff1000720c */ /* 0x008fc60003f25270 */
[----:B------:R-:W3:Y:S01]  /*24b0*/  LDS R23, [R4+0x23c] ;  /* 0x00023c0004177984 */ /* 0x000ee20000000800 */
[----:B-1----:R-:W-:Y:S02]  /*24c0*/  IADD3 R19, R16, R2, R15 ;  /* 0x0000000210137210 */ /* 0x002fe40007ffe00f */
[----:B0-----:R-:W-:Y:S01]  /*24d0*/  SHF.R.U32.HI R2, RZ, 0x2, R27 ;  /* 0x00000002ff027819 */ /* 0x001fe2000001161b */
[----:B------:R-:W0:Y:S01]  /*24e0*/  LDS R15, [R4+0x244] ;  /* 0x00024400040f7984 */ /* 0x000e220000000800 */
[----:B----4-:R-:W-:-:S03]  /*24f0*/  ISETP.NE.AND P2, PT, R24, RZ, PT ;  /* 0x000000ff1800720c */ /* 0x010fc60003f45270 */
[----:B------:R-:W1:Y:S01]  /*2500*/  LDS R16, [R4+0x248] ;  /* 0x0002480004107984 */ /* 0x000e620000000800 */
[----:B-----5:R-:W-:Y:S01]  /*2510*/  @!P0 FADD.FTZ R3, R3, R14 ;  /* 0x0000000e03038221 */ /* 0x020fe20000010000 */
[----:B------:R-:W-:Y:S01]  /*2520*/  ISETP.NE.AND P3, PT, R25, RZ, PT ;  /* 0x000000ff1900720c */ /* 0x000fe20003f65270 */
[----:B------:R-:W-:Y:S02]  /*2530*/  @!P0 FADD.FTZ R5, R5, R18 ;  /* 0x0000001205058221 */ /* 0x000fe40000010000 */
[----:B------:R-:W-:Y:S01]  /*2540*/  @!P1 FADD.FTZ R20, R3, R20 ;  /* 0x0000001403149221 */ /* 0x000fe20000010000 */
[----:B------:R-:W-:-:S04]  /*2550*/  IMAD.WIDE.U32 R2, R2, 0x24924925, RZ ;  /* 0x2492492502027825 */ /* 0x000fc800078e00ff */
[----:B------:R-:W-:Y:S01]  /*2560*/  @!P1 FADD.FTZ R22, R5, R22 ;  /* 0x0000001605169221 */ /* 0x000fe20000010000 */
[----:B------:R-:W-:Y:S01]  /*2570*/  IMAD R2, R3, -0x1c, R27 ;  /* 0xffffffe403027824 */ /* 0x000fe200078e021b */
[----:B------:R-:W-:Y:S01]  /*2580*/  IADD3 R3, R25, R19, R24 ;  /* 0x0000001319037210 */ /* 0x000fe20007ffe018 */
[----:B--2---:R-:W-:Y:S02]  /*2590*/  @!P2 FADD.FTZ R21, R20, R21 ;  /* 0x000000151415a221 */ /* 0x004fe40000010000 */
[----:B------:R-:W-:Y:S01]  /*25a0*/  IMAD R14, R2, 0xc, R17 ;  /* 0x0000000c020e7824 */ /* 0x000fe200078e0211 */
[----:B------:R-:W-:Y:S01]  /*25b0*/  MOV R5, 0xfffffff ;  /* 0x0fffffff00057802 */ /* 0x000fe20000000f00 */
[----:B---3--:R-:W-:-:S03]  /*25c0*/  @!P2 FADD.FTZ R23, R22, R23 ;  /* 0x000000171617a221 */ /* 0x008fc60000010000 */
[----:B------:R2:W-:Y:S01]  /*25d0*/  STS [R14+0xc0], R3 ;  /* 0x0000c0030e007388 */ /* 0x0005e20000000800 */
[----:B------:R-:W-:Y:S01]  /*25e0*/  R2UR UR4, R5 ;  /* 0x00000000050472ca */ /* 0x000fe200000e0000 */
[----:B0-----:R-:W-:Y:S01]  /*25f0*/  @!P3 FADD.FTZ R15, R21, R15 ;  /* 0x0000000f150fb221 */ /* 0x001fe20000010000 */
[----:B-1----:R-:W-:-:S04]  /*2600*/  @!P3 FADD.FTZ R16, R23, R16 ;  /* 0x000000101710b221 */ /* 0x002fc80000010000 */
[----:B------:R2:W-:Y:S04]  /*2610*/  STS [R14+0xc4], R15 ;  /* 0x0000c40f0e007388 */ /* 0x0005e80000000800 */
[----:B------:R2:W-:Y:S03]  /*2620*/  STS [R14+0xc8], R16 ;  /* 0x0000c8100e007388 */ /* 0x0005e60000000800 */
[----:B------:R-:W-:Y:S05]  /*2630*/  BRA.DIV UR4, `(.L_x_2395) ;  /* 0x0000000e04607947 */ /* 0x000fea000b800000 */
[----:B------:R-:W-:Y:S01]  /*2640*/  NOP ;  /* 0x0000000000007918 */ /* 0x000fe20000000000 */
.L_x_2411:
        /* <DEDUP_REMOVED lines=9> */
[----:B--2---:R-:W-:Y:S01]  /*26e0*/  FSEL R16, R17, R16, !P0 ;  /* 0x0000001011107208 */ /* 0x004fe20004000000 */
[----:B---3--:R-:W-:Y:S01]  /*26f0*/  IMAD.IADD R3, R3, 0x1, R20 ;  /* 0x0000000103037824 */ /* 0x008fe200078e0214 */
[----:B------:R-:W-:-:S07]  /*2700*/  FSEL R15, R18, R15, !P0 ;  /* 0x0000000f120f7208 */ /* 0x000fce0004000000 */
.L_x_2397:
[----:B------:R-:W-:Y:S05]  /*2710*/  BSYNC B0 ;  /* 0x0000000000007941 */ /* 0x000fea0003800000 */
.L_x_2396:
[----:B------:R-:W-:-:S13]  /*2720*/  R2UR UR4, R5 ;  /* 0x00000000050472ca */ /* 0x000fda00000e0000 */
[----:B------:R-:W-:Y:S05]  /*2730*/  BRA.DIV UR4, `(.L_x_2398) ;  /* 0x0000000e04307947 */ /* 0x000fea000b800000 */
[----:B------:R-:W-:Y:S01]  /*2740*/  NOP ;  /* 0x0000000000007918 */ /* 0x000fe20000000000 */
[----:B------:R0:W-:Y:S04]  /*2750*/  STS [R14+0xc0], R3 ;  /* 0x0000c0030e007388 */ /* 0x0001e80000000800 */
[----:B------:R0:W-:Y:S04]  /*2760*/  STS [R14+0xc4], R15 ;  /* 0x0000c40f0e007388 */ /* 0x0001e80000000800 */
[----:B------:R0:W-:Y:S01]  /*2770*/  STS [R14+0xc8], R16 ;  /* 0x0000c8100e007388 */ /* 0x0001e20000000800 */
[----:B------:R-:W-:Y:S01]  /*2780*/  NOP ;  /* 0x0000000000007918 */ /* 0x000fe20000000000 */
.L_x_2415:
        /* <DEDUP_REMOVED lines=12> */
.L_x_2400:
[----:B------:R-:W-:Y:S05]  /*2850*/  BSYNC B0 ;  /* 0x0000000000007941 */ /* 0x000fea0003800000 */
.L_x_2399:
[----:B------:R-:W-:-:S13]  /*2860*/  R2UR UR4, R5 ;  /* 0x00000000050472ca */ /* 0x000fda00000e0000 */
[----:B------:R-:W-:Y:S05]  /*2870*/  BRA.DIV UR4, `(.L_x_2401) ;  /* 0x0000000e04107947 */ /* 0x000fea000b800000 */
[----:B------:R-:W-:Y:S01]  /*2880*/  NOP ;  /* 0x0000000000007918 */ /* 0x000fe20000000000 */
[----:B------:R1:W-:Y:S04]  /*2890*/  STS [R14+0xc0], R3 ;  /* 0x0000c0030e007388 */ /* 0x0003e80000000800 */
[----:B------:R1:W-:Y:S04]  /*28a0*/  STS [R14+0xc4], R15 ;  /* 0x0000c40f0e007388 */ /* 0x0003e80000000800 */
[----:B------:R1:W-:Y:S01]  /*28b0*/  STS [R14+0xc8], R16 ;  /* 0x0000c8100e007388 */ /* 0x0003e20000000800 */
[----:B------:R-:W-:Y:S01]  /*28c0*/  NOP ;  /* 0x0000000000007918 */ /* 0x000fe20000000000 */
.L_x_2419:
        /* <DEDUP_REMOVED lines=12> */
.L_x_2403:
[----:B------:R-:W-:Y:S05]  /*2990*/  BSYNC B0 ;  /* 0x0000000000007941 */ /* 0x000fea0003800000 */
.L_x_2402:
[----:B------:R-:W-:-:S13]  /*29a0*/  R2UR UR4, R5 ;  /* 0x00000000050472ca */ /* 0x000fda00000e0000 */
[----:B------:R-:W-:Y:S05]  /*29b0*/  BRA.DIV UR4, `(.L_x_2404) ;  /* 0x0000000a04f07947 */ /* 0x000fea000b800000 */
[----:B------:R-:W-:Y:S01]  /*29c0*/  NOP ;  /* 0x0000000000007918 */ /* 0x000fe20000000000 */
[----:B------:R3:W-:Y:S04]  /*29d0*/  STS [R14+0xc0], R3 ;  /* 0x0000c0030e007388 */ /* 0x0007e80000000800 */
[----:B------:R3:W-:Y:S04]  /*29e0*/  STS [R14+0xc4], R15 ;  /* 0x0000c40f0e007388 */ /* 0x0007e80000000800 */
[----:B------:R3:W-:Y:S01]  /*29f0*/  STS [R14+0xc8], R16 ;  /* 0x0000c8100e007388 */ /* 0x0007e20000000800 */
[----:B------:R-:W-:Y:S01]  /*2a00*/  NOP ;  /* 0x0000000000007918 */ /* 0x000fe20000000000 */
.L_x_2423:
        /* <DEDUP_REMOVED lines=12> */
.L_x_2406:
[----:B------:R-:W-:Y:S05]  /*2ad0*/  BSYNC B0 ;  /* 0x0000000000007941 */ /* 0x000fea0003800000 */
.L_x_2405:
        /* <DEDUP_REMOVED lines=25> */
.L_x_2429:
[----:B------:R-:W1:Y:S01]  /*2c70*/  LDS R23, [R4+0x210] ;  /* 0x0002100004177984 */ /* 0x000e620000000800 */
[----:B------:R-:W-:Y:S02]  /*2c80*/  ISETP.NE.AND P1, PT, R0, RZ, PT ;  /* 0x000000ff0000720c */ /* 0x000fe40003f25270 */
[----:B------:R-:W-:Y:S01]  /*2c90*/  PLOP3.LUT P0, PT, PT, PT, PT, 0x80, 0x0 ;  /* 0x000000000000781c */ /* 0x000fe20003f0f070 */
[----:B------:R-:W2:Y:S04]  /*2ca0*/  LDS R2, [R14+0xb4] ;  /* 0x0000b4000e027984 */ /* 0x000ea80000000800 */
[----:B------:R-:W-:Y:S04]  /*2cb0*/  LDS R24, [R4+0x214] ;  /* 0x0002140004187984 */ /* 0x000fe80000000800 */
[----:B0-----:R-:W-:Y:S04]  /*2cc0*/  LDS R3, [R14+0xb8] ;  /* 0x0000b8000e037984 */ /* 0x001fe80000000800 */
[----:B------:R-:W0:Y:S04]  /*2cd0*/  LDS R15, [R4+0x21c] ;  /* 0x00021c00040f7984 */ /* 0x000e280000000800 */
[----:B------:R-:W-:Y:S04]  /*2ce0*/  LDS R28, [R4+0x218] ;  /* 0x00021800041c7984 */ /* 0x000fe80000000800 */
[----:B------:R-:W3:Y:S04]  /*2cf0*/  LDS R5, [R14+0xbc] ;  /* 0x0000bc000e057984 */ /* 0x000ee80000000800 */
[----:B------:R-:W4:Y:S04]  /*2d00*/  LDS R16, [R4+0x228] ;  /* 0x0002280004107984 */ /* 0x000f280000000800 */
        /* <DEDUP_REMOVED lines=8> */
[----:B------:R-:W2:Y:S01]  /*2d90*/  LDS R18, [R4+0x230] ;  /* 0x0002300004127984 */ /* 0x000ea20000000800 */
[----:B0-----:R-:W-:Y:S01]  /*2da0*/  ISETP.NE.AND P2, PT, R15, RZ, PT ;  /* 0x000000ff0f00720c */ /* 0x001fe20003f45270 */
[----:B------:R-:W-:Y:S02]  /*2db0*/  @!P0 FADD.FTZ R24, R3, R24 ;  /* 0x0000001803188221 */ /* 0x000fe40000010000 */
[----:B------:R-:W0:Y:S01]  /*2dc0*/  LDS R21, [R4+0x23c] ;  /* 0x00023c0004157984 */ /* 0x000e220000000800 */
[----:B------:R-:W-:-:S03]  /*2dd0*/  IADD3 R25, R15, R23, RZ ;  /* 0x000000170f197210 */ /* 0x000fc60007ffe0ff */
[----:B------:R-:W0:Y:S01]  /*2de0*/  LDS R3, [R4+0x238] ;  /* 0x0002380004037984 */ /* 0x000e220000000800 */
[----:B---3--:R-:W-:-:S03]  /*2df0*/  @!P0 FADD.FTZ R28, R5, R28 ;  /* 0x0000001c051c8221 */ /* 0x008fc60000010000 */
[----:B------:R-:W3:Y:S01]  /*2e00*/  LDS R14, [R4+0x244] ;  /* 0x00024400040e7984 */ /* 0x000ee20000000800 */
[C---:B----4-:R-:W-:Y:S01]  /*2e10*/  ISETP.NE.AND P0, PT, R16.reuse, RZ, PT ;  /* 0x000000ff1000720c */ /* 0x050fe20003f05270 */
[----:B------:R-:W-:Y:S02]  /*2e20*/  IMAD.IADD R5, R16, 0x1, R25 ;  /* 0x0000000110057824 */ /* 0x000fe400078e0219 */
[----:B------:R-:W4:Y:S01]  /*2e30*/  LDS R15, [R4+0x248] ;  /* 0x00024800040f7984 */ /* 0x000f220000000800 */
[----:B-----5:R-:W-:-:S03]  /*2e40*/  ISETP.NE.AND P3, PT, R20, RZ, PT ;  /* 0x000000ff1400720c */ /* 0x020fc60003f65270 */
[----:B------:R5:W-:Y:S01]  /*2e50*/  STS [R4+0x210], R23 ;  /* 0x0002101704007388 */ /* 0x000be20000000800 */
[----:B------:R-:W-:-:S03]  /*2e60*/  ISETP.NE.AND P1, PT, R22, RZ, PT ;  /* 0x000000ff1600720c */ /* 0x000fc60003f25270 */
[----:B------:R0:W-:Y:S01]  /*2e70*/  STS [R4+0x21c], R25 ;  /* 0x00021c1904007388 */ /* 0x0001e20000000800 */
[----:B-1----:R-:W-:-:S03]  /*2e80*/  @!P2 FADD.FTZ R17, R17, R24 ;  /* 0x000000181111a221 */ /* 0x002fc60000010000 */
[----:B------:R1:W-:Y:S01]  /*2e90*/  STS [R4+0x214], R24 ;  /* 0x0002141804007388 */ /* 0x0003e20000000800 */
[----:B-----5:R-:W-:Y:S01]  /*2ea0*/  IADD3 R23, R20, R5, RZ ;  /* 0x0000000514177210 */ /* 0x020fe20007ffe0ff */
[----:B------:R-:W-:Y:S02]  /*2eb0*/  @!P2 FADD.FTZ R19, R19, R28 ;  /* 0x0000001c1313a221 */ /* 0x000fe40000010000 */
[----:B------:R1:W-:Y:S01]  /*2ec0*/  STS [R4+0x218], R28 ;  /* 0x0002181c04007388 */ /* 0x0003e20000000800 */
[----:B------:R-:W-:Y:S01]  /*2ed0*/  IADD3 R27, R22, R23, RZ ;  /* 0x00000017161b7210 */ /* 0x000fe20007ffe0ff */
[----:B--2---:R-:W-:Y:S02]  /*2ee0*/  @!P0 FADD.FTZ R2, R2, R17 ;  /* 0x0000001102028221 */ /* 0x004fe40000010000 */
[----:B------:R1:W-:Y:S01]  /*2ef0*/  STS [R4+0x228], R5 ;  /* 0x0002280504007388 */ /* 0x0003e20000000800 */
[----:B------:R-:W-:-:S03]  /*2f00*/  @!P0 FADD.FTZ R18, R18, R19 ;  /* 0x0000001312128221 */ /* 0x000fc60000010000 */
[----:B------:R1:W-:Y:S01]  /*2f10*/  STS [R4+0x234], R23 ;  /* 0x0002341704007388 */ /* 0x0003e20000000800 */
[----:B0-----:R-:W-:-:S03]  /*2f20*/  @!P3 FADD.FTZ R21, R21, R18 ;  /* 0x000000121515b221 */ /* 0x001fc60000010000 */
[----:B------:R1:W-:Y:S01]  /*2f30*/  STS [R4+0x240], R27 ;  /* 0x0002401b04007388 */ /* 0x0003e20000000800 */
[----:B------:R-:W-:-:S03]  /*2f40*/  @!P3 FADD.FTZ R3, R3, R2 ;  /* 0x000000020303b221 */ /* 0x000fc60000010000 */
[----:B------:R1:W-:Y:S01]  /*2f50*/  STS [R4+0x220], R17 ;  /* 0x0002201104007388 */ /* 0x0003e20000000800 */
[----:B---3--:R-:W-:-:S03]  /*2f60*/  @!P1 FADD.FTZ R14, R14, R3 ;  /* 0x000000030e0e9221 */ /* 0x008fc60000010000 */
        /* <DEDUP_REMOVED lines=8> */
.L_x_2394:
[----:B------:R-:W-:Y:S05]  /*2ff0*/  WARPSYNC.ALL ;  /* 0x0000000000007948 */ /* 0x000fea0003800000 */
[----:B------:R-:W-:Y:S06]  /*3000*/  BAR.SYNC.DEFER_BLOCKING 0x0 ;  /* 0x0000000000007b1d */ /* 0x000fec0000010000 */
[----:B------:R-:W-:-:S02]  /*3010*/  ULDC UR4, c[0x0][0x2b4] ;  /* 0x0000ad0000047ab9 */ /* 0x000fc40000000800 */
[----:B-1----:R-:W1:Y:S01]  /*3020*/  LDC R15, c[0x0][0x2b0] ;  /* 0x0000ac00ff0f7b82 */ /* 0x002e620000000800 */
        /* <DEDUP_REMOVED lines=34> */
.L_x_2409:
[----:B------:R-:W-:Y:S05]  /*3250*/  BSYNC B0 ;  /* 0x0000000000007941 */ /* 0x000fea0003800000 */
.L_x_2408:
        /* <DEDUP_REMOVED lines=22> */
.L_x_2395:
[----:B--2---:R-:W-:Y:S05]  /*33c0*/  WARPSYNC.COLLECTIVE R5, `(.L_x_2410) ;  /* 0x0000000005087348 */ /* 0x004fea0003c00000 */
[----:B------:R-:W-:Y:S01]  /*33d0*/  NOP ;  /* 0x0000000000007918 */ /* 0x000fe20000000000 */
[----:B--2---:R-:W-:Y:S01]  /*33e0*/  ENDCOLLECTIVE ;  /* 0x000000000000791b */ /* 0x004fe20003800000 */
.L_x_2410:
[----:B------:R-:W-:Y:S05]  /*33f0*/  BRA `(.L_x_2411) ;  /* 0xfffffff000947947 */ /* 0x000fea000383ffff */
.L_x_2398:
[----:B------:R-:W-:Y:S01]  /*3400*/  BSSY B0, `(.L_x_2412) ;  /* 0x0000004000007945 */ /* 0x000fe20003800000 */
[----:B--2---:R-:W-:Y:S05]  /*3410*/  WARPSYNC.COLLECTIVE R5, `(.L_x_2413) ;  /* 0x0000000005087348 */ /* 0x004fea0003c00000 */
[----:B------:R-:W-:Y:S01]  /*3420*/  NOP ;  /* 0x0000000000007918 */ /* 0x000fe20000000000 */
[----:B--2---:R-:W-:Y:S01]  /*3430*/  ENDCOLLECTIVE ;  /* 0x000000000000791b */ /* 0x004fe20003800000 */
.L_x_2413:
[----:B------:R-:W-:Y:S05]  /*3440*/  BSYNC B0 ;  /* 0x0000000000007941 */ /* 0x000fea0003800000 */
.L_x_2412:
[----:B------:R0:W-:Y:S04]  /*3450*/  STS [R14+0xc0], R3 ;  /* 0x0000c0030e007388 */ /* 0x0001e80000000800 */
[----:B------:R0:W-:Y:S04]  /*3460*/  STS [R14+0xc4], R15 ;  /* 0x0000c40f0e007388 */ /* 0x0001e80000000800 */
[----:B------:R0:W-:Y:S02]  /*3470*/  STS [R14+0xc8], R16 ;  /* 0x0000c8100e007388 */ /* 0x0001e40000000800 */
[----:B0-----:R-:W-:Y:S05]  /*3480*/  WARPSYNC.COLLECTIVE R5, `(.L_x_2414) ;  /* 0x0000000005087348 */ /* 0x001fea0003c00000 */
[----:B------:R-:W-:Y:S01]  /*3490*/  NOP ;  /* 0x0000000000007918 */ /* 0x000fe20000000000 */
[----:B0-----:R-:W-:Y:S01]  /*34a0*/  ENDCOLLECTIVE ;  /* 0x000000000000791b */ /* 0x001fe20003800000 */
.L_x_2414:
[----:B------:R-:W-:Y:S05]  /*34b0*/  BRA `(.L_x_2415) ;  /* 0xfffffff000b47947 */ /* 0x000fea000383ffff */
.L_x_2401:
[----:B------:R-:W-:Y:S01]  /*34c0*/  BSSY B0, `(.L_x_2416) ;  /* 0x0000004000007945 */ /* 0x000fe20003800000 */
[----:B0-2---:R-:W-:Y:S05]  /*34d0*/  WARPSYNC.COLLECTIVE R5, `(.L_x_2417) ;  /* 0x0000000005087348 */ /* 0x005fea0003c00000 */
[----:B------:R-:W-:Y:S01]  /*34e0*/  NOP ;  /* 0x0000000000007918 */ /* 0x000fe20000000000 */
[----:B0-2---:R-:W-:Y:S01]  /*34f0*/  ENDCOLLECTIVE ;  /* 0x000000000000791b */ /* 0x005fe20003800000 */
.L_x_2417:
[----:B------:R-:W-:Y:S05]  /*3500*/  BSYNC B0 ;  /* 0x0000000000007941 */ /* 0x000fea0003800000 */
.L_x_2416:
[----:B------:R0:W-:Y:S04]  /*3510*/  STS [R14+0xc0], R3 ;  /* 0x0000c0030e007388 */ /* 0x0001e80000000800 */
[----:B------:R0:W-:Y:S04]  /*3520*/  STS [R14+0xc4], R15 ;  /* 0x0000c40f0e007388 */ /* 0x0001e80000000800 */
[----:B------:R0:W-:Y:S02]  /*3530*/  STS [R14+0xc8], R16 ;  /* 0x0000c8100e007388 */ /* 0x0001e40000000800 */
[----:B0-----:R-:W-:Y:S05]  /*3540*/  WARPSYNC.COLLECTIVE R5, `(.L_x_2418) ;  /* 0x0000000005087348 */ /* 0x001fea0003c00000 */
[----:B------:R-:W-:Y:S01]  /*3550*/  NOP ;  /* 0x0000000000007918 */ /* 0x000fe20000000000 */
[----:B0-----:R-:W-:Y:S01]  /*3560*/  ENDCOLLECTIVE ;  /* 0x000000000000791b */ /* 0x001fe20003800000 */
.L_x_2418:
[----:B------:R-:W-:Y:S05]  /*3570*/  BRA `(.L_x_2419) ;  /* 0xfffffff000d47947 */ /* 0x000fea000383ffff */
.L_x_2404:
[----:B------:R-:W-:Y:S01]  /*3580*/  BSSY B0, `(.L_x_2420) ;  /* 0x0000004000007945 */ /* 0x000fe20003800000 */
[----:B012---:R-:W-:Y:S05]  /*3590*/  WARPSYNC.COLLECTIVE R5, `(.L_x_2421) ;  /* 0x0000000005087348 */ /* 0x007fea0003c00000 */
[----:B------:R-:W-:Y:S01]  /*35a0*/  NOP ;  /* 0x0000000000007918 */ /* 0x000fe20000000000 */
[----:B012---:R-:W-:Y:S01]  /*35b0*/  ENDCOLLECTIVE ;  /* 0x000000000000791b */ /* 0x007fe20003800000 */
.L_x_2421:
[----:B------:R-:W-:Y:S05]  /*35c0*/  BSYNC B0 ;  /* 0x0000000000007941 */ /* 0x000fea0003800000 */
.L_x_2420:
[----:B------:R0:W-:Y:S04]  /*35d0*/  STS [R14+0xc0], R3 ;  /* 0x0000c0030e007388 */ /* 0x0001e80000000800 */
[----:B------:R0:W-:Y:S04]  /*35e0*/  STS [R14+0xc4], R15 ;  /* 0x0000c40f0e007388 */ /* 0x0001e80000000800 */
[----:B------:R0:W-:Y:S02]  /*35f0*/  STS [R14+0xc8], R16 ;  /* 0x0000c8100e007388 */ /* 0x0001e40000000800 */
[----:B0-----:R-:W-:Y:S05]  /*3600*/  WARPSYNC.COLLECTIVE R5, `(.L_x_2422) ;  /* 0x0000000005087348 */ /* 0x001fea0003c00000 */
[----:B------:R-:W-:Y:S01]  /*3610*/  NOP ;  /* 0x0000000000007918 */ /* 0x000fe20000000000 */
[----:B0-----:R-:W-:Y:S01]  /*3620*/  ENDCOLLECTIVE ;  /* 0x000000000000791b */ /* 0x001fe20003800000 */
.L_x_2422:
[----:B------:R-:W-:Y:S05]  /*3630*/  BRA `(.L_x_2423) ;  /* 0xfffffff000f47947 */ /* 0x000fea000383ffff */
.L_x_2407:
[----:B------:R-:W-:Y:S01]  /*3640*/  BSSY B0, `(.L_x_2424) ;  /* 0x0000005000007945 */ /* 0x000fe20003800000 */
[----:B------:R-:W-:-:S13]  /*3650*/  ISETP.GE.U32.AND P0, PT, R2, 0x10, PT ;  /* 0x000000100200780c */ /* 0x000fda0003f06070 */
[----:B0123--:R-:W-:Y:S05]  /*3660*/  WARPSYNC.COLLECTIVE R5, `(.L_x_2425) ;  /* 0x0000000005087348 */ /* 0x00ffea0003c00000 */
[----:B------:R-:W-:Y:S01]  /*3670*/  NOP ;  /* 0x0000000000007918 */ /* 0x000fe20000000000 */
[----:B0123--:R-:W-:Y:S01]  /*3680*/  ENDCOLLECTIVE ;  /* 0x000000000000791b */ /* 0x00ffe20003800000 */
.L_x_2425:
[----:B------:R-:W-:Y:S05]  /*3690*/  BSYNC B0 ;  /* 0x0000000000007941 */ /* 0x000fea0003800000 */
.L_x_2424:
[----:B------:R0:W-:Y:S01]  /*36a0*/  STS [R14+0xc0], R3 ;  /* 0x0000c0030e007388 */ /* 0x0001e20000000800 */
[----:B------:R-:W-:-:S03]  /*36b0*/  ISETP.NE.OR P1, PT, R3, RZ, !P0 ;  /* 0x000000ff0300720c */ /* 0x000fc60004725670 */
[----:B------:R0:W-:Y:S04]  /*36c0*/  STS [R14+0xc4], R15 ;  /* 0x0000c40f0e007388 */ /* 0x0001e80000000800 */
[----:B------:R0:W-:Y:S06]  /*36d0*/  STS [R14+0xc8], R16 ;  /* 0x0000c8100e007388 */ /* 0x0001ec0000000800 */
[----:B0-----:R-:W-:Y:S05]  /*36e0*/  WARPSYNC.COLLECTIVE R5, `(.L_x_2426) ;  /* 0x0000000005087348 */ /* 0x001fea0003c00000 */
[----:B------:R-:W-:Y:S01]  /*36f0*/  NOP ;  /* 0x0000000000007918 */ /* 0x000fe20000000000 */
[----:B0-----:R-:W-:Y:S01]  /*3700*/  ENDCOLLECTIVE ;  /* 0x000000000000791b */ /* 0x001fe20003800000 */
.L_x_2426:
        /* <DEDUP_REMOVED lines=9> */
.L_x_2427:
        /* <DEDUP_REMOVED lines=9> */
.L_x_2428:
[----:B------:R-:W-:Y:S05]  /*3830*/  BRA `(.L_x_2429) ;  /* 0xfffffff4000c7947 */ /* 0x000fea000383ffff */
.L_x_2430:
        /* <DEDUP_REMOVED lines=12> */
.L_x_4508:


//--------------------- .text._Z30group_norm_nhwc_bwd_sum_kernelI11Bf16IOFp32WLi160EEv26Group_norm_nhwc_bwd_params --------------------------
	.section	.text._Z30group_norm_nhwc_bwd_sum_kernelI11Bf16IOFp32WLi160EEv26Group_norm_nhwc_bwd_params,"ax",@progbits
	.align	128
        .global         _Z30group_norm_nhwc_bwd_sum_kernelI11Bf16IOFp32WLi160EEv26Group_norm_nhwc_bwd_params
        .type           _Z30group_norm_nhwc_bwd_sum_kernelI11Bf16IOFp32WLi160EEv26Group_norm_nhwc_bwd_params,@function
        .size           _Z30group_norm_nhwc_bwd_sum_kernelI11Bf16IOFp32WLi160EEv26Group_norm_nhwc_bwd_params,(.L_x_4509 - _Z30group_norm_nhwc_bwd_sum_kernelI11Bf16IOFp32WLi160EEv26Group_norm_nhwc_bwd_params)
        .other          _Z30group_norm_nhwc_bwd_sum_kernelI11Bf16IOFp32WLi160EEv26Group_norm_nhwc_bwd_params,@"STO_CUDA_ENTRY STV_DEFAULT"
_Z30group_norm_nhwc_bwd_sum_kernelI11Bf16IOFp32WLi160EEv26Group_norm_nhwc_bwd_params:
.text._Z30group_norm_nhwc_bwd_sum_kernelI11Bf16IOFp32WLi160EEv26Group_norm_nhwc_bwd_params:
        /* <DEDUP_REMOVED lines=70> */
.L_x_2432:
[----:B------:R-:W-:Y:S05]  /*0460*/  BSYNC B0 ;  /* 0x0000000000007941 */ /* 0x000fea0003800000 */
.L_x_2431:
[----:B-----5:R-:W-:Y:S01]  /*0470*/  FFMA.FTZ R3, -R2, R2, R3 ;  /* 0x0000000202037223 */ /* 0x020fe20000010103 */
[----:B------:R-:W1:Y:S01]  /*0480*/  S2UR UR7, SR_CTAID.Y ;  /* 0x00000000000779c3 */ /* 0x000e620000002600 */
[C---:B------:R-:W-:Y:S01]  /*0490*/  IMAD R4, R5.reuse, R12, R6 ;  /* 0x0000000c05047224 */ /* 0x040fe200078e0206 */
[----:B------:R-:W-:Y:S01]  /*04a0*/  ISETP.NE.U32.AND P4, PT, R5, RZ, PT ;  /* 0x000000ff0500720c */ /* 0x000fe20003f85070 */
[----:B------:R-:W-:Y:S01]  /*04b0*/  IMAD.MOV.U32 R10, RZ, RZ, RZ ;  /* 0x000000ffff0a7224 */ /* 0x000fe200078e00ff */
[----:B------:R-:W-:Y:S02]  /*04c0*/  FSETP.GTU.FTZ.AND P2, PT, R3, RZ, PT ;  /* 0x000000ff0300720b */ /* 0x000fe40003f5c000 */
[CC--:B------:R-:W-:Y:S02]  /*04d0*/  ISETP.GE.U32.AND P1, PT, R4.reuse, R5.reuse, PT ;  /* 0x000000050400720c */ /* 0x0c0fe40003f26070 */
[----:B0-----:R-:W0:Y:S09]  /*04e0*/  LDC.64 R8, c[0x0][0x290] ;  /* 0x0000a400ff087b82 */ /* 0x001e320000000a00 */
[----:B------:R-:W2:Y:S02]  /*04f0*/  @P2 LDC R18, c[0x0][0x250] ;  /* 0x00009400ff122b82 */ /* 0x000ea40000000800 */
[----:B------:R-:W-:Y:S01]  /*0500*/  @P1 IADD3 R4, R4, -R5, RZ ;  /* 0x8000000504041210 */ /* 0x000fe20007ffe0ff */
[----:B------:R-:W-:-:S03]  /*0510*/  @P1 VIADD R7, R7, 0x1 ;  /* 0x0000000107071836 */ /* 0x000fc60000000000 */
        /* <DEDUP_REMOVED lines=15> */
[----:B------:R-:W-:Y:S02]  /*0610*/  ISETP.GE.AND P1, PT, R11, R4, PT ;  /* 0x000000040b00720c */ /* 0x000fe40003f26270 */
[----:B------:R-:W-:Y:S01]  /*0620*/  CS2R R12, SRZ ;  /* 0x00000000000c7805 */ /* 0x000fe2000001ff00 */
[----:B------:R-:W-:Y:S01]  /*0630*/  IMAD R5, R5, R7, R6 ;  /* 0x0000000705057224 */ /* 0x000fe200078e0206 */
[----:B------:R-:W-:-:S09]  /*0640*/  MOV R7, RZ ;  /* 0x000000ff00077202 */ /* 0x000fd20000000f00 */
[----:B0-----:R-:W-:Y:S05]  /*0650*/  @P1 BRA `(.L_x_2433) ;  /* 0x0000001c00301947 */ /* 0x001fea0003800000 */
[----:B------:R-:W0:Y:S01]  /*0660*/  LDC.64 R20, c[0x0][0x298] ;  /* 0x0000a600ff147b82 */ /* 0x000e220000000a00 */
[----:B------:R-:W-:Y:S01]  /*0670*/  USHF.R.S32.HI UR7, URZ, 0x1f, UR6 ;  /* 0x0000001f3f077899 */ /* 0x000fe20008011406 */
[----:B------:R-:W-:-:S05]  /*0680*/  IMAD.MOV.U32 R25, RZ, RZ, R11 ;  /* 0x000000ffff197224 */ /* 0x000fca00078e000b */
        /* <DEDUP_REMOVED lines=16> */
[----:B------:R-:W-:-:S11]  /*0790*/  IMAD.MOV.U32 R10, RZ, RZ, RZ ;  /* 0x000000ffff0a7224 */ /* 0x000fd600078e00ff */
[----:B------:R-:W-:Y:S05]  /*07a0*/  @P1 BRA `(.L_x_2435) ;  /* 0x0000000000f01947 */ /* 0x000fea0003800000 */
[----:B------:R-:W0:Y:S01]  /*07b0*/  @!P0 LDC.64 R6, c[0x0][0x230] ;  /* 0x00008c00ff068b82 */ /* 0x000e220000000a00 */
[----:B------:R-:W-:Y:S01]  /*07c0*/  @!P0 IMAD R8, R27, UR8, RZ ;  /* 0x000000081b088c24 */ /* 0x000fe2000f8e02ff */
[----:B------:R-:W-:-:S03]  /*07d0*/  @!P0 MOV R20, R18 ;  /* 0x0000001200148202 */ /* 0x000fc60000000f00 */
[C---:B------:R-:W-:Y:S02]  /*07e0*/  @!P0 IMAD R13, R11.reuse, UR9, R8 ;  /* 0x000000090b0d8c24 */ /* 0x040fe4000f8e0208 */
[----:B------:R-:W-:-:S04]  /*07f0*/  @!P0 IMAD.WIDE.U32 R8, R11, UR8, R20 ;  /* 0x000000080b088c25 */ /* 0x000fc8000f8e0014 */
[----:B------:R-:W-:Y:S01]  /*0800*/  @!P0 IMAD.IADD R9, R9, 0x1, R13 ;  /* 0x0000000109098824 */ /* 0x000fe200078e020d */
[C---:B------:R-:W-:Y:S01]  /*0810*/  @!P0 SHF.L.U32 R11, R8.reuse, 0x1, RZ ;  /* 0x00000001080b8819 */ /* 0x040fe200000006ff */
[----:B------:R-:W2:Y:S03]  /*0820*/  @!P0 LDC.64 R12, c[0x0][0x228] ;  /* 0x00008a00ff0c8b82 */ /* 0x000ea60000000a00 */
        /* <DEDUP_REMOVED lines=12> */
[----:B------:R-:W-:-:S03]  /*08f0*/  @!P0 PRMT R8, R6, 0x7632, R8 ;  /* 0x0000763206088816 */ /* 0x000fc60000000008 */
[----:B------:R-:W-:Y:S01]  /*0900*/  IMAD.U32 R9, R9, 0x10000, RZ ;  /* 0x0001000009097824 */ /* 0x000fe200078e00ff */
[----:B------:R-:W-:-:S03]  /*0910*/  SHF.L.U32 R13, R8, 0x10, RZ ;  /* 0x00000010080d7819 */ /* 0x000fc600000006ff */
[----:B------:R-:W-:Y:S01]  /*0920*/  FADD.FTZ R6, -R2, R9 ;  /* 0x0000000902067221 */ /* 0x000fe20000010100 */
[----:B--2---:R-:W-:-:S03]  /*0930*/  @!P0 PRMT R7, R26, 0x7610, R7 ;  /* 0x000076101a078816 */ /* 0x004fc60000000007 */
[----:B-1----:R-:W-:Y:S01]  /*0940*/  FMUL.FTZ R9, R6, R3 ;  /* 0x0000000306097220 */ /* 0x002fe20000410000 */
[----:B------:R-:W-:-:S03]  /*0950*/  FADD.FTZ R6, -R2, R13 ;  /* 0x0000000d02067221 */ /* 0x000fc60000010100 */
[----:B------:R-:W-:Y:S01]  /*0960*/  FFMA.FTZ R8, R9, R14, R16 ;  /* 0x0000000e09087223 */ /* 0x000fe20000010010 */
[----:B------:R-:W-:Y:S01]  /*0970*/  FMUL.FTZ R10, R6, R3 ;  /* 0x00000003060a7220 */ /* 0x000fe20000410000 */
[----:B------:R-:W-:Y:S01]  /*0980*/  PRMT R6, RZ, 0x7610, R6 ;  /* 0x00007610ff067816 */ /* 0x000fe20000000006 */
[----:B------:R-:W-:Y:S02]  /*0990*/  IMAD.U32 R7, R7, 0x10000, RZ ;  /* 0x0001000007077824 */ /* 0x000fe400078e00ff */
[----:B------:R-:W-:Y:S01]  /*09a0*/  FMUL.FTZ R12, R8, -1.4426950216293334961 ;  /* 0xbfb8aa3b080c7820 */ /* 0x000fe20000410000 */
[----:B------:R-:W-:Y:S01]  /*09b0*/  FFMA.FTZ R11, R10, R15, R17 ;  /* 0x0000000f0a0b7223 */ /* 0x000fe20000010011 */
[----:B------:R-:W-:-:S03]  /*09c0*/  @!P0 PRMT R6, R26, 0x7632, R6 ;  /* 0x000076321a068816 */ /* 0x000fc60000000006 */
[----:B------:R-:W-:Y:S01]  /*09d0*/  FMUL.FTZ R23, R11, -1.4426950216293334961 ;  /* 0xbfb8aa3b0b177820 */ /* 0x000fe20000410000 */
[----:B------:R-:W0:Y:S01]  /*09e0*/  MUFU.EX2 R12, R12 ;  /* 0x0000000c000c7308 */ /* 0x000e220000000800 */
[----:B------:R-:W-:-:S07]  /*09f0*/  SHF.L.U32 R6, R6, 0x10, RZ ;  /* 0x0000001006067819 */ /* 0x000fce00000006ff */
        /* <DEDUP_REMOVED lines=16> */
[----:B------:R-:W-:-:S04]  /*0b00*/  FMUL.FTZ R7, R12, R15 ;  /* 0x0000000f0c077220 */ /* 0x000fc80000410000 */
[C---:B------:R-:W-:Y:S01]  /*0b10*/  FFMA.FTZ R13, R10.reuse, R7, R13 ;  /* 0x000000070a0d7223 */ /* 0x040fe2000001000d */
[----:B------:R-:W-:Y:S01]  /*0b20*/  FADD.FTZ R7, R7, R8 ;  /* 0x0000000807077221 */ /* 0x000fe20000010000 */
[----:B------:R-:W-:Y:S01]  /*0b30*/  FFMA.FTZ R8, R9, R6, RZ ;  /* 0x0000000609087223 */ /* 0x000fe200000100ff */
[----:B------:R-:W-:Y:S01]  /*0b40*/  FFMA.FTZ R10, R10, R12, RZ ;  /* 0x0000000c0a0a7223 */ /* 0x000fe200000100ff */
[----:B------:R-:W-:Y:S01]  /*0b50*/  FADD.FTZ R9, RZ, R6 ;  /* 0x00000006ff097221 */ /* 0x000fe20000010000 */
[----:B------:R-:W-:-:S07]  /*0b60*/  FADD.FTZ R12, RZ, R12 ;  /* 0x0000000cff0c7221 */ /* 0x000fce0000010000 */
.L_x_2435:
[----:B------:R-:W-:Y:S05]  /*0b70*/  @!P2 BRA `(.L_x_2433) ;  /* 0x0000001400e8a947 */ /* 0x000fea0003800000 */
[----:B------:R-:W-:-:S04]  /*0b80*/  IADD3 R6, R25, 0x1, RZ ;  /* 0x0000000119067810 */ /* 0x000fc80007ffe0ff */
[----:B------:R-:W-:-:S07]  /*0b90*/  SHF.R.S32.HI R11, RZ, 0x1f, R6 ;  /* 0x0000001fff0b7819 */ /* 0x000fce0000011406 */
.L_x_2436:
        /* <DEDUP_REMOVED lines=17> */
[----:B------:R-:W-:Y:S02]  /*0cb0*/  @!P0 IADD3.X R25, R28, R23, RZ, P1, !PT ;  /* 0x000000171c198210 */ /* 0x000fe40000ffe4ff */
[----:B------:R-:W0:Y:S03]  /*0cc0*/  @!P0 LDC.64 R22, c[0x0][0x288] ;  /* 0x0000a200ff168b82 */ /* 0x000e260000000a00 */
[----:B------:R3:W4:Y:S02]  /*0cd0*/  @!P0 LDG.E R28, desc[UR4][R24.64] ;  /* 0x00000004181c8981 */ /* 0x000724000c1e1900 */
[----:B---3--:R-:W-:Y:S01]  /*0ce0*/  @!P0 MOV R25, R21 ;  /* 0x0000001500198202 */ /* 0x008fe20000000f00 */
[----:B------:R-:W-:Y:S02]  /*0cf0*/  @!P0 IMAD.MOV.U32 R24, RZ, RZ, R18 ;  /* 0x000000ffff188224 */ /* 0x000fe400078e0012 */
[----:B0-----:R-:W-:-:S04]  /*0d00*/  @!P0 IMAD R29, R11, R22, RZ ;  /* 0x000000160b1d8224 */ /* 0x001fc800078e02ff */
[C---:B------:R-:W-:Y:S02]  /*0d10*/  @!P0 IMAD R29, R6.reuse, R23, R29 ;  /* 0x00000017061d8224 */ /* 0x040fe400078e021d */
[----:B------:R-:W-:Y:S02]  /*0d20*/  @!P0 IMAD.WIDE.U32 R22, R6, R22, R24 ;  /* 0x0000001606168225 */ /* 0x000fe400078e0018 */
[----:B------:R-:W0:Y:S02]  /*0d30*/  @!P0 LDC.64 R24, c[0x0][0x228] ;  /* 0x00008a00ff188b82 */ /* 0x000e240000000a00 */
[----:B------:R-:W-:Y:S01]  /*0d40*/  @!P0 IMAD.IADD R23, R23, 0x1, R29 ;  /* 0x0000000117178824 */ /* 0x000fe200078e021d */
[----:B------:R-:W-:-:S04]  /*0d50*/  @!P0 SHF.L.U32 R27, R22, 0x1, RZ ;  /* 0x00000001161b8819 */ /* 0x000fc800000006ff */
[----:B------:R-:W-:Y:S02]  /*0d60*/  @!P0 SHF.L.U64.HI R30, R22, 0x1, R23 ;  /* 0x00000001161e8819 */ /* 0x000fe40000010217 */
[----:B------:R-:W3:Y:S02]  /*0d70*/  @!P0 LDC.64 R22, c[0x0][0x230] ;  /* 0x00008c00ff168b82 */ /* 0x000ee40000000a00 */
[----:B---3--:R-:W-:-:S05]  /*0d80*/  @!P0 IADD3 R22, P1, R27, R22, RZ ;  /* 0x000000161b168210 */ /* 0x008fca0007f3e0ff */
[----:B------:R-:W-:-:S05]  /*0d90*/  @!P0 IMAD.X R23, R30, 0x1, R23, P1 ;  /* 0x000000011e178824 */ /* 0x000fca00008e0617 */
[----:B------:R3:W5:Y:S01]  /*0da0*/  @!P0 LDG.E R22, desc[UR4][R22.64] ;  /* 0x0000000416168981 */ /* 0x000762000c1e1900 */
[----:B0-----:R-:W-:-:S04]  /*0db0*/  @!P0 IADD3 R24, P1, R27, R24, RZ ;  /* 0x000000181b188210 */ /* 0x001fc80007f3e0ff */
[----:B------:R-:W-:-:S05]  /*0dc0*/  @!P0 IADD3.X R25, R30, R25, RZ, P1, !PT ;  /* 0x000000191e198210 */ /* 0x000fca0000ffe4ff */
[----:B------:R0:W5:Y:S01]  /*0dd0*/  @!P0 LDG.E R24, desc[UR4][R24.64] ;  /* 0x0000000418188981 */ /* 0x000162000c1e1900 */
[----:B------:R-:W-:Y:S02]  /*0de0*/  PRMT R27, RZ, 0x7610, R27 ;  /* 0x00007610ff1b7816 */ /* 0x000fe4000000001b */
[----:B---3--:R-:W-:Y:S02]  /*0df0*/  PRMT R23, RZ, 0x7610, R23 ;  /* 0x00007610ff177816 */ /* 0x008fe40000000017 */
[----:B--2---:R-:W-:-:S05]  /*0e00*/  @!P0 PRMT R27, R26, 0x7610, R27 ;  /* 0x000076101a1b8816 */ /* 0x004fca000000001b */
[----:B------:R-:W-:-:S04]  /*0e10*/  IMAD.U32 R27, R27, 0x10000, RZ ;  /* 0x000100001b1b7824 */ /* 0x000fc800078e00ff */
[----:B------:R-:W-:-:S04]  /*0e20*/  FADD.FTZ R30, -R2, R27 ;  /* 0x0000001b021e7221 */ /* 0x000fc80000010100 */
[----:B-1----:R-:W-:-:S04]  /*0e30*/  FMUL.FTZ R27, R30, R3 ;  /* 0x000000031e1b7220 */ /* 0x002fc80000410000 */
[----:B------:R-:W-:-:S04]  /*0e40*/  FFMA.FTZ R29, R27, R14, R16 ;  /* 0x0000000e1b1d7223 */ /* 0x000fc80000010010 */
[----:B------:R-:W-:-:S06]  /*0e50*/  FMUL.FTZ R30, R29, -1.4426950216293334961 ;  /* 0xbfb8aa3b1d1e7820 */ /* 0x000fcc0000410000 */
[----:B------:R-:W1:Y:S01]  /*0e60*/  MUFU.EX2 R30, R30 ;  /* 0x0000001e001e7308 */ /* 0x000e620000000800 */
[----:B----4-:R-:W-:-:S04]  /*0e70*/  @!P0 PRMT R23, R28, 0x7610, R23 ;  /* 0x000076101c178816 */ /* 0x010fc80000000017 */
[----:B------:R-:W-:Y:S01]  /*0e80*/  SHF.L.U32 R23, R23, 0x10, RZ ;  /* 0x0000001017177819 */ /* 0x000fe200000006ff */
[----:B-1----:R-:W-:-:S04]  /*0e90*/  FADD.FTZ R31, R30, 1 ;  /* 0x3f8000001e1f7421 */ /* 0x002fc80000010000 */
[----:B------:R-:W1:Y:S02]  /*0ea0*/  MUFU.RCP R32, R31 ;  /* 0x0000001f00207308 */ /* 0x000e640000001000 */
[----:B-1----:R-:W-:Y:S01]  /*0eb0*/  FMUL.FTZ R23, R23, R32 ;  /* 0x0000002017177220 */ /* 0x002fe20000410000 */
[----:B------:R-:W-:-:S04]  /*0ec0*/  FADD.FTZ R32, -R32, 1 ;  /* 0x3f80000020207421 */ /* 0x000fc80000010100 */
[----:B------:R-:W-:-:S04]  /*0ed0*/  FFMA.FTZ R32, R29, R32, 1 ;  /* 0x3f8000001d207423 */ /* 0x000fc80000010020 */
[----:B------:R-:W-:-:S04]  /*0ee0*/  FMUL.FTZ R23, R23, R32 ;  /* 0x0000002017177220 */ /* 0x000fc80000410000 */
        /* <DEDUP_REMOVED lines=12> */
[----:B0-----:R-:W-:Y:S01]  /*0fb0*/  FFMA.FTZ R25, R26, R15, R17 ;  /* 0x0000000f1a197223 */ /* 0x001fe20000010011 */
[----:B------:R-:W-:-:S03]  /*0fc0*/  SHF.L.U32 R23, R23, 0x10, RZ ;  /* 0x0000001017177819 */ /* 0x000fc600000006ff */
        /* <DEDUP_REMOVED lines=9> */
[----:B-----5:R-:W-:-:S03]  /*1060*/  @!P0 PRMT R25, R22, 0x7610, R25 ;  /* 0x0000761016198816 */ /* 0x020fc60000000019 */
[----:B------:R-:W-:Y:S01]  /*1070*/  FADD.FTZ R12, R23, R12 ;  /* 0x0000000c170c7221 */ /* 0x000fe20000010000 */
[----:B------:R-:W-:Y:S01]  /*1080*/  FFMA.FTZ R10, R26, R23, R10 ;  /* 0x000000171a0a7223 */ /* 0x000fe2000001000a */
[----:B------:R-:W-:Y:S02]  /*1090*/  IMAD.U32 R25, R25, 0x10000, RZ ;  /* 0x0001000019197824 */ /* 0x000fe400078e00ff */
[----:B------:R-:W-:Y:S02]  /*10a0*/  FMUL.FTZ R28, R23, R15 ;  /* 0x0000000f171c7220 */ /* 0x000fe40000410000 */
[----:B------:R-:W-:Y:S02]  /*10b0*/  FADD.FTZ R30, -R2, R25 ;  /* 0x00000019021e7221 */ /* 0x000fe40000010100 */
[--C-:B------:R-:W-:Y:S01]  /*10c0*/  FFMA.FTZ R26, R26, R28, R13.reuse ;  /* 0x0000001c1a1a7223 */ /* 0x100fe2000001000d */
[----:B------:R-:W-:Y:S01]  /*10d0*/  PRMT R13, RZ, 0x7610, R13 ;  /* 0x00007610ff0d7816 */ /* 0x000fe2000000000d */
[----:B------:R-:W-:Y:S01]  /*10e0*/  FADD.FTZ R7, R28, R7 ;  /* 0x000000071c077221 */ /* 0x000fe20000010000 */
[----:B------:R-:W-:-:S02]  /*10f0*/  FMUL.FTZ R23, R30, R3 ;  /* 0x000000031e177220 */ /* 0x000fc40000410000 */
[----:B------:R-:W-:Y:S02]  /*1100*/  @!P0 PRMT R13, R24, 0x7610, R13 ;  /* 0x00007610180d8816 */ /* 0x000fe4000000000d */
[----:B------:R-:W-:Y:S01]  /*1110*/  FFMA.FTZ R25, R23, R14, R16 ;  /* 0x0000000e17197223 */ /* 0x000fe20000010010 */
[----:B------:R-:W-:Y:S02]  /*1120*/  PRMT R24, RZ, 0x7610, R24 ;  /* 0x00007610ff187816 */ /* 0x000fe40000000018 */
[----:B------:R-:W-:Y:S01]  /*1130*/  SHF.L.U32 R13, R13, 0x10, RZ ;  /* 0x000000100d0d7819 */ /* 0x000fe200000006ff */
[----:B------:R-:W-:Y:S01]  /*1140*/  FMUL.FTZ R27, R25, -1.4426950216293334961 ;  /* 0xbfb8aa3b191b7820 */ /* 0x000fe20000410000 */
[----:B------:R-:W-:-:S04]  /*1150*/  @!P0 PRMT R24, R24, 0x7632, R24 ;  /* 0x0000763218188816 */ /* 0x000fc80000000018 */
[----:B------:R-:W-:Y:S01]  /*1160*/  SHF.L.U32 R24, R24, 0x10, RZ ;  /* 0x0000001018187819 */ /* 0x000fe200000006ff */
[----:B------:R-:W0:Y:S02]  /*1170*/  MUFU.EX2 R27, R27 ;  /* 0x0000001b001b7308 */ /* 0x000e240000000800 */
[----:B0-----:R-:W-:-:S06]  /*1180*/  FADD.FTZ R29, R27, 1 ;  /* 0x3f8000001b1d7421 */ /* 0x001fcc0000010000 */
[----:B------:R-:W0:Y:S02]  /*1190*/  MUFU.RCP R30, R29 ;  /* 0x0000001d001e7308 */ /* 0x000e240000001000 */
[----:B0-----:R-:W-:Y:S01]  /*11a0*/  FMUL.FTZ R28, R13, R30 ;  /* 0x0000001e0d1c7220 */ /* 0x001fe20000410000 */
[----:B------:R-:W-:Y:S01]  /*11b0*/  PRMT R13, RZ, 0x7610, R13 ;  /* 0x00007610ff0d7816 */ /* 0x000fe2000000000d */
[----:B------:R-:W-:-:S03]  /*11c0*/  FADD.FTZ R30, -R30, 1 ;  /* 0x3f8000001e1e7421 */ /* 0x000fc60000010100 */
[----:B------:R-:W-:Y:S01]  /*11d0*/  @!P0 PRMT R13, R22, 0x7632, R13 ;  /* 0x00007632160d8816 */ /* 0x000fe2000000000d */
[----:B------:R-:W-:-:S04]  /*11e0*/  FFMA.FTZ R25, R25, R30, 1 ;  /* 0x3f80000019197423 */ /* 0x000fc8000001001e */
[----:B------:R-:W-:-:S04]  /*11f0*/  IMAD.U32 R13, R13, 0x10000, RZ ;  /* 0x000100000d0d7824 */ /* 0x000fc800078e00ff */
[----:B------:R-:W-:Y:S01]  /*1200*/  FADD.FTZ R22, -R2, R13 ;  /* 0x0000000d02167221 */ /* 0x000fe20000010100 */
[----:B------:R-:W-:-:S03]  /*1210*/  FMUL.FTZ R13, R28, R25 ;  /* 0x000000191c0d7220 */ /* 0x000fc60000410000 */
[----:B------:R-:W-:Y:S01]  /*1220*/  FMUL.FTZ R22, R22, R3 ;  /* 0x0000000316167220 */ /* 0x000fe20000410000 */
[----:B------:R-:W-:Y:S01]  /*1230*/  FFMA.FTZ R8, R23, R13, R8 ;  /* 0x0000000d17087223 */ /* 0x000fe20000010008 */
[----:B------:R-:W-:Y:S02]  /*1240*/  FADD.FTZ R9, R9, R13 ;  /* 0x0000000d09097221 */ /* 0x000fe40000010000 */
[----:B------:R-:W-:-:S04]  /*1250*/  FFMA.FTZ R25, R22, R15, R17 ;  /* 0x0000000f16197223 */ /* 0x000fc80000010011 */
[----:B------:R-:W-:-:S06]  /*1260*/  FMUL.FTZ R27, R25, -1.4426950216293334961 ;  /* 0xbfb8aa3b191b7820 */ /* 0x000fcc0000410000 */
[----:B------:R-:W0:Y:S02]  /*1270*/  MUFU.EX2 R27, R27 ;  /* 0x0000001b001b7308 */ /* 0x000e240000000800 */
[----:B0-----:R-:W-:-:S06]  /*1280*/  FADD.FTZ R28, R27, 1 ;  /* 0x3f8000001b1c7421 */ /* 0x001fcc0000010000 */
[----:B------:R-:W0:Y:S02]  /*1290*/  MUFU.RCP R29, R28 ;  /* 0x0000001c001d7308 */ /* 0x000e240000001000 */
[----:B0-----:R-:W-:Y:S01]  /*12a0*/  FMUL.FTZ R24, R24, R29 ;  /* 0x0000001d18187220 */ /* 0x001fe20000410000 */
[----:B------:R-:W-:Y:S01]  /*12b0*/  FADD.FTZ R30, -R29, 1 ;  /* 0x3f8000001d1e7421 */ /* 0x000fe20000010100 */
[C---:B------:R-:W-:Y:S01]  /*12c0*/  VIADD R29, R6.reuse, 0x1 ;  /* 0x00000001061d7836 */ /* 0x040fe20000000000 */
[----:B------:R-:W-:Y:S02]  /*12d0*/  IADD3 R6, P2, R6, 0x2, RZ ;  /* 0x0000000206067810 */ /* 0x000fe40007f5e0ff */
[----:B------:R-:W-:Y:S02]  /*12e0*/  FFMA.FTZ R25, R25, R30, 1 ;  /* 0x3f80000019197423 */ /* 0x000fe4000001001e */
[----:B------:R-:W-:Y:S02]  /*12f0*/  ISETP.GE.AND P1, PT, R29, R4, PT ;  /* 0x000000041d00720c */ /* 0x000fe40003f26270 */
[----:B------:R-:W-:Y:S01]  /*1300*/  FMUL.FTZ R25, R24, R25 ;  /* 0x0000001918197220 */ /* 0x000fe20000410000 */
[----:B------:R-:W-:Y:S01]  /*1310*/  FMUL.FTZ R24, R13, R14 ;  /* 0x0000000e0d187220 */ /* 0x000fe20000410000 */
[----:B------:R-:W-:-:S02]  /*1320*/  IADD3.X R11, RZ, R11, RZ, P2, !PT ;  /* 0x0000000bff0b7210 */ /* 0x000fc400017fe4ff */
[----:B------:R-:W-:Y:S01]  /*1330*/  FADD.FTZ R12, R12, R25 ;  /* 0x000000190c0c7221 */ /* 0x000fe20000010000 */
[----:B------:R-:W-:Y:S01]  /*1340*/  FFMA.FTZ R26, R23, R24, R26 ;  /* 0x00000018171a7223 */ /* 0x000fe2000001001a */
[----:B------:R-:W-:Y:S01]  /*1350*/  FMUL.FTZ R23, R25, R15 ;  /* 0x0000000f19177220 */ /* 0x000fe20000410000 */
[----:B------:R-:W-:Y:S01]  /*1360*/  FADD.FTZ R24, R7, R24 ;  /* 0x0000001807187221 */ /* 0x000fe20000010000 */
[C---:B------:R-:W-:Y:S02]  /*1370*/  FFMA.FTZ R10, R22.reuse, R25, R10 ;  /* 0x00000019160a7223 */ /* 0x040fe4000001000a */
[----:B------:R-:W-:Y:S01]  /*1380*/  FFMA.FTZ R13, R22, R23, R26 ;  /* 0x00000017160d7223 */ /* 0x000fe2000001001a */
[----:B------:R-:W-:Y:S01]  /*1390*/  FADD.FTZ R7, R23, R24 ;  /* 0x0000001817077221 */ /* 0x000fe20000010000 */
[----:B------:R-:W-:Y:S06]  /*13a0*/  @!P1 BRA `(.L_x_2436) ;  /* 0xfffffff400fc9947 */ /* 0x000fec000383ffff */
[----:B------:R-:W-:Y:S05]  /*13b0*/  BRA `(.L_x_2433) ;  /* 0x0000000c00d87947 */ /* 0x000fea0003800000 */
.L_x_2434:
[----:B------:R-:W-:Y:S01]  /*13c0*/  LOP3.LUT P1, R26, R7, 0x3, RZ, 0xc0, !PT ;  /* 0x00000003071a7812 */ /* 0x000fe2000782c0ff */
[----:B------:R-:W-:Y:S01]  /*13d0*/  HFMA2.MMA R7, -RZ, RZ, 0, 0 ;  /* 0x00000000ff077435 */ /* 0x000fe200000001ff */
[----:B------:R-:W-:Y:S01]  /*13e0*/  IMAD.IADD R6, R9, 0x1, -R6 ;  /* 0x0000000109067824 */ /* 0x000fe200078e0a06 */
[----:B------:R-:W-:Y:S02]  /*13f0*/  CS2R R12, SRZ ;  /* 0x00000000000c7805 */ /* 0x000fe4000001ff00 */
[----:B------:R-:W-:Y:S01]  /*1400*/  CS2R R8, SRZ ;  /* 0x0000000000087805 */ /* 0x000fe2000001ff00 */
[----:B------:R-:W-:-:S07]  /*1410*/  IMAD.MOV.U32 R10, RZ, RZ, RZ ;  /* 0x000000ffff0a7224 */ /* 0x000fce00078e00ff */
[----:B------:R-:W-:Y:S05]  /*1420*/  @!P1 BRA `(.L_x_2437) ;  /* 0x0000000000c89947 */ /* 0x000fea0003800000 */
[----:B------:R-:W-:-:S07]  /*1430*/  MOV R7, RZ ;  /* 0x000000ff00077202 */ /* 0x000fce0000000f00 */
.L_x_2438:
        /* <DEDUP_REMOVED lines=27> */
[----:B------:R-:W-:Y:S02]  /*15f0*/  PRMT R29, RZ, 0x7610, R29 ;  /* 0x00007610ff1d7816 */ /* 0x000fe4000000001d */
[----:B---3--:R-:W-:Y:S01]  /*1600*/  @!P0 PRMT R16, R24, 0x7632, R16 ;  /* 0x0000763218108816 */ /* 0x008fe20000000010 */
[----:B------:R-:W-:Y:S01]  /*1610*/  FADD.FTZ R30, -R2, R31 ;  /* 0x0000001f021e7221 */ /* 0x000fe20000010100 */
[----:B------:R-:W-:-:S03]  /*1620*/  @!P0 PRMT R29, R24, 0x7610, R29 ;  /* 0x00007610181d8816 */ /* 0x000fc6000000001d */
[----:B-1----:R-:W-:Y:S01]  /*1630*/  FMUL.FTZ R30, R30, R3 ;  /* 0x000000031e1e7220 */ /* 0x002fe20000410000 */
[----:B------:R-:W-:-:S05]  /*1640*/  SHF.L.U32 R29, R29, 0x10, RZ ;  /* 0x000000101d1d7819 */ /* 0x000fca00000006ff */
[C---:B------:R-:W-:Y:S01]  /*1650*/  FMUL.FTZ R24, R29.reuse, R14 ;  /* 0x0000000e1d187220 */ /* 0x040fe20000410000 */
[C---:B------:R-:W-:Y:S01]  /*1660*/  FADD.FTZ R9, R29.reuse, R9 ;  /* 0x000000091d097221 */ /* 0x040fe20000010000 */
[----:B------:R-:W-:Y:S02]  /*1670*/  FFMA.FTZ R8, R29, R30, R8 ;  /* 0x0000001e1d087223 */ /* 0x000fe40000010008 */
[----:B------:R-:W-:Y:S01]  /*1680*/  FFMA.FTZ R17, R30, R24, R13 ;  /* 0x000000181e117223 */ /* 0x000fe2000001000d */
[----:B------:R-:W-:Y:S02]  /*1690*/  IMAD.U32 R13, R28, 0x10000, RZ ;  /* 0x000100001c0d7824 */ /* 0x000fe400078e00ff */
[----:B------:R-:W-:Y:S01]  /*16a0*/  FADD.FTZ R24, R24, R7 ;  /* 0x0000000718187221 */ /* 0x000fe20000010000 */
[----:B------:R-:W-:Y:S01]  /*16b0*/  SHF.L.U32 R7, R16, 0x10, RZ ;  /* 0x0000001010077819 */ /* 0x000fe200000006ff */
[----:B------:R-:W-:-:S04]  /*16c0*/  FADD.FTZ R16, -R2, R13 ;  /* 0x0000000d02107221 */ /* 0x000fc80000010100 */
[C---:B------:R-:W-:Y:S01]  /*16d0*/  FMUL.FTZ R13, R7.reuse, R15 ;  /* 0x0000000f070d7220 */ /* 0x040fe20000410000 */
[----:B------:R-:W-:Y:S01]  /*16e0*/  FMUL.FTZ R16, R16, R3 ;  /* 0x0000000310107220 */ /* 0x000fe20000410000 */
[----:B------:R-:W-:-:S03]  /*16f0*/  FADD.FTZ R12, R7, R12 ;  /* 0x0000000c070c7221 */ /* 0x000fc60000010000 */
[----:B------:R-:W-:Y:S01]  /*1700*/  FFMA.FTZ R10, R7, R16, R10 ;  /* 0x00000010070a7223 */ /* 0x000fe2000001000a */
[----:B------:R-:W-:Y:S01]  /*1710*/  FADD.FTZ R7, R13, R24 ;  /* 0x000000180d077221 */ /* 0x000fe20000010000 */
[----:B------:R-:W-:Y:S01]  /*1720*/  FFMA.FTZ R13, R16, R13, R17 ;  /* 0x0000000d100d7223 */ /* 0x000fe20000010011 */
[----:B------:R-:W-:Y:S06]  /*1730*/  @P1 BRA `(.L_x_2438) ;  /* 0xfffffffc00401947 */ /* 0x000fec000383ffff */
[----:B------:R-:W-:-:S07]  /*1740*/  IMAD.MOV.U32 R25, RZ, RZ, R11 ;  /* 0x000000ffff197224 */ /* 0x000fce00078e000b */
.L_x_2437:
[----:B------:R-:W-:-:S13]  /*1750*/  ISETP.GE.U32.AND P0, PT, R6, 0x3, PT ;  /* 0x000000030600780c */ /* 0x000fda0003f06070 */
[----:B------:R-:W-:Y:S05]  /*1760*/  @!P0 BRA `(.L_x_2433) ;  /* 0x0000000800ec8947 */ /* 0x000fea0003800000 */
[----:B------:R-:W-:Y:S01]  /*1770*/  ULDC.64 UR6, c[0x0][0x288] ;  /* 0x0000a20000067ab9 */ /* 0x000fe20000000a00 */
[----:B------:R-:W-:Y:S02]  /*1780*/  SHF.R.S32.HI R29, RZ, 0x1f, R25 ;  /* 0x0000001fff1d7819 */ /* 0x000fe40000011419 */
[----:B------:R-:W-:Y:S02]  /*1790*/  ISETP.GE.U32.AND P0, PT, R22, UR6, PT ;  /* 0x0000000616007c0c */ /* 0x000fe4000bf06070 */
[----:B------:R-:W-:Y:S02]  /*17a0*/  MOV R11, R25 ;  /* 0x00000019000b7202 */ /* 0x000fe40000000f00 */
[----:B------:R-:W-:-:S13]  /*17b0*/  ISETP.GE.AND.EX P0, PT, R23, UR7, PT, P0 ;  /* 0x0000000717007c0c */ /* 0x000fda000bf06300 */
.L_x_2439:
[----:B------:R-:W0:Y:S01]  /*17c0*/  @!P0 LDC.64 R24, c[0x0][0x288] ;  /* 0x0000a200ff188b82 */ /* 0x000e220000000a00 */
[----:B------:R-:W-:Y:S01]  /*17d0*/  @!P0 MOV R27, R21 ;  /* 0x00000015001b8202 */ /* 0x000fe20000000f00 */
[----:B------:R-:W-:-:S06]  /*17e0*/  @!P0 IMAD.MOV.U32 R26, RZ, RZ, R18 ;  /* 0x000000ffff1a8224 */ /* 0x000fcc00078e0012 */
[----:B------:R-:W2:Y:S08]  /*17f0*/  @!P0 LDC.64 R22, c[0x0][0x230] ;  /* 0x00008c00ff168b82 */ /* 0x000eb00000000a00 */
[----:B------:R-:W3:Y:S01]  /*1800*/  @!P0 LDC.64 R16, c[0x0][0x228] ;  /* 0x00008a00ff108b82 */ /* 0x000ee20000000a00 */
[-C--:B0-----:R-:W-:Y:S02]  /*1810*/  @!P0 IMAD R6, R29, R24.reuse, RZ ;  /* 0x000000181d068224 */ /* 0x081fe400078e02ff */
[----:B------:R-:W-:-:S04]  /*1820*/  @!P0 IMAD.WIDE.U32 R26, R11, R24, R26 ;  /* 0x000000180b1a8225 */ /* 0x000fc800078e001a */
[----:B------:R-:W-:-:S04]  /*1830*/  @!P0 IMAD R25, R11, R25, R6 ;  /* 0x000000190b198224 */ /* 0x000fc800078e0206 */
[----:B------:R-:W-:Y:S01]  /*1840*/  @!P0 IMAD.IADD R27, R27, 0x1, R25 ;  /* 0x000000011b1b8824 */ /* 0x000fe200078e0219 */
[----:B------:R-:W-:-:S04]  /*1850*/  @!P0 SHF.L.U32 R25, R26, 0x1, RZ ;  /* 0x000000011a198819 */ /* 0x000fc800000006ff */
[----:B------:R-:W-:Y:S02]  /*1860*/  @!P0 SHF.L.U64.HI R26, R26, 0x1, R27 ;  /* 0x000000011a1a8819 */ /* 0x000fe4000001021b */
[----:B--2---:R-:W-:-:S05]  /*1870*/  @!P0 IADD3 R22, P1, R25, R22, RZ ;  /* 0x0000001619168210 */ /* 0x004fca0007f3e0ff */
[C---:B------:R-:W-:Y:S01]  /*1880*/  @!P0 IMAD.X R23, R26.reuse, 0x1, R23, P1 ;  /* 0x000000011a178824 */ /* 0x040fe200008e0617 */
[----:B---3--:R-:W-:Y:S02]  /*1890*/  @!P0 IADD3 R16, P1, R25, R16, RZ ;  /* 0x0000001019108210 */ /* 0x008fe40007f3e0ff */
[----:B------:R-:W0:Y:S02]  /*18a0*/  @!P0 LDC.64 R24, c[0x0][0x288] ;  /* 0x0000a200ff188b82 */ /* 0x000e240000000a00 */
[----:B------:R-:W2:Y:S01]  /*18b0*/  @!P0 LDG.E R22, desc[UR4][R22.64] ;  /* 0x0000000416168981 */ /* 0x000ea2000c1e1900 */
[----:B------:R-:W-:-:S05]  /*18c0*/  @!P0 IADD3.X R17, R26, R17, RZ, P1, !PT ;  /* 0x000000111a118210 */ /* 0x000fca0000ffe4ff */
[----:B------:R-:W3:Y:S01]  /*18d0*/  @!P0 LDG.E R16, desc[UR4][R16.64] ;  /* 0x0000000410108981 */ /* 0x000ee2000c1e1900 */
[----:B------:R-:W-:Y:S02]  /*18e0*/  PRMT R6, RZ, 0x7610, R6 ;  /* 0x00007610ff067816 */ /* 0x000fe40000000006 */
        /* <DEDUP_REMOVED lines=9> */
[----:B------:R-:W-:Y:S02]  /*1980*/  SHF.L.U32 R23, R28, 0x10, RZ ;  /* 0x000000101c177819 */ /* 0x000fe400000006ff */
[----:B------:R-:W-:Y:S01]  /*1990*/  @!P0 IADD3 R31, P1, R11, 0x1, RZ ;  /* 0x000000010b1f8810 */ /* 0x000fe20007f3e0ff */
[----:B-1----:R-:W-:Y:S02]  /*19a0*/  FMUL.FTZ R6, R6, R3 ;  /* 0x0000000306067220 */ /* 0x002fe40000410000 */
[C---:B------:R-:W-:Y:S01]  /*19b0*/  FADD.FTZ R16, R23.reuse, R9 ;  /* 0x0000000917107221 */ /* 0x040fe20000010000 */
[----:B------:R-:W-:Y:S01]  /*19c0*/  FMUL.FTZ R22, R23, R14 ;  /* 0x0000000e17167220 */ /* 0x000fe20000410000 */
[----:B------:R-:W-:-:S02]  /*19d0*/  @!P0 IMAD.X R9, RZ, RZ, R29, P1 ;  /* 0x000000ffff098224 */ /* 0x000fc400008e061d */
[----:B------:R-:W-:Y:S01]  /*19e0*/  FFMA.FTZ R17, R23, R6, R8 ;  /* 0x0000000617117223 */ /* 0x000fe20000010008 */
        /* <DEDUP_REMOVED lines=18> */
[----:B------:R-:W-:Y:S01]  /*1b10*/  SHF.L.U32 R23, R26, 0x10, RZ ;  /* 0x000000101a177819 */ /* 0x000fe200000006ff */
[----:B0-----:R-:W0:Y:S01]  /*1b20*/  @!P0 LDC.64 R6, c[0x0][0x288] ;  /* 0x0000a200ff068b82 */ /* 0x001e220000000a00 */
[----:B------:R-:W-:Y:S01]  /*1b30*/  PRMT R25, RZ, 0x7610, R25 ;  /* 0x00007610ff197816 */ /* 0x000fe20000000019 */
[----:B------:R-:W-:Y:S02]  /*1b40*/  IMAD.U32 R27, R27, 0x10000, RZ ;  /* 0x000100001b1b7824 */ /* 0x000fe400078e00ff */
[----:B------:R-:W-:Y:S02]  /*1b50*/  FADD.FTZ R26, -R2, R23 ;  /* 0x00000017021a7221 */ /* 0x000fe40000010100 */
[----:B------:R-:W-:Y:S02]  /*1b60*/  FADD.FTZ R12, R27, R12 ;  /* 0x0000000c1b0c7221 */ /* 0x000fe40000010000 */
[----:B------:R-:W-:Y:S01]  /*1b70*/  FMUL.FTZ R26, R26, R3 ;  /* 0x000000031a1a7220 */ /* 0x000fe20000410000 */
[----:B-1----:R-:W-:-:S03]  /*1b80*/  PRMT R9, RZ, 0x7610, R9 ;  /* 0x00007610ff097816 */ /* 0x002fc60000000009 */
[C-C-:B------:R-:W-:Y:S01]  /*1b90*/  FFMA.FTZ R23, R27.reuse, R26, R10.reuse ;  /* 0x0000001a1b177223 */ /* 0x140fe2000001000a */
[----:B------:R-:W-:Y:S01]  /*1ba0*/  FMUL.FTZ R27, R27, R15 ;  /* 0x0000000f1b1b7220 */ /* 0x000fe20000410000 */
[----:B------:R-:W-:-:S03]  /*1bb0*/  PRMT R10, RZ, 0x7610, R10 ;  /* 0x00007610ff0a7816 */ /* 0x000fc6000000000a */
[----:B------:R-:W-:Y:S01]  /*1bc0*/  FFMA.FTZ R13, R26, R27, R13 ;  /* 0x0000001b1a0d7223 */ /* 0x000fe2000001000d */
[----:B------:R-:W-:Y:S01]  /*1bd0*/  FADD.FTZ R22, R27, R22 ;  /* 0x000000161b167221 */ /* 0x000fe20000010000 */
[C---:B--2---:R-:W-:Y:S02]  /*1be0*/  @!P0 PRMT R25, R24.reuse, 0x7610, R25 ;  /* 0x0000761018198816 */ /* 0x044fe40000000019 */
[----:B------:R-:W-:Y:S02]  /*1bf0*/  @!P0 PRMT R10, R24, 0x7632, R10 ;  /* 0x00007632180a8816 */ /* 0x000fe4000000000a */
[----:B------:R-:W-:Y:S02]  /*1c00*/  SHF.L.U32 R25, R25, 0x10, RZ ;  /* 0x0000001019197819 */ /* 0x000fe400000006ff */
[----:B------:R-:W-:Y:S02]  /*1c10*/  PRMT R24, RZ, 0x7610, R24 ;  /* 0x00007610ff187816 */ /* 0x000fe40000000018 */
[----:B---3--:R-:W-:Y:S01]  /*1c20*/  @!P0 PRMT R9, R8, 0x7610, R9 ;  /* 0x0000761008098816 */ /* 0x008fe20000000009 */
[----:B------:R-:W-:Y:S01]  /*1c30*/  FADD.FTZ R26, -R2, R25 ;  /* 0x00000019021a7221 */ /* 0x000fe20000010100 */
[----:B------:R-:W-:-:S02]  /*1c40*/  @!P0 IADD3 R25, P1, R11, 0x2, RZ ;  /* 0x000000020b198810 */ /* 0x000fc40007f3e0ff */
[----:B------:R-:W-:Y:S01]  /*1c50*/  @!P0 PRMT R24, R8, 0x7632, R24 ;  /* 0x0000763208188816 */ /* 0x000fe20000000018 */
        /* <DEDUP_REMOVED lines=8> */
[----:B------:R-:W-:Y:S01]  /*1ce0*/  FADD.FTZ R22, R22, R9 ;  /* 0x0000000916167221 */ /* 0x000fe20000010000 */
[----:B------:R-:W-:Y:S01]  /*1cf0*/  @!P0 IMAD R27, R25, R7, R8 ;  /* 0x00000007191b8224 */ /* 0x000fe200078e0208 */
[----:B------:R-:W-:Y:S01]  /*1d00*/  @!P0 MOV R9, R21 ;  /* 0x0000001500098202 */ /* 0x000fe20000000f00 */
[----:B------:R-:W-:-:S04]  /*1d10*/  @!P0 IMAD.MOV.U32 R8, RZ, RZ, R18 ;  /* 0x000000ffff088224 */ /* 0x000fc800078e0012 */
[----:B------:R-:W-:Y:S02]  /*1d20*/  @!P0 IMAD.WIDE.U32 R8, R25, R6, R8 ;  /* 0x0000000619088225 */ /* 0x000fe400078e0008 */
[----:B------:R-:W0:Y:S02]  /*1d30*/  @!P0 LDC.64 R6, c[0x0][0x230] ;  /* 0x00008c00ff068b82 */ /* 0x000e240000000a00 */
[----:B------:R-:W-:Y:S01]  /*1d40*/  @!P0 IMAD.IADD R9, R9, 0x1, R27 ;  /* 0x0000000109098824 */ /* 0x000fe200078e021b */
[----:B------:R-:W-:-:S04]  /*1d50*/  @!P0 SHF.L.U32 R25, R8, 0x1, RZ ;  /* 0x0000000108198819 */ /* 0x000fc800000006ff */
[----:B------:R-:W-:Y:S02]  /*1d60*/  @!P0 SHF.L.U64.HI R26, R8, 0x1, R9 ;  /* 0x00000001081a8819 */ /* 0x000fe40000010209 */
[----:B------:R-:W1:Y:S01]  /*1d70*/  @!P0 LDC.64 R8, c[0x0][0x228] ;  /* 0x00008a00ff088b82 */ /* 0x000e620000000a00 */
[----:B0-----:R-:W-:-:S05]  /*1d80*/  @!P0 IADD3 R6, P1, R25, R6, RZ ;  /* 0x0000000619068210 */ /* 0x001fca0007f3e0ff */
[----:B------:R-:W-:Y:S01]  /*1d90*/  @!P0 IMAD.X R7, R26, 0x1, R7, P1 ;  /* 0x000000011a078824 */ /* 0x000fe200008e0607 */
[----:B-1----:R-:W-:-:S04]  /*1da0*/  @!P0 IADD3 R8, P1, R25, R8, RZ ;  /* 0x0000000819088210 */ /* 0x002fc80007f3e0ff */
[----:B------:R0:W2:Y:S01]  /*1db0*/  @!P0 LDG.E R25, desc[UR4][R6.64] ;  /* 0x0000000406198981 */ /* 0x0000a2000c1e1900 */
[----:B------:R-:W-:-:S05]  /*1dc0*/  @!P0 IADD3.X R9, R26, R9, RZ, P1, !PT ;  /* 0x000000091a098210 */ /* 0x000fca0000ffe4ff */
[----:B------:R1:W3:Y:S01]  /*1dd0*/  @!P0 LDG.E R8, desc[UR4][R8.64] ;  /* 0x0000000408088981 */ /* 0x0002e2000c1e1900 */
[----:B------:R-:W-:Y:S01]  /*1de0*/  IMAD.U32 R27, R10, 0x10000, RZ ;  /* 0x000100000a1b7824 */ /* 0x000fe200078e00ff */
[----:B------:R-:W-:Y:S01]  /*1df0*/  PRMT R28, RZ, 0x7610, R28 ;  /* 0x00007610ff1c7816 */ /* 0x000fe2000000001c */
[----:B0-----:R-:W0:Y:S01]  /*1e00*/  @!P0 LDC.64 R6, c[0x0][0x288] ;  /* 0x0000a200ff068b82 */ /* 0x001e220000000a00 */
[----:B------:R-:W-:Y:S01]  /*1e10*/  SHF.L.U32 R24, R24, 0x10, RZ ;  /* 0x0000001018187819 */ /* 0x000fe200000006ff */
[----:B------:R-:W-:-:S04]  /*1e20*/  FADD.FTZ R10, -R2, R27 ;  /* 0x0000001b020a7221 */ /* 0x000fc80000010100 */
[----:B------:R-:W-:Y:S01]  /*1e30*/  FMUL.FTZ R26, R10, R3 ;  /* 0x000000030a1a7220 */ /* 0x000fe20000410000 */
[----:B------:R-:W-:Y:S01]  /*1e40*/  PRMT R10, RZ, 0x7610, R10 ;  /* 0x00007610ff0a7816 */ /* 0x000fe2000000000a */
[----:B------:R-:W-:Y:S01]  /*1e50*/  FMUL.FTZ R27, R24, R15 ;  /* 0x0000000f181b7220 */ /* 0x000fe20000410000 */
[----:B-1----:R-:W-:Y:S01]  /*1e60*/  PRMT R9, RZ, 0x7610, R9 ;  /* 0x00007610ff097816 */ /* 0x002fe20000000009 */
[----:B------:R-:W-:Y:S01]  /*1e70*/  FADD.FTZ R12, R12, R24 ;  /* 0x000000180c0c7221 */ /* 0x000fe20000010000 */
[----:B------:R-:W-:Y:S01]  /*1e80*/  FFMA.FTZ R23, R24, R26, R23 ;  /* 0x0000001a18177223 */ /* 0x000fe20000010017 */
[--C-:B------:R-:W-:Y:S01]  /*1e90*/  FFMA.FTZ R31, R26, R27, R13.reuse ;  /* 0x0000001b1a1f7223 */ /* 0x100fe2000001000d */
[----:B------:R-:W-:Y:S01]  /*1ea0*/  FADD.FTZ R24, R27, R22 ;  /* 0x000000161b187221 */ /* 0x000fe20000010000 */
[----:B------:R-:W-:Y:S02]  /*1eb0*/  PRMT R13, RZ, 0x7610, R13 ;  /* 0x00007610ff0d7816 */ /* 0x000fe4000000000d */
[----:B--2---:R-:W-:-:S02]  /*1ec0*/  @!P0 PRMT R28, R25, 0x7610, R28 ;  /* 0x00007610191c8816 */ /* 0x004fc4000000001c */
[----:B------:R-:W-:-:S03]  /*1ed0*/  @!P0 PRMT R10, R25, 0x7632, R10 ;  /* 0x00007632190a8816 */ /* 0x000fc6000000000a */
[----:B------:R-:W-:Y:S01]  /*1ee0*/  IMAD.U32 R25, R28, 0x10000, RZ ;  /* 0x000100001c197824 */ /* 0x000fe200078e00ff */
[----:B---3--:R-:W-:-:S03]  /*1ef0*/  @!P0 PRMT R9, R8, 0x7610, R9 ;  /* 0x0000761008098816 */ /* 0x008fc60000000009 */
[----:B------:R-:W-:Y:S01]  /*1f00*/  FADD.FTZ R22, -R2, R25 ;  /* 0x0000001902167221 */ /* 0x000fe20000010100 */
[----:B------:R-:W-:Y:S02]  /*1f10*/  @!P0 IADD3 R25, P1, R11, 0x3, RZ ;  /* 0x000000030b198810 */ /* 0x000fe40007f3e0ff */
[----:B------:R-:W-:Y:S01]  /*1f20*/  @!P0 PRMT R13, R8, 0x7632, R13 ;  /* 0x00007632080d8816 */ /* 0x000fe2000000000d */
[----:B------:R-:W-:Y:S01]  /*1f30*/  FMUL.FTZ R22, R22, R3 ;  /* 0x0000000316167220 */ /* 0x000fe20000410000 */
[----:B------:R-:W-:Y:S01]  /*1f40*/  SHF.L.U32 R8, R9, 0x10, RZ ;  /* 0x0000001009087819 */ /* 0x000fe200000006ff */
[----:B------:R-:W-:-:S04]  /*1f50*/  @!P0 IMAD.X R27, RZ, RZ, R29, P1 ;  /* 0x000000ffff1b8224 */ /* 0x000fc800008e061d */
[----:B------:R-:W-:Y:S01]  /*1f60*/  FADD.FTZ R16, R16, R8 ;  /* 0x0000000810107221 */ /* 0x000fe20000010000 */
[C---:B------:R-:W-:Y:S01]  /*1f70*/  FFMA.FTZ R17, R8.reuse, R22, R17 ;  /* 0x0000001608117223 */ /* 0x040fe20000010011 */
[----:B------:R-:W-:Y:S01]  /*1f80*/  FMUL.FTZ R9, R8, R14 ;  /* 0x0000000e08097220 */ /* 0x000fe20000410000 */
[----:B0-----:R-:W-:-:S03]  /*1f90*/  @!P0 IMAD R8, R27, R6, RZ ;  /* 0x000000061b088224 */ /* 0x001fc600078e02ff */
[----:B------:R-:W-:Y:S01]  /*1fa0*/  FFMA.FTZ R22, R22, R9, R31 ;  /* 0x0000000916167223 */ /* 0x000fe2000001001f */
[----:B------:R-:W-:Y:S02]  /*1fb0*/  @!P0 IMAD R27, R25, R7, R8 ;  /* 0x00000007191b8224 */ /* 0x000fe400078e0208 */
[----:B------:R-:W-:Y:S01]  /*1fc0*/  FADD.FTZ R24, R24, R9 ;  /* 0x0000000918187221 */ /* 0x000fe20000010000 */
[----:B------:R-:W-:Y:S01]  /*1fd0*/  @!P0 MOV R8, R18 ;  /* 0x0000001200088202 */ /* 0x000fe20000000f00 */
[----:B------:R-:W-:-:S04]  /*1fe0*/  @!P0 IMAD.MOV.U32 R9, RZ, RZ, R21 ;  /* 0x000000ffff098224 */ /* 0x000fc800078e0015 */
[----:B------:R-:W-:Y:S02]  /*1ff0*/  @!P0 IMAD.WIDE.U32 R8, R25, R6, R8 ;  /* 0x0000000619088225 */ /* 0x000fe400078e0008 */
[----:B------:R-:W0:Y:S02]  /*2000*/  @!P0 LDC.64 R6, c[0x0][0x230] ;  /* 0x00008c00ff068b82 */ /* 0x000e240000000a00 */
[----:B------:R-:W-:Y:S01]  /*2010*/  @!P0 IMAD.SHL.U32 R25, R8, 0x2, RZ ;  /* 0x0000000208198824 */ /* 0x000fe200078e00ff */
[----:B------:R-:W-:-:S04]  /*2020*/  @!P0 IADD3 R9, R9, R27, RZ ;  /* 0x0000001b09098210 */ /* 0x000fc80007ffe0ff */
        /* <DEDUP_REMOVED lines=9> */
[----:B------:R-:W-:Y:S01]  /*20c0*/  IMAD.U32 R10, R13, 0x10000, RZ ;  /* 0x000100000d0a7824 */ /* 0x000fe200078e00ff */
[----:B------:R-:W-:Y:S02]  /*20d0*/  IADD3 R11, P2, R11, 0x4, RZ ;  /* 0x000000040b0b7810 */ /* 0x000fe40007f5e0ff */
[----:B0-----:R-:W-:Y:S01]  /*20e0*/  PRMT R7, RZ, 0x7610, R7 ;  /* 0x00007610ff077816 */ /* 0x001fe20000000007 */
[----:B------:R-:W-:Y:S01]  /*20f0*/  FADD.FTZ R26, -R2, R25 ;  /* 0x00000019021a7221 */ /* 0x000fe20000010100 */
[----:B------:R-:W-:Y:S01]  /*2100*/  FADD.FTZ R12, R12, R10 ;  /* 0x0000000a0c0c7221 */ /* 0x000fe20000010000 */
[----:B------:R-:W-:Y:S01]  /*2110*/  FMUL.FTZ R25, R10, R15 ;  /* 0x0000000f0a197220 */ /* 0x000fe20000410000 */
[----:B------:R-:W-:Y:S01]  /*2120*/  ISETP.GE.AND P1, PT, R11, R4, PT ;  /* 0x000000040b00720c */ /* 0x000fe20003f26270 */
[----:B------:R-:W-:Y:S01]  /*2130*/  FMUL.FTZ R13, R26, R3 ;  /* 0x000000031a0d7220 */ /* 0x000fe20000410000 */
[----:B-1----:R-:W-:Y:S01]  /*2140*/  PRMT R8, RZ, 0x7610, R8 ;  /* 0x00007610ff087816 */ /* 0x002fe20000000008 */
[----:B------:R-:W-:Y:S01]  /*2150*/  FADD.FTZ R24, R25, R24 ;  /* 0x0000001819187221 */ /* 0x000fe20000010000 */
[----:B------:R-:W-:Y:S01]  /*2160*/  IADD3.X R29, RZ, R29, RZ, P2, !PT ;  /* 0x0000001dff1d7210 */ /* 0x000fe200017fe4ff */
[----:B------:R-:W-:Y:S01]  /*2170*/  FFMA.FTZ R23, R10, R13, R23 ;  /* 0x0000000d0a177223 */ /* 0x000fe20000010017 */
[----:B------:R-:W-:Y:S01]  /*2180*/  PRMT R10, RZ, 0x7610, R10 ;  /* 0x00007610ff0a7816 */ /* 0x000fe2000000000a */
[----:B------:R-:W-:-:S03]  /*2190*/  FFMA.FTZ R22, R13, R25, R22 ;  /* 0x000000190d167223 */ /* 0x000fc60000010016 */
[----:B--2---:R-:W-:Y:S02]  /*21a0*/  @!P0 PRMT R10, R6, 0x7610, R10 ;  /* 0x00007610060a8816 */ /* 0x004fe4000000000a */
[----:B------:R-:W-:Y:S02]  /*21b0*/  PRMT R6, RZ, 0x7610, R6 ;  /* 0x00007610ff067816 */ /* 0x000fe40000000006 */
[----:B------:R-:W-:Y:S02]  /*21c0*/  SHF.L.U32 R9, R10, 0x10, RZ ;  /* 0x000000100a097819 */ /* 0x000fe400000006ff */
[----:B------:R-:W-:Y:S02]  /*21d0*/  @!P0 PRMT R6, R6, 0x7632, R6 ;  /* 0x0000763206068816 */ /* 0x000fe40000000006 */
[C---:B---3--:R-:W-:Y:S01]  /*21e0*/  @!P0 PRMT R8, R27.reuse, 0x7610, R8 ;  /* 0x000076101b088816 */ /* 0x048fe20000000008 */
[----:B------:R-:W-:Y:S01]  /*21f0*/  FADD.FTZ R10, -R2, R9 ;  /* 0x00000009020a7221 */ /* 0x000fe20000010100 */
[----:B------:R-:W-:Y:S01]  /*2200*/  @!P0 PRMT R7, R27, 0x7632, R7 ;  /* 0x000076321b078816 */ /* 0x000fe20000000007 */
[----:B------:R-:W-:Y:S01]  /*2210*/  IMAD.U32 R9, R6, 0x10000, RZ ;  /* 0x0001000006097824 */ /* 0x000fe200078e00ff */
[----:B------:R-:W-:Y:S01]  /*2220*/  SHF.L.U32 R6, R8, 0x10, RZ ;  /* 0x0000001008067819 */ /* 0x000fe200000006ff */
[----:B------:R-:W-:-:S02]  /*2230*/  FMUL.FTZ R13, R10, R3 ;  /* 0x000000030a0d7220 */ /* 0x000fc40000410000 */
[----:B------:R-:W-:Y:S02]  /*2240*/  IMAD.U32 R10, R7, 0x10000, RZ ;  /* 0x00010000070a7824 */ /* 0x000fe400078e00ff */
[----:B------:R-:W-:Y:S01]  /*2250*/  FADD.FTZ R26, -R2, R9 ;  /* 0x00000009021a7221 */ /* 0x000fe20000010100 */
[C---:B------:R-:W-:Y:S01]  /*2260*/  FMUL.FTZ R7, R6.reuse, R14 ;  /* 0x0000000e06077220 */ /* 0x040fe20000410000 */
[----:B------:R-:W-:Y:S01]  /*2270*/  FFMA.FTZ R8, R6, R13, R17 ;  /* 0x0000000d06087223 */ /* 0x000fe20000010011 */
[----:B------:R-:W-:Y:S01]  /*2280*/  FMUL.FTZ R17, R10, R15 ;  /* 0x0000000f0a117220 */ /* 0x000fe20000410000 */
[----:B------:R-:W-:Y:S01]  /*2290*/  FMUL.FTZ R26, R26, R3 ;  /* 0x000000031a1a7220 */ /* 0x000fe20000410000 */
[----:B------:R-:W-:Y:S01]  /*22a0*/  FADD.FTZ R24, R24, R7 ;  /* 0x0000000718187221 */ /* 0x000fe20000010000 */
[----:B------:R-:W-:Y:S01]  /*22b0*/  FFMA.FTZ R13, R13, R7, R22 ;  /* 0x000000070d0d7223 */ /* 0x000fe20000010016 */
[----:B------:R-:W-:Y:S01]  /*22c0*/  FADD.FTZ R12, R12, R10 ;  /* 0x0000000a0c0c7221 */ /* 0x000fe20000010000 */
[----:B------:R-:W-:Y:S01]  /*22d0*/  FADD.FTZ R9, R16, R6 ;  /* 0x0000000610097221 */ /* 0x000fe20000010000 */
[----:B------:R-:W-:Y:S01]  /*22e0*/  FFMA.FTZ R10, R10, R26, R23 ;  /* 0x0000001a0a0a7223 */ /* 0x000fe20000010017 */
[----:B------:R-:W-:Y:S01]  /*22f0*/  FADD.FTZ R7, R17, R24 ;  /* 0x0000001811077221 */ /* 0x000fe20000010000 */
[----:B------:R-:W-:Y:S01]  /*2300*/  FFMA.FTZ R13, R26, R17, R13 ;  /* 0x000000111a0d7223 */ /* 0x000fe2000001000d */
[----:B------:R-:W-:Y:S06]  /*2310*/  @!P1 BRA `(.L_x_2439) ;  /* 0xfffffff400289947 */ /* 0x000fec000383ffff */
.L_x_2433:
[----:B------:R-:W0:Y:S01]  /*2320*/  S2R R4, SR_CgaCtaId ;  /* 0x0000000000047919 */ /* 0x000e220000008800 */
[----:B-1----:R-:W-:Y:S02]  /*2330*/  MOV R3, 0x400 ;  /* 0x0000040000037802 */ /* 0x002fe40000000f00 */
        /* <DEDUP_REMOVED lines=16> */
[----:B0-----:R-:W-:Y:S04]  /*2440*/  LDS R4, [R23+0x20] ;  /* 0x0000200017047984 */ /* 0x001fe80000000800 */
[----:B------:R-:W0:Y:S04]  /*2450*/  LDS R5, [R23+0x14] ;  /* 0x0000140017057984 */ /* 0x000e280000000800 */
[----:B------:R-:W-:Y:S04]  /*2460*/  LDS R6, [R23+0x24] ;  /* 0x0000240017067984 */ /* 0x000fe80000000800 */
[----:B------:R-:W3:Y:S04]  /*2470*/  LDS R7, [R23+0x18] ;  /* 0x0000180017077984 */ /* 0x000ee80000000800 */
        /* <DEDUP_REMOVED lines=10> */
[----:B0-----:R-:W-:-:S03]  /*2520*/  FADD.FTZ R25, R4, R5 ;  /* 0x0000000504197221 */ /* 0x001fc60000010000 */
[----:B------:R-:W0:Y:S04]  /*2530*/  LDS R21, [R28+0x48] ;  /* 0x000048001c157984 */ /* 0x000e280000000800 */
[----:B------:R-:W0:Y:S01]  /*2540*/  LDS R20, [R23+0x40] ;  /* 0x0000400017147984 */ /* 0x000e220000000800 */
[----:B---3--:R-:W-:-:S03]  /*2550*/  FADD.FTZ R27, R6, R7 ;  /* 0x00000007061b7221 */ /* 0x008fc60000010000 */
[----:B------:R3:W0:Y:S01]  /*2560*/  LDS R19, [R23+0x10] ;  /* 0x0000100017137984 */ /* 0x0006220000000800 */
[----:B----4-:R-:W-:Y:S01]  /*2570*/  ISETP.NE.AND P1, PT, R3, RZ, PT ;  /* 0x000000ff0300720c */ /* 0x010fe20003f25270 */
[----:B------:R-:W4:Y:S03]  /*2580*/  S2R R22, SR_LANEID ;  /* 0x0000000000167919 */ /* 0x000f260000000000 */
[----:B------:R-:W-:Y:S02]  /*2590*/  FSEL R24, R25, R4, !P1 ;  /* 0x0000000419187208 */ /* 0x000fe40004800000 */
[----:B------:R-:W-:-:S03]  /*25a0*/  FSEL R26, R27, R6, !P1 ;  /* 0x000000061b1a7208 */ /* 0x000fc60004800000 */
[----:B-----5:R-:W-:Y:S02]  /*25b0*/  FADD.FTZ R24, R24, R11 ;  /* 0x0000000b18187221 */ /* 0x020fe40000010000 */
[----:B------:R-:W-:Y:S01]  /*25c0*/  FADD.FTZ R26, R26, R13 ;  /* 0x0000000d1a1a7221 */ /* 0x000fe20000010000 */
[----:B-1----:R-:W-:-:S04]  /*25d0*/  ISETP.NE.AND P2, PT, R14, RZ, PT ;  /* 0x000000ff0e00720c */ /* 0x002fc80003f45270 */
[----:B---3--:R-:W-:Y:S02]  /*25e0*/  FSEL R23, R24, R11, !P2 ;  /* 0x0000000b18177208 */ /* 0x008fe40005000000 */
[----:B------:R-:W-:-:S03]  /*25f0*/  FSEL R25, R26, R13, !P2 ;  /* 0x0000000d1a197208 */ /* 0x000fc60005000000 */
[----:B--2---:R-:W-:Y:S02]  /*2600*/  FADD.FTZ R23, R23, R16 ;  /* 0x0000001017177221 */ /* 0x004fe40000010000 */
[----:B------:R-:W-:Y:S01]  /*2610*/  FADD.FTZ R25, R25, R18 ;  /* 0x0000001219197221 */ /* 0x000fe20000010000 */
[----:B------:R-:W-:-:S04]  /*2620*/  ISETP.NE.AND P3, PT, R15, RZ, PT ;  /* 0x000000ff0f00720c */ /* 0x000fc80003f65270 */
[----:B------:R-:W-:Y:S02]  /*2630*/  FSEL R24, R23, R16, !P3 ;  /* 0x0000001017187208 */ /* 0x000fe40005800000 */
[----:B------:R-:W-:-:S03]  /*2640*/  FSEL R26, R25, R18, !P3 ;  /* 0x00000012191a7208 */ /* 0x000fc60005800000 */
[----:B------:R-:W-:Y:S02]  /*2650*/  FADD.FTZ R28, R24, R17 ;  /* 0x00000011181c7221 */ /* 0x000fe40000010000 */
[----:B0-----:R-:W-:Y:S01]  /*2660*/  FADD.FTZ R26, R26, R21 ;  /* 0x000000151a1a7221 */ /* 0x001fe20000010000 */
[----:B------:R-:W-:Y:S02]  /*2670*/  ISETP.NE.AND P4, PT, R20, RZ, PT ;  /* 0x000000ff1400720c */ /* 0x000fe40003f85270 */
        /* <DEDUP_REMOVED lines=37> */
[----:B------:R-:W-:Y:S01]  /*28d0*/  ISETP.GE.AND P0, PT, R22, 0x10, PT ;  /* 0x000000101600780c */ /* 0x000fe20003f06270 */
[----:B------:R-:W0:Y:S01]  /*28e0*/  SHFL.UP PT, R26, R23, 0x8, RZ ;  /* 0x05000000171a7989 */ /* 0x000e2200000e00ff */
[C---:B------:R-:W-:Y:S02]  /*28f0*/  ISETP.NE.AND P5, PT, R24.reuse, RZ, PT ;  /* 0x000000ff1800720c */ /* 0x040fe40003fa5270 */
[----:B------:R-:W-:Y:S01]  /*2900*/  @P6 IADD3 R24, R24, R27, RZ ;  /* 0x0000001b18186210 */ /* 0x000fe20007ffe0ff */
[----:B------:R-:W1:Y:S04]  /*2910*/  SHFL.UP PT, R22, R25, 0x8, RZ ;  /* 0x0500000019167989 */ /* 0x000e6800000e00ff */
[----:B------:R-:W2:Y:S01]  /*2920*/  SHFL.UP PT, R27, R24, 0x10, RZ ;  /* 0x06000000181b7989 */ /* 0x000ea200000e00ff */
[----:B0-----:R-:W-:Y:S01]  /*2930*/  FADD.FTZ R26, R23, R26 ;  /* 0x0000001a171a7221 */ /* 0x001fe20000010000 */
[----:B-1----:R-:W-:-:S04]  /*2940*/  FADD.FTZ R22, R25, R22 ;  /* 0x0000001619167221 */ /* 0x002fc80000010000 */
[----:B------:R-:W-:Y:S02]  /*2950*/  @P6 FSEL R23, R26, R23, !P5 ;  /* 0x000000171a176208 */ /* 0x000fe40006800000 */
[----:B------:R-:W-:-:S03]  /*2960*/  @P6 FSEL R25, R22, R25, !P5 ;  /* 0x0000001916196208 */ /* 0x000fc60006800000 */
[----:B------:R-:W0:Y:S01]  /*2970*/  SHFL.UP PT, R22, R23, 0x10, RZ ;  /* 0x0600000017167989 */ /* 0x000e2200000e00ff */
[C---:B------:R-:W-:Y:S01]  /*2980*/  ISETP.NE.AND P5, PT, R24.reuse, RZ, PT ;  /* 0x000000ff1800720c */ /* 0x040fe20003fa5270 */
[----:B--2---:R-:W-:Y:S02]  /*2990*/  @P0 IMAD.IADD R24, R24, 0x1, R27 ;  /* 0x0000000118180824 */ /* 0x004fe400078e021b */
        /* <DEDUP_REMOVED lines=8> */
.L_x_2462:
        /* <DEDUP_REMOVED lines=9> */
[----:B------:R-:W-:-:S05]  /*2ab0*/  IADD3 R14, R14, R3, RZ ;  /* 0x000000030e0e7210 */ /* 0x000fca0007ffe0ff */
[----:B-1----:R-:W-:Y:S01]  /*2ac0*/  @!P0 FADD.FTZ R5, R22, R5 ;  /* 0x0000000516058221 */ /* 0x002fe20000010000 */
[----:B---3--:R-:W-:Y:S01]  /*2ad0*/  @!P0 FADD.FTZ R7, R26, R7 ;  /* 0x000000071a078221 */ /* 0x008fe20000010000 */
[----:B------:R-:W-:Y:S01]  /*2ae0*/  IMAD.IADD R15, R15, 0x1, R14 ;  /* 0x000000010f0f7824 */ /* 0x000fe200078e020e */
[----:B0-----:R-:W-:Y:S01]  /*2af0*/  LEA R2, R23, R2, 0x18 ;  /* 0x0000000217027211 */ /* 0x001fe200078ec0ff */
[----:B------:R-:W-:Y:S01]  /*2b00*/  @!P1 FADD.FTZ R4, R4, R5 ;  /* 0x0000000504049221 */ /* 0x000fe20000010000 */
[----:B------:R-:W-:Y:S02]  /*2b10*/  @!P1 FADD.FTZ R6, R6, R7 ;  /* 0x0000000706069221 */ /* 0x000fe40000010000 */
[----:B------:R-:W-:Y:S01]  /*2b20*/  IADD3 R20, R20, R15, RZ ;  /* 0x0000000f14147210 */ /* 0x000fe20007ffe0ff */
        /* <DEDUP_REMOVED lines=22> */
.L_x_2440:
        /* <DEDUP_REMOVED lines=8> */
[----:B--2---:R-:W-:Y:S02]  /*2d10*/  IMAD R16, R4, 0xc, R5 ;  /* 0x0000000c04107824 */ /* 0x004fe400078e0205 */
        /* <DEDUP_REMOVED lines=26> */
[----:B0-----:R-:W0:Y:S04]  /*2ec0*/  S2R R4, SR_CTAID.Z ;  /* 0x0000000000047919 */ /* 0x001e280000002700 */
[----:B------:R-:W-:-:S04]  /*2ed0*/  LEA R0, R15, R0, 0x18 ;  /* 0x000000000f007211 */ /* 0x000fc800078ec0ff */
[----:B------:R-:W-:Y:S02]  /*2ee0*/  LEA R0, R7, R0, 0x3 ;  /* 0x0000000007007211 */ /* 0x000fe400078e18ff */
[----:B------:R-:W1:Y:S03]  /*2ef0*/  LDC.64 R6, c[0x0][0x268] ;  /* 0x00009a00ff067b82 */ /* 0x000e660000000a00 */
        /* <DEDUP_REMOVED lines=9> */
.L_x_2443:
[----:B------:R-:W-:Y:S05]  /*2f90*/  BSYNC B0 ;  /* 0x0000000000007941 */ /* 0x000fea0003800000 */
.L_x_2442:
[----:B------:R-:W-:Y:S05]  /*2fa0*/  @P1 EXIT ;  /* 0x000000000000194d */ /* 0x000fea0003800000 */
[----:B------:R-:W2:Y:S01]  /*2fb0*/  LDC R0, c[0x0][0x270] ;  /* 0x00009c00ff007b82 */ /* 0x000ea20000000800 */
[----:B------:R-:W-:-:S07]  /*2fc0*/  ULDC.64 UR6, c[0x0][0x268] ;  /* 0x00009a0000067ab9 */ /* 0x000fce0000000a00 */
[----:B0-----:R-:W0:Y:S01]  /*2fd0*/  LDC R3, c[0x0][RZ] ;  /* 0x00000000ff037b82 */ /* 0x001e220000000800 */
[----:B--2---:R-:W-:-:S04]  /*2fe0*/  IMAD R0, R0, UR8, RZ ;  /* 0x0000000800007c24 */ /* 0x004fc8000f8e02ff */
[----:B------:R-:W-:-:S05]  /*2ff0*/  IMAD.SHL.U32 R0, R0, 0x2, RZ ;  /* 0x0000000200007824 */ /* 0x000fca00078e00ff */
[----:B------:R-:W-:-:S04]  /*3000*/  IADD3 R13, P0, R13, R0, RZ ;  /* 0x000000000d0d7210 */ /* 0x000fc80007f1e0ff */
[----:B------:R-:W-:Y:S02]  /*3010*/  LEA.HI.X.SX32 R0, R0, R2, 0x1, P0 ;  /* 0x0000000200007211 */ /* 0x000fe400000f0eff */
[----:B-1----:R-:W-:Y:S01]  /*3020*/  LEA R4, P0, R13, UR6, 0x2 ;  /* 0x000000060d047c11 */ /* 0x002fe2000f8010ff */
        /* <DEDUP_REMOVED lines=13> */
.L_x_2441:
[----:B------:R-:W-:Y:S01]  /*3100*/  HFMA2.MMA R31, -RZ, RZ, 0, 0 ;  /* 0x00000000ff1f7435 */ /* 0x000fe200000001ff */
[----:B------:R-:W-:Y:S01]  /*3110*/  MOV R29, R24 ;  /* 0x00000018001d7202 */ /* 0x000fe20000000f00 */
[----:B------:R-:W-:Y:S01]  /*3120*/  IMAD.MOV.U32 R30, RZ, RZ, 0x1 ;  /* 0x00000001ff1e7424 */ /* 0x000fe200078e00ff */
[----:B------:R-:W-:Y:S02]  /*3130*/  MOV R28, 0xffffffff ;  /* 0xffffffff001c7802 */ /* 0x000fe40000000f00 */
[----:B------:R-:W-:Y:S02]  /*3140*/  ISETP.GE.AND P6, PT, R22, 0x1, PT ;  /* 0x000000011600780c */ /* 0x000fe40003fc6270 */
[----:B------:R-:W-:-:S13]  /*3150*/  ISETP.NE.AND P5, PT, R24, RZ, PT ;  /* 0x000000ff1800720c */ /* 0x000fda0003fa5270 */
[----:B------:R-:W-:Y:S05]  /*3160*/  WARPSYNC.COLLECTIVE R28, `(.L_x_2444) ;  /* 0x000000001c087348 */ /* 0x000fea0003c00000 */
[----:B------:R0:W1:Y:S02]  /*3170*/  SHFL.UP P0, R26, R29, R30, R31 ;  /* 0x0400001e1d1a7389 */ /* 0x000064000000001f */
[----:B01----:R-:W-:Y:S01]  /*3180*/  ENDCOLLECTIVE ;  /* 0x000000000000791b */ /* 0x003fe20003800000 */
.L_x_2444:
[----:B------:R-:W-:Y:S01]  /*3190*/  MOV R29, R23 ;  /* 0x00000017001d7202 */ /* 0x000fe20000000f00 */
[----:B------:R-:W-:-:S07]  /*31a0*/  IMAD.MOV.U32 R27, RZ, RZ, R26 ;  /* 0x000000ffff1b7224 */ /* 0x000fce00078e001a */
[----:B------:R-:W-:Y:S05]  /*31b0*/  WARPSYNC.COLLECTIVE R28, `(.L_x_2445) ;  /* 0x000000001c087348 */ /* 0x000fea0003c00000 */
[----:B------:R0:W1:Y:S02]  /*31c0*/  SHFL.UP P0, R26, R29, R30, R31 ;  /* 0x0400001e1d1a7389 */ /* 0x000064000000001f */
[----:B01----:R-:W-:Y:S01]  /*31d0*/  ENDCOLLECTIVE ;  /* 0x000000000000791b */ /* 0x003fe20003800000 */
.L_x_2445:
[----:B------:R-:W-:Y:S01]  /*31e0*/  @P6 IMAD.IADD R24, R24, 0x1, R27 ;  /* 0x0000000118186824 */ /* 0x000fe200078e021b */
[----:B------:R-:W-:Y:S01]  /*31f0*/  MOV R29, R25 ;  /* 0x00000019001d7202 */ /* 0x000fe20000000f00 */
[----:B------:R-:W-:-:S05]  /*3200*/  FADD.FTZ R26, R23, R26 ;  /* 0x0000001a171a7221 */ /* 0x000fca0000010000 */
[----:B------:R-:W-:-:S07]  /*3210*/  @P6 FSEL R23, R26, R23, !P5 ;  /* 0x000000171a176208 */ /* 0x000fce0006800000 */
[----:B------:R-:W-:Y:S05]  /*3220*/  WARPSYNC.COLLECTIVE R28, `(.L_x_2446) ;  /* 0x000000001c087348 */ /* 0x000fea0003c00000 */
[----:B------:R0:W1:Y:S02]  /*3230*/  SHFL.UP P0, R26, R29, R30, R31 ;  /* 0x0400001e1d1a7389 */ /* 0x000064000000001f */
[----:B01----:R-:W-:Y:S01]  /*3240*/  ENDCOLLECTIVE ;  /* 0x000000000000791b */ /* 0x003fe20003800000 */
.L_x_2446:
[----:B------:R-:W-:Y:S01]  /*3250*/  HFMA2.MMA R30, -RZ, RZ, 0, 1.1920928955078125e-07 ;  /* 0x00000002ff1e7435 */ /* 0x000fe200000001ff */
[----:B------:R-:W-:Y:S01]  /*3260*/  MOV R29, R24 ;  /* 0x00000018001d7202 */ /* 0x000fe20000000f00 */
[----:B------:R-:W-:-:S05]  /*3270*/  FADD.FTZ R26, R25, R26 ;  /* 0x0000001a191a7221 */ /* 0x000fca0000010000 */
[----:B------:R-:W-:-:S07]  /*3280*/  @P6 FSEL R25, R26, R25, !P5 ;  /* 0x000000191a196208 */ /* 0x000fce0006800000 */
[----:B------:R-:W-:Y:S05]  /*3290*/  WARPSYNC.COLLECTIVE R28, `(.L_x_2447) ;  /* 0x000000001c087348 */ /* 0x000fea0003c00000 */
[----:B------:R0:W1:Y:S02]  /*32a0*/  SHFL.UP P0, R26, R29, R30, R31 ;  /* 0x0400001e1d1a7389 */ /* 0x000064000000001f */
[----:B01----:R-:W-:Y:S01]  /*32b0*/  ENDCOLLECTIVE ;  /* 0x000000000000791b */ /* 0x003fe20003800000 */
.L_x_2447:
[----:B------:R-:W-:Y:S02]  /*32c0*/  ISETP.GE.AND P6, PT, R22, 0x2, PT ;  /* 0x000000021600780c */ /* 0x000fe40003fc6270 */
[----:B------:R-:W-:Y:S02]  /*32d0*/  ISETP.NE.AND P5, PT, R24, RZ, PT ;  /* 0x000000ff1800720c */ /* 0x000fe40003fa5270 */
[----:B------:R-:W-:Y:S01]  /*32e0*/  MOV R29, R23 ;  /* 0x00000017001d7202 */ /* 0x000fe20000000f00 */
[----:B------:R-:W-:-:S10]  /*32f0*/  IMAD.MOV.U32 R27, RZ, RZ, R26 ;  /* 0x000000ffff1b7224 */ /* 0x000fd400078e001a */
[----:B------:R-:W-:Y:S05]  /*3300*/  WARPSYNC.COLLECTIVE R28, `(.L_x_2448) ;  /* 0x000000001c087348 */ /* 0x000fea0003c00000 */
[----:B------:R0:W1:Y:S02]  /*3310*/  SHFL.UP P0, R26, R29, R30, R31 ;  /* 0x0400001e1d1a7389 */ /* 0x000064000000001f */
[----:B01----:R-:W-:Y:S01]  /*3320*/  ENDCOLLECTIVE ;  /* 0x000000000000791b */ /* 0x003fe20003800000 */
.L_x_2448:
[----:B------:R-:W-:Y:S01]  /*3330*/  @P6 IMAD.IADD R24, R24, 0x1, R27 ;  /* 0x0000000118186824 */ /* 0x000fe200078e021b */
[----:B------:R-:W-:Y:S01]  /*3340*/  MOV R29, R25 ;  /* 0x00000019001d7202 */ /* 0x000fe20000000f00 */
[----:B------:R-:W-:-:S05]  /*3350*/  FADD.FTZ R26, R23, R26 ;  /* 0x0000001a171a7221 */ /* 0x000fca0000010000 */
[----:B------:R-:W-:-:S07]  /*3360*/  @P6 FSEL R23, R26, R23, !P5 ;  /* 0x000000171a176208 */ /* 0x000fce0006800000 */
[----:B------:R-:W-:Y:S05]  /*3370*/  WARPSYNC.COLLECTIVE R28, `(.L_x_2449) ;  /* 0x000000001c087348 */ /* 0x000fea0003c00000 */
[----:B------:R0:W1:Y:S02]  /*3380*/  SHFL.UP P0, R26, R29, R30, R31 ;  /* 0x0400001e1d1a7389 */ /* 0x000064000000001f */
[----:B01----:R-:W-:Y:S01]  /*3390*/  ENDCOLLECTIVE ;  /* 0x000000000000791b */ /* 0x003fe20003800000 */
.L_x_2449:
[----:B------:R-:W-:Y:S01]  /*33a0*/  HFMA2.MMA R30, -RZ, RZ, 0, 2.384185791015625e-07 ;  /* 0x00000004ff1e7435 */ /* 0x000fe200000001ff */
[----:B------:R-:W-:Y:S01]  /*33b0*/  MOV R29, R24 ;  /* 0x00000018001d7202 */ /* 0x000fe20000000f00 */
[----:B------:R-:W-:-:S05]  /*33c0*/  FADD.FTZ R26, R25, R26 ;  /* 0x0000001a191a7221 */ /* 0x000fca0000010000 */
[----:B------:R-:W-:-:S07]  /*33d0*/  @P6 FSEL R25, R26, R25, !P5 ;  /* 0x000000191a196208 */ /* 0x000fce0006800000 */
[----:B------:R-:W-:Y:S05]  /*33e0*/  WARPSYNC.COLLECTIVE R28, `(.L_x_2450) ;  /* 0x000000001c087348 */ /* 0x000fea0003c00000 */
[----:B------:R0:W1:Y:S02]  /*33f0*/  SHFL.UP P0, R26, R29, R30, R31 ;  /* 0x0400001e1d1a7389 */ /* 0x000064000000001f */
[----:B01----:R-:W-:Y:S01]  /*3400*/  ENDCOLLECTIVE ;  /* 0x000000000000791b */ /* 0x003fe20003800000 */
.L_x_2450:
[----:B------:R-:W-:Y:S02]  /*3410*/  ISETP.GE.AND P6, PT, R22, 0x4, PT ;  /* 0x000000041600780c */ /* 0x000fe40003fc6270 */
[----:B------:R-:W-:Y:S02]  /*3420*/  ISETP.NE.AND P5, PT, R24, RZ, PT ;  /* 0x000000ff1800720c */ /* 0x000fe40003fa5270 */
[----:B------:R-:W-:Y:S01]  /*3430*/  MOV R29, R23 ;  /* 0x00000017001d7202 */ /* 0x000fe20000000f00 */
[----:B------:R-:W-:-:S10]  /*3440*/  IMAD.MOV.U32 R27, RZ, RZ, R26 ;  /* 0x000000ffff1b7224 */ /* 0x000fd400078e001a */
[----:B------:R-:W-:Y:S05]  /*3450*/  WARPSYNC.COLLECTIVE R28, `(.L_x_2451) ;  /* 0x000000001c087348 */ /* 0x000fea0003c00000 */
[----:B------:R0:W1:Y:S02]  /*3460*/  SHFL.UP P0, R26, R29, R30, R31 ;  /* 0x0400001e1d1a7389 */ /* 0x000064000000001f */
[----:B01----:R-:W-:Y:S01]  /*3470*/  ENDCOLLECTIVE ;  /* 0x000000000000791b */ /* 0x003fe20003800000 */
.L_x_2451:
[----:B------:R-:W-:Y:S01]  /*3480*/  @P6 IMAD.IADD R24, R24, 0x1, R27 ;  /* 0x0000000118186824 */ /* 0x000fe200078e021b */
[----:B------:R-:W-:Y:S01]  /*3490*/  MOV R29, R25 ;  /* 0x00000019001d7202 */ /* 0x000fe20000000f00 */
[----:B------:R-:W-:-:S05]  /*34a0*/  FADD.FTZ R26, R23, R26 ;  /* 0x0000001a171a7221 */ /* 0x000fca0000010000 */
[----:B------:R-:W-:-:S07]  /*34b0*/  @P6 FSEL R23, R26, R23, !P5 ;  /* 0x000000171a176208 */ /* 0x000fce0006800000 */
[----:B------:R-:W-:Y:S05]  /*34c0*/  WARPSYNC.COLLECTIVE R28, `(.L_x_2452) ;  /* 0x000000001c087348 */ /* 0x000fea0003c00000 */
[----:B------:R0:W1:Y:S02]  /*34d0*/  SHFL.UP P0, R26, R29, R30, R31 ;  /* 0x0400001e1d1a7389 */ /* 0x000064000000001f */
[----:B01----:R-:W-:Y:S01]  /*34e0*/  ENDCOLLECTIVE ;  /* 0x000000000000791b */ /* 0x003fe20003800000 */
.L_x_2452:
[----:B------:R-:W-:Y:S01]  /*34f0*/  HFMA2.MMA R30, -RZ, RZ, 0, 4.76837158203125e-07 ;  /* 0x00000008ff1e7435 */ /* 0x000fe200000001ff */
[----:B------:R-:W-:Y:S01]  /*3500*/  MOV R29, R24 ;  /* 0x00000018001d7202 */ /* 0x000fe20000000f00 */
[----:B------:R-:W-:-:S05]  /*3510*/  FADD.FTZ R26, R25, R26 ;  /* 0x0000001a191a7221 */ /* 0x000fca0000010000 */
[----:B------:R-:W-:-:S07]  /*3520*/  @P6 FSEL R25, R26, R25, !P5 ;  /* 0x000000191a196208 */ /* 0x000fce0006800000 */
[----:B------:R-:W-:Y:S05]  /*3530*/  WARPSYNC.COLLECTIVE R28, `(.L_x_2453) ;  /* 0x000000001c087348 */ /* 0x000fea0003c00000 */
[----:B------:R0:W1:Y:S02]  /*3540*/  SHFL.UP P0, R26, R29, R30, R31 ;  /* 0x0400001e1d1a7389 */ /* 0x000064000000001f */
[----:B01----:R-:W-:Y:S01]  /*3550*/  ENDCOLLECTIVE ;  /* 0x000000000000791b */ /* 0x003fe20003800000 */
.L_x_2453:
[----:B------:R-:W-:Y:S02]  /*3560*/  ISETP.GE.AND P6, PT, R22, 0x8, PT ;  /* 0x000000081600780c */ /* 0x000fe40003fc6270 */
[----:B------:R-:W-:Y:S02]  /*3570*/  ISETP.NE.AND P5, PT, R24, RZ, PT ;  /* 0x000000ff1800720c */ /* 0x000fe40003fa5270 */
[----:B------:R-:W-:Y:S01]  /*3580*/  MOV R29, R23 ;  /* 0x00000017001d7202 */ /* 0x000fe20000000f00 */
[----:B------:R-:W-:-:S10]  /*3590*/  IMAD.MOV.U32 R27, RZ, RZ, R26 ;  /* 0x000000ffff1b7224 */ /* 0x000fd400078e001a */
[----:B------:R-:W-:Y:S05]  /*35a0*/  WARPSYNC.COLLECTIVE R28, `(.L_x_2454) ;  /* 0x000000001c087348 */ /* 0x000fea0003c00000 */
[----:B------:R0:W1:Y:S02]  /*35b0*/  SHFL.UP P0, R26, R29, R30, R31 ;  /* 0x0400001e1d1a7389 */ /* 0x000064000000001f */
[----:B01----:R-:W-:Y:S01]  /*35c0*/  ENDCOLLECTIVE ;  /* 0x000000000000791b */ /* 0x003fe20003800000 */
.L_x_2454:
[----:B------:R-:W-:Y:S01]  /*35d0*/  MOV R29, R25 ;  /* 0x00000019001d7202 */ /* 0x000fe20000000f00 */
[----:B------:R-:W-:-:S05]  /*35e0*/  FADD.FTZ R26, R23, R26 ;  /* 0x0000001a171a7221 */ /* 0x000fca0000010000 */
[----:B------:R-:W-:-:S07]  /*35f0*/  @P6 FSEL R23, R26, R23, !P5 ;  /* 0x000000171a176208 */ /* 0x000fce0006800000 */
[----:B------:R-:W-:Y:S05]  /*3600*/  WARPSYNC.COLLECTIVE R28, `(.L_x_2455) ;  /* 0x000000001c087348 */ /* 0x000fea0003c00000 */
[----:B------:R0:W1:Y:S02]  /*3610*/  SHFL.UP P0, R26, R29, R30, R31 ;  /* 0x0400001e1d1a7389 */ /* 0x000064000000001f */
[----:B01----:R-:W-:Y:S01]  /*3620*/  ENDCOLLECTIVE ;  /* 0x000000000000791b */ /* 0x003fe20003800000 */
.L_x_2455:
[C---:B------:R-:W-:Y:S01]  /*3630*/  ISETP.GE.AND P6, PT, R22.reuse, 0x10, PT ;  /* 0x000000101600780c */ /* 0x040fe20003fc6270 */
        /* <DEDUP_REMOVED lines=11> */
.L_x_2456:
[----:B------:R-:W-:Y:S01]  /*36f0*/  IMAD.MOV.U32 R29, RZ, RZ, R23 ;  /* 0x000000ffff1d7224 */ /* 0x000fe200078e0017 */
[----:B------:R-:W-:-:S07]  /*3700*/  MOV R27, R26 ;  /* 0x0000001a001b7202 */ /* 0x000fce0000000f00 */
[----:B------:R-:W-:Y:S05]  /*3710*/  WARPSYNC.COLLECTIVE R28, `(.L_x_2457) ;  /* 0x000000001c087348 */ /* 0x000fea0003c00000 */
[----:B------:R0:W1:Y:S02]  /*3720*/  SHFL.UP P0, R26, R29, R30, R31 ;  /* 0x0400001e1d1a7389 */ /* 0x000064000000001f */
[----:B01----:R-:W-:Y:S01]  /*3730*/  ENDCOLLECTIVE ;  /* 0x000000000000791b */ /* 0x003fe20003800000 */
.L_x_2457:
[----:B------:R-:W-:Y:S02]  /*3740*/  @P6 IADD3 R24, R24, R27, RZ ;  /* 0x0000001b18186210 */ /* 0x000fe40007ffe0ff */
[----:B------:R-:W-:Y:S02]  /*3750*/  MOV R29, R25 ;  /* 0x00000019001d7202 */ /* 0x000fe40000000f00 */
[----:B------:R-:W-:-:S07]  /*3760*/  MOV R22, R26 ;  /* 0x0000001a00167202 */ /* 0x000fce0000000f00 */
[----:B------:R-:W-:Y:S05]  /*3770*/  WARPSYNC.COLLECTIVE R28, `(.L_x_2458) ;  /* 0x000000001c087348 */ /* 0x000fea0003c00000 */
[----:B------:R0:W1:Y:S02]  /*3780*/  SHFL.UP P0, R26, R29, R30, R31 ;  /* 0x0400001e1d1a7389 */ /* 0x000064000000001f */
[----:B01----:R-:W-:Y:S01]  /*3790*/  ENDCOLLECTIVE ;  /* 0x000000000000791b */ /* 0x003fe20003800000 */
.L_x_2458:
[----:B------:R-:W-:-:S05]  /*37a0*/  FADD.FTZ R22, R23, R22 ;  /* 0x0000001617167221 */ /* 0x000fca0000010000 */
[----:B------:R-:W-:Y:S01]  /*37b0*/  @P6 FSEL R23, R22, R23, !P5 ;  /* 0x0000001716176208 */ /* 0x000fe20006800000 */
[----:B------:R-:W-:Y:S01]  /*37c0*/  HFMA2.MMA R30, -RZ, RZ, 0, 5.9604644775390625e-08 ;  /* 0x00000001ff1e7435 */ /* 0x000fe200000001ff */
[----:B------:R-:W-:Y:S02]  /*37d0*/  IMAD.MOV.U32 R29, RZ, RZ, R24 ;  /* 0x000000ffff1d7224 */ /* 0x000fe400078e0018 */
[----:B------:R-:W-:-:S05]  /*37e0*/  FADD.FTZ R26, R25, R26 ;  /* 0x0000001a191a7221 */ /* 0x000fca0000010000 */
[----:B------:R-:W-:-:S07]  /*37f0*/  @P6 FSEL R25, R26, R25, !P5 ;  /* 0x000000191a196208 */ /* 0x000fce0006800000 */
[----:B------:R-:W-:Y:S05]  /*3800*/  WARPSYNC.COLLECTIVE R28, `(.L_x_2459) ;  /* 0x000000001c087348 */ /* 0x000fea0003c00000 */
[----:B------:R0:W1:Y:S02]  /*3810*/  SHFL.UP P0, R26, R29, R30, R31 ;  /* 0x0400001e1d1a7389 */ /* 0x000064000000001f */
[----:B01----:R-:W-:Y:S01]  /*3820*/  ENDCOLLECTIVE ;  /* 0x000000000000791b */ /* 0x003fe20003800000 */
.L_x_2459:
[----:B------:R-:W-:Y:S01]  /*3830*/  IMAD.MOV.U32 R29, RZ, RZ, R23 ;  /* 0x000000ffff1d7224 */ /* 0x000fe200078e0017 */
[----:B------:R-:W-:-:S07]  /*3840*/  MOV R24, R26 ;  /* 0x0000001a00187202 */ /* 0x000fce0000000f00 */
[----:B------:R-:W-:Y:S05]  /*3850*/  WARPSYNC.COLLECTIVE R28, `(.L_x_2460) ;  /* 0x000000001c087348 */ /* 0x000fea0003c00000 */
[----:B------:R0:W1:Y:S02]  /*3860*/  SHFL.UP P0, R26, R29, R30, R31 ;  /* 0x0400001e1d1a7389 */ /* 0x000064000000001f */
[----:B01----:R-:W-:Y:S01]  /*3870*/  ENDCOLLECTIVE ;  /* 0x000000000000791b */ /* 0x003fe20003800000 */
.L_x_2460:
[----:B------:R-:W-:Y:S02]  /*3880*/  MOV R29, R25 ;  /* 0x00000019001d7202 */ /* 0x000fe40000000f00 */
[----:B------:R-:W-:-:S07]  /*3890*/  MOV R22, R26 ;  /* 0x0000001a00167202 */ /* 0x000fce0000000f00 */
[----:B------:R-:W-:Y:S05]  /*38a0*/  WARPSYNC.COLLECTIVE R28, `(.L_x_2461) ;  /* 0x000000001c087348 */ /* 0x000fea0003c00000 */
[----:B------:R0:W1:Y:S02]  /*38b0*/  SHFL.UP P0, R26, R29, R30, R31 ;  /* 0x0400001e1d1a7389 */ /* 0x000064000000001f */
[----:B01----:R-:W-:Y:S01]  /*38c0*/  ENDCOLLECTIVE ;  /* 0x000000000000791b */ /* 0x003fe20003800000 */
.L_x_2461:
[----:B------:R-:W-:Y:S05]  /*38d0*/  BRA `(.L_x_2462) ;  /* 0xfffffff000507947 */ /* 0x000fea000383ffff */
.L_x_2463:
        /* <DEDUP_REMOVED lines=10> */
.L_x_4509:


//--------------------- .text._Z30group_norm_nhwc_bwd_sum_kernelI11Bf16IOBf16WLi196EEv26Group_norm_nhwc_bwd_params --------------------------
	.section	.text._Z30group_norm_nhwc_bwd_sum_kernelI11Bf16IOBf16WLi196EEv26Group_norm_nhwc_bwd_params,"ax",@progbits
	.align	128
        .global         _Z30group_norm_nhwc_bwd_sum_kernelI11Bf16IOBf16WLi196EEv26Group_norm_nhwc_bwd_params
        .type           _Z30group_norm_nhwc_bwd_sum_kernelI11Bf16IOBf16WLi196EEv26Group_norm_nhwc_bwd_params,@function
        .size           _Z30group_norm_nhwc_bwd_sum_kernelI11Bf16IOBf16WLi196EEv26Group_norm_nhwc_bwd_params,(.L_x_4510 - _Z30group_norm_nhwc_bwd_sum_kernelI11Bf16IOBf16WLi196EEv26Group_norm_nhwc_bwd_params)
        .other          _Z30group_norm_nhwc_bwd_sum_kernelI11Bf16IOBf16WLi196EEv26Group_norm_nhwc_bwd_params,@"STO_CUDA_ENTRY STV_DEFAULT"
_Z30group_norm_nhwc_bwd_sum_kernelI11Bf16IOBf16WLi196EEv26Group_norm_nhwc_bwd_params:
.text._Z30group_norm_nhwc_bwd_sum_kernelI11Bf16IOBf16WLi196EEv26Group_norm_nhwc_bwd_params:
        /* <DEDUP_REMOVED lines=20> */
[----:B------:R-:W-:Y:S02]  /*0140*/  IMAD.HI.U32 R3, R3, R7, R2 ;  /* 0x0000000703037227 */ /* 0x000fe400078e0002 */
[----:B------:R-:W0:Y:S04]  /*0150*/  LDC R7, c[0x0][0x2a0] ;  /* 0x0000a800ff077b82 */ /* 0x000e280000000800 */
        /* <DEDUP_REMOVED lines=8> */
[----:B------:R-:W2:Y:S03]  /*01e0*/  LDC.64 R4, c[0x0][0x248] ;  /* 0x00009200ff047b82 */ /* 0x000ea60000000a00 */
[----:B------:R-:W-:-:S07]  /*01f0*/  ISETP.GE.AND P2, PT, R0, RZ, PT ;  /* 0x000000ff0000720c */ /* 0x000fce0003f46270 */
        /* <DEDUP_REMOVED lines=13> */
[----:B------:R-:W-:Y:S01]  /*02d0*/  IMAD.MOV.U32 R15, RZ, RZ, RZ ;  /* 0x000000ffff0f7224 */ /* 0x000fe200078e00ff */
[----:B------:R-:W-:Y:S02]  /*02e0*/  MOV R17, RZ ;  /* 0x000000ff00117202 */ /* 0x000fe40000000f00 */
[----:B------:R-:W-:Y:S01]  /*02f0*/  ISETP.GE.AND.EX P0, PT, R23, UR11, PT, P0 ;  /* 0x0000000b17007c0c */ /* 0x000fe2000bf06300 */
[----:B0-----:R-:W0:Y:S02]  /*0300*/  MUFU.RCP R0, R0 ;  /* 0x0000000000007308 */ /* 0x001e240000001000 */
[----:B0-----:R-:W-:Y:S01]  /*0310*/  IADD3 R6, R0, 0xffffffe, RZ ;  /* 0x0ffffffe00067810 */ /* 0x001fe20007ffe0ff */
[----:B------:R-:W-:-:S05]  /*0320*/  IMAD.MOV.U32 R0, RZ, RZ, RZ ;  /* 0x000000ffff007224 */ /* 0x000fca00078e00ff */
[----:B------:R0:W2:Y:S02]  /*0330*/  F2I.FTZ.U32.TRUNC.NTZ R7, R6 ;  /* 0x0000000600077305 */ /* 0x0000a4000021f000 */
[----:B0-----:R-:W-:Y:S01]  /*0340*/  HFMA2.MMA R6, -RZ, RZ, 0, 0 ;  /* 0x00000000ff067435 */ /* 0x001fe200000001ff */
[----:B--2---:R-:W-:-:S04]  /*0350*/  IMAD.MOV R2, RZ, RZ, -R7 ;  /* 0x000000ffff027224 */ /* 0x004fc800078e0a07 */
[----:B------:R-:W-:Y:S02]  /*0360*/  IMAD R11, R2, R9, RZ ;  /* 0x00000009020b7224 */ /* 0x000fe400078e02ff */
[----:B------:R-:W-:-:S03]  /*0370*/  IMAD.MOV.U32 R2, RZ, RZ, RZ ;  /* 0x000000ffff027224 */ /* 0x000fc600078e00ff */
[----:B------:R-:W-:-:S06]  /*0380*/  IMAD.HI.U32 R7, R7, R11, R6 ;  /* 0x0000000b07077227 */ /* 0x000fcc00078e0006 */
        /* <DEDUP_REMOVED lines=8> */
[----:B------:R-:W-:-:S09]  /*0410*/  IADD3 R6, P2, R7, UR4, RZ ;  /* 0x0000000407067c10 */ /* 0x000fd2000ff5e0ff */
[----:B------:R-:W0:Y:S02]  /*0420*/  @P1 LDC.64 R18, c[0x0][0x240] ;  /* 0x00009000ff121b82 */ /* 0x000e240000000a00 */
[----:B0-----:R-:W-:Y:S02]  /*0430*/  @P1 IADD3 R18, P3, R7, R18, RZ ;  /* 0x0000001207121210 */ /* 0x001fe40007f7e0ff */
[----:B------:R-:W-:-:S03]  /*0440*/  IADD3.X R7, R0, UR5, RZ, P2, !PT ;  /* 0x0000000500077c10 */ /* 0x000fc600097fe4ff */
[----:B------:R-:W-:Y:S02]  /*0450*/  @P1 IMAD.X R19, R0, 0x1, R19, P3 ;  /* 0x0000000100131824 */ /* 0x000fe400018e0613 */
[----:B------:R-:W2:Y:S04]  /*0460*/  LDG.E.U16 R2, desc[UR6][R6.64] ;  /* 0x0000000606027981 */ /* 0x000ea8000c1e1500 */
[----:B------:R-:W3:Y:S04]  /*0470*/  @P1 LDG.E.U16 R13, desc[UR6][R18.64] ;  /* 0x00000006120d1981 */ /* 0x000ee8000c1e1500 */
[----:B------:R-:W4:Y:S04]  /*0480*/  @P1 LDG.E.U16 R11, desc[UR6][R18.64+0x2] ;  /* 0x00000206120b1981 */ /* 0x000f28000c1e1500 */
[----:B------:R-:W4:Y:S01]  /*0490*/  LDG.E.U16 R0, desc[UR6][R6.64+0x2] ;  /* 0x0000020606007981 */ /* 0x000f22000c1e1500 */
[----:B--2---:R-:W-:-:S02]  /*04a0*/  SHF.L.U32 R2, R2, 0x10, RZ ;  /* 0x0000001002027819 */ /* 0x004fc400000006ff */
[----:B---3--:R-:W-:Y:S01]  /*04b0*/  @P1 SHF.L.U32 R15, R13, 0x10, RZ ;  /* 0x000000100d0f1819 */ /* 0x008fe200000006ff */
[----:B----4-:R-:W-:Y:S02]  /*04c0*/  @P1 IMAD.U32 R17, R11, 0x10000, RZ ;  /* 0x000100000b111824 */ /* 0x010fe400078e00ff */
[----:B------:R-:W-:-:S07]  /*04d0*/  IMAD.U32 R0, R0, 0x10000, RZ ;  /* 0x0001000000007824 */ /* 0x000fce00078e00ff */
.L_x_2465:
[----:B------:R-:W-:Y:S05]  /*04e0*/  BSYNC B0 ;  /* 0x0000000000007941 */ /* 0x000fea0003800000 */
.L_x_2464:
[----:B-----5:R-:W-:Y:S01]  /*04f0*/  FFMA.FTZ R16, -R4, R4, R5 ;  /* 0x0000000404107223 */ /* 0x020fe20000010105 */
[----:B------:R-:W0:Y:S01]  /*0500*/  S2UR UR4, SR_CTAID.Y ;  /* 0x00000000000479c3 */ /* 0x000e220000002600 */
[C---:B------:R-:W-:Y:S01]  /*0510*/  IMAD R14, R9.reuse, R14, R8 ;  /* 0x0000000e090e7224 */ /* 0x040fe200078e0208 */
[----:B------:R-:W-:Y:S02]  /*0520*/  ISETP.NE.U32.AND P4, PT, R9, RZ, PT ;  /* 0x000000ff0900720c */ /* 0x000fe40003f85070 */
[----:B------:R-:W-:Y:S02]  /*0530*/  CS2R R18, SRZ ;  /* 0x0000000000127805 */ /* 0x000fe4000001ff00 */
[----:B------:R-:W-:Y:S02]  /*0540*/  FSETP.GTU.FTZ.AND P2, PT, R16, RZ, PT ;  /* 0x000000ff1000720b */ /* 0x000fe40003f5c000 */
[CC--:B------:R-:W-:Y:S01]  /*0550*/  ISETP.GE.U32.AND P1, PT, R14.reuse, R9.reuse, PT ;  /* 0x000000090e00720c */ /* 0x0c0fe20003f26070 */
[----:B------:R-:W1:Y:S10]  /*0560*/  LDC.64 R6, c[0x0][0x290] ;  /* 0x0000a400ff067b82 */ /* 0x000e740000000a00 */
[----:B------:R-:W2:Y:S02]  /*0570*/  @P2 LDC R5, c[0x0][0x250] ;  /* 0x00009400ff052b82 */ /* 0x000ea40000000800 */
[----:B------:R-:W-:Y:S01]  /*0580*/  @P1 IADD3 R14, R14, -R9, RZ ;  /* 0x800000090e0e1210 */ /* 0x000fe20007ffe0ff */
[----:B------:R-:W-:-:S03]  /*0590*/  @P1 VIADD R12, R12, 0x1 ;  /* 0x000000010c0c1836 */ /* 0x000fc60000000000 */
[----:B------:R-:W-:Y:S01]  /*05a0*/  ISETP.GE.U32.AND P3, PT, R14, R9, PT ;  /* 0x000000090e00720c */ /* 0x000fe20003f66070 */
[----:B0-----:R-:W-:-:S05]  /*05b0*/  IMAD R13, R10, UR4, RZ ;  /* 0x000000040a0d7c24 */ /* 0x001fca000f8e02ff */
[----:B------:R-:W-:Y:S02]  /*05c0*/  SHF.R.S32.HI R29, RZ, 0x1f, R13 ;  /* 0x0000001fff1d7819 */ /* 0x000fe4000001140d */
[----:B------:R-:W-:-:S04]  /*05d0*/  IADD3 R11, P5, R13, R10, RZ ;  /* 0x0000000a0d0b7210 */ /* 0x000fc80007fbe0ff */
[----:B------:R-:W-:Y:S02]  /*05e0*/  LEA.HI.X.SX32 R10, R10, R29, 0x1, P5 ;  /* 0x0000001d0a0a7211 */ /* 0x000fe400028f0eff */
[----:B-1----:R-:W-:Y:S02]  /*05f0*/  ISETP.LT.U32.AND P1, PT, R11, R6, PT ;  /* 0x000000060b00720c */ /* 0x002fe40003f21070 */
[----:B------:R-:W-:Y:S02]  /*0600*/  @P3 IADD3 R12, R12, 0x1, RZ ;  /* 0x000000010c0c3810 */ /* 0x000fe40007ffe0ff */
[----:B------:R-:W-:Y:S02]  /*0610*/  ISETP.LT.AND.EX P1, PT, R10, R7, PT, P1 ;  /* 0x000000070a00720c */ /* 0x000fe40003f21310 */
[----:B------:R-:W-:Y:S01]  /*0620*/  SEL R3, R3, R12, !P4 ;  /* 0x0000000c03037207 */ /* 0x000fe20006000000 */
[----:B--2---:R-:W-:Y:S01]  /*0630*/  @P2 FADD.FTZ R12, R16, R5 ;  /* 0x00000005100c2221 */ /* 0x004fe20000010000 */
[----:B------:R-:W-:Y:S01]  /*0640*/  SEL R6, R11, R6, P1 ;  /* 0x000000060b067207 */ /* 0x000fe20000800000 */
[----:B------:R-:W-:Y:S01]  /*0650*/  IMAD.MOV.U32 R5, RZ, RZ, 0x3f800000 ;  /* 0x3f800000ff057424 */ /* 0x000fe200078e00ff */
[----:B------:R-:W-:-:S02]  /*0660*/  IADD3 R7, -R3, RZ, RZ ;  /* 0x000000ff03077210 */ /* 0x000fc40007ffe1ff */
[----:B------:R-:W-:Y:S02]  /*0670*/  CS2R R10, SRZ ;  /* 0x00000000000a7805 */ /* 0x000fe4000001ff00 */
[----:B------:R-:W-:Y:S01]  /*0680*/  ISETP.GE.AND P1, PT, R13, R6, PT ;  /* 0x000000060d00720c */ /* 0x000fe20003f26270 */
[----:B------:R0:W1:Y:S01]  /*0690*/  @P2 MUFU.RSQ R5, R12 ;  /* 0x0000000c00052308 */ /* 0x0000620000001400 */
[----:B------:R-:W-:Y:S01]  /*06a0*/  IMAD R7, R9, R7, R8 ;  /* 0x0000000709077224 */ /* 0x000fe200078e0208 */
[----:B------:R-:W-:-:S10]  /*06b0*/  CS2R R8, SRZ ;  /* 0x0000000000087805 */ /* 0x000fd4000001ff00 */
        /* <DEDUP_REMOVED lines=9> */
[----:B------:R-:W-:-:S02]  /*0750*/  ISETP.NE.AND P1, PT, RZ, UR4, PT ;  /* 0x00000004ff007c0c */ /* 0x000fc4000bf25270 */
[----:B------:R-:W-:Y:S01]  /*0760*/  LOP3.LUT R8, RZ, R6, RZ, 0x33, !PT ;  /* 0x00000006ff087212 */ /* 0x000fe200078e33ff */
[----:B------:R-:W-:-:S04]  /*0770*/  IMAD R9, R9, UR9, R10 ;  /* 0x0000000909097c24 */ /* 0x000fc8000f8e020a */
        /* <DEDUP_REMOVED lines=20> */
[----:B------:R2:W3:Y:S01]  /*08c0*/  @!P0 LDG.E R18, desc[UR6][R18.64] ;  /* 0x0000000612128981 */ /* 0x0004e2000c1e1900 */
[----:B0-----:R-:W-:-:S04]  /*08d0*/  @!P0 IADD3 R10, P1, R11, R8, RZ ;  /* 0x000000080b0a8210 */ /* 0x001fc80007f3e0ff */
[----:B------:R-:W-:-:S05]  /*08e0*/  @!P0 IADD3.X R11, R12, R9, RZ, P1, !PT ;  /* 0x000000090c0b8210 */ /* 0x000fca0000ffe4ff */
[----:B------:R0:W4:Y:S01]  /*08f0*/  @!P0 LDG.E R8, desc[UR6][R10.64] ;  /* 0x000000060a088981 */ /* 0x000122000c1e1900 */
[----:B------:R-:W-:Y:S01]  /*0900*/  PRMT R12, RZ, 0x7610, R12 ;  /* 0x00007610ff0c7816 */ /* 0x000fe2000000000c */
[----:B------:R-:W-:Y:S01]  /*0910*/  VIADD R13, R13, 0x1 ;  /* 0x000000010d0d7836 */ /* 0x000fe20000000000 */
[----:B------:R-:W-:Y:S02]  /*0920*/  PRMT R9, RZ, 0x7610, R9 ;  /* 0x00007610ff097816 */ /* 0x000fe40000000009 */
[----:B--2---:R-:W-:Y:S02]  /*0930*/  PRMT R19, RZ, 0x7610, R19 ;  /* 0x00007610ff137816 */ /* 0x004fe40000000013 */
[C---:B---3--:R-:W-:Y:S02]  /*0940*/  @!P0 PRMT R12, R18.reuse, 0x7610, R12 ;  /* 0x00007610120c8816 */ /* 0x048fe4000000000c */
[----:B------:R-:W-:Y:S02]  /*0950*/  @!P0 PRMT R9, R18, 0x7632, R9 ;  /* 0x0000763212098816 */ /* 0x000fe40000000009 */
[----:B------:R-:W-:Y:S01]  /*0960*/  PRMT R18, RZ, 0x7610, R18 ;  /* 0x00007610ff127816 */ /* 0x000fe20000000012 */
[----:B------:R-:W-:Y:S01]  /*0970*/  IMAD.U32 R23, R12, 0x10000, RZ ;  /* 0x000100000c177824 */ /* 0x000fe200078e00ff */
[----:B------:R-:W-:-:S03]  /*0980*/  SHF.L.U32 R9, R9, 0x10, RZ ;  /* 0x0000001009097819 */ /* 0x000fc600000006ff */
[C---:B------:R-:W-:Y:S02]  /*0990*/  FADD.FTZ R12, -R4.reuse, R23 ;  /* 0x00000017040c7221 */ /* 0x040fe40000010100 */
[----:B------:R-:W-:Y:S02]  /*09a0*/  FADD.FTZ R14, -R4, R9 ;  /* 0x00000009040e7221 */ /* 0x000fe40000010100 */
[-C--:B-1----:R-:W-:Y:S02]  /*09b0*/  FMUL.FTZ R12, R12, R5.reuse ;  /* 0x000000050c0c7220 */ /* 0x082fe40000410000 */
[----:B0-----:R-:W-:Y:S02]  /*09c0*/  FMUL.FTZ R10, R14, R5 ;  /* 0x000000050e0a7220 */ /* 0x001fe40000410000 */
[----:B------:R-:W-:Y:S02]  /*09d0*/  FFMA.FTZ R9, R12, R2, R15 ;  /* 0x000000020c097223 */ /* 0x000fe4000001000f */
[----:B------:R-:W-:-:S02]  /*09e0*/  FFMA.FTZ R11, R10, R0, R17 ;  /* 0x000000000a0b7223 */ /* 0x000fc40000010011 */
[----:B------:R-:W-:Y:S02]  /*09f0*/  FMUL.FTZ R22, R9, -1.4426950216293334961 ;  /* 0xbfb8aa3b09167820 */ /* 0x000fe40000410000 */
[----:B------:R-:W-:-:S04]  /*0a00*/  FMUL.FTZ R23, R11, -1.4426950216293334961 ;  /* 0xbfb8aa3b0b177820 */ /* 0x000fc80000410000 */
[----:B------:R-:W0:Y:S01]  /*0a10*/  MUFU.EX2 R22, R22 ;  /* 0x0000001600167308 */ /* 0x000e220000000800 */
[C---:B----4-:R-:W-:Y:S02]  /*0a20*/  @!P0 PRMT R19, R8.reuse, 0x7610, R19 ;  /* 0x0000761008138816 */ /* 0x050fe40000000013 */
[----:B------:R-:W-:-:S05]  /*0a30*/  @!P0 PRMT R18, R8, 0x7632, R18 ;  /* 0x0000763208128816 */ /* 0x000fca0000000012 */
[----:B------:R-:W1:Y:S01]  /*0a40*/  MUFU.EX2 R23, R23 ;  /* 0x0000001700177308 */ /* 0x000e620000000800 */
[----:B------:R-:W-:Y:S02]  /*0a50*/  IMAD.U32 R19, R19, 0x10000, RZ ;  /* 0x0001000013137824 */ /* 0x000fe400078e00ff */
[----:B0-----:R-:W-:-:S06]  /*0a60*/  FADD.FTZ R14, R22, 1 ;  /* 0x3f800000160e7421 */ /* 0x001fcc0000010000 */
[----:B------:R-:W0:Y:S01]  /*0a70*/  MUFU.RCP R14, R14 ;  /* 0x0000000e000e7308 */ /* 0x000e220000001000 */
[----:B-1----:R-:W-:Y:S01]  /*0a80*/  FADD.FTZ R16, R23, 1 ;  /* 0x3f80000017107421 */ /* 0x002fe20000010000 */
[----:B------:R-:W-:-:S06]  /*0a90*/  SHF.L.U32 R23, R18, 0x10, RZ ;  /* 0x0000001012177819 */ /* 0x000fcc00000006ff */
        /* <DEDUP_REMOVED lines=13> */
[----:B------:R-:W-:-:S03]  /*0b70*/  FADD.FTZ R11, RZ, R23 ;  /* 0x00000017ff0b7221 */ /* 0x000fc60000010000 */
[----:B------:R-:W-:Y:S01]  /*0b80*/  FFMA.FTZ R18, R10, R19, R27 ;  /* 0x000000130a127223 */ /* 0x000fe2000001001b */
[----:B------:R-:W-:Y:S01]  /*0b90*/  FADD.FTZ R8, R19, R8 ;  /* 0x0000000813087221 */ /* 0x000fe20000010000 */
[----:B------:R-:W-:Y:S01]  /*0ba0*/  FFMA.FTZ R19, R12, R9, RZ ;  /* 0x000000090c137223 */ /* 0x000fe200000100ff */
[----:B------:R-:W-:Y:S01]  /*0bb0*/  FADD.FTZ R9, RZ, R9 ;  /* 0x00000009ff097221 */ /* 0x000fe20000010000 */
[----:B------:R-:W-:-:S07]  /*0bc0*/  FFMA.FTZ R10, R10, R23, RZ ;  /* 0x000000170a0a7223 */ /* 0x000fce00000100ff */
.L_x_2468:
[----:B------:R-:W-:Y:S05]  /*0bd0*/  @!P2 BRA `(.L_x_2466) ;  /* 0x0000001400e8a947 */ /* 0x000fea0003800000 */
[----:B------:R-:W-:-:S04]  /*0be0*/  IADD3 R14, R13, 0x1, RZ ;  /* 0x000000010d0e7810 */ /* 0x000fc80007ffe0ff */
[----:B------:R-:W-:-:S07]  /*0bf0*/  SHF.R.S32.HI R23, RZ, 0x1f, R14 ;  /* 0x0000001fff177819 */ /* 0x000fce000001140e */
.L_x_2469:
[----:B------:R-:W0:Y:S01]  /*0c00*/  @!P0 LDC.64 R12, c[0x0][0x288] ;  /* 0x0000a200ff0c8b82 */ /* 0x000e220000000a00 */
[----:B------:R-:W-:Y:S01]  /*0c10*/  @!P0 IADD3 R16, P1, R14, -0x1, RZ ;  /* 0xffffffff0e108810 */ /* 0x000fe20007f3e0ff */
[----:B------:R-:W-:-:S03]  /*0c20*/  @!P0 IMAD.MOV.U32 R26, RZ, RZ, R24 ;  /* 0x000000ffff1a8224 */ /* 0x000fc600078e0018 */
[----:B------:R-:W-:-:S05]  /*0c30*/  @!P0 IADD3.X R27, R23, -0x1, RZ, P1, !PT ;  /* 0xffffffff171b8810 */ /* 0x000fca0000ffe4ff */
[----:B0-----:R-:W-:-:S04]  /*0c40*/  @!P0 IMAD R27, R27, R12, RZ ;  /* 0x0000000c1b1b8224 */ /* 0x001fc800078e02ff */
[----:B------:R-:W-:Y:S01]  /*0c50*/  @!P0 IMAD R29, R16, R13, R27 ;  /* 0x0000000d101d8224 */ /* 0x000fe200078e021b */
[----:B------:R-:W-:-:S03]  /*0c60*/  @!P0 MOV R27, R21 ;  /* 0x00000015001b8202 */ /* 0x000fc60000000f00 */
        /* <DEDUP_REMOVED lines=13> */
[----:B--2---:R-:W-:Y:S01]  /*0d40*/  @!P0 MOV R27, R21 ;  /* 0x00000015001b8202 */ /* 0x004fe20000000f00 */
[----:B0-----:R-:W-:-:S04]  /*0d50*/  @!P0 IMAD R26, R23, R12, RZ ;  /* 0x0000000c171a8224 */ /* 0x001fc800078e02ff */
[----:B----4-:R-:W-:Y:S02]  /*0d60*/  @!P0 IMAD R29, R14, R13, R26 ;  /* 0x0000000d0e1d8224 */ /* 0x010fe400078e021a */
[----:B------:R-:W-:-:S04]  /*0d70*/  @!P0 IMAD.MOV.U32 R26, RZ, RZ, R24 ;  /* 0x000000ffff1a8224 */ /* 0x000fc800078e0018 */
[----:B------:R-:W-:-:S04]  /*0d80*/  @!P0 IMAD.WIDE.U32 R12, R14, R12, R26 ;  /* 0x0000000c0e0c8225 */ /* 0x000fc800078e001a */
[----:B------:R-:W-:Y:S01]  /*0d90*/  @!P0 IMAD.IADD R13, R13, 0x1, R29 ;  /* 0x000000010d0d8824 */ /* 0x000fe200078e021d */
[----:B------:R-:W-:-:S04]  /*0da0*/  @!P0 SHF.L.U32 R27, R12, 0x1, RZ ;  /* 0x000000010c1b8819 */ /* 0x000fc800000006ff */
        /* <DEDUP_REMOVED lines=8> */
[----:B------:R0:W4:Y:S01]  /*0e30*/  @!P0 LDG.E R12, desc[UR6][R12.64] ;  /* 0x000000060c0c8981 */ /* 0x000122000c1e1900 */
[----:B------:R-:W-:-:S04]  /*0e40*/  PRMT R26, RZ, 0x7610, R26 ;  /* 0x00007610ff1a7816 */ /* 0x000fc8000000001a */
[----:B---3--:R-:W-:Y:S02]  /*0e50*/  @!P0 PRMT R26, R16, 0x7610, R26 ;  /* 0x00007610101a8816 */ /* 0x008fe4000000001a */
[----:B------:R-:W-:-:S03]  /*0e60*/  PRMT R16, RZ, 0x7610, R16 ;  /* 0x00007610ff107816 */ /* 0x000fc60000000010 */
[----:B------:R-:W-:-:S04]  /*0e70*/  IMAD.U32 R27, R26, 0x10000, RZ ;  /* 0x000100001a1b7824 */ /* 0x000fc800078e00ff */
[----:B------:R-:W-:-:S04]  /*0e80*/  FADD.FTZ R26, -R4, R27 ;  /* 0x0000001b041a7221 */ /* 0x000fc80000010100 */
[----:B-1----:R-:W-:-:S04]  /*0e90*/  FMUL.FTZ R26, R26, R5 ;  /* 0x000000051a1a7220 */ /* 0x002fc80000410000 */
[----:B0-----:R-:W-:-:S04]  /*0ea0*/  FFMA.FTZ R13, R26, R2, R15 ;  /* 0x000000021a0d7223 */ /* 0x001fc8000001000f */
[----:B------:R-:W-:-:S06]  /*0eb0*/  FMUL.FTZ R27, R13, -1.4426950216293334961 ;  /* 0xbfb8aa3b0d1b7820 */ /* 0x000fcc0000410000 */
[----:B------:R-:W0:Y:S01]  /*0ec0*/  MUFU.EX2 R27, R27 ;  /* 0x0000001b001b7308 */ /* 0x000e220000000800 */
[----:B-----5:R-:W-:-:S04]  /*0ed0*/  @!P0 PRMT R16, R22, 0x7610, R16 ;  /* 0x0000761016108816 */ /* 0x020fc80000000010 */
[----:B------:R-:W-:Y:S02]  /*0ee0*/  SHF.L.U32 R29, R16, 0x10, RZ ;  /* 0x00000010101d7819 */ /* 0x000fe400000006ff */
[----:B------:R-:W-:-:S04]  /*0ef0*/  PRMT R16, RZ, 0x7610, R16 ;  /* 0x00007610ff107816 */ /* 0x000fc80000000010 */
[----:B------:R-:W-:Y:S01]  /*0f00*/  @!P0 PRMT R16, R16, 0x7632, R16 ;  /* 0x0000763210108816 */ /* 0x000fe20000000010 */
[----:B0-----:R-:W-:-:S06]  /*0f10*/  FADD.FTZ R27, R27, 1 ;  /* 0x3f8000001b1b7421 */ /* 0x001fcc0000010000 */
[----:B------:R-:W0:Y:S02]  /*0f20*/  MUFU.RCP R27, R27 ;  /* 0x0000001b001b7308 */ /* 0x000e240000001000 */
[----:B0-----:R-:W-:Y:S01]  /*0f30*/  FMUL.FTZ R29, R29, R27 ;  /* 0x0000001b1d1d7220 */ /* 0x001fe20000410000 */
[----:B------:R-:W-:-:S04]  /*0f40*/  FADD.FTZ R27, -R27, 1 ;  /* 0x3f8000001b1b7421 */ /* 0x000fc80000010100 */
[----:B------:R-:W-:Y:S01]  /*0f50*/  FFMA.FTZ R13, R13, R27, 1 ;  /* 0x3f8000000d0d7423 */ /* 0x000fe2000001001b */
[----:B------:R-:W-:Y:S01]  /*0f60*/  IMAD.U32 R27, R16, 0x10000, RZ ;  /* 0x00010000101b7824 */ /* 0x000fe200078e00ff */
[----:B------:R-:W-:Y:S02]  /*0f70*/  PRMT R16, RZ, 0x7610, R16 ;  /* 0x00007610ff107816 */ /* 0x000fe40000000010 */
[----:B------:R-:W-:Y:S02]  /*0f80*/  FMUL.FTZ R13, R29, R13 ;  /* 0x0000000d1d0d7220 */ /* 0x000fe40000410000 */
[----:B------:R-:W-:Y:S02]  /*0f90*/  @!P0 PRMT R16, R22, 0x7632, R16 ;  /* 0x0000763216108816 */ /* 0x000fe40000000010 */
[C---:B------:R-:W-:Y:S01]  /*0fa0*/  FADD.FTZ R9, R13.reuse, R9 ;  /* 0x000000090d097221 */ /* 0x040fe20000010000 */
[----:B------:R-:W-:Y:S01]  /*0fb0*/  FFMA.FTZ R19, R26, R13, R19 ;  /* 0x0000000d1a137223 */ /* 0x000fe20000010013 */
[----:B------:R-:W-:Y:S01]  /*0fc0*/  FMUL.FTZ R13, R13, R2 ;  /* 0x000000020d0d7220 */ /* 0x000fe20000410000 */
[----:B------:R-:W-:-:S03]  /*0fd0*/  SHF.L.U32 R16, R16, 0x10, RZ ;  /* 0x0000001010107819 */ /* 0x000fc600000006ff */
[----:B------:R-:W-:Y:S01]  /*0fe0*/  FFMA.FTZ R18, R26, R13, R18 ;  /* 0x0000000d1a127223 */ /* 0x000fe20000010012 */
[----:B------:R-:W-:Y:S01]  /*0ff0*/  FADD.FTZ R26, -R4, R27 ;  /* 0x0000001b041a7221 */ /* 0x000fe20000010100 */
[----:B------:R-:W-:-:S03]  /*1000*/  FADD.FTZ R13, R13, R8 ;  /* 0x000000080d0d7221 */ /* 0x000fc60000010000 */
[----:B------:R-:W-:-:S04]  /*1010*/  FMUL.FTZ R27, R26, R5 ;  /* 0x000000051a1b7220 */ /* 0x000fc80000410000 */
[----:B------:R-:W-:-:S04]  /*1020*/  FFMA.FTZ R8, R27, R0, R17 ;  /* 0x000000001b087223 */ /* 0x000fc80000010011 */
[----:B------:R-:W-:-:S06]  /*1030*/  FMUL.FTZ R22, R8, -1.4426950216293334961 ;  /* 0xbfb8aa3b08167820 */ /* 0x000fcc0000410000 */
[----:B------:R-:W0:Y:S02]  /*1040*/  MUFU.EX2 R22, R22 ;  /* 0x0000001600167308 */ /* 0x000e240000000800 */
[----:B0-----:R-:W-:-:S06]  /*1050*/  FADD.FTZ R26, R22, 1 ;  /* 0x3f800000161a7421 */ /* 0x001fcc0000010000 */
[----:B------:R-:W0:Y:S02]  /*1060*/  MUFU.RCP R29, R26 ;  /* 0x0000001a001d7308 */ /* 0x000e240000001000 */
[----:B0-----:R-:W-:Y:S01]  /*1070*/  FMUL.FTZ R16, R16, R29 ;  /* 0x0000001d10107220 */ /* 0x001fe20000410000 */
[----:B------:R-:W-:-:S04]  /*1080*/  FADD.FTZ R29, -R29, 1 ;  /* 0x3f8000001d1d7421 */ /* 0x000fc80000010100 */
[----:B------:R-:W-:Y:S01]  /*1090*/  FFMA.FTZ R29, R8, R29, 1 ;  /* 0x3f800000081d7423 */ /* 0x000fe2000001001d */
[----:B------:R-:W-:-:S03]  /*10a0*/  PRMT R8, RZ, 0x7610, R8 ;  /* 0x00007610ff087816 */ /* 0x000fc60000000008 */
[----:B------:R-:W-:Y:S01]  /*10b0*/  FMUL.FTZ R16, R16, R29 ;  /* 0x0000001d10107220 */ /* 0x000fe20000410000 */
[----:B--2---:R-:W-:-:S03]  /*10c0*/  @!P0 PRMT R8, R28, 0x7610, R8 ;  /* 0x000076101c088816 */ /* 0x004fc60000000008 */
[----:B------:R-:W-:Y:S01]  /*10d0*/  FFMA.FTZ R10, R27, R16, R10 ;  /* 0x000000101b0a7223 */ /* 0x000fe2000001000a */
[----:B------:R-:W-:Y:S01]  /*10e0*/  FADD.FTZ R11, R16, R11 ;  /* 0x0000000b100b7221 */ /* 0x000fe20000010000 */
[----:B------:R-:W-:-:S04]  /*10f0*/  IMAD.U32 R29, R8, 0x10000, RZ ;  /* 0x00010000081d7824 */ /* 0x000fc800078e00ff */
[----:B------:R-:W-:Y:S01]  /*1100*/  FADD.FTZ R8, -R4, R29 ;  /* 0x0000001d04087221 */ /* 0x000fe20000010100 */
[----:B------:R-:W-:Y:S01]  /*1110*/  FMUL.FTZ R29, R16, R0 ;  /* 0x00000000101d7220 */ /* 0x000fe20000410000 */
[----:B------:R-:W-:Y:S02]  /*1120*/  PRMT R16, RZ, 0x7610, R16 ;  /* 0x00007610ff107816 */ /* 0x000fe40000000010 */
[----:B------:R-:W-:Y:S01]  /*1130*/  FMUL.FTZ R8, R8, R5 ;  /* 0x0000000508087220 */ /* 0x000fe20000410000 */
[----:B------:R-:W-:Y:S01]  /*1140*/  FFMA.FTZ R27, R27, R29, R18 ;  /* 0x0000001d1b1b7223 */ /* 0x000fe20000010012 */
[----:B----4-:R-:W-:Y:S01]  /*1150*/  @!P0 PRMT R16, R12, 0x7610, R16 ;  /* 0x000076100c108816 */ /* 0x010fe20000000010 */
[----:B------:R-:W-:Y:S01]  /*1160*/  FADD.FTZ R13, R29, R13 ;  /* 0x0000000d1d0d7221 */ /* 0x000fe20000010000 */
[----:B------:R-:W-:Y:S01]  /*1170*/  FFMA.FTZ R22, R8, R2, R15 ;  /* 0x0000000208167223 */ /* 0x000fe2000001000f */
[----:B------:R-:W-:Y:S02]  /*1180*/  PRMT R12, RZ, 0x7610, R12 ;  /* 0x00007610ff0c7816 */ /* 0x000fe4000000000c */
[----:B------:R-:W-:Y:S01]  /*1190*/  SHF.L.U32 R29, R16, 0x10, RZ ;  /* 0x00000010101d7819 */ /* 0x000fe200000006ff */
[----:B------:R-:W-:Y:S01]  /*11a0*/  FMUL.FTZ R26, R22, -1.4426950216293334961 ;  /* 0xbfb8aa3b161a7820 */ /* 0x000fe20000410000 */
[----:B------:R-:W-:-:S05]  /*11b0*/  @!P0 PRMT R12, R28, 0x7632, R12 ;  /* 0x000076321c0c8816 */ /* 0x000fca000000000c */
[----:B------:R-:W0:Y:S02]  /*11c0*/  MUFU.EX2 R26, R26 ;  /* 0x0000001a001a7308 */ /* 0x000e240000000800 */
[----:B0-----:R-:W-:-:S06]  /*11d0*/  FADD.FTZ R18, R26, 1 ;  /* 0x3f8000001a127421 */ /* 0x001fcc0000010000 */
[----:B------:R-:W0:Y:S02]  /*11e0*/  MUFU.RCP R18, R18 ;  /* 0x0000001200127308 */ /* 0x000e240000001000 */
[----:B0-----:R-:W-:Y:S01]  /*11f0*/  FMUL.FTZ R16, R29, R18 ;  /* 0x000000121d107220 */ /* 0x001fe20000410000 */
[----:B------:R-:W-:-:S04]  /*1200*/  FADD.FTZ R29, -R18, 1 ;  /* 0x3f800000121d7421 */ /* 0x000fc80000010100 */
[----:B------:R-:W-:Y:S01]  /*1210*/  FFMA.FTZ R22, R22, R29, 1 ;  /* 0x3f80000016167423 */ /* 0x000fe2000001001d */
[----:B------:R-:W-:Y:S01]  /*1220*/  IMAD.U32 R29, R12, 0x10000, RZ ;  /* 0x000100000c1d7824 */ /* 0x000fe200078e00ff */
[----:B------:R-:W-:Y:S02]  /*1230*/  PRMT R12, RZ, 0x7610, R12 ;  /* 0x00007610ff0c7816 */ /* 0x000fe4000000000c */
[----:B------:R-:W-:Y:S01]  /*1240*/  FMUL.FTZ R16, R16, R22 ;  /* 0x0000001610107220 */ /* 0x000fe20000410000 */
[----:B------:R-:W-:Y:S01]  /*1250*/  FADD.FTZ R18, -R4, R29 ;  /* 0x0000001d04127221 */ /* 0x000fe20000010100 */
[----:B------:R-:W-:Y:S02]  /*1260*/  @!P0 PRMT R12, R12, 0x7632, R12 ;  /* 0x000076320c0c8816 */ /* 0x000fe4000000000c */
[----:B------:R-:W-:Y:S01]  /*1270*/  FADD.FTZ R9, R9, R16 ;  /* 0x0000001009097221 */ /* 0x000fe20000010000 */
[----:B------:R-:W-:Y:S01]  /*1280*/  FMUL.FTZ R29, R18, R5 ;  /* 0x00000005121d7220 */ /* 0x000fe20000410000 */
[----:B------:R-:W-:Y:S01]  /*1290*/  SHF.L.U32 R12, R12, 0x10, RZ ;  /* 0x000000100c0c7819 */ /* 0x000fe200000006ff */
[----:B------:R-:W-:Y:S01]  /*12a0*/  FFMA.FTZ R19, R8, R16, R19 ;  /* 0x0000001008137223 */ /* 0x000fe20000010013 */
[----:B------:R-:W-:Y:S01]  /*12b0*/  FMUL.FTZ R16, R16, R2 ;  /* 0x0000000210107220 */ /* 0x000fe20000410000 */
[----:B------:R-:W-:-:S03]  /*12c0*/  FFMA.FTZ R18, R29, R0, R17 ;  /* 0x000000001d127223 */ /* 0x000fc60000010011 */
[----:B------:R-:W-:Y:S01]  /*12d0*/  FFMA.FTZ R27, R8, R16, R27 ;  /* 0x00000010081b7223 */ /* 0x000fe2000001001b */
[----:B------:R-:W-:Y:S01]  /*12e0*/  FMUL.FTZ R22, R18, -1.4426950216293334961 ;  /* 0xbfb8aa3b12167820 */ /* 0x000fe20000410000 */
[----:B------:R-:W-:-:S05]  /*12f0*/  FADD.FTZ R13, R13, R16 ;  /* 0x000000100d0d7221 */ /* 0x000fca0000010000 */
[----:B------:R-:W0:Y:S02]  /*1300*/  MUFU.EX2 R22, R22 ;  /* 0x0000001600167308 */ /* 0x000e240000000800 */
[----:B0-----:R-:W-:-:S06]  /*1310*/  FADD.FTZ R26, R22, 1 ;  /* 0x3f800000161a7421 */ /* 0x001fcc0000010000 */
[----:B------:R-:W0:Y:S02]  /*1320*/  MUFU.RCP R26, R26 ;  /* 0x0000001a001a7308 */ /* 0x000e240000001000 */
[----:B0-----:R-:W-:Y:S01]  /*1330*/  FADD.FTZ R28, -R26, 1 ;  /* 0x3f8000001a1c7421 */ /* 0x001fe20000010100 */
[----:B------:R-:W-:-:S03]  /*1340*/  FMUL.FTZ R12, R12, R26 ;  /* 0x0000001a0c0c7220 */ /* 0x000fc60000410000 */
[----:B------:R-:W-:Y:S01]  /*1350*/  FFMA.FTZ R28, R18, R28, 1 ;  /* 0x3f800000121c7423 */ /* 0x000fe2000001001c */
[C---:B------:R-:W-:Y:S01]  /*1360*/  VIADD R18, R14.reuse, 0x1 ;  /* 0x000000010e127836 */ /* 0x040fe20000000000 */
[----:B------:R-:W-:Y:S02]  /*1370*/  IADD3 R14, P2, R14, 0x2, RZ ;  /* 0x000000020e0e7810 */ /* 0x000fe40007f5e0ff */
[----:B------:R-:W-:Y:S02]  /*1380*/  FMUL.FTZ R12, R12, R28 ;  /* 0x0000001c0c0c7220 */ /* 0x000fe40000410000 */
[----:B------:R-:W-:Y:S02]  /*1390*/  ISETP.GE.AND P1, PT, R18, R6, PT ;  /* 0x000000061200720c */ /* 0x000fe40003f26270 */
[----:B------:R-:W-:Y:S01]  /*13a0*/  FMUL.FTZ R8, R12, R0 ;  /* 0x000000000c087220 */ /* 0x000fe20000410000 */
[----:B------:R-:W-:Y:S01]  /*13b0*/  FADD.FTZ R11, R11, R12 ;  /* 0x0000000c0b0b7221 */ /* 0x000fe20000010000 */
[C---:B------:R-:W-:Y:S01]  /*13c0*/  FFMA.FTZ R10, R29.reuse, R12, R10 ;  /* 0x0000000c1d0a7223 */ /* 0x040fe2000001000a */
[----:B------:R-:W-:Y:S01]  /*13d0*/  IADD3.X R23, RZ, R23, RZ, P2, !PT ;  /* 0x00000017ff177210 */ /* 0x000fe200017fe4ff */
[----:B------:R-:W-:Y:S01]  /*13e0*/  FFMA.FTZ R18, R29, R8, R27 ;  /* 0x000000081d127223 */ /* 0x000fe2000001001b */
[----:B------:R-:W-:-:S06]  /*13f0*/  FADD.FTZ R8, R8, R13 ;  /* 0x0000000d08087221 */ /* 0x000fcc0000010000 */
[----:B------:R-:W-:Y:S05]  /*1400*/  @!P1 BRA `(.L_x_2469) ;  /* 0xfffffff400fc9947 */ /* 0x000fea000383ffff */
[----:B------:R-:W-:Y:S05]  /*1410*/  BRA `(.L_x_2466) ;  /* 0x0000000c00d87947 */ /* 0x000fea0003800000 */
.L_x_2467:
[----:B------:R-:W-:Y:S02]  /*1420*/  LOP3.LUT P1, R14, R14, 0x3, RZ, 0xc0, !PT ;  /* 0x000000030e0e7812 */ /* 0x000fe4000782c0ff */
[----:B------:R-:W-:Y:S02]  /*1430*/  CS2R R18, SRZ ;  /* 0x0000000000127805 */ /* 0x000fe4000001ff00 */
[----:B------:R-:W-:Y:S02]  /*1440*/  IADD3 R15, -R8, R11, RZ ;  /* 0x0000000b080f7210 */ /* 0x000fe40007ffe1ff */
[----:B------:R-:W-:Y:S02]  /*1450*/  CS2R R8, SRZ ;  /* 0x0000000000087805 */ /* 0x000fe4000001ff00 */
[----:B------:R-:W-:-:S05]  /*1460*/  CS2R R10, SRZ ;  /* 0x00000000000a7805 */ /* 0x000fca000001ff00 */
[----:B------:R-:W-:Y:S05]  /*1470*/  @!P1 BRA `(.L_x_2470) ;  /* 0x0000000000cc9947 */ /* 0x000fea0003800000 */
[----:B------:R-:W-:-:S07]  /*1480*/  IMAD.MOV.U32 R8, RZ, RZ, RZ ;  /* 0x000000ffff087224 */ /* 0x000fce00078e00ff */
.L_x_2471:
[----:B------:R-:W0:Y:S01]  /*1490*/  @!P0 LDC.64 R12, c[0x0][0x288] ;  /* 0x0000a200ff0c8b82 */ /* 0x000e220000000a00 */
[----:B------:R-:W-:Y:S01]  /*14a0*/  @!P0 MOV R17, R21 ;  /* 0x0000001500118202 */ /* 0x000fe20000000f00 */
[----:B0-----:R-:W-:-:S04]  /*14b0*/  @!P0 IMAD R16, R29, R12, RZ ;  /* 0x0000000c1d108224 */ /* 0x001fc800078e02ff */
[----:B------:R-:W-:Y:S01]  /*14c0*/  @!P0 IMAD R26, R27, R13, R16 ;  /* 0x0000000d1b1a8224 */ /* 0x000fe200078e0210 */
[----:B------:R-:W-:-:S05]  /*14d0*/  @!P0 MOV R16, R24 ;  /* 0x0000001800108202 */ /* 0x000fca0000000f00 */
[----:B------:R-:W-:-:S04]  /*14e0*/  @!P0 IMAD.WIDE.U32 R12, R27, R12, R16 ;  /* 0x0000000c1b0c8225 */ /* 0x000fc800078e0010 */
[----:B------:R-:W-:Y:S01]  /*14f0*/  @!P0 IMAD.IADD R13, R13, 0x1, R26 ;  /* 0x000000010d0d8824 */ /* 0x000fe200078e021a */
[----:B------:R-:W-:-:S04]  /*1500*/  @!P0 SHF.L.U32 R17, R12, 0x1, RZ ;  /* 0x000000010c118819 */ /* 0x000fc800000006ff */
        /* <DEDUP_REMOVED lines=9> */
[----:B------:R-:W-:Y:S02]  /*15a0*/  PRMT R28, RZ, 0x7610, R28 ;  /* 0x00007610ff1c7816 */ /* 0x000fe4000000001c */
[----:B------:R-:W-:Y:S02]  /*15b0*/  PRMT R17, RZ, 0x7610, R17 ;  /* 0x00007610ff117816 */ /* 0x000fe40000000011 */
[----:B------:R-:W-:-:S04]  /*15c0*/  IADD3 R14, R14, -0x1, RZ ;  /* 0xffffffff0e0e7810 */ /* 0x000fc80007ffe0ff */
[----:B------:R-:W-:Y:S02]  /*15d0*/  ISETP.NE.AND P1, PT, R14, RZ, PT ;  /* 0x000000ff0e00720c */ /* 0x000fe40003f25270 */
[C---:B--2---:R-:W-:Y:S02]  /*15e0*/  @!P0 PRMT R28, R26.reuse, 0x7610, R28 ;  /* 0x000076101a1c8816 */ /* 0x044fe4000000001c */
[----:B------:R-:W-:Y:S02]  /*15f0*/  @!P0 PRMT R17, R26, 0x7632, R17 ;  /* 0x000076321a118816 */ /* 0x000fe40000000011 */
[----:B0-----:R-:W-:Y:S02]  /*1600*/  SHF.L.U32 R13, R28, 0x10, RZ ;  /* 0x000000101c0d7819 */ /* 0x001fe400000006ff */
[----:B------:R-:W-:Y:S01]  /*1610*/  PRMT R28, RZ, 0x7610, R28 ;  /* 0x00007610ff1c7816 */ /* 0x000fe2000000001c */
[----:B------:R-:W-:Y:S01]  /*1620*/  IMAD.U32 R17, R17, 0x10000, RZ ;  /* 0x0001000011117824 */ /* 0x000fe200078e00ff */
[----:B------:R-:W-:-:S03]  /*1630*/  PRMT R26, RZ, 0x7610, R26 ;  /* 0x00007610ff1a7816 */ /* 0x000fc6000000001a */
[----:B------:R-:W-:-:S04]  /*1640*/  FADD.FTZ R12, -R4, R17 ;  /* 0x00000011040c7221 */ /* 0x000fc80000010100 */
[----:B-1----:R-:W-:Y:S01]  /*1650*/  FMUL.FTZ R17, R12, R5 ;  /* 0x000000050c117220 */ /* 0x002fe20000410000 */
[C---:B---3--:R-:W-:Y:S02]  /*1660*/  @!P0 PRMT R28, R16.reuse, 0x7610, R28 ;  /* 0x00007610101c8816 */ /* 0x048fe4000000001c */
[----:B------:R-:W-:Y:S01]  /*1670*/  @!P0 PRMT R26, R16, 0x7632, R26 ;  /* 0x00007632101a8816 */ /* 0x000fe2000000001a */
[----:B------:R-:W-:Y:S01]  /*1680*/  FADD.FTZ R16, -R4, R13 ;  /* 0x0000000d04107221 */ /* 0x000fe20000010100 */
[----:B------:R-:W-:-:S03]  /*1690*/  SHF.L.U32 R28, R28, 0x10, RZ ;  /* 0x000000101c1c7819 */ /* 0x000fc600000006ff */
[----:B------:R-:W-:Y:S01]  /*16a0*/  FMUL.FTZ R13, R16, R5 ;  /* 0x00000005100d7220 */ /* 0x000fe20000410000 */
[----:B------:R-:W-:Y:S01]  /*16b0*/  IADD3 R16, P2, R27, 0x1, RZ ;  /* 0x000000011b107810 */ /* 0x000fe20007f5e0ff */
[C---:B------:R-:W-:Y:S02]  /*16c0*/  FADD.FTZ R9, R28.reuse, R9 ;  /* 0x000000091c097221 */ /* 0x040fe40000010000 */
[C---:B------:R-:W-:Y:S01]  /*16d0*/  FFMA.FTZ R19, R28.reuse, R13, R19 ;  /* 0x0000000d1c137223 */ /* 0x040fe20000010013 */
[----:B------:R-:W-:Y:S01]  /*16e0*/  FMUL.FTZ R28, R28, R2 ;  /* 0x000000021c1c7220 */ /* 0x000fe20000410000 */
[----:B------:R-:W-:-:S03]  /*16f0*/  IMAD.X R29, RZ, RZ, R29, P2 ;  /* 0x000000ffff1d7224 */ /* 0x000fc600010e061d */
        /* <DEDUP_REMOVED lines=8> */
[----:B------:R-:W-:Y:S01]  /*1780*/  MOV R27, R16 ;  /* 0x00000010001b7202 */ /* 0x000fe20000000f00 */
[----:B------:R-:W-:Y:S06]  /*1790*/  @P1 BRA `(.L_x_2471) ;  /* 0xfffffffc003c1947 */ /* 0x000fec000383ffff */
[----:B------:R-:W-:-:S07]  /*17a0*/  MOV R13, R16 ;  /* 0x00000010000d7202 */ /* 0x000fce0000000f00 */
.L_x_2470:
[----:B------:R-:W-:-:S13]  /*17b0*/  ISETP.GE.U32.AND P0, PT, R15, 0x3, PT ;  /* 0x000000030f00780c */ /* 0x000fda0003f06070 */
[----:B------:R-:W-:Y:S05]  /*17c0*/  @!P0 BRA `(.L_x_2466) ;  /* 0x0000000800ec8947 */ /* 0x000fea0003800000 */
[----:B------:R-:W-:Y:S01]  /*17d0*/  ULDC.64 UR4, c[0x0][0x288] ;  /* 0x0000a20000047ab9 */ /* 0x000fe20000000a00 */
[----:B------:R-:W-:Y:S01]  /*17e0*/  IMAD.MOV.U32 R27, RZ, RZ, R13 ;  /* 0x000000ffff1b7224 */ /* 0x000fe200078e000d */
[----:B------:R-:W-:-:S04]  /*17f0*/  ISETP.GE.U32.AND P0, PT, R22, UR4, PT ;  /* 0x0000000416007c0c */ /* 0x000fc8000bf06070 */
[----:B------:R-:W-:Y:S02]  /*1800*/  ISETP.GE.AND.EX P0, PT, R23, UR5, PT, P0 ;  /* 0x0000000517007c0c */ /* 0x000fe4000bf06300 */
[----:B------:R-:W-:-:S11]  /*1810*/  SHF.R.S32.HI R23, RZ, 0x1f, R13 ;  /* 0x0000001fff177819 */ /* 0x000fd6000001140d */
.L_x_2472:
[----:B------:R-:W0:Y:S01]  /*1820*/  @!P0 LDC.64 R12, c[0x0][0x288] ;  /* 0x0000a200ff0c8b82 */ /* 0x000e220000000a00 */
[----:B------:R-:W-:Y:S02]  /*1830*/  @!P0 MOV R28, R24 ;  /* 0x00000018001c8202 */ /* 0x000fe40000000f00 */
[----:B------:R-:W-:-:S05]  /*1840*/  @!P0 MOV R29, R21 ;  /* 0x00000015001d8202 */ /* 0x000fca0000000f00 */
        /* <DEDUP_REMOVED lines=8> */
[----:B--2---:R-:W-:-:S04]  /*18d0*/  @!P0 IADD3 R28, P1, R13, R14, RZ ;  /* 0x0000000e0d1c8210 */ /* 0x004fc80007f3e0ff */
[----:B------:R-:W-:Y:S02]  /*18e0*/  @!P0 IADD3.X R29, R12, R15, RZ, P1, !PT ;  /* 0x0000000f0c1d8210 */ /* 0x000fe40000ffe4ff */
[----:B---3--:R-:W-:-:S03]  /*18f0*/  @!P0 IADD3 R16, P1, R13, R16, RZ ;  /* 0x000000100d108210 */ /* 0x008fc60007f3e0ff */
[----:B------:R-:W2:Y:S02]  /*1900*/  @!P0 LDG.E R28, desc[UR6][R28.64] ;  /* 0x000000061c1c8981 */ /* 0x000ea4000c1e1900 */
[----:B------:R-:W-:Y:S01]  /*1910*/  @!P0 IMAD.X R17, R12, 0x1, R17, P1 ;  /* 0x000000010c118824 */ /* 0x000fe200008e0611 */
[----:B------:R-:W-:Y:S01]  /*1920*/  PRMT R15, RZ, 0x7610, R15 ;  /* 0x00007610ff0f7816 */ /* 0x000fe2000000000f */
[----:B------:R-:W0:Y:S03]  /*1930*/  @!P0 LDC.64 R12, c[0x0][0x288] ;  /* 0x0000a200ff0c8b82 */ /* 0x000e260000000a00 */
[----:B------:R-:W3:Y:S01]  /*1940*/  @!P0 LDG.E R16, desc[UR6][R16.64] ;  /* 0x0000000610108981 */ /* 0x000ee2000c1e1900 */
[----:B------:R-:W-:Y:S02]  /*1950*/  PRMT R22, RZ, 0x7610, R22 ;  /* 0x00007610ff167816 */ /* 0x000fe40000000016 */
[----:B------:R-:W-:-:S02]  /*1960*/  PRMT R14, RZ, 0x7610, R14 ;  /* 0x00007610ff0e7816 */ /* 0x000fc4000000000e */
[C---:B--2---:R-:W-:Y:S02]  /*1970*/  @!P0 PRMT R15, R28.reuse, 0x7610, R15 ;  /* 0x000076101c0f8816 */ /* 0x044fe4000000000f */
[----:B------:R-:W-:Y:S02]  /*1980*/  @!P0 PRMT R14, R28, 0x7632, R14 ;  /* 0x000076321c0e8816 */ /* 0x000fe4000000000e */
[----:B------:R-:W-:Y:S02]  /*1990*/  SHF.L.U32 R26, R15, 0x10, RZ ;  /* 0x000000100f1a7819 */ /* 0x000fe400000006ff */
[----:B------:R-:W-:Y:S02]  /*19a0*/  PRMT R15, RZ, 0x7610, R15 ;  /* 0x00007610ff0f7816 */ /* 0x000fe4000000000f */
[C---:B---3--:R-:W-:Y:S02]  /*19b0*/  @!P0 PRMT R22, R16.reuse, 0x7610, R22 ;  /* 0x0000761010168816 */ /* 0x048fe40000000016 */
[----:B------:R-:W-:Y:S01]  /*19c0*/  @!P0 PRMT R15, R16, 0x7632, R15 ;  /* 0x00007632100f8816 */ /* 0x000fe2000000000f */
[----:B------:R-:W-:Y:S01]  /*19d0*/  FADD.FTZ R16, -R4, R26 ;  /* 0x0000001a04107221 */ /* 0x000fe20000010100 */
[----:B------:R-:W-:-:S02]  /*19e0*/  SHF.L.U32 R26, R22, 0x10, RZ ;  /* 0x00000010161a7819 */ /* 0x000fc400000006ff */
[----:B------:R-:W-:Y:S01]  /*19f0*/  @!P0 IADD3 R22, P1, R27, 0x1, RZ ;  /* 0x000000011b168810 */ /* 0x000fe20007f3e0ff */
[----:B-1----:R-:W-:Y:S02]  /*1a00*/  FMUL.FTZ R17, R16, R5 ;  /* 0x0000000510117220 */ /* 0x002fe40000410000 */
[C---:B------:R-:W-:Y:S01]  /*1a10*/  FADD.FTZ R16, R26.reuse, R9 ;  /* 0x000000091a107221 */ /* 0x040fe20000010000 */
[C---:B------:R-:W-:Y:S01]  /*1a20*/  FMUL.FTZ R9, R26.reuse, R2 ;  /* 0x000000021a097220 */ /* 0x040fe20000410000 */
[----:B------:R-:W-:Y:S02]  /*1a30*/  @!P0 IMAD.X R29, RZ, RZ, R23, P1 ;  /* 0x000000ffff1d8224 */ /* 0x000fe400008e0617 */
[----:B------:R-:W-:Y:S01]  /*1a40*/  FFMA.FTZ R19, R26, R17, R19 ;  /* 0x000000111a137223 */ /* 0x000fe20000010013 */
[----:B------:R-:W-:Y:S01]  /*1a50*/  FFMA.FTZ R18, R17, R9, R18 ;  /* 0x0000000911127223 */ /* 0x000fe20000010012 */
[----:B------:R-:W-:Y:S01]  /*1a60*/  FADD.FTZ R17, R9, R8 ;  /* 0x0000000809117221 */ /* 0x000fe20000010000 */
[----:B0-----:R-:W-:Y:S01]  /*1a70*/  @!P0 IMAD R29, R29, R12, RZ ;  /* 0x0000000c1d1d8224 */ /* 0x001fe200078e02ff */
[----:B------:R-:W-:-:S02]  /*1a80*/  @!P0 MOV R8, R24 ;  /* 0x0000001800088202 */ /* 0x000fc40000000f00 */
[----:B------:R-:W-:Y:S01]  /*1a90*/  @!P0 MOV R9, R21 ;  /* 0x0000001500098202 */ /* 0x000fe20000000f00 */
[C---:B------:R-:W-:Y:S02]  /*1aa0*/  @!P0 IMAD R13, R22.reuse, R13, R29 ;  /* 0x0000000d160d8224 */ /* 0x040fe400078e021d */
[----:B------:R-:W-:-:S03]  /*1ab0*/  @!P0 IMAD.WIDE.U32 R28, R22, R12, R8 ;  /* 0x0000000c161c8225 */ /* 0x000fc600078e0008 */
[----:B------:R-:W0:Y:S01]  /*1ac0*/  @!P0 LDC.64 R8, c[0x0][0x230] ;  /* 0x00008c00ff088b82 */ /* 0x000e220000000a00 */
        /* <DEDUP_REMOVED lines=8> */
[----:B------:R-:W-:-:S06]  /*1b50*/  @!P0 IMAD.X R13, R22, 0x1, R13, P1 ;  /* 0x00000001160d8824 */ /* 0x000fcc00008e060d */
[----:B------:R1:W3:Y:S01]  /*1b60*/  @!P0 LDG.E R13, desc[UR6][R12.64] ;  /* 0x000000060c0d8981 */ /* 0x0002e2000c1e1900 */
[----:B------:R-:W-:Y:S01]  /*1b70*/  SHF.L.U32 R29, R14, 0x10, RZ ;  /* 0x000000100e1d7819 */ /* 0x000fe200000006ff */
[----:B0-----:R-:W0:Y:S01]  /*1b80*/  @!P0 LDC.64 R8, c[0x0][0x288] ;  /* 0x0000a200ff088b82 */ /* 0x001e220000000a00 */
[----:B------:R-:W-:-:S03]  /*1b90*/  SHF.L.U32 R15, R15, 0x10, RZ ;  /* 0x000000100f0f7819 */ /* 0x000fc600000006ff */
[----:B------:R-:W-:-:S04]  /*1ba0*/  FADD.FTZ R14, -R4, R29 ;  /* 0x0000001d040e7221 */ /* 0x000fc80000010100 */
[----:B------:R-:W-:Y:S01]  /*1bb0*/  FMUL.FTZ R29, R14, R5 ;  /* 0x000000050e1d7220 */ /* 0x000fe20000410000 */
[C-C-:B------:R-:W-:Y:S01]  /*1bc0*/  FADD.FTZ R14, R15.reuse, R11.reuse ;  /* 0x0000000b0f0e7221 */ /* 0x140fe20000010000 */
[----:B------:R-:W-:Y:S02]  /*1bd0*/  PRMT R11, RZ, 0x7610, R11 ;  /* 0x00007610ff0b7816 */ /* 0x000fe4000000000b */
[C---:B------:R-:W-:Y:S01]  /*1be0*/  FFMA.FTZ R22, R15.reuse, R29, R10 ;  /* 0x0000001d0f167223 */ /* 0x040fe2000001000a */
[----:B------:R-:W-:Y:S01]  /*1bf0*/  FMUL.FTZ R10, R15, R0 ;  /* 0x000000000f0a7220 */ /* 0x000fe20000410000 */
[----:B------:R-:W-:Y:S02]  /*1c00*/  PRMT R15, RZ, 0x7610, R15 ;  /* 0x00007610ff0f7816 */ /* 0x000fe4000000000f */
[----:B-1----:R-:W-:Y:S01]  /*1c10*/  PRMT R12, RZ, 0x7610, R12 ;  /* 0x00007610ff0c7816 */ /* 0x002fe2000000000c */
[----:B------:R-:W-:Y:S01]  /*1c20*/  FADD.FTZ R17, R10, R17 ;  /* 0x000000110a117221 */ /* 0x000fe20000010000 */
[--C-:B------:R-:W-:Y:S01]  /*1c30*/  FFMA.FTZ R10, R29, R10, R18.reuse ;  /* 0x0000000a1d0a7223 */ /* 0x100fe20000010012 */
[----:B------:R-:W-:-:S02]  /*1c40*/  PRMT R18, RZ, 0x7610, R18 ;  /* 0x00007610ff127816 */ /* 0x000fc40000000012 */
[C---:B--2---:R-:W-:Y:S02]  /*1c50*/  @!P0 PRMT R11, R26.reuse, 0x7610, R11 ;  /* 0x000076101a0b8816 */ /* 0x044fe4000000000b */
[----:B------:R-:W-:-:S03]  /*1c60*/  @!P0 PRMT R15, R26, 0x7632, R15 ;  /* 0x000076321a0f8816 */ /* 0x000fc6000000000f */
[----:B------:R-:W-:-:S04]  /*1c70*/  IMAD.U32 R11, R11, 0x10000, RZ ;  /* 0x000100000b0b7824 */ /* 0x000fc800078e00ff */
[----:B------:R-:W-:Y:S01]  /*1c80*/  FADD.FTZ R28, -R4, R11 ;  /* 0x0000000b041c7221 */ /* 0x000fe20000010100 */
[C---:B---3--:R-:W-:Y:S02]  /*1c90*/  @!P0 PRMT R18, R13.reuse, 0x7610, R18 ;  /* 0x000076100d128816 */ /* 0x048fe40000000012 */
[----:B------:R-:W-:Y:S01]  /*1ca0*/  @!P0 PRMT R12, R13, 0x7632, R12 ;  /* 0x000076320d0c8816 */ /* 0x000fe2000000000c */
[----:B------:R-:W-:Y:S01]  /*1cb0*/  FMUL.FTZ R13, R28, R5 ;  /* 0x000000051c0d7220 */ /* 0x000fe20000410000 */
[----:B------:R-:W-:Y:S02]  /*1cc0*/  SHF.L.U32 R26, R18, 0x10, RZ ;  /* 0x00000010121a7819 */ /* 0x000fe400000006ff */
[----:B------:R-:W-:-:S03]  /*1cd0*/  @!P0 IADD3 R18, P1, R27, 0x2, RZ ;  /* 0x000000021b128810 */ /* 0x000fc60007f3e0ff */
[----:B------:R-:W-:Y:S01]  /*1ce0*/  FADD.FTZ R16, R16, R26 ;  /* 0x0000001a10107221 */ /* 0x000fe20000010000 */
[----:B------:R-:W-:Y:S01]  /*1cf0*/  @!P0 IADD3.X R11, RZ, R23, RZ, P1, !PT ;  /* 0x00000017ff0b8210 */ /* 0x000fe20000ffe4ff */
[C---:B------:R-:W-:Y:S01]  /*1d00*/  FFMA.FTZ R19, R26.reuse, R13, R19 ;  /* 0x0000000d1a137223 */ /* 0x040fe20000010013 */
[----:B------:R-:W-:-:S03]  /*1d10*/  FMUL.FTZ R26, R26, R2 ;  /* 0x000000021a1a7220 */ /* 0x000fc60000410000 */
[----:B0-----:R-:W-:Y:S02]  /*1d20*/  @!P0 IMAD R11, R11, R8, RZ ;  /* 0x000000080b0b8224 */ /* 0x001fe400078e02ff */
[----:B------:R-:W-:Y:S01]  /*1d30*/  FFMA.FTZ R13, R13, R26, R10 ;  /* 0x0000001a0d0d7223 */ /* 0x000fe2000001000a */
[----:B------:R-:W-:Y:S02]  /*1d40*/  @!P0 IMAD.MOV.U32 R10, RZ, RZ, R24 ;  /* 0x000000ffff0a8224 */ /* 0x000fe400078e0018 */
[----:B------:R-:W-:Y:S01]  /*1d50*/  FADD.FTZ R17, R17, R26 ;  /* 0x0000001a11117221 */ /* 0x000fe20000010000 */
[----:B------:R-:W-:Y:S01]  /*1d60*/  @!P0 IMAD R29, R18, R9, R11 ;  /* 0x00000009121d8224 */ /* 0x000fe200078e020b */
[----:B------:R-:W-:-:S03]  /*1d70*/  @!P0 MOV R11, R21 ;  /* 0x00000015000b8202 */ /* 0x000fc60000000f00 */
        /* <DEDUP_REMOVED lines=8> */
[----:B------:R0:W2:Y:S01]  /*1e00*/  @!P0 LDG.E R26, desc[UR6][R8.64] ;  /* 0x00000006081a8981 */ /* 0x0000a2000c1e1900 */
[----:B-1----:R-:W-:-:S04]  /*1e10*/  @!P0 IADD3 R10, P1, R29, R10, RZ ;  /* 0x0000000a1d0a8210 */ /* 0x002fc80007f3e0ff */
[----:B------:R-:W-:-:S05]  /*1e20*/  @!P0 IADD3.X R11, R18, R11, RZ, P1, !PT ;  /* 0x0000000b120b8210 */ /* 0x000fca0000ffe4ff */
[----:B------:R1:W3:Y:S01]  /*1e30*/  @!P0 LDG.E R10, desc[UR6][R10.64] ;  /* 0x000000060a0a8981 */ /* 0x0002e2000c1e1900 */
[----:B------:R-:W-:Y:S01]  /*1e40*/  IMAD.U32 R15, R15, 0x10000, RZ ;  /* 0x000100000f0f7824 */ /* 0x000fe200078e00ff */
[----:B0-----:R-:W0:Y:S03]  /*1e50*/  @!P0 LDC.64 R8, c[0x0][0x288] ;  /* 0x0000a200ff088b82 */ /* 0x001e260000000a00 */
[----:B------:R-:W-:Y:S01]  /*1e60*/  FADD.FTZ R18, -R4, R15 ;  /* 0x0000000f04127221 */ /* 0x000fe20000010100 */
[----:B------:R-:W-:-:S03]  /*1e70*/  SHF.L.U32 R15, R12, 0x10, RZ ;  /* 0x000000100c0f7819 */ /* 0x000fc600000006ff */
[----:B------:R-:W-:Y:S01]  /*1e80*/  FMUL.FTZ R28, R18, R5 ;  /* 0x00000005121c7220 */ /* 0x000fe20000410000 */
[----:B------:R-:W-:Y:S01]  /*1e90*/  PRMT R18, RZ, 0x7610, R18 ;  /* 0x00007610ff127816 */ /* 0x000fe20000000012 */
[C---:B------:R-:W-:Y:S01]  /*1ea0*/  FMUL.FTZ R29, R15.reuse, R0 ;  /* 0x000000000f1d7220 */ /* 0x040fe20000410000 */
[----:B------:R-:W-:Y:S01]  /*1eb0*/  FADD.FTZ R14, R14, R15 ;  /* 0x0000000f0e0e7221 */ /* 0x000fe20000010000 */
[----:B------:R-:W-:Y:S02]  /*1ec0*/  FFMA.FTZ R22, R15, R28, R22 ;  /* 0x0000001c0f167223 */ /* 0x000fe40000010016 */
[----:B------:R-:W-:Y:S01]  /*1ed0*/  FADD.FTZ R15, R29, R17 ;  /* 0x000000111d0f7221 */ /* 0x000fe20000010000 */
[----:B------:R-:W-:Y:S01]  /*1ee0*/  FFMA.FTZ R17, R28, R29, R13 ;  /* 0x0000001d1c117223 */ /* 0x000fe2000001000d */
[----:B-1----:R-:W-:Y:S02]  /*1ef0*/  PRMT R11, RZ, 0x7610, R11 ;  /* 0x00007610ff0b7816 */ /* 0x002fe4000000000b */
[----:B------:R-:W-:-:S02]  /*1f00*/  PRMT R13, RZ, 0x7610, R13 ;  /* 0x00007610ff0d7816 */ /* 0x000fc4000000000d */
[----:B------:R-:W-:Y:S02]  /*1f10*/  PRMT R12, RZ, 0x7610, R12 ;  /* 0x00007610ff0c7816 */ /* 0x000fe4000000000c */
[----:B--2---:R-:W-:-:S04]  /*1f20*/  @!P0 PRMT R18, R26, 0x7610, R18 ;  /* 0x000076101a128816 */ /* 0x004fc80000000012 */
[----:B------:R-:W-:Y:S02]  /*1f30*/  SHF.L.U32 R29, R18, 0x10, RZ ;  /* 0x00000010121d7819 */ /* 0x000fe400000006ff */
[C---:B---3--:R-:W-:Y:S02]  /*1f40*/  @!P0 PRMT R11, R10.reuse, 0x7610, R11 ;  /* 0x000076100a0b8816 */ /* 0x048fe4000000000b */
[----:B------:R-:W-:Y:S01]  /*1f50*/  @!P0 PRMT R13, R10, 0x7632, R13 ;  /* 0x000076320a0d8816 */ /* 0x000fe2000000000d */
[----:B------:R-:W-:Y:S01]  /*1f60*/  FADD.FTZ R10, -R4, R29 ;  /* 0x0000001d040a7221 */ /* 0x000fe20000010100 */
[----:B------:R-:W-:Y:S01]  /*1f70*/  @!P0 IADD3 R18, P1, R27, 0x3, RZ ;  /* 0x000000031b128810 */ /* 0x000fe20007f3e0ff */
[----:B------:R-:W-:Y:S02]  /*1f80*/  IMAD.U32 R11, R11, 0x10000, RZ ;  /* 0x000100000b0b7824 */ /* 0x000fe400078e00ff */
[----:B------:R-:W-:Y:S01]  /*1f90*/  FMUL.FTZ R10, R10, R5 ;  /* 0x000000050a0a7220 */ /* 0x000fe20000410000 */
[----:B------:R-:W-:Y:S01]  /*1fa0*/  @!P0 PRMT R12, R26, 0x7632, R12 ;  /* 0x000076321a0c8816 */ /* 0x000fe2000000000c */
[----:B------:R-:W-:Y:S01]  /*1fb0*/  FADD.FTZ R16, R16, R11 ;  /* 0x0000000b10107221 */ /* 0x000fe20000010000 */
[C---:B------:R-:W-:Y:S01]  /*1fc0*/  FMUL.FTZ R26, R11.reuse, R2 ;  /* 0x000000020b1a7220 */ /* 0x040fe20000410000 */
[----:B------:R-:W-:Y:S01]  /*1fd0*/  FFMA.FTZ R19, R11, R10, R19 ;  /* 0x0000000a0b137223 */ /* 0x000fe20000010013 */
[----:B------:R-:W-:-:S02]  /*1fe0*/  @!P0 IADD3.X R11, RZ, R23, RZ, P1, !PT ;  /* 0x00000017ff0b8210 */ /* 0x000fc40000ffe4ff */
[----:B------:R-:W-:-:S03]  /*1ff0*/  FFMA.FTZ R17, R10, R26, R17 ;  /* 0x0000001a0a117223 */ /* 0x000fc60000010011 */
[----:B0-----:R-:W-:Y:S01]  /*2000*/  @!P0 IMAD R11, R11, R8, RZ ;  /* 0x000000080b0b8224 */ /* 0x001fe200078e02ff */
[----:B------:R-:W-:-:S03]  /*2010*/  @!P0 MOV R10, R24 ;  /* 0x00000018000a8202 */ /* 0x000fc60000000f00 */
[C---:B------:R-:W-:Y:S02]  /*2020*/  @!P0 IMAD R29, R18.reuse, R9, R11 ;  /* 0x00000009121d8224 */ /* 0x040fe400078e020b */
[----:B------:R-:W-:Y:S02]  /*2030*/  @!P0 IMAD.MOV.U32 R11, RZ, RZ, R21 ;  /* 0x000000ffff0b8224 */ /* 0x000fe400078e0015 */
[----:B------:R-:W-:Y:S02]  /*2040*/  @!P0 IMAD.WIDE.U32 R10, R18, R8, R10 ;  /* 0x00000008120a8225 */ /* 0x000fe400078e000a */
[----:B------:R-:W0:Y:S03]  /*2050*/  @!P0 LDC.64 R8, c[0x0][0x230] ;  /* 0x00008c00ff088b82 */ /* 0x000e260000000a00 */
[----:B------:R-:W-:-:S04]  /*2060*/  @!P0 IADD3 R29, R11, R29, RZ ;  /* 0x0000001d0b1d8210 */ /* 0x000fc80007ffe0ff */
[C---:B------:R-:W-:Y:S02]  /*2070*/  @!P0 SHF.L.U64.HI R18, R10.reuse, 0x1, R29 ;  /* 0x000000010a128819 */ /* 0x040fe4000001021d */
[----:B------:R-:W-:Y:S02]  /*2080*/  @!P0 SHF.L.U32 R29, R10, 0x1, RZ ;  /* 0x000000010a1d8819 */ /* 0x000fe400000006ff */
[----:B------:R-:W1:Y:S02]  /*2090*/  @!P0 LDC.64 R10, c[0x0][0x228] ;  /* 0x00008a00ff0a8b82 */ /* 0x000e640000000a00 */
[----:B0-----:R-:W-:-:S05]  /*20a0*/  @!P0 IADD3 R8, P1, R29, R8, RZ ;  /* 0x000000081d088210 */ /* 0x001fca0007f3e0ff */
[----:B------:R-:W-:-:S05]  /*20b0*/  @!P0 IMAD.X R9, R18, 0x1, R9, P1 ;  /* 0x0000000112098824 */ /* 0x000fca00008e0609 */
[----:B------:R-:W2:Y:S01]  /*20c0*/  @!P0 LDG.E R8, desc[UR6][R8.64] ;  /* 0x0000000608088981 */ /* 0x000ea2000c1e1900 */
[----:B-1----:R-:W-:-:S04]  /*20d0*/  @!P0 IADD3 R10, P1, R29, R10, RZ ;  /* 0x0000000a1d0a8210 */ /* 0x002fc80007f3e0ff */
[----:B------:R-:W-:-:S05]  /*20e0*/  @!P0 IADD3.X R11, R18, R11, RZ, P1, !PT ;  /* 0x0000000b120b8210 */ /* 0x000fca0000ffe4ff */
[----:B------:R0:W3:Y:S01]  /*20f0*/  @!P0 LDG.E R10, desc[UR6][R10.64] ;  /* 0x000000060a0a8981 */ /* 0x0000e2000c1e1900 */
[----:B------:R-:W-:Y:S01]  /*2100*/  SHF.L.U32 R29, R12, 0x10, RZ ;  /* 0x000000100c1d7819 */ /* 0x000fe200000006ff */
[----:B------:R-:W-:-:S04]  /*2110*/  IMAD.U32 R13, R13, 0x10000, RZ ;  /* 0x000100000d0d7824 */ /* 0x000fc800078e00ff */
[----:B------:R-:W-:-:S04]  /*2120*/  FADD.FTZ R12, -R4, R29 ;  /* 0x0000001d040c7221 */ /* 0x000fc80000010100 */
[----:B------:R-:W-:Y:S01]  /*2130*/  FMUL.FTZ R12, R12, R5 ;  /* 0x000000050c0c7220 */ /* 0x000fe20000410000 */
[--C-:B------:R-:W-:Y:S01]  /*2140*/  FADD.FTZ R14, R14, R13.reuse ;  /* 0x0000000d0e0e7221 */ /* 0x100fe20000010000 */
[C---:B------:R-:W-:Y:S02]  /*2150*/  FMUL.FTZ R18, R13.reuse, R0 ;  /* 0x000000000d127220 */ /* 0x040fe40000410000 */
[----:B------:R-:W-:Y:S01]  /*2160*/  FFMA.FTZ R22, R13, R12, R22 ;  /* 0x0000000c0d167223 */ /* 0x000fe20000010016 */
[----:B------:R-:W-:Y:S02]  /*2170*/  PRMT R13, RZ, 0x7610, R13 ;  /* 0x00007610ff0d7816 */ /* 0x000fe4000000000d */
[----:B0-----:R-:W-:Y:S02]  /*2180*/  PRMT R11, RZ, 0x7610, R11 ;  /* 0x00007610ff0b7816 */ /* 0x001fe4000000000b */
[----:B------:R-:W-:Y:S02]  /*2190*/  IADD3 R27, P2, R27, 0x4, RZ ;  /* 0x000000041b1b7810 */ /* 0x000fe40007f5e0ff */
[----:B------:R-:W-:-:S02]  /*21a0*/  PRMT R9, RZ, 0x7610, R9 ;  /* 0x00007610ff097816 */ /* 0x000fc40000000009 */
[----:B------:R-:W-:Y:S01]  /*21b0*/  ISETP.GE.AND P1, PT, R27, R6, PT ;  /* 0x000000061b00720c */ /* 0x000fe20003f26270 */
[----:B------:R-:W-:Y:S01]  /*21c0*/  FADD.FTZ R15, R15, R26 ;  /* 0x0000001a0f0f7221 */ /* 0x000fe20000010000 */
[----:B------:R-:W-:-:S03]  /*21d0*/  FFMA.FTZ R17, R12, R18, R17 ;  /* 0x000000120c117223 */ /* 0x000fc60000010011 */
[----:B------:R-:W-:Y:S01]  /*21e0*/  FADD.FTZ R15, R18, R15 ;  /* 0x0000000f120f7221 */ /* 0x000fe20000010000 */
[----:B------:R-:W-:Y:S02]  /*21f0*/  IADD3.X R23, RZ, R23, RZ, P2, !PT ;  /* 0x00000017ff177210 */ /* 0x000fe400017fe4ff */
[----:B--2---:R-:W-:Y:S02]  /*2200*/  @!P0 PRMT R13, R8, 0x7610, R13 ;  /* 0x00007610080d8816 */ /* 0x004fe4000000000d */
[----:B------:R-:W-:Y:S02]  /*2210*/  PRMT R8, RZ, 0x7610, R8 ;  /* 0x00007610ff087816 */ /* 0x000fe40000000008 */
[----:B------:R-:W-:Y:S02]  /*2220*/  SHF.L.U32 R13, R13, 0x10, RZ ;  /* 0x000000100d0d7819 */ /* 0x000fe400000006ff */
[----:B------:R-:W-:Y:S02]  /*2230*/  @!P0 PRMT R8, R8, 0x7632, R8 ;  /* 0x0000763208088816 */ /* 0x000fe40000000008 */
[----:B---3--:R-:W-:-:S02]  /*2240*/  @!P0 PRMT R11, R10, 0x7610, R11 ;  /* 0x000076100a0b8816 */ /* 0x008fc4000000000b */
[----:B------:R-:W-:Y:S01]  /*2250*/  @!P0 PRMT R9, R10, 0x7632, R9 ;  /* 0x000076320a098816 */ /* 0x000fe20000000009 */
[----:B------:R-:W-:Y:S01]  /*2260*/  FADD.FTZ R10, -R4, R13 ;  /* 0x0000000d040a7221 */ /* 0x000fe20000010100 */
[----:B------:R-:W-:Y:S01]  /*2270*/  SHF.L.U32 R29, R8, 0x10, RZ ;  /* 0x00000010081d7819 */ /* 0x000fe200000006ff */
[----:B------:R-:W-:Y:S01]  /*2280*/  IMAD.U32 R11, R11, 0x10000, RZ ;  /* 0x000100000b0b7824 */ /* 0x000fe200078e00ff */
[----:B------:R-:W-:Y:S01]  /*2290*/  SHF.L.U32 R13, R9, 0x10, RZ ;  /* 0x00000010090d7819 */ /* 0x000fe200000006ff */
[-C--:B------:R-:W-:Y:S02]  /*22a0*/  FMUL.FTZ R8, R10, R5.reuse ;  /* 0x000000050a087220 */ /* 0x080fe40000410000 */
[----:B------:R-:W-:Y:S01]  /*22b0*/  FMUL.FTZ R12, R11, R2 ;  /* 0x000000020b0c7220 */ /* 0x000fe20000410000 */
[----:B------:R-:W-:Y:S01]  /*22c0*/  FADD.FTZ R10, -R4, R29 ;  /* 0x0000001d040a7221 */ /* 0x000fe20000010100 */
[----:B------:R-:W-:Y:S02]  /*22d0*/  FMUL.FTZ R18, R13, R0 ;  /* 0x000000000d127220 */ /* 0x000fe40000410000 */
[----:B------:R-:W-:Y:S01]  /*22e0*/  FADD.FTZ R15, R15, R12 ;  /* 0x0000000c0f0f7221 */ /* 0x000fe20000010000 */
[----:B------:R-:W-:Y:S01]  /*22f0*/  FMUL.FTZ R29, R10, R5 ;  /* 0x000000050a1d7220 */ /* 0x000fe20000410000 */
[----:B------:R-:W-:Y:S01]  /*2300*/  FFMA.FTZ R12, R8, R12, R17 ;  /* 0x0000000c080c7223 */ /* 0x000fe20000010011 */
[----:B------:R-:W-:Y:S01]  /*2310*/  FFMA.FTZ R19, R11, R8, R19 ;  /* 0x000000080b137223 */ /* 0x000fe20000010013 */
[----:B------:R-:W-:Y:S01]  /*2320*/  FADD.FTZ R9, R16, R11 ;  /* 0x0000000b10097221 */ /* 0x000fe20000010000 */
[----:B------:R-:W-:Y:S01]  /*2330*/  FADD.FTZ R8, R18, R15 ;  /* 0x0000000f12087221 */ /* 0x000fe20000010000 */
[----:B------:R-:W-:Y:S01]  /*2340*/  FADD.FTZ R11, R14, R13 ;  /* 0x0000000d0e0b7221 */ /* 0x000fe20000010000 */
[----:B------:R-:W-:Y:S01]  /*2350*/  FFMA.FTZ R10, R13, R29, R22 ;  /* 0x0000001d0d0a7223 */ /* 0x000fe20000010016 */
[----:B------:R-:W-:Y:S01]  /*2360*/  FFMA.FTZ R18, R29, R18, R12 ;  /* 0x000000121d127223 */ /* 0x000fe2000001000c */
[----:B------:R-:W-:Y:S06]  /*2370*/  @!P1 BRA `(.L_x_2472) ;  /* 0xfffffff400289947 */ /* 0x000fec000383ffff */
.L_x_2466:
[----:B------:R-:W0:Y:S01]  /*2380*/  S2R R2, SR_CgaCtaId ;  /* 0x0000000000027919 */ /* 0x000e220000008800 */
[----:B------:R-:W-:Y:S02]  /*2390*/  MOV R13, 0x400 ;  /* 0x00000400000d7802 */ /* 0x000fe40000000f00 */
[----:B------:R-:W-:Y:S01]  /*23a0*/  ISETP.NE.AND P0, PT, R7, RZ, PT ;  /* 0x000000ff0700720c */ /* 0x000fe20003f05270 */
[----:B------:R-:W2:Y:S01]  /*23b0*/  S2R R0, SR_TID.X ;  /* 0x0000000000007919 */ /* 0x000ea20000002100 */
[----:B0-----:R-:W-:Y:S02]  /*23c0*/  LEA R13, R2, R13, 0x18 ;  /* 0x0000000d020d7211 */ /* 0x001fe400078ec0ff */
[----:B------:R-:W-:Y:S02]  /*23d0*/  SEL R2, RZ, 0x1, P0 ;  /* 0x00000001ff027807 */ /* 0x000fe40000000000 */
[C---:B--2---:R-:W-:Y:S01]  /*23e0*/  ISETP.GT.U32.AND P0, PT, R0.reuse, 0x1b, PT ;  /* 0x0000001b0000780c */ /* 0x044fe20003f04070 */
[----:B-1----:R-:W-:-:S05]  /*23f0*/  IMAD R5, R0, 0xc, R13 ;  /* 0x0000000c00057824 */ /* 0x002fca00078e020d */
        /* <DEDUP_REMOVED lines=23> */
[----:B---3--:R-:W-:-:S03]  /*2570*/  @!P0 FADD.FTZ R17, R17, R12 ;  /* 0x0000000c11118221 */ /* 0x008fc60000010000 */
[----:B------:R-:W3:Y:S01]  /*2580*/  LDS R25, [R2+0x23c] ;  /* 0x00023c0002197984 */ /* 0x000ee20000000800 */
[----:B----4-:R-:W-:Y:S01]  /*2590*/  @!P1 FADD.FTZ R4, R17, R4 ;  /* 0x0000000411049221 */ /* 0x010fe20000010000 */
[----:B-----5:R-:W-:Y:S02]  /*25a0*/  IADD3 R20, R16, R20, R21 ;  /* 0x0000001410147210 */ /* 0x020fe40007ffe015 */
        /* <DEDUP_REMOVED lines=33> */
.L_x_2490:
        /* <DEDUP_REMOVED lines=12> */
.L_x_2476:
[----:B------:R-:W-:Y:S05]  /*2880*/  BSYNC B0 ;  /* 0x0000000000007941 */ /* 0x000fea0003800000 */
.L_x_2475:
[----:B------:R-:W-:-:S13]  /*2890*/  R2UR UR4, R5 ;  /* 0x00000000050472ca */ /* 0x000fda00000e0000 */
[----:B------:R-:W-:Y:S05]  /*28a0*/  BRA.DIV UR4, `(.L_x_2477) ;  /* 0x0000000e04947947 */ /* 0x000fea000b800000 */
[----:B------:R-:W-:Y:S01]  /*28b0*/  NOP ;  /* 0x0000000000007918 */ /* 0x000fe20000000000 */
[----:B------:R1:W-:Y:S04]  /*28c0*/  STS [R13+0xc0], R6 ;  /* 0x0000c0060d007388 */ /* 0x0003e80000000800 */
[----:B------:R1:W-:Y:S04]  /*28d0*/  STS [R13+0xc4], R16 ;  /* 0x0000c4100d007388 */ /* 0x0003e80000000800 */
[----:B------:R1:W-:Y:S01]  /*28e0*/  STS [R13+0xc8], R14 ;  /* 0x0000c80e0d007388 */ /* 0x0003e20000000800 */
[----:B------:R-:W-:Y:S01]  /*28f0*/  NOP ;  /* 0x0000000000007918 */ /* 0x000fe20000000000 */
.L_x_2494:
        /* <DEDUP_REMOVED lines=12> */
.L_x_2479:
[----:B------:R-:W-:Y:S05]  /*29c0*/  BSYNC B0 ;  /* 0x0000000000007941 */ /* 0x000fea0003800000 */
.L_x_2478:
[----:B------:R-:W-:-:S13]  /*29d0*/  R2UR UR4, R5 ;  /* 0x00000000050472ca */ /* 0x000fda00000e0000 */
[----:B------:R-:W-:Y:S05]  /*29e0*/  BRA.DIV UR4, `(.L_x_2480) ;  /* 0x0000000e04747947 */ /* 0x000fea000b800000 */
[----:B------:R-:W-:Y:S01]  /*29f0*/  NOP ;  /* 0x0000000000007918 */ /* 0x000fe20000000000 */
[----:B------:R2:W-:Y:S04]  /*2a00*/  STS [R13+0xc0], R6 ;  /* 0x0000c0060d007388 */ /* 0x0005e80000000800 */
[----:B------:R2:W-:Y:S04]  /*2a10*/  STS [R13+0xc4], R16 ;  /* 0x0000c4100d007388 */ /* 0x0005e80000000800 */
[----:B------:R2:W-:Y:S01]  /*2a20*/  STS [R13+0xc8], R14 ;  /* 0x0000c80e0d007388 */ /* 0x0005e20000000800 */
[----:B------:R-:W-:Y:S01]  /*2a30*/  NOP ;  /* 0x0000000000007918 */ /* 0x000fe20000000000 */
.L_x_2498:
        /* <DEDUP_REMOVED lines=12> */
.L_x_2482:
[----:B------:R-:W-:Y:S05]  /*2b00*/  BSYNC B0 ;  /* 0x0000000000007941 */ /* 0x000fea0003800000 */
.L_x_2481:
[----:B------:R-:W-:-:S13]  /*2b10*/  R2UR UR4, R5 ;  /* 0x00000000050472ca */ /* 0x000fda00000e0000 */
[----:B------:R-:W-:Y:S05]  /*2b20*/  BRA.DIV UR4, `(.L_x_2483) ;  /* 0x0000000e04547947 */ /* 0x000fea000b800000 */
[----:B------:R-:W-:Y:S01]  /*2b30*/  NOP ;  /* 0x0000000000007918 */ /* 0x000fe20000000000 */
[----:B------:R3:W-:Y:S04]  /*2b40*/  STS [R13+0xc0], R6 ;  /* 0x0000c0060d007388 */ /* 0x0007e80000000800 */
[----:B------:R3:W-:Y:S04]  /*2b50*/  STS [R13+0xc4], R16 ;  /* 0x0000c4100d007388 */ /* 0x0007e80000000800 */
[----:B------:R3:W-:Y:S01]  /*2b60*/  STS [R13+0xc8], R14 ;  /* 0x0000c80e0d007388 */ /* 0x0007e20000000800 */
[----:B------:R-:W-:Y:S01]  /*2b70*/  NOP ;  /* 0x0000000000007918 */ /* 0x000fe20000000000 */
.L_x_2502:
        /* <DEDUP_REMOVED lines=12> */
.L_x_2485:
[----:B------:R-:W-:Y:S05]  /*2c40*/  BSYNC B0 ;  /* 0x0000000000007941 */ /* 0x000fea0003800000 */
.L_x_2484:
        /* <DEDUP_REMOVED lines=25> */
.L_x_2508:
[----:B------:R-:W1:Y:S01]  /*2de0*/  LDS R27, [R2+0x210] ;  /* 0x00021000021b7984 */ /* 0x000e620000000800 */
[----:B------:R-:W-:Y:S02]  /*2df0*/  ISETP.NE.AND P1, PT, R0, RZ, PT ;  /* 0x000000ff0000720c */ /* 0x000fe40003f25270 */
[----:B------:R-:W-:Y:S01]  /*2e00*/  PLOP3.LUT P0, PT, PT, PT, PT, 0x80, 0x0 ;  /* 0x000000000000781c */ /* 0x000fe20003f0f070 */
[----:B0-----:R-:W0:Y:S04]  /*2e10*/  LDS R16, [R13+0xb4] ;  /* 0x0000b4000d107984 */ /* 0x001e280000000800 */
[----:B------:R-:W-:Y:S04]  /*2e20*/  LDS R15, [R2+0x214] ;  /* 0x00021400020f7984 */ /* 0x000fe80000000800 */
[----:B------:R-:W2:Y:S04]  /*2e30*/  LDS R18, [R13+0xb8] ;  /* 0x0000b8000d127984 */ /* 0x000ea80000000800 */
        /* <DEDUP_REMOVED lines=10> */
[----:B0-----:R-:W-:-:S03]  /*2ee0*/  @P1 IADD3 R27, R16, R27, RZ ;  /* 0x0000001b101b1210 */ /* 0x001fc60007ffe0ff */
[----:B------:R-:W0:Y:S04]  /*2ef0*/  LDS R6, [R2+0x24c] ;  /* 0x00024c0002067984 */ /* 0x000e280000000800 */
[----:B------:R-:W0:Y:S04]  /*2f00*/  LDS R17, [R2+0x22c] ;  /* 0x00022c0002117984 */ /* 0x000e280000000800 */
[----:B------:R-:W0:Y:S01]  /*2f10*/  LDS R21, [R2+0x230] ;  /* 0x0002300002157984 */ /* 0x000e220000000800 */
[----:B--2---:R-:W-:Y:S01]  /*2f20*/  @!P0 FADD.FTZ R15, R18, R15 ;  /* 0x0000000f120f8221 */ /* 0x004fe20000010000 */
[----:B---3--:R-:W-:-:S02]  /*2f30*/  @!P0 FADD.FTZ R5, R20, R5 ;  /* 0x0000000514058221 */ /* 0x008fc40000010000 */
[----:B------:R-:W2:Y:S01]  /*2f40*/  LDS R13, [R2+0x258] ;  /* 0x00025800020d7984 */ /* 0x000ea20000000800 */
        /* <DEDUP_REMOVED lines=17> */
[C---:B0-----:R-:W-:Y:S02]  /*3060*/  ISETP.NE.AND P0, PT, R6.reuse, RZ, PT ;  /* 0x000000ff0600720c */ /* 0x041fe40003f05270 */
[----:B------:R-:W-:Y:S01]  /*3070*/  IADD3 R6, R6, R0, RZ ;  /* 0x0000000006067210 */ /* 0x000fe20007ffe0ff */
[----:B------:R-:W0:Y:S01]  /*3080*/  LDS R29, [R2+0x25c] ;  /* 0x00025c00021d7984 */ /* 0x000e220000000800 */
[----:B------:R-:W-:-:S03]  /*3090*/  @!P4 FADD.FTZ R17, R17, R8 ;  /* 0x000000081111c221 */ /* 0x000fc60000010000 */
[----:B------:R-:W0:Y:S01]  /*30a0*/  LDS R27, [R2+0x260] ;  /* 0x00026000021b7984 */ /* 0x000e220000000800 */
[----:B------:R-:W-:Y:S01]  /*30b0*/  @!P4 FADD.FTZ R21, R21, R12 ;  /* 0x0000000c1515c221 */ /* 0x000fe20000010000 */
[C---:B--2---:R-:W-:Y:S02]  /*30c0*/  ISETP.NE.AND P1, PT, R13.reuse, RZ, PT ;  /* 0x000000ff0d00720c */ /* 0x044fe40003f25270 */
[----:B------:R2:W-:Y:S01]  /*30d0*/  STS [R2+0x21c], R24 ;  /* 0x00021c1802007388 */ /* 0x0005e20000000800 */
[----:B------:R-:W-:Y:S01]  /*30e0*/  IADD3 R4, R13, R6, RZ ;  /* 0x000000060d047210 */ /* 0x000fe20007ffe0ff */
[----:B---3--:R-:W-:Y:S02]  /*30f0*/  @!P3 FADD.FTZ R18, R18, R17 ;  /* 0x000000111212b221 */ /* 0x008fe40000010000 */
        /* <DEDUP_REMOVED lines=12> */
[----:B0-----:R-:W-:-:S03]  /*31c0*/  @!P1 FADD.FTZ R29, R29, R22 ;  /* 0x000000161d1d9221 */ /* 0x001fc60000010000 */
        /* <DEDUP_REMOVED lines=13> */
.L_x_2473:
[----:B--2---:R-:W1:Y:S01]  /*32a0*/  S2R R14, SR_CgaCtaId ;  /* 0x00000000000e7919 */ /* 0x004e620000008800 */
[----:B------:R-:W-:Y:S01]  /*32b0*/  MOV R13, 0x400 ;  /* 0x00000400000d7802 */ /* 0x000fe20000000f00 */
[----:B------:R-:W-:Y:S05]  /*32c0*/  WARPSYNC.ALL ;  /* 0x0000000000007948 */ /* 0x000fea0003800000 */
[----:B------:R-:W2:Y:S01]  /*32d0*/  S2R R17, SR_TID.X ;  /* 0x0000000000117919 */ /* 0x000ea20000002100 */
[----:B-1----:R-:W-:-:S05]  /*32e0*/  LEA R0, R14, R13, 0x18 ;  /* 0x0000000d0e007211 */ /* 0x002fca00078ec0ff */
[----:B--2---:R-:W-:Y:S01]  /*32f0*/  IMAD R16, R17, 0xc, R0 ;  /* 0x0000000c11107824 */ /* 0x004fe200078e0200 */
[----:B------:R-:W-:Y:S06]  /*3300*/  BAR.SYNC.DEFER_BLOCKING 0x0 ;  /* 0x0000000000007b1d */ /* 0x000fec0000010000 */
[----:B------:R-:W-:Y:S02]  /*3310*/  ULDC UR4, c[0x0][0x2b4] ;  /* 0x0000ad0000047ab9 */ /* 0x000fe40000000800 */
[----:B------:R-:W1:Y:S01]  /*3320*/  LDC R12, c[0x0][0x2b0] ;  /* 0x0000ac00ff0c7b82 */ /* 0x000e620000000800 */
        /* <DEDUP_REMOVED lines=9> */
[----:B-1----:R-:W-:Y:S01]  /*33c0*/  IMAD R15, R12, UR8, R17 ;  /* 0x000000080c0f7c24 */ /* 0x002fe2000f8e0211 */
[----:B------:R-:W-:-:S04]  /*33d0*/  @!P2 LEA R8, R14, R5, 0x18 ;  /* 0x000000050e08a211 */ /* 0x000fc800078ec0ff */
[----:B------:R-:W-:Y:S02]  /*33e0*/  @!P2 LEA R8, R3, R8, 0x3 ;  /* 0x000000080308a211 */ /* 0x000fe400078e18ff */
[----:B--2---:R-:W-:-:S04]  /*33f0*/  ISETP.GE.AND P0, PT, R15, R4, PT ;  /* 0x000000040f00720c */ /* 0x004fc80003f06270 */
[----:B------:R-:W-:Y:S01]  /*3400*/  ISETP.LT.U32.AND P0, PT, R17, R12, !P0 ;  /* 0x0000000c1100720c */ /* 0x000fe20004701070 */
[----:B0-----:R-:W-:-:S05]  /*3410*/  IMAD R2, R2, UR8, R17 ;  /* 0x0000000802027c24 */ /* 0x001fca000f8e0211 */
[----:B------:R-:W-:Y:S02]  /*3420*/  ISETP.GE.U32.AND P1, PT, R2, UR10, PT ;  /* 0x0000000a02007c0c */ /* 0x000fe4000bf26070 */
[----:B------:R-:W-:-:S04]  /*3430*/  SHF.R.S32.HI R0, RZ, 0x1f, R2 ;  /* 0x0000001fff007819 */ /* 0x000fc80000011402 */
[----:B------:R-:W-:Y:S01]  /*3440*/  ISETP.GE.AND.EX P1, PT, R0, UR11, PT, P1 ;  /* 0x0000000b00007c0c */ /* 0x000fe2000bf26310 */
[----:B---3--:R0:W-:Y:S01]  /*3450*/  @!P2 STS.64 [R8], R6 ;  /* 0x000000060800a388 */ /* 0x0081e20000000a00 */
[----:B------:R-:W-:Y:S06]  /*3460*/  BAR.SYNC.DEFER_BLOCKING 0x0 ;  /* 0x0000000000007b1d */ /* 0x000fec0000010000 */
[----:B------:R-:W-:Y:S05]  /*3470*/  @!P0 BRA `(.L_x_2488) ;  /* 0x0000000000348947 */ /* 0x000fea0003800000 */
[----:B------:R-:W-:Y:S01]  /*3480*/  IADD3 R3, R13, 0xb50, RZ ;  /* 0x00000b500d037810 */ /* 0x000fe20007ffe0ff */
[----:B------:R-:W-:Y:S01]  /*3490*/  USHF.L.U32 UR4, UR9, 0x1, URZ ;  /* 0x0000000109047899 */ /* 0x000fe2000800063f */
[----:B------:R-:W1:Y:S02]  /*34a0*/  LDC.64 R12, c[0x0][0x268] ;  /* 0x00009a00ff0c7b82 */ /* 0x000e640000000a00 */
[----:B------:R-:W-:Y:S01]  /*34b0*/  LEA R3, R14, R3, 0x18 ;  /* 0x000000030e037211 */ /* 0x000fe200078ec0ff */
[----:B------:R-:W-:Y:S02]  /*34c0*/  UIADD3 UR5, UR4, 0x1, URZ ;  /* 0x0000000104057890 */ /* 0x000fe4000fffe03f */
[C---:B0-----:R-:W-:Y:S02]  /*34d0*/  IMAD R7, R4.reuse, UR4, R15 ;  /* 0x0000000404077c24 */ /* 0x041fe4000f8e020f */
[----:B------:R-:W-:Y:S02]  /*34e0*/  IMAD R3, R17, 0x8, R3 ;  /* 0x0000000811037824 */ /* 0x000fe400078e0203 */
[----:B------:R-:W-:-:S03]  /*34f0*/  IMAD R15, R4, UR5, R15 ;  /* 0x00000005040f7c24 */ /* 0x000fc6000f8e020f */
[----:B------:R-:W0:Y:S01]  /*3500*/  LDS.64 R16, [R3] ;  /* 0x0000000003107984 */ /* 0x000e220000000a00 */
[----:B-1----:R-:W-:-:S04]  /*3510*/  IMAD.WIDE R6, R7, 0x4, R12 ;  /* 0x0000000407067825 */ /* 0x002fc800078e020c */
[----:B------:R-:W-:Y:S01]  /*3520*/  IMAD.WIDE R12, R15, 0x4, R12 ;  /* 0x000000040f0c7825 */ /* 0x000fe200078e020c */
[----:B0-----:R1:W-:Y:S04]  /*3530*/  REDG.E.ADD.F32.FTZ.RN.STRONG.GPU desc[UR6][R6.64], R16 ;  /* 0x00000010060079a6 */ /* 0x0013e8000c10f386 */
[----:B------:R1:W-:Y:S02]  /*3540*/  REDG.E.ADD.F32.FTZ.RN.STRONG.GPU desc[UR6][R12.64], R17 ;  /* 0x000000110c0079a6 */ /* 0x0003e4000c10f386 */
.L_x_2488:
[----:B------:R-:W-:Y:S05]  /*3550*/  BSYNC B0 ;  /* 0x0000000000007941 */ /* 0x000fea0003800000 */
.L_x_2487:
[----:B------:R-:W-:Y:S05]  /*3560*/  @P1 EXIT ;  /* 0x000000000000194d */ /* 0x000fea0003800000 */
[----:B------:R-:W-:Y:S01]  /*3570*/  ULDC UR4, c[0x0][0x270] ;  /* 0x00009c0000047ab9 */ /* 0x000fe20000000800 */
[----:B01----:R-:W0:Y:S01]  /*3580*/  LDC R7, c[0x0][RZ] ;  /* 0x00000000ff077b82 */ /* 0x003e220000000800 */
        /* <DEDUP_REMOVED lines=19> */
.L_x_2474:
[----:B0-----:R-:W-:Y:S05]  /*36c0*/  WARPSYNC.COLLECTIVE R5, `(.L_x_2489) ;  /* 0x0000000005087348 */ /* 0x001fea0003c00000 */
[----:B------:R-:W-:Y:S01]  /*36d0*/  NOP ;  /* 0x0000000000007918 */ /* 0x000fe20000000000 */
[----:B0-----:R-:W-:Y:S01]  /*36e0*/  ENDCOLLECTIVE ;  /* 0x000000000000791b */ /* 0x001fe20003800000 */
.L_x_2489:
[----:B------:R-:W-:Y:S05]  /*36f0*/  BRA `(.L_x_2490) ;  /* 0xfffffff000307947 */ /* 0x000fea000383ffff */
.L_x_2477:
[----:B------:R-:W-:Y:S01]  /*3700*/  BSSY B0, `(.L_x_2491) ;  /* 0x0000004000007945 */ /* 0x000fe20003800000 */
[----:B0-----:R-:W-:Y:S05]  /*3710*/  WARPSYNC.COLLECTIVE R5, `(.L_x_2492) ;  /* 0x0000000005087348 */ /* 0x001fea0003c00000 */
[----:B------:R-:W-:Y:S01]  /*3720*/  NOP ;  /* 0x0000000000007918 */ /* 0x000fe20000000000 */
[----:B0-----:R-:W-:Y:S01]  /*3730*/  ENDCOLLECTIVE ;  /* 0x000000000000791b */ /* 0x001fe20003800000 */
.L_x_2492:
[----:B------:R-:W-:Y:S05]  /*3740*/  BSYNC B0 ;  /* 0x0000000000007941 */ /* 0x000fea0003800000 */
.L_x_2491:
[----:B------:R0:W-:Y:S04]  /*3750*/  STS [R13+0xc0], R6 ;  /* 0x0000c0060d007388 */ /* 0x0001e80000000800 */
[----:B------:R0:W-:Y:S04]  /*3760*/  STS [R13+0xc4], R16 ;  /* 0x0000c4100d007388 */ /* 0x0001e80000000800 */
[----:B------:R0:W-:Y:S02]  /*3770*/  STS [R13+0xc8], R14 ;  /* 0x0000c80e0d007388 */ /* 0x0001e40000000800 */
[----:B0-----:R-:W-:Y:S05]  /*3780*/  WARPSYNC.COLLECTIVE R5, `(.L_x_2493) ;  /* 0x0000000005087348 */ /* 0x001fea0003c00000 */
[----:B------:R-:W-:Y:S01]  /*3790*/  NOP ;  /* 0x0000000000007918 */ /* 0x000fe20000000000 */
[----:B0-----:R-:W-:Y:S01]  /*37a0*/  ENDCOLLECTIVE ;  /* 0x000000000000791b */ /* 0x001fe20003800000 */
.L_x_2493:
[----:B------:R-:W-:Y:S05]  /*37b0*/  BRA `(.L_x_2494) ;  /* 0xfffffff000507947 */ /* 0x000fea000383ffff */
.L_x_2480:
[----:B------:R-:W-:Y:S01]  /*37c0*/  BSSY B0, `(.L_x_2495) ;  /* 0x0000004000007945 */ /* 0x000fe20003800000 */
[----:B01----:R-:W-:Y:S05]  /*37d0*/  WARPSYNC.COLLECTIVE R5, `(.L_x_2496) ;  /* 0x0000000005087348 */ /* 0x003fea0003c00000 */
[----:B------:R-:W-:Y:S01]  /*37e0*/  NOP ;  /* 0x0000000000007918 */ /* 0x000fe20000000000 */
[----:B01----:R-:W-:Y:S01]  /*37f0*/  ENDCOLLECTIVE ;  /* 0x000000000000791b */ /* 0x003fe20003800000 */
.L_x_2496:
[----:B------:R-:W-:Y:S05]  /*3800*/  BSYNC B0 ;  /* 0x0000000000007941 */ /* 0x000fea0003800000 */
.L_x_2495:
[----:B------:R0:W-:Y:S04]  /*3810*/  STS [R13+0xc0], R6 ;  /* 0x0000c0060d007388 */ /* 0x0001e80000000800 */
[----:B------:R0:W-:Y:S04]  /*3820*/  STS [R13+0xc4], R16 ;  /* 0x0000c4100d007388 */ /* 0x0001e80000000800 */
[----:B------:R0:W-:Y:S02]  /*3830*/  STS [R13+0xc8], R14 ;  /* 0x0000c80e0d007388 */ /* 0x0001e40000000800 */
[----:B0-----:R-:W-:Y:S05]  /*3840*/  WARPSYNC.COLLECTIVE R5, `(.L_x_2497) ;  /* 0x0000000005087348 */ /* 0x001fea0003c00000 */
[----:B------:R-:W-:Y:S01]  /*3850*/  NOP ;  /* 0x0000000000007918 */ /* 0x000fe20000000000 */
[----:B0-----:R-:W-:Y:S01]  /*3860*/  ENDCOLLECTIVE ;  /* 0x000000000000791b */ /* 0x001fe20003800000 */
.L_x_2497:
[----:B------:R-:W-:Y:S05]  /*3870*/  BRA `(.L_x_2498) ;  /* 0xfffffff000707947 */ /* 0x000fea000383ffff */
.L_x_2483:
[----:B------:R-:W-:Y:S01]  /*3880*/  BSSY B0, `(.L_x_2499) ;  /* 0x0000004000007945 */ /* 0x000fe20003800000 */
[----:B012---:R-:W-:Y:S05]  /*3890*/  WARPSYNC.COLLECTIVE R5, `(.L_x_2500) ;  /* 0x0000000005087348 */ /* 0x007fea0003c00000 */
[----:B------:R-:W-:Y:S01]  /*38a0*/  NOP ;  /* 0x0000000000007918 */ /* 0x000fe20000000000 */
[----:B012---:R-:W-:Y:S01]  /*38b0*/  ENDCOLLECTIVE ;  /* 0x000000000000791b */ /* 0x007fe20003800000 */
.L_x_2500:
[----:B------:R-:W-:Y:S05]  /*38c0*/  BSYNC B0 ;  /* 0x0000000000007941 */ /* 0x000fea0003800000 */
.L_x_2499:
[----:B------:R0:W-:Y:S04]  /*38d0*/  STS [R13+0xc0], R6 ;  /* 0x0000c0060d007388 */ /* 0x0001e80000000800 */
[----:B------:R0:W-:Y:S04]  /*38e0*/  STS [R13+0xc4], R16 ;  /* 0x0000c4100d007388 */ /* 0x0001e80000000800 */
[----:B------:R0:W-:Y:S02]  /*38f0*/  STS [R13+0xc8], R14 ;  /* 0x0000c80e0d007388 */ /* 0x0001e40000000800 */
[----:B0-----:R-:W-:Y:S05]  /*3900*/  WARPSYNC.COLLECTIVE R5, `(.L_x_2501) ;  /* 0x0000000005087348 */ /* 0x001fea0003c00000 */
[----:B------:R-:W-:Y:S01]  /*3910*/  NOP ;  /* 0x0000000000007918 */ /* 0x000fe20000000000 */
[----:B0-----:R-:W-:Y:S01]  /*3920*/  ENDCOLLECTIVE ;  /* 0x000000000000791b */ /* 0x001fe20003800000 */
.L_x_2501:
[----:B------:R-:W-:Y:S05]  /*3930*/  BRA `(.L_x_2502) ;  /* 0xfffffff000907947 */ /* 0x000fea000383ffff */
.L_x_2486:
[----:B------:R-:W-:Y:S01]  /*3940*/  BSSY B0, `(.L_x_2503) ;  /* 0x0000005000007945 */ /* 0x000fe20003800000 */
[----:B------:R-:W-:-:S13]  /*3950*/  ISETP.GE.U32.AND P0, PT, R4, 0x10, PT ;  /* 0x000000100400780c */ /* 0x000fda0003f06070 */
[----:B0123--:R-:W-:Y:S05]  /*3960*/  WARPSYNC.COLLECTIVE R5, `(.L_x_2504) ;  /* 0x0000000005087348 */ /* 0x00ffea0003c00000 */
[----:B------:R-:W-:Y:S01]  /*3970*/  NOP ;  /* 0x0000000000007918 */ /* 0x000fe20000000000 */
[----:B0123--:R-:W-:Y:S01]  /*3980*/  ENDCOLLECTIVE ;  /* 0x000000000000791b */ /* 0x00ffe20003800000 */
.L_x_2504:
[----:B------:R-:W-:Y:S05]  /*3990*/  BSYNC B0 ;  /* 0x0000000000007941 */ /* 0x000fea0003800000 */
.L_x_2503:
[----:B------:R0:W-:Y:S01]  /*39a0*/  STS [R13+0xc0], R6 ;  /* 0x0000c0060d007388 */ /* 0x0001e20000000800 */
[----:B------:R-:W-:-:S03]  /*39b0*/  ISETP.NE.OR P1, PT, R6, RZ, !P0 ;  /* 0x000000ff0600720c */ /* 0x000fc60004725670 */
[----:B------:R0:W-:Y:S04]  /*39c0*/  STS [R13+0xc4], R16 ;  /* 0x0000c4100d007388 */ /* 0x0001e80000000800 */
[----:B------:R0:W-:Y:S06]  /*39d0*/  STS [R13+0xc8], R14 ;  /* 0x0000c80e0d007388 */ /* 0x0001ec0000000800 */
[----:B0-----:R-:W-:Y:S05]  /*39e0*/  WARPSYNC.COLLECTIVE R5, `(.L_x_2505) ;  /* 0x0000000005087348 */ /* 0x001fea0003c00000 */
[----:B------:R-:W-:Y:S01]  /*39f0*/  NOP ;  /* 0x0000000000007918 */ /* 0x000fe20000000000 */
[----:B0-----:R-:W-:Y:S01]  /*3a00*/  ENDCOLLECTIVE ;  /* 0x000000000000791b */ /* 0x001fe20003800000 */
.L_x_2505:
        /* <DEDUP_REMOVED lines=9> */
.L_x_2506:
        /* <DEDUP_REMOVED lines=9> */
.L_x_2507:
[----:B------:R-:W-:Y:S05]  /*3b30*/  BRA `(.L_x_2508) ;  /* 0xfffffff000a87947 */ /* 0x000fea000383ffff */
.L_x_2509:
        /* <DEDUP_REMOVED lines=12> */
.L_x_4510:


//--------------------- .text._Z30group_norm_nhwc_bwd_sum_kernelI11Bf16IOBf16WLi168EEv26Group_norm_nhwc_bwd_params --------------------------
	.section	.text._Z30group_norm_nhwc_bwd_sum_kernelI11Bf16IOBf16WLi168EEv26Group_norm_nhwc_bwd_params,"ax",@progbits
	.align	128
        .global         _Z30group_norm_nhwc_bwd_sum_kernelI11Bf16IOBf16WLi168EEv26Group_norm_nhwc_bwd_params
        .type           _Z30group_norm_nhwc_bwd_sum_kernelI11Bf16IOBf16WLi168EEv26Group_norm_nhwc_bwd_params,@function
        .size           _Z30group_norm_nhwc_bwd_sum_kernelI11Bf16IOBf16WLi168EEv26Group_norm_nhwc_bwd_params,(.L_x_4511 - _Z30group_norm_nhwc_bwd_sum_kernelI11Bf16IOBf16WLi168EEv26Group_norm_nhwc_bwd_params)
        .other          _Z30group_norm_nhwc_bwd_sum_kernelI11Bf16IOBf16WLi168EEv26Group_norm_nhwc_bwd_params,@"STO_CUDA_ENTRY STV_DEFAULT"
_Z30group_norm_nhwc_bwd_sum_kernelI11Bf16IOBf16WLi168EEv26Group_norm_nhwc_bwd_params:
.text._Z30group_norm_nhwc_bwd_sum_kernelI11Bf16IOBf16WLi168EEv26Group_norm_nhwc_bwd_params:
        /* <DEDUP_REMOVED lines=22> */
[----:B------:R-:W2:Y:S04]  /*0160*/  LDC.64 R6, c[0x0][0x248] ;  /* 0x00009200ff067b82 */ /* 0x000ea80000000a00 */
        /* <DEDUP_REMOVED lines=23> */
[----:B0-----:R-:W-:-:S06]  /*02e0*/  VIADD R2, R4, 0xffffffe ;  /* 0x0ffffffe04027836 */ /* 0x001fcc0000000000 */
[----:B------:R0:W2:Y:S02]  /*02f0*/  F2I.FTZ.U32.TRUNC.NTZ R3, R2 ;  /* 0x0000000200037305 */ /* 0x0000a4000021f000 */
[----:B0-----:R-:W-:Y:S01]  /*0300*/  IMAD.MOV.U32 R2, RZ, RZ, RZ ;  /* 0x000000ffff027224 */ /* 0x001fe200078e00ff */
[----:B--2---:R-:W-:-:S05]  /*0310*/  IADD3 R12, RZ, -R3, RZ ;  /* 0x80000003ff0c7210 */ /* 0x004fca0007ffe0ff */
[----:B------:R-:W-:-:S04]  /*0320*/  IMAD R5, R12, R11, RZ ;  /* 0x0000000b0c057224 */ /* 0x000fc800078e02ff */
[----:B------:R-:W-:Y:S01]  /*0330*/  IMAD.HI.U32 R3, R3, R5, R2 ;  /* 0x0000000503037227 */ /* 0x000fe200078e0002 */
[----:B------:R-:W-:-:S05]  /*0340*/  CS2R R4, SRZ ;  /* 0x0000000000047805 */ /* 0x000fca000001ff00 */
        /* <DEDUP_REMOVED lines=22> */
.L_x_2511:
[----:B------:R-:W-:Y:S05]  /*04b0*/  BSYNC B0 ;  /* 0x0000000000007941 */ /* 0x000fea0003800000 */
.L_x_2510:
[----:B------:R-:W-:Y:S01]  /*04c0*/  IMAD R14, R11, R22, R10 ;  /* 0x000000160b0e7224 */ /* 0x000fe200078e020a */
[----:B------:R-:W0:Y:S01]  /*04d0*/  S2UR UR4, SR_CTAID.Y ;  /* 0x00000000000479c3 */ /* 0x000e220000002600 */
[----:B-----5:R-:W-:Y:S01]  /*04e0*/  FFMA.FTZ R23, -R6, R6, R7 ;  /* 0x0000000606177223 */ /* 0x020fe20000010107 */
[----:B------:R-:W-:Y:S01]  /*04f0*/  CS2R R24, SRZ ;  /* 0x0000000000187805 */ /* 0x000fe2000001ff00 */
[----:B------:R-:W-:Y:S01]  /*0500*/  IMAD.MOV.U32 R26, RZ, RZ, RZ ;  /* 0x000000ffff1a7224 */ /* 0x000fe200078e00ff */
[C---:B------:R-:W-:Y:S02]  /*0510*/  ISETP.GE.U32.AND P3, PT, R14.reuse, R11, PT ;  /* 0x0000000b0e00720c */ /* 0x040fe40003f66070 */
        /* <DEDUP_REMOVED lines=14> */
[----:B------:R-:W-:Y:S01]  /*0600*/  SEL R7, R8, R17, !P3 ;  /* 0x0000001108077207 */ /* 0x000fe20005800000 */
[----:B------:R-:W-:Y:S01]  /*0610*/  HFMA2.MMA R8, -RZ, RZ, 1.875, 0 ;  /* 0x3f800000ff087435 */ /* 0x000fe200000001ff */
[----:B------:R-:W-:Y:S01]  /*0620*/  SEL R9, R19, R12, P1 ;  /* 0x0000000c13097207 */ /* 0x000fe20000800000 */
[----:B--2---:R-:W-:Y:S01]  /*0630*/  @P2 FADD.FTZ R13, R23, R16 ;  /* 0x00000010170d2221 */ /* 0x004fe20000010000 */
[----:B------:R-:W-:Y:S01]  /*0640*/  MOV R14, RZ ;  /* 0x000000ff000e7202 */ /* 0x000fe20000000f00 */
[----:B------:R-:W-:Y:S01]  /*0650*/  IMAD.MOV R12, RZ, RZ, -R7 ;  /* 0x000000ffff0c7224 */ /* 0x000fe200078e0a07 */
[----:B------:R-:W-:-:S03]  /*0660*/  ISETP.GE.AND P1, PT, R22, R9, PT ;  /* 0x000000091600720c */ /* 0x000fc60003f26270 */
[----:B------:R-:W-:Y:S01]  /*0670*/  IMAD R10, R11, R12, R10 ;  /* 0x0000000c0b0a7224 */ /* 0x000fe200078e020a */
[----:B------:R-:W-:Y:S01]  /*0680*/  HFMA2.MMA R12, -RZ, RZ, 0, 0 ;  /* 0x00000000ff0c7435 */ /* 0x000fe200000001ff */
[----:B------:R0:W1:Y:S01]  /*0690*/  @P2 MUFU.RSQ R8, R13 ;  /* 0x0000000d00082308 */ /* 0x0000620000001400 */
[----:B------:R-:W-:-:S07]  /*06a0*/  IMAD.MOV.U32 R11, RZ, RZ, RZ ;  /* 0x000000ffff0b7224 */ /* 0x000fce00078e00ff */
[----:B------:R-:W-:Y:S05]  /*06b0*/  @P1 BRA `(.L_x_2512) ;  /* 0x0000001c003c1947 */ /* 0x000fea0003800000 */
[----:B------:R-:W2:Y:S01]  /*06c0*/  LDC.64 R18, c[0x0][0x298] ;  /* 0x0000a600ff127b82 */ /* 0x000ea20000000a00 */
[----:B------:R-:W-:Y:S01]  /*06d0*/  USHF.R.S32.HI UR4, URZ, 0x1f, UR9 ;  /* 0x0000001f3f047899 */ /* 0x000fe20008011409 */
[----:B0-----:R-:W-:Y:S02]  /*06e0*/  MOV R13, R22 ;  /* 0x00000016000d7202 */ /* 0x001fe40000000f00 */
[----:B------:R-:W-:Y:S02]  /*06f0*/  LOP3.LUT R11, RZ, R9, RZ, 0x33, !PT ;  /* 0x00000009ff0b7212 */ /* 0x000fe400078e33ff */
[----:B------:R-:W-:Y:S01]  /*0700*/  IADD3 R14, -R22, -0x2, RZ ;  /* 0xfffffffe160e7810 */ /* 0x000fe20007ffe1ff */
[C---:B--2---:R-:W-:Y:S01]  /*0710*/  IMAD R12, R18.reuse, UR4, RZ ;  /* 0x00000004120c7c24 */ /* 0x044fe2000f8e02ff */
        /* <DEDUP_REMOVED lines=11> */
[----:B------:R-:W-:Y:S01]  /*07d0*/  ISETP.NE.U32.AND P1, PT, R12, 0x1, PT ;  /* 0x000000010c00780c */ /* 0x000fe20003f25070 */
[----:B------:R-:W-:Y:S01]  /*07e0*/  IMAD.MOV.U32 R11, RZ, RZ, RZ ;  /* 0x000000ffff0b7224 */ /* 0x000fe200078e00ff */
[----:B------:R-:W-:Y:S01]  /*07f0*/  MOV R12, RZ ;  /* 0x000000ff000c7202 */ /* 0x000fe20000000f00 */
[----:B------:R-:W-:-:S10]  /*0800*/  IMAD.MOV.U32 R26, RZ, RZ, RZ ;  /* 0x000000ffff1a7224 */ /* 0x000fd400078e00ff */
[----:B------:R-:W-:Y:S05]  /*0810*/  @P1 BRA `(.L_x_2514) ;  /* 0x0000000000f01947 */ /* 0x000fea0003800000 */
        /* <DEDUP_REMOVED lines=10> */
[----:B------:R-:W-:-:S05]  /*08c0*/  @!P0 IADD3.X R21, R14, R21, RZ, P1, !PT ;  /* 0x000000150e158210 */ /* 0x000fca0000ffe4ff */
[----:B------:R-:W3:Y:S01]  /*08d0*/  @!P0 LDG.E R20, desc[UR6][R20.64] ;  /* 0x0000000614148981 */ /* 0x000ee2000c1e1900 */
[----:B--2---:R-:W-:-:S05]  /*08e0*/  @!P0 IADD3 R12, P1, R13, R24, RZ ;  /* 0x000000180d0c8210 */ /* 0x004fca0007f3e0ff */
[----:B------:R-:W-:-:S05]  /*08f0*/  @!P0 IMAD.X R13, R14, 0x1, R25, P1 ;  /* 0x000000010e0d8824 */ /* 0x000fca00008e0619 */
[----:B------:R0:W2:Y:S01]  /*0900*/  @!P0 LDG.E R27, desc[UR6][R12.64] ;  /* 0x000000060c1b8981 */ /* 0x0000a2000c1e1900 */
[----:B------:R-:W-:Y:S02]  /*0910*/  PRMT R14, RZ, 0x7610, R14 ;  /* 0x00007610ff0e7816 */ /* 0x000fe4000000000e */
[----:B------:R-:W-:Y:S02]  /*0920*/  PRMT R11, RZ, 0x7610, R11 ;  /* 0x00007610ff0b7816 */ /* 0x000fe4000000000b */
[----:B------:R-:W-:Y:S02]  /*0930*/  IADD3 R22, R22, 0x1, RZ ;  /* 0x0000000116167810 */ /* 0x000fe40007ffe0ff */
[----:B0-----:R-:W-:Y:S02]  /*0940*/  PRMT R12, RZ, 0x7610, R12 ;  /* 0x00007610ff0c7816 */ /* 0x001fe4000000000c */
[C---:B---3--:R-:W-:Y:S02]  /*0950*/  @!P0 PRMT R14, R20.reuse, 0x7610, R14 ;  /* 0x00007610140e8816 */ /* 0x048fe4000000000e */
[----:B------:R-:W-:-:S02]  /*0960*/  @!P0 PRMT R11, R20, 0x7632, R11 ;  /* 0x00007632140b8816 */ /* 0x000fc4000000000b */
[----:B------:R-:W-:-:S03]  /*0970*/  SHF.L.U32 R15, R14, 0x10, RZ ;  /* 0x000000100e0f7819 */ /* 0x000fc600000006ff */
[----:B------:R-:W-:Y:S02]  /*0980*/  IMAD.U32 R11, R11, 0x10000, RZ ;  /* 0x000100000b0b7824 */ /* 0x000fe400078e00ff */
[C---:B------:R-:W-:Y:S02]  /*0990*/  FADD.FTZ R15, -R6.reuse, R15 ;  /* 0x0000000f060f7221 */ /* 0x040fe40000010100 */
[----:B------:R-:W-:Y:S01]  /*09a0*/  FADD.FTZ R11, -R6, R11 ;  /* 0x0000000b060b7221 */ /* 0x000fe20000010100 */
[----:B--2---:R-:W-:Y:S01]  /*09b0*/  @!P0 PRMT R12, R27, 0x7610, R12 ;  /* 0x000076101b0c8816 */ /* 0x004fe2000000000c */
[-C--:B-1----:R-:W-:Y:S02]  /*09c0*/  FMUL.FTZ R14, R15, R8.reuse ;  /* 0x000000080f0e7220 */ /* 0x082fe40000410000 */
[----:B------:R-:W-:Y:S01]  /*09d0*/  FMUL.FTZ R24, R11, R8 ;  /* 0x000000080b187220 */ /* 0x000fe20000410000 */
[----:B------:R-:W-:Y:S01]  /*09e0*/  PRMT R11, RZ, 0x7610, R11 ;  /* 0x00007610ff0b7816 */ /* 0x000fe2000000000b */
[----:B------:R-:W-:Y:S01]  /*09f0*/  FFMA.FTZ R15, R14, R4, R5 ;  /* 0x000000040e0f7223 */ /* 0x000fe20000010005 */
[----:B------:R-:W-:Y:S01]  /*0a00*/  SHF.L.U32 R12, R12, 0x10, RZ ;  /* 0x000000100c0c7819 */ /* 0x000fe200000006ff */
[----:B------:R-:W-:Y:S01]  /*0a10*/  FFMA.FTZ R13, R24, R2, R3 ;  /* 0x00000002180d7223 */ /* 0x000fe20000010003 */
[----:B------:R-:W-:Y:S01]  /*0a20*/  @!P0 PRMT R11, R27, 0x7632, R11 ;  /* 0x000076321b0b8816 */ /* 0x000fe2000000000b */
[----:B------:R-:W-:-:S02]  /*0a30*/  FMUL.FTZ R20, R15, -1.4426950216293334961 ;  /* 0xbfb8aa3b0f147820 */ /* 0x000fc40000410000 */
[----:B------:R-:W-:Y:S02]  /*0a40*/  FMUL.FTZ R23, R13, -1.4426950216293334961 ;  /* 0xbfb8aa3b0d177820 */ /* 0x000fe40000410000 */
[----:B------:R-:W-:Y:S02]  /*0a50*/  IMAD.U32 R11, R11, 0x10000, RZ ;  /* 0x000100000b0b7824 */ /* 0x000fe400078e00ff */
        /* <DEDUP_REMOVED lines=24> */
.L_x_2514:
[----:B------:R-:W-:Y:S05]  /*0be0*/  @!P2 BRA `(.L_x_2512) ;  /* 0x0000001400f0a947 */ /* 0x000fea0003800000 */
[----:B------:R-:W-:-:S05]  /*0bf0*/  VIADD R13, R22, 0x1 ;  /* 0x00000001160d7836 */ /* 0x000fca0000000000 */
[----:B------:R-:W-:-:S07]  /*0c00*/  SHF.R.S32.HI R15, RZ, 0x1f, R13 ;  /* 0x0000001fff0f7819 */ /* 0x000fce000001140d */
.L_x_2515:
        /* <DEDUP_REMOVED lines=11> */
[----:B------:R-:W-:-:S05]  /*0cc0*/  @!P0 IMAD.SHL.U32 R23, R22, 0x2, RZ ;  /* 0x0000000216178824 */ /* 0x000fca00078e00ff */
[----:B0-----:R-:W-:-:S04]  /*0cd0*/  @!P0 IADD3 R30, P1, R23, R20, RZ ;  /* 0x00000014171e8210 */ /* 0x001fc80007f3e0ff */
[----:B------:R-:W-:Y:S02]  /*0ce0*/  @!P0 IADD3.X R31, R32, R21, RZ, P1, !PT ;  /* 0x00000015201f8210 */ /* 0x000fe40000ffe4ff */
[----:B------:R-:W0:Y:S03]  /*0cf0*/  @!P0 LDC.64 R20, c[0x0][0x228] ;  /* 0x00008a00ff148b82 */ /* 0x000e260000000a00 */
[----:B------:R2:W3:Y:S01]  /*0d00*/  @!P0 LDG.E R27, desc[UR6][R30.64] ;  /* 0x000000061e1b8981 */ /* 0x0004e2000c1e1900 */
[----:B0-----:R-:W-:-:S05]  /*0d10*/  @!P0 IADD3 R28, P1, R23, R20, RZ ;  /* 0x00000014171c8210 */ /* 0x001fca0007f3e0ff */
[----:B------:R-:W-:Y:S02]  /*0d20*/  @!P0 IMAD.X R29, R32, 0x1, R21, P1 ;  /* 0x00000001201d8824 */ /* 0x000fe400008e0615 */
[----:B------:R-:W0:Y:S03]  /*0d30*/  @!P0 LDC.64 R20, c[0x0][0x288] ;  /* 0x0000a200ff148b82 */ /* 0x000e260000000a00 */
[----:B------:R4:W5:Y:S01]  /*0d40*/  @!P0 LDG.E R28, desc[UR6][R28.64] ;  /* 0x000000061c1c8981 */ /* 0x000962000c1e1900 */
[----:B------:R-:W-:Y:S02]  /*0d50*/  @!P0 IMAD.MOV.U32 R23, RZ, RZ, R19 ;  /* 0x000000ffff178224 */ /* 0x000fe400078e0013 */
[----:B0-----:R-:W-:-:S04]  /*0d60*/  @!P0 IMAD R22, R15, R20, RZ ;  /* 0x000000140f168224 */ /* 0x001fc800078e02ff */
[----:B------:R-:W-:Y:S01]  /*0d70*/  @!P0 IMAD R21, R13, R21, R22 ;  /* 0x000000150d158224 */ /* 0x000fe200078e0216 */
[----:B------:R-:W-:-:S05]  /*0d80*/  @!P0 MOV R22, R16 ;  /* 0x0000001000168202 */ /* 0x000fca0000000f00 */
[----:B------:R-:W-:-:S04]  /*0d90*/  @!P0 IMAD.WIDE.U32 R22, R13, R20, R22 ;  /* 0x000000140d168225 */ /* 0x000fc800078e0016 */
[----:B--2---:R-:W-:Y:S01]  /*0da0*/  @!P0 IMAD.SHL.U32 R31, R22, 0x2, RZ ;  /* 0x00000002161f8824 */ /* 0x004fe200078e00ff */
[----:B------:R-:W-:-:S04]  /*0db0*/  @!P0 IADD3 R21, R23, R21, RZ ;  /* 0x0000001517158210 */ /* 0x000fc80007ffe0ff */
[----:B------:R-:W-:Y:S02]  /*0dc0*/  @!P0 SHF.L.U64.HI R30, R22, 0x1, R21 ;  /* 0x00000001161e8819 */ /* 0x000fe40000010215 */
[----:B------:R-:W0:Y:S02]  /*0dd0*/  @!P0 LDC.64 R20, c[0x0][0x230] ;  /* 0x00008c00ff148b82 */ /* 0x000e240000000a00 */
[----:B0-----:R-:W-:-:S04]  /*0de0*/  @!P0 IADD3 R22, P1, R31, R20, RZ ;  /* 0x000000141f168210 */ /* 0x001fc80007f3e0ff */
[----:B------:R-:W-:Y:S02]  /*0df0*/  @!P0 IADD3.X R23, R30, R21, RZ, P1, !PT ;  /* 0x000000151e178210 */ /* 0x000fe40000ffe4ff */
[----:B------:R-:W0:Y:S03]  /*0e00*/  @!P0 LDC.64 R20, c[0x0][0x228] ;  /* 0x00008a00ff148b82 */ /* 0x000e260000000a00 */
[----:B------:R-:W2:Y:S01]  /*0e10*/  @!P0 LDG.E R22, desc[UR6][R22.64] ;  /* 0x0000000616168981 */ /* 0x000ea2000c1e1900 */
[----:B0-----:R-:W-:-:S05]  /*0e20*/  @!P0 IADD3 R20, P1, R31, R20, RZ ;  /* 0x000000141f148210 */ /* 0x001fca0007f3e0ff */
[----:B------:R-:W-:-:S05]  /*0e30*/  @!P0 IMAD.X R21, R30, 0x1, R21, P1 ;  /* 0x000000011e158824 */ /* 0x000fca00008e0615 */
[----:B------:R0:W2:Y:S01]  /*0e40*/  @!P0 LDG.E R20, desc[UR6][R20.64] ;  /* 0x0000000614148981 */ /* 0x0000a2000c1e1900 */
[----:B----4-:R-:W-:Y:S02]  /*0e50*/  PRMT R29, RZ, 0x7610, R29 ;  /* 0x00007610ff1d7816 */ /* 0x010fe4000000001d */
[----:B0-----:R-:W-:Y:S02]  /*0e60*/  PRMT R21, RZ, 0x7610, R21 ;  /* 0x00007610ff157816 */ /* 0x001fe40000000015 */
[----:B---3--:R-:W-:-:S04]  /*0e70*/  @!P0 PRMT R29, R27, 0x7610, R29 ;  /* 0x000076101b1d8816 */ /* 0x008fc8000000001d */
[----:B------:R-:W-:-:S05]  /*0e80*/  SHF.L.U32 R29, R29, 0x10, RZ ;  /* 0x000000101d1d7819 */ /* 0x000fca00000006ff */
[----:B------:R-:W-:-:S04]  /*0e90*/  FADD.FTZ R29, -R6, R29 ;  /* 0x0000001d061d7221 */ /* 0x000fc80000010100 */
[----:B-1----:R-:W-:-:S04]  /*0ea0*/  FMUL.FTZ R29, R29, R8 ;  /* 0x000000081d1d7220 */ /* 0x002fc80000410000 */
[----:B------:R-:W-:-:S04]  /*0eb0*/  FFMA.FTZ R30, R29, R4, R5 ;  /* 0x000000041d1e7223 */ /* 0x000fc80000010005 */
[----:B------:R-:W-:-:S06]  /*0ec0*/  FMUL.FTZ R23, R30, -1.4426950216293334961 ;  /* 0xbfb8aa3b1e177820 */ /* 0x000fcc0000410000 */
[----:B------:R-:W0:Y:S01]  /*0ed0*/  MUFU.EX2 R23, R23 ;  /* 0x0000001700177308 */ /* 0x000e220000000800 */
[----:B-----5:R-:W-:-:S05]  /*0ee0*/  @!P0 PRMT R21, R28, 0x7610, R21 ;  /* 0x000076101c158816 */ /* 0x020fca0000000015 */
[----:B------:R-:W-:Y:S02]  /*0ef0*/  IMAD.U32 R21, R21, 0x10000, RZ ;  /* 0x0001000015157824 */ /* 0x000fe400078e00ff */
[----:B0-----:R-:W-:Y:S01]  /*0f00*/  FADD.FTZ R31, R23, 1 ;  /* 0x3f800000171f7421 */ /* 0x001fe20000010000 */
[----:B------:R-:W-:-:S03]  /*0f10*/  PRMT R23, RZ, 0x7610, R23 ;  /* 0x00007610ff177816 */ /* 0x000fc60000000017 */
[----:B------:R-:W0:Y:S01]  /*0f20*/  MUFU.RCP R32, R31 ;  /* 0x0000001f00207308 */ /* 0x000e220000001000 */
[----:B------:R-:W-:-:S05]  /*0f30*/  @!P0 PRMT R23, R28, 0x7632, R23 ;  /* 0x000076321c178816 */ /* 0x000fca0000000017 */
[----:B------:R-:W-:Y:S02]  /*0f40*/  IMAD.U32 R23, R23, 0x10000, RZ ;  /* 0x0001000017177824 */ /* 0x000fe400078e00ff */
[----:B0-----:R-:W-:Y:S01]  /*0f50*/  FADD.FTZ R33, -R32, 1 ;  /* 0x3f80000020217421 */ /* 0x001fe20000010100 */
[----:B------:R-:W-:-:S03]  /*0f60*/  FMUL.FTZ R21, R21, R32 ;  /* 0x0000002015157220 */ /* 0x000fc60000410000 */
        /* <DEDUP_REMOVED lines=8> */
[----:B------:R-:W-:-:S03]  /*0ff0*/  FADD.FTZ R25, R30, R25 ;  /* 0x000000191e197221 */ /* 0x000fc60000010000 */
[----:B------:R-:W-:-:S05]  /*1000*/  SHF.L.U32 R21, R21, 0x10, RZ ;  /* 0x0000001015157819 */ /* 0x000fca00000006ff */
[----:B------:R-:W-:-:S04]  /*1010*/  FADD.FTZ R21, -R6, R21 ;  /* 0x0000001506157221 */ /* 0x000fc80000010100 */
        /* <DEDUP_REMOVED lines=11> */
[----:B--2---:R-:W-:Y:S02]  /*10d0*/  @!P0 PRMT R27, R22, 0x7610, R27 ;  /* 0x00007610161b8816 */ /* 0x004fe4000000001b */
[----:B------:R-:W-:Y:S01]  /*10e0*/  PRMT R22, RZ, 0x7610, R22 ;  /* 0x00007610ff167816 */ /* 0x000fe20000000016 */
[----:B------:R-:W-:Y:S01]  /*10f0*/  FMUL.FTZ R28, R23, R2 ;  /* 0x00000002171c7220 */ /* 0x000fe20000410000 */
[----:B------:R-:W-:Y:S01]  /*1100*/  SHF.L.U32 R27, R27, 0x10, RZ ;  /* 0x000000101b1b7819 */ /* 0x000fe200000006ff */
[C---:B------:R-:W-:Y:S01]  /*1110*/  FFMA.FTZ R24, R21.reuse, R23, R24 ;  /* 0x0000001715187223 */ /* 0x040fe20000010018 */
[----:B------:R-:W-:Y:S01]  /*1120*/  @!P0 PRMT R22, R20, 0x7610, R22 ;  /* 0x0000761014168816 */ /* 0x000fe20000000016 */
[----:B------:R-:W-:Y:S01]  /*1130*/  FFMA.FTZ R11, R21, R28, R11 ;  /* 0x0000001c150b7223 */ /* 0x000fe2000001000b */
[----:B------:R-:W-:Y:S01]  /*1140*/  FADD.FTZ R25, R28, R25 ;  /* 0x000000191c197221 */ /* 0x000fe20000010000 */
[----:B------:R-:W-:Y:S01]  /*1150*/  FADD.FTZ R27, -R6, R27 ;  /* 0x0000001b061b7221 */ /* 0x000fe20000010100 */
[----:B------:R-:W-:Y:S01]  /*1160*/  FADD.FTZ R26, R23, R26 ;  /* 0x0000001a171a7221 */ /* 0x000fe20000010000 */
[----:B------:R-:W-:Y:S01]  /*1170*/  IMAD.U32 R23, R22, 0x10000, RZ ;  /* 0x0001000016177824 */ /* 0x000fe200078e00ff */
[----:B------:R-:W-:Y:S01]  /*1180*/  PRMT R20, RZ, 0x7610, R20 ;  /* 0x00007610ff147816 */ /* 0x000fe20000000014 */
[----:B------:R-:W-:-:S03]  /*1190*/  FMUL.FTZ R21, R27, R8 ;  /* 0x000000081b157220 */ /* 0x000fc60000410000 */
[----:B------:R-:W-:Y:S01]  /*11a0*/  @!P0 PRMT R20, R22, 0x7632, R20 ;  /* 0x0000763216148816 */ /* 0x000fe20000000014 */
        /* <DEDUP_REMOVED lines=10> */
[C---:B------:R-:W-:Y:S02]  /*1250*/  SHF.L.U32 R23, R20.reuse, 0x10, RZ ;  /* 0x0000001014177819 */ /* 0x040fe400000006ff */
[----:B------:R-:W-:Y:S01]  /*1260*/  @!P0 PRMT R27, R20, 0x7632, R27 ;  /* 0x00007632141b8816 */ /* 0x000fe2000000001b */
[----:B------:R-:W-:Y:S01]  /*1270*/  FMUL.FTZ R20, R31, R4 ;  /* 0x000000041f147220 */ /* 0x000fe20000410000 */
[----:B------:R-:W-:Y:S01]  /*1280*/  FFMA.FTZ R14, R21, R31, R14 ;  /* 0x0000001f150e7223 */ /* 0x000fe2000001000e */
[----:B------:R-:W-:Y:S01]  /*1290*/  FADD.FTZ R23, -R6, R23 ;  /* 0x0000001706177221 */ /* 0x000fe20000010100 */
[----:B------:R-:W-:Y:S01]  /*12a0*/  SHF.L.U32 R27, R27, 0x10, RZ ;  /* 0x000000101b1b7819 */ /* 0x000fe200000006ff */
[----:B------:R-:W-:Y:S01]  /*12b0*/  FFMA.FTZ R22, R21, R20, R11 ;  /* 0x0000001415167223 */ /* 0x000fe2000001000b */
[----:B------:R-:W-:Y:S01]  /*12c0*/  FADD.FTZ R20, R25, R20 ;  /* 0x0000001419147221 */ /* 0x000fe20000010000 */
        /* <DEDUP_REMOVED lines=11> */
[C---:B------:R-:W-:Y:S01]  /*1380*/  VIADD R30, R13.reuse, 0x1 ;  /* 0x000000010d1e7836 */ /* 0x040fe20000000000 */
[----:B------:R-:W-:Y:S02]  /*1390*/  IADD3 R13, P2, R13, 0x2, RZ ;  /* 0x000000020d0d7810 */ /* 0x000fe40007f5e0ff */
[----:B------:R-:W-:Y:S01]  /*13a0*/  FMUL.FTZ R25, R27, R2 ;  /* 0x000000021b197220 */ /* 0x000fe20000410000 */
[----:B------:R-:W-:Y:S01]  /*13b0*/  FADD.FTZ R26, R26, R27 ;  /* 0x0000001b1a1a7221 */ /* 0x000fe20000010000 */
[----:B------:R-:W-:Y:S01]  /*13c0*/  ISETP.GE.AND P1, PT, R30, R9, PT ;  /* 0x000000091e00720c */ /* 0x000fe20003f26270 */
[C---:B------:R-:W-:Y:S01]  /*13d0*/  FFMA.FTZ R24, R23.reuse, R27, R24 ;  /* 0x0000001b17187223 */ /* 0x040fe20000010018 */
[----:B------:R-:W-:Y:S01]  /*13e0*/  FFMA.FTZ R11, R23, R25, R22 ;  /* 0x00000019170b7223 */ /* 0x000fe20000010016 */
[----:B------:R-:W-:Y:S01]  /*13f0*/  FADD.FTZ R25, R25, R20 ;  /* 0x0000001419197221 */ /* 0x000fe20000010000 */
[----:B------:R-:W-:-:S09]  /*1400*/  IADD3.X R15, RZ, R15, RZ, P2, !PT ;  /* 0x0000000fff0f7210 */ /* 0x000fd200017fe4ff */
[----:B------:R-:W-:Y:S05]  /*1410*/  @!P1 BRA `(.L_x_2515) ;  /* 0xfffffff400fc9947 */ /* 0x000fea000383ffff */
[----:B------:R-:W-:Y:S05]  /*1420*/  BRA `(.L_x_2512) ;  /* 0x0000000c00e07947 */ /* 0x000fea0003800000 */
.L_x_2513:
[----:B------:R-:W-:Y:S01]  /*1430*/  LOP3.LUT P1, R3, R12, 0x3, RZ, 0xc0, !PT ;  /* 0x000000030c037812 */ /* 0x000fe2000782c0ff */
[----:B------:R-:W-:Y:S01]  /*1440*/  HFMA2.MMA R12, -RZ, RZ, 0, 0 ;  /* 0x00000000ff0c7435 */ /* 0x000fe200000001ff */
[----:B------:R-:W-:Y:S02]  /*1450*/  LOP3.LUT R5, RZ, R9, RZ, 0x33, !PT ;  /* 0x00000009ff057212 */ /* 0x000fe400078e33ff */
[----:B------:R-:W-:Y:S01]  /*1460*/  CS2R R24, SRZ ;  /* 0x0000000000187805 */ /* 0x000fe2000001ff00 */
[----:B------:R-:W-:Y:S01]  /*1470*/  IMAD.MOV.U32 R11, RZ, RZ, RZ ;  /* 0x000000ffff0b7224 */ /* 0x000fe200078e00ff */
[----:B------:R-:W-:Y:S02]  /*1480*/  MOV R26, RZ ;  /* 0x000000ff001a7202 */ /* 0x000fe40000000f00 */
[----:B------:R-:W-:Y:S01]  /*1490*/  IADD3 R5, -R5, R14, RZ ;  /* 0x0000000e05057210 */ /* 0x000fe20007ffe1ff */
[----:B------:R-:W-:-:S04]  /*14a0*/  IMAD.MOV.U32 R14, RZ, RZ, RZ ;  /* 0x000000ffff0e7224 */ /* 0x000fc800078e00ff */
[----:B------:R-:W-:Y:S05]  /*14b0*/  @!P1 BRA `(.L_x_2516) ;  /* 0x0000000000c89947 */ /* 0x000fea0003800000 */
[----:B------:R-:W-:-:S07]  /*14c0*/  MOV R25, RZ ;  /* 0x000000ff00197202 */ /* 0x000fce0000000f00 */
.L_x_2517:
        /* <DEDUP_REMOVED lines=36> */
[C---:B------:R-:W-:Y:S01]  /*1710*/  FMUL.FTZ R30, R23.reuse, R4 ;  /* 0x00000004171e7220 */ /* 0x040fe20000410000 */
[C---:B------:R-:W-:Y:S01]  /*1720*/  FFMA.FTZ R14, R23.reuse, R22, R14 ;  /* 0x00000016170e7223 */ /* 0x040fe2000001000e */
[----:B------:R-:W-:Y:S02]  /*1730*/  FADD.FTZ R12, R23, R12 ;  /* 0x0000000c170c7221 */ /* 0x000fe40000010000 */
[----:B------:R-:W-:Y:S01]  /*1740*/  FFMA.FTZ R32, R22, R30, R11 ;  /* 0x0000001e16207223 */ /* 0x000fe2000001000b */
[----:B------:R-:W-:Y:S01]  /*1750*/  SHF.L.U32 R11, R28, 0x10, RZ ;  /* 0x000000101c0b7819 */ /* 0x000fe200000006ff */
[----:B------:R-:W-:-:S04]  /*1760*/  FADD.FTZ R25, R30, R25 ;  /* 0x000000191e197221 */ /* 0x000fc80000010000 */
[C---:B------:R-:W-:Y:S01]  /*1770*/  FMUL.FTZ R22, R11.reuse, R2 ;  /* 0x000000020b167220 */ /* 0x040fe20000410000 */
[C---:B------:R-:W-:Y:S01]  /*1780*/  FADD.FTZ R26, R11.reuse, R26 ;  /* 0x0000001a0b1a7221 */ /* 0x040fe20000010000 */
[----:B------:R-:W-:Y:S02]  /*1790*/  FFMA.FTZ R24, R11, R27, R24 ;  /* 0x0000001b0b187223 */ /* 0x000fe40000010018 */
[----:B------:R-:W-:Y:S01]  /*17a0*/  FFMA.FTZ R11, R27, R22, R32 ;  /* 0x000000161b0b7223 */ /* 0x000fe20000010020 */
[----:B------:R-:W-:Y:S01]  /*17b0*/  FADD.FTZ R25, R22, R25 ;  /* 0x0000001916197221 */ /* 0x000fe20000010000 */
[----:B------:R-:W-:Y:S06]  /*17c0*/  @P1 BRA `(.L_x_2517) ;  /* 0xfffffffc00401947 */ /* 0x000fec000383ffff */
[----:B------:R-:W-:-:S07]  /*17d0*/  MOV R22, R13 ;  /* 0x0000000d00167202 */ /* 0x000fce0000000f00 */
.L_x_2516:
[----:B------:R-:W-:-:S13]  /*17e0*/  ISETP.GE.U32.AND P0, PT, R5, 0x3, PT ;  /* 0x000000030500780c */ /* 0x000fda0003f06070 */
[----:B------:R-:W-:Y:S05]  /*17f0*/  @!P0 BRA `(.L_x_2512) ;  /* 0x0000000800ec8947 */ /* 0x000fea0003800000 */
[----:B------:R-:W-:Y:S01]  /*1800*/  ULDC.64 UR4, c[0x0][0x288] ;  /* 0x0000a20000047ab9 */ /* 0x000fe20000000a00 */
[--C-:B------:R-:W-:Y:S01]  /*1810*/  SHF.R.S32.HI R5, RZ, 0x1f, R22.reuse ;  /* 0x0000001fff057819 */ /* 0x100fe20000011416 */
[----:B------:R-:W-:Y:S01]  /*1820*/  IMAD.MOV.U32 R3, RZ, RZ, R22 ;  /* 0x000000ffff037224 */ /* 0x000fe200078e0016 */
[----:B------:R-:W-:-:S04]  /*1830*/  ISETP.GE.U32.AND P0, PT, R20, UR4, PT ;  /* 0x0000000414007c0c */ /* 0x000fc8000bf06070 */
[----:B------:R-:W-:-:S13]  /*1840*/  ISETP.GE.AND.EX P0, PT, R21, UR5, PT, P0 ;  /* 0x0000000515007c0c */ /* 0x000fda000bf06300 */
.L_x_2518:
        /* <DEDUP_REMOVED lines=8> */
[----:B------:R-:W-:Y:S01]  /*18d0*/  @!P0 IMAD.IADD R13, R29, 0x1, R13 ;  /* 0x000000011d0d8824 */ /* 0x000fe200078e020d */
[----:B------:R-:W-:-:S04]  /*18e0*/  @!P0 SHF.L.U32 R29, R28, 0x1, RZ ;  /* 0x000000011c1d8819 */ /* 0x000fc800000006ff */
[----:B------:R-:W-:Y:S02]  /*18f0*/  @!P0 SHF.L.U64.HI R30, R28, 0x1, R13 ;  /* 0x000000011c1e8819 */ /* 0x000fe4000001020d */
        /* <DEDUP_REMOVED lines=11> */
[----:B------:R-:W0:Y:S01]  /*19b0*/  @!P0 LDC.64 R20, c[0x0][0x288] ;  /* 0x0000a200ff148b82 */ /* 0x000e220000000a00 */
[----:B------:R-:W-:-:S02]  /*19c0*/  SHF.L.U32 R29, R13, 0x10, RZ ;  /* 0x000000100d1d7819 */ /* 0x000fc400000006ff */
[----:B------:R-:W-:-:S03]  /*19d0*/  PRMT R13, RZ, 0x7610, R13 ;  /* 0x00007610ff0d7816 */ /* 0x000fc6000000000d */
[----:B------:R-:W-:Y:S01]  /*19e0*/  FADD.FTZ R29, -R6, R29 ;  /* 0x0000001d061d7221 */ /* 0x000fe20000010100 */
[----:B---3--:R-:W-:-:S03]  /*19f0*/  @!P0 PRMT R27, R22, 0x7610, R27 ;  /* 0x00007610161b8816 */ /* 0x008fc6000000001b */
[----:B-1----:R-:W-:Y:S01]  /*1a00*/  FMUL.FTZ R28, R29, R8 ;  /* 0x000000081d1c7220 */ /* 0x002fe20000410000 */
[----:B------:R-:W-:Y:S02]  /*1a10*/  SHF.L.U32 R27, R27, 0x10, RZ ;  /* 0x000000101b1b7819 */ /* 0x000fe400000006ff */
[----:B------:R-:W-:Y:S01]  /*1a20*/  @!P0 PRMT R13, R22, 0x7632, R13 ;  /* 0x00007632160d8816 */ /* 0x000fe2000000000d */
[----:B------:R-:W-:Y:S02]  /*1a30*/  IMAD.U32 R15, R15, 0x10000, RZ ;  /* 0x000100000f0f7824 */ /* 0x000fe400078e00ff */
[C---:B------:R-:W-:Y:S01]  /*1a40*/  FADD.FTZ R23, R27.reuse, R12 ;  /* 0x0000000c1b177221 */ /* 0x040fe20000010000 */
[C---:B------:R-:W-:Y:S01]  /*1a50*/  FFMA.FTZ R22, R27.reuse, R28, R14 ;  /* 0x0000001c1b167223 */ /* 0x040fe2000001000e */
[----:B------:R-:W-:Y:S01]  /*1a60*/  FMUL.FTZ R12, R27, R4 ;  /* 0x000000041b0c7220 */ /* 0x000fe20000410000 */
[----:B------:R-:W-:Y:S01]  /*1a70*/  @!P0 IADD3 R27, P1, R3, 0x1, RZ ;  /* 0x00000001031b8810 */ /* 0x000fe20007f3e0ff */
[----:B------:R-:W-:-:S02]  /*1a80*/  FADD.FTZ R15, -R6, R15 ;  /* 0x0000000f060f7221 */ /* 0x000fc40000010100 */
[----:B------:R-:W-:Y:S01]  /*1a90*/  FFMA.FTZ R14, R28, R12, R11 ;  /* 0x0000000c1c0e7223 */ /* 0x000fe2000001000b */
[----:B------:R-:W-:Y:S01]  /*1aa0*/  @!P0 IADD3.X R11, RZ, R5, RZ, P1, !PT ;  /* 0x00000005ff0b8210 */ /* 0x000fe20000ffe4ff */
[----:B------:R-:W-:Y:S01]  /*1ab0*/  FADD.FTZ R25, R12, R25 ;  /* 0x000000190c197221 */ /* 0x000fe20000010000 */
[----:B------:R-:W-:Y:S01]  /*1ac0*/  SHF.L.U32 R13, R13, 0x10, RZ ;  /* 0x000000100d0d7819 */ /* 0x000fe200000006ff */
[----:B------:R-:W-:Y:S02]  /*1ad0*/  FMUL.FTZ R15, R15, R8 ;  /* 0x000000080f0f7220 */ /* 0x000fe40000410000 */
[----:B0-----:R-:W-:Y:S02]  /*1ae0*/  @!P0 IMAD R12, R11, R20, RZ ;  /* 0x000000140b0c8224 */ /* 0x001fe400078e02ff */
[C---:B------:R-:W-:Y:S01]  /*1af0*/  FADD.FTZ R26, R13.reuse, R26 ;  /* 0x0000001a0d1a7221 */ /* 0x040fe20000010000 */
[C---:B------:R-:W-:Y:S01]  /*1b00*/  FFMA.FTZ R24, R13.reuse, R15, R24 ;  /* 0x0000000f0d187223 */ /* 0x040fe20000010018 */
[----:B------:R-:W-:Y:S01]  /*1b10*/  FMUL.FTZ R28, R13, R2 ;  /* 0x000000020d1c7220 */ /* 0x000fe20000410000 */
[----:B------:R-:W-:Y:S01]  /*1b20*/  @!P0 IMAD R21, R27, R21, R12 ;  /* 0x000000151b158224 */ /* 0x000fe200078e020c */
[----:B------:R-:W-:Y:S01]  /*1b30*/  @!P0 MOV R13, R19 ;  /* 0x00000013000d8202 */ /* 0x000fe20000000f00 */
[----:B------:R-:W-:-:S02]  /*1b40*/  @!P0 IMAD.MOV.U32 R12, RZ, RZ, R16 ;  /* 0x000000ffff0c8224 */ /* 0x000fc400078e0010 */
[----:B------:R-:W-:Y:S02]  /*1b50*/  FFMA.FTZ R11, R15, R28, R14 ;  /* 0x0000001c0f0b7223 */ /* 0x000fe4000001000e */
[----:B------:R-:W0:Y:S01]  /*1b60*/  @!P0 LDC.64 R14, c[0x0][0x230] ;  /* 0x00008c00ff0e8b82 */ /* 0x000e220000000a00 */
[----:B------:R-:W-:-:S05]  /*1b70*/  @!P0 IMAD.WIDE.U32 R12, R27, R20, R12 ;  /* 0x000000141b0c8225 */ /* 0x000fca00078e000c */
[----:B------:R-:W-:Y:S01]  /*1b80*/  @!P0 IADD3 R13, R13, R21, RZ ;  /* 0x000000150d0d8210 */ /* 0x000fe20007ffe0ff */
[----:B------:R-:W-:-:S03]  /*1b90*/  @!P0 IMAD.SHL.U32 R21, R12, 0x2, RZ ;  /* 0x000000020c158824 */ /* 0x000fc600078e00ff */
[----:B------:R-:W-:Y:S02]  /*1ba0*/  @!P0 SHF.L.U64.HI R20, R12, 0x1, R13 ;  /* 0x000000010c148819 */ /* 0x000fe4000001020d */
[----:B------:R-:W1:Y:S01]  /*1bb0*/  @!P0 LDC.64 R12, c[0x0][0x228] ;  /* 0x00008a00ff0c8b82 */ /* 0x000e620000000a00 */
[----:B0-----:R-:W-:-:S04]  /*1bc0*/  @!P0 IADD3 R14, P1, R21, R14, RZ ;  /* 0x0000000e150e8210 */ /* 0x001fc80007f3e0ff */
[----:B------:R-:W-:-:S05]  /*1bd0*/  @!P0 IADD3.X R15, R20, R15, RZ, P1, !PT ;  /* 0x0000000f140f8210 */ /* 0x000fca0000ffe4ff */
[----:B------:R-:W2:Y:S01]  /*1be0*/  @!P0 LDG.E R14, desc[UR6][R14.64] ;  /* 0x000000060e0e8981 */ /* 0x000ea2000c1e1900 */
[----:B-1----:R-:W-:-:S04]  /*1bf0*/  @!P0 IADD3 R12, P1, R21, R12, RZ ;  /* 0x0000000c150c8210 */ /* 0x002fc80007f3e0ff */
[----:B------:R-:W-:-:S05]  /*1c00*/  @!P0 IADD3.X R13, R20, R13, RZ, P1, !PT ;  /* 0x0000000d140d8210 */ /* 0x000fca0000ffe4ff */
[----:B------:R-:W3:Y:S01]  /*1c10*/  @!P0 LDG.E R12, desc[UR6][R12.64] ;  /* 0x000000060c0c8981 */ /* 0x000ee2000c1e1900 */
[----:B------:R-:W-:Y:S01]  /*1c20*/  PRMT R21, RZ, 0x7610, R21 ;  /* 0x00007610ff157816 */ /* 0x000fe20000000015 */
[--C-:B------:R-:W-:Y:S01]  /*1c30*/  FADD.FTZ R28, R28, R25.reuse ;  /* 0x000000191c1c7221 */ /* 0x100fe20000010000 */
[----:B------:R-:W-:Y:S02]  /*1c40*/  PRMT R25, RZ, 0x7610, R25 ;  /* 0x00007610ff197816 */ /* 0x000fe40000000019 */
[----:B------:R-:W-:Y:S02]  /*1c50*/  PRMT R20, RZ, 0x7610, R20 ;  /* 0x00007610ff147816 */ /* 0x000fe40000000014 */
[----:B--2---:R-:W-:-:S05]  /*1c60*/  @!P0 PRMT R21, R14, 0x7610, R21 ;  /* 0x000076100e158816 */ /* 0x004fca0000000015 */
[----:B------:R-:W-:Y:S01]  /*1c70*/  IMAD.U32 R27, R21, 0x10000, RZ ;  /* 0x00010000151b7824 */ /* 0x000fe200078e00ff */
[----:B------:R-:W-:Y:S02]  /*1c80*/  PRMT R21, RZ, 0x7610, R21 ;  /* 0x00007610ff157816 */ /* 0x000fe40000000015 */
[----:B------:R-:W-:Y:S01]  /*1c90*/  @!P0 PRMT R20, R14, 0x7632, R20 ;  /* 0x000076320e148816 */ /* 0x000fe20000000014 */
[----:B------:R-:W-:Y:S01]  /*1ca0*/  FADD.FTZ R27, -R6, R27 ;  /* 0x0000001b061b7221 */ /* 0x000fe20000010100 */
[C---:B---3--:R-:W-:Y:S02]  /*1cb0*/  @!P0 PRMT R25, R12.reuse, 0x7610, R25 ;  /* 0x000076100c198816 */ /* 0x048fe40000000019 */
[----:B------:R-:W-:Y:S02]  /*1cc0*/  @!P0 PRMT R21, R12, 0x7632, R21 ;  /* 0x000076320c158816 */ /* 0x000fe40000000015 */
[----:B------:R-:W0:Y:S01]  /*1cd0*/  @!P0 LDC.64 R12, c[0x0][0x288] ;  /* 0x0000a200ff0c8b82 */ /* 0x000e220000000a00 */
[----:B------:R-:W-:Y:S01]  /*1ce0*/  SHF.L.U32 R25, R25, 0x10, RZ ;  /* 0x0000001019197819 */ /* 0x000fe200000006ff */
[----:B------:R-:W-:Y:S01]  /*1cf0*/  FMUL.FTZ R14, R27, R8 ;  /* 0x000000081b0e7220 */ /* 0x000fe20000410000 */
[----:B------:R-:W-:-:S03]  /*1d00*/  SHF.L.U32 R15, R20, 0x10, RZ ;  /* 0x00000010140f7819 */ /* 0x000fc600000006ff */
[----:B------:R-:W-:Y:S01]  /*1d10*/  FADD.FTZ R23, R23, R25 ;  /* 0x0000001917177221 */ /* 0x000fe20000010000 */
[C---:B------:R-:W-:Y:S01]  /*1d20*/  FFMA.FTZ R22, R25.reuse, R14, R22 ;  /* 0x0000000e19167223 */ /* 0x040fe20000010016 */
[----:B------:R-:W-:Y:S01]  /*1d30*/  FMUL.FTZ R25, R25, R4 ;  /* 0x0000000419197220 */ /* 0x000fe20000410000 */
[----:B------:R-:W-:Y:S01]  /*1d40*/  FADD.FTZ R15, -R6, R15 ;  /* 0x0000000f060f7221 */ /* 0x000fe20000010100 */
[----:B------:R-:W-:Y:S02]  /*1d50*/  IMAD.U32 R21, R21, 0x10000, RZ ;  /* 0x0001000015157824 */ /* 0x000fe400078e00ff */
[----:B------:R-:W-:Y:S01]  /*1d60*/  FFMA.FTZ R11, R14, R25, R11 ;  /* 0x000000190e0b7223 */ /* 0x000fe2000001000b */
[----:B------:R-:W-:Y:S01]  /*1d70*/  FADD.FTZ R20, R28, R25 ;  /* 0x000000191c147221 */ /* 0x000fe20000010000 */
[----:B------:R-:W-:Y:S01]  /*1d80*/  FMUL.FTZ R14, R15, R8 ;  /* 0x000000080f0e7220 */ /* 0x000fe20000410000 */
[----:B------:R-:W-:Y:S01]  /*1d90*/  @!P0 IADD3 R25, P1, R3, 0x2, RZ ;  /* 0x0000000203198810 */ /* 0x000fe20007f3e0ff */
[----:B------:R-:W-:-:S02]  /*1da0*/  FADD.FTZ R26, R26, R21 ;  /* 0x000000151a1a7221 */ /* 0x000fc40000010000 */
[C---:B------:R-:W-:Y:S01]  /*1db0*/  FFMA.FTZ R24, R21.reuse, R14, R24 ;  /* 0x0000000e15187223 */ /* 0x040fe20000010018 */
[----:B------:R-:W-:Y:S01]  /*1dc0*/  @!P0 IADD3.X R15, RZ, R5, RZ, P1, !PT ;  /* 0x00000005ff0f8210 */ /* 0x000fe20000ffe4ff */
[----:B------:R-:W-:-:S04]  /*1dd0*/  FMUL.FTZ R21, R21, R2 ;  /* 0x0000000215157220 */ /* 0x000fc80000410000 */
[----:B------:R-:W-:Y:S01]  /*1de0*/  FFMA.FTZ R11, R14, R21, R11 ;  /* 0x000000150e0b7223 */ /* 0x000fe2000001000b */
[----:B0-----:R-:W-:Y:S01]  /*1df0*/  @!P0 IMAD R28, R15, R12, RZ ;  /* 0x0000000c0f1c8224 */ /* 0x001fe200078e02ff */
[----:B------:R-:W-:Y:S01]  /*1e00*/  @!P0 MOV R14, R16 ;  /* 0x00000010000e8202 */ /* 0x000fe20000000f00 */
[----:B------:R-:W-:Y:S02]  /*1e10*/  @!P0 IMAD.MOV.U32 R15, RZ, RZ, R19 ;  /* 0x000000ffff0f8224 */ /* 0x000fe400078e0013 */
[C---:B------:R-:W-:Y:S02]  /*1e20*/  @!P0 IMAD R27, R25.reuse, R13, R28 ;  /* 0x0000000d191b8224 */ /* 0x040fe400078e021c */
[----:B------:R-:W-:Y:S02]  /*1e30*/  @!P0 IMAD.WIDE.U32 R14, R25, R12, R14 ;  /* 0x0000000c190e8225 */ /* 0x000fe400078e000e */
[----:B------:R-:W0:Y:S03]  /*1e40*/  @!P0 LDC.64 R12, c[0x0][0x230] ;  /* 0x00008c00ff0c8b82 */ /* 0x000e260000000a00 */
[----:B------:R-:W-:-:S02]  /*1e50*/  @!P0 IADD3 R15, R15, R27, RZ ;  /* 0x0000001b0f0f8210 */ /* 0x000fc40007ffe0ff */
        /* <DEDUP_REMOVED lines=10> */
[--C-:B------:R-:W-:Y:S01]  /*1f00*/  FADD.FTZ R28, R21, R20.reuse ;  /* 0x00000014151c7221 */ /* 0x100fe20000010000 */
[----:B------:R-:W-:Y:S02]  /*1f10*/  PRMT R20, RZ, 0x7610, R20 ;  /* 0x00007610ff147816 */ /* 0x000fe40000000014 */
[----:B------:R-:W-:Y:S02]  /*1f20*/  PRMT R27, RZ, 0x7610, R27 ;  /* 0x00007610ff1b7816 */ /* 0x000fe4000000001b */
[----:B------:R-:W-:Y:S02]  /*1f30*/  PRMT R21, RZ, 0x7610, R21 ;  /* 0x00007610ff157816 */ /* 0x000fe40000000015 */
[----:B--2---:R-:W-:-:S04]  /*1f40*/  @!P0 PRMT R25, R12, 0x7610, R25 ;  /* 0x000076100c198816 */ /* 0x004fc80000000019 */
[----:B------:R-:W-:Y:S02]  /*1f50*/  SHF.L.U32 R25, R25, 0x10, RZ ;  /* 0x0000001019197819 */ /* 0x000fe400000006ff */
[----:B------:R-:W-:Y:S02]  /*1f60*/  @!P0 PRMT R20, R12, 0x7632, R20 ;  /* 0x000076320c148816 */ /* 0x000fe40000000014 */
[----:B---3--:R-:W-:Y:S01]  /*1f70*/  @!P0 PRMT R27, R14, 0x7610, R27 ;  /* 0x000076100e1b8816 */ /* 0x008fe2000000001b */
[----:B------:R-:W0:Y:S01]  /*1f80*/  @!P0 LDC.64 R12, c[0x0][0x288] ;  /* 0x0000a200ff0c8b82 */ /* 0x000e220000000a00 */
[----:B------:R-:W-:Y:S01]  /*1f90*/  FADD.FTZ R25, -R6, R25 ;  /* 0x0000001906197221 */ /* 0x000fe20000010100 */
[----:B------:R-:W-:Y:S02]  /*1fa0*/  @!P0 PRMT R21, R14, 0x7632, R21 ;  /* 0x000076320e158816 */ /* 0x000fe40000000015 */
[----:B------:R-:W-:Y:S02]  /*1fb0*/  IMAD.U32 R27, R27, 0x10000, RZ ;  /* 0x000100001b1b7824 */ /* 0x000fe400078e00ff */
[----:B------:R-:W-:Y:S01]  /*1fc0*/  FMUL.FTZ R14, R25, R8 ;  /* 0x00000008190e7220 */ /* 0x000fe20000410000 */
[----:B------:R-:W-:Y:S01]  /*1fd0*/  SHF.L.U32 R15, R20, 0x10, RZ ;  /* 0x00000010140f7819 */ /* 0x000fe200000006ff */
[----:B------:R-:W-:-:S02]  /*1fe0*/  FADD.FTZ R23, R23, R27 ;  /* 0x0000001b17177221 */ /* 0x000fc40000010000 */
[C---:B------:R-:W-:Y:S01]  /*1ff0*/  FFMA.FTZ R22, R27.reuse, R14, R22 ;  /* 0x0000000e1b167223 */ /* 0x040fe20000010016 */
[----:B------:R-:W-:Y:S01]  /*2000*/  FMUL.FTZ R27, R27, R4 ;  /* 0x000000041b1b7220 */ /* 0x000fe20000410000 */
[----:B------:R-:W-:Y:S01]  /*2010*/  FADD.FTZ R15, -R6, R15 ;  /* 0x0000000f060f7221 */ /* 0x000fe20000010100 */
[----:B------:R-:W-:Y:S02]  /*2020*/  SHF.L.U32 R21, R21, 0x10, RZ ;  /* 0x0000001015157819 */ /* 0x000fe400000006ff */
[----:B------:R-:W-:Y:S01]  /*2030*/  FFMA.FTZ R11, R14, R27, R11 ;  /* 0x0000001b0e0b7223 */ /* 0x000fe2000001000b */
[----:B------:R-:W-:Y:S01]  /*2040*/  @!P0 IADD3 R25, P1, R3, 0x3, RZ ;  /* 0x0000000303198810 */ /* 0x000fe20007f3e0ff */
[----:B------:R-:W-:Y:S01]  /*2050*/  FMUL.FTZ R14, R15, R8 ;  /* 0x000000080f0e7220 */ /* 0x000fe20000410000 */
[----:B------:R-:W-:-:S03]  /*2060*/  FADD.FTZ R26, R26, R21 ;  /* 0x000000151a1a7221 */ /* 0x000fc60000010000 */
[C---:B------:R-:W-:Y:S01]  /*2070*/  FFMA.FTZ R24, R21.reuse, R14, R24 ;  /* 0x0000000e15187223 */ /* 0x040fe20000010018 */
[----:B------:R-:W-:Y:S02]  /*2080*/  @!P0 IMAD.X R15, RZ, RZ, R5, P1 ;  /* 0x000000ffff0f8224 */ /* 0x000fe400008e0605 */
[----:B------:R-:W-:Y:S01]  /*2090*/  FMUL.FTZ R21, R21, R2 ;  /* 0x0000000215157220 */ /* 0x000fe20000410000 */
[----:B------:R-:W-:Y:S01]  /*20a0*/  FADD.FTZ R20, R28, R27 ;  /* 0x0000001b1c147221 */ /* 0x000fe20000010000 */
[----:B0-----:R-:W-:Y:S02]  /*20b0*/  @!P0 IMAD R28, R15, R12, RZ ;  /* 0x0000000c0f1c8224 */ /* 0x001fe400078e02ff */
[----:B------:R-:W-:Y:S01]  /*20c0*/  FFMA.FTZ R11, R14, R21, R11 ;  /* 0x000000150e0b7223 */ /* 0x000fe2000001000b */
[----:B------:R-:W-:Y:S02]  /*20d0*/  @!P0 MOV R14, R16 ;  /* 0x00000010000e8202 */ /* 0x000fe40000000f00 */
[----:B------:R-:W-:Y:S01]  /*20e0*/  @!P0 MOV R15, R19 ;  /* 0x00000013000f8202 */ /* 0x000fe20000000f00 */
[----:B------:R-:W-:-:S02]  /*20f0*/  @!P0 IMAD R27, R25, R13, R28 ;  /* 0x0000000d191b8224 */ /* 0x000fc400078e021c */
        /* <DEDUP_REMOVED lines=19> */
[----:B--2---:R-:W-:-:S04]  /*2230*/  @!P0 PRMT R25, R12, 0x7610, R25 ;  /* 0x000076100c198816 */ /* 0x004fc80000000019 */
[----:B------:R-:W-:Y:S02]  /*2240*/  SHF.L.U32 R29, R25, 0x10, RZ ;  /* 0x00000010191d7819 */ /* 0x000fe400000006ff */
[----:B------:R-:W-:Y:S02]  /*2250*/  @!P0 PRMT R21, R12, 0x7632, R21 ;  /* 0x000076320c158816 */ /* 0x000fe40000000015 */
[----:B------:R-:W-:Y:S01]  /*2260*/  PRMT R25, RZ, 0x7610, R25 ;  /* 0x00007610ff197816 */ /* 0x000fe20000000019 */
[----:B------:R-:W-:Y:S01]  /*2270*/  FADD.FTZ R29, -R6, R29 ;  /* 0x0000001d061d7221 */ /* 0x000fe20000010100 */
[C---:B---3--:R-:W-:Y:S02]  /*2280*/  @!P0 PRMT R27, R14.reuse, 0x7610, R27 ;  /* 0x000076100e1b8816 */ /* 0x048fe4000000001b */
[----:B------:R-:W-:Y:S01]  /*2290*/  SHF.L.U32 R21, R21, 0x10, RZ ;  /* 0x0000001015157819 */ /* 0x000fe200000006ff */
[----:B------:R-:W-:Y:S01]  /*22a0*/  FMUL.FTZ R28, R29, R8 ;  /* 0x000000081d1c7220 */ /* 0x000fe20000410000 */
[----:B------:R-:W-:Y:S01]  /*22b0*/  @!P0 PRMT R25, R14, 0x7632, R25 ;  /* 0x000076320e198816 */ /* 0x000fe20000000019 */
[----:B------:R-:W-:-:S02]  /*22c0*/  IMAD.U32 R27, R27, 0x10000, RZ ;  /* 0x000100001b1b7824 */ /* 0x000fc400078e00ff */
[----:B------:R-:W-:Y:S01]  /*22d0*/  FADD.FTZ R21, -R6, R21 ;  /* 0x0000001506157221 */ /* 0x000fe20000010100 */
[----:B------:R-:W-:Y:S01]  /*22e0*/  SHF.L.U32 R25, R25, 0x10, RZ ;  /* 0x0000001019197819 */ /* 0x000fe200000006ff */
[----:B------:R-:W-:Y:S01]  /*22f0*/  FADD.FTZ R12, R23, R27 ;  /* 0x0000001b170c7221 */ /* 0x000fe20000010000 */
[C---:B------:R-:W-:Y:S01]  /*2300*/  FFMA.FTZ R14, R27.reuse, R28, R22 ;  /* 0x0000001c1b0e7223 */ /* 0x040fe20000010016 */
[----:B------:R-:W-:Y:S01]  /*2310*/  FMUL.FTZ R27, R27, R4 ;  /* 0x000000041b1b7220 */ /* 0x000fe20000410000 */
[----:B------:R-:W-:Y:S01]  /*2320*/  FMUL.FTZ R21, R21, R8 ;  /* 0x0000000815157220 */ /* 0x000fe20000410000 */
[C---:B------:R-:W-:Y:S02]  /*2330*/  FMUL.FTZ R22, R25.reuse, R2 ;  /* 0x0000000219167220 */ /* 0x040fe40000410000 */
[----:B------:R-:W-:Y:S01]  /*2340*/  FADD.FTZ R13, R20, R27 ;  /* 0x0000001b140d7221 */ /* 0x000fe20000010000 */
[----:B------:R-:W-:Y:S01]  /*2350*/  FFMA.FTZ R28, R28, R27, R11 ;  /* 0x0000001b1c1c7223 */ /* 0x000fe2000001000b */
[----:B------:R-:W-:Y:S01]  /*2360*/  FADD.FTZ R26, R26, R25 ;  /* 0x000000191a1a7221 */ /* 0x000fe20000010000 */
[----:B------:R-:W-:Y:S01]  /*2370*/  FFMA.FTZ R24, R25, R21, R24 ;  /* 0x0000001519187223 */ /* 0x000fe20000010018 */
[----:B------:R-:W-:Y:S01]  /*2380*/  FADD.FTZ R25, R22, R13 ;  /* 0x0000000d16197221 */ /* 0x000fe20000010000 */
[----:B------:R-:W-:Y:S01]  /*2390*/  FFMA.FTZ R11, R21, R22, R28 ;  /* 0x00000016150b7223 */ /* 0x000fe2000001001c */
[----:B------:R-:W-:Y:S06]  /*23a0*/  @!P1 BRA `(.L_x_2518) ;  /* 0xfffffff400289947 */ /* 0x000fec000383ffff */
.L_x_2512:
[----:B------:R-:W2:Y:S01]  /*23b0*/  S2R R4, SR_CgaCtaId ;  /* 0x0000000000047919 */ /* 0x000ea20000008800 */
[----:B------:R-:W-:Y:S01]  /*23c0*/  IMAD.WIDE.U32 R2, R0, -0x55555555, RZ ;  /* 0xaaaaaaab00027825 */ /* 0x000fe200078e00ff */
[----:B------:R-:W-:Y:S02]  /*23d0*/  MOV R5, 0x400 ;  /* 0x0000040000057802 */ /* 0x000fe40000000f00 */
[----:B------:R-:W-:Y:S02]  /*23e0*/  ISETP.NE.AND P0, PT, R10, RZ, PT ;  /* 0x000000ff0a00720c */ /* 0x000fe40003f05270 */
[----:B------:R-:W-:Y:S02]  /*23f0*/  LEA.HI R2, R3, R0, RZ, 0x1e ;  /* 0x0000000003027211 */ /* 0x000fe400078ff0ff */
[----:B--2---:R-:W-:-:S05]  /*2400*/  LEA R5, R4, R5, 0x18 ;  /* 0x0000000504057211 */ /* 0x004fca00078ec0ff */
        /* <DEDUP_REMOVED lines=8> */
[----:B--2---:R-:W-:Y:S01]  /*2490*/  IMAD R4, R0, 0x54, R5 ;  /* 0x0000005400047824 */ /* 0x004fe200078e0205 */
[----:B------:R-:W2:Y:S04]  /*24a0*/  S2R R25, SR_LANEID ;  /* 0x0000000000197919 */ /* 0x000ea80000000000 */
[----:B------:R-:W3:Y:S04]  /*24b0*/  LDS R2, [R4+0x21c] ;  /* 0x00021c0004027984 */ /* 0x000ee80000000800 */
[----:B------:R-:W4:Y:S04]  /*24c0*/  LDS R11, [R4+0x228] ;  /* 0x00022800040b7984 */ /* 0x000f280000000800 */
[----:B------:R-:W5:Y:S04]  /*24d0*/  LDS R9, [R4+0x210] ;  /* 0x0002100004097984 */ /* 0x000f680000000800 */
[----:B------:R-:W2:Y:S04]  /*24e0*/  LDS R18, [R4+0x234] ;  /* 0x0002340004127984 */ /* 0x000ea80000000800 */
[----:B------:R-:W2:Y:S04]  /*24f0*/  LDS R21, [R4+0x240] ;  /* 0x0002400004157984 */ /* 0x000ea80000000800 */
[----:B------:R-:W-:Y:S04]  /*2500*/  LDS R3, [R4+0x220] ;  /* 0x0002200004037984 */ /* 0x000fe80000000800 */
[----:B------:R-:W2:Y:S04]  /*2510*/  LDS R6, [R4+0x214] ;  /* 0x0002140004067984 */ /* 0x000ea80000000800 */
[----:B-1----:R-:W-:Y:S04]  /*2520*/  LDS R8, [R4+0x224] ;  /* 0x0002240004087984 */ /* 0x002fe80000000800 */
[----:B0-----:R-:W0:Y:S04]  /*2530*/  LDS R13, [R4+0x218] ;  /* 0x00021800040d7984 */ /* 0x001e280000000800 */
[----:B------:R-:W1:Y:S04]  /*2540*/  LDS R28, [R4+0x24c] ;  /* 0x00024c00041c7984 */ /* 0x000e680000000800 */
[----:B------:R-:W1:Y:S01]  /*2550*/  LDS R16, [R4+0x22c] ;  /* 0x00022c0004107984 */ /* 0x000e620000000800 */
[----:B---3--:R-:W-:-:S03]  /*2560*/  ISETP.NE.AND P0, PT, R2, RZ, PT ;  /* 0x000000ff0200720c */ /* 0x008fc60003f05270 */
[----:B------:R-:W3:Y:S01]  /*2570*/  LDS R15, [R4+0x230] ;  /* 0x00023000040f7984 */ /* 0x000ee20000000800 */
[----:B----4-:R-:W-:-:S03]  /*2580*/  ISETP.NE.AND P1, PT, R11, RZ, PT ;  /* 0x000000ff0b00720c */ /* 0x010fc60003f25270 */
[----:B------:R-:W4:Y:S01]  /*2590*/  LDS R19, [R4+0x238] ;  /* 0x0002380004137984 */ /* 0x000f220000000800 */
[----:B-----5:R-:W-:Y:S02]  /*25a0*/  IADD3 R17, R11, R2, R9 ;  /* 0x000000020b117210 */ /* 0x020fe40007ffe009 */
[----:B--2---:R-:W-:Y:S01]  /*25b0*/  SHF.R.U32.HI R2, RZ, 0x2, R25 ;  /* 0x00000002ff027819 */ /* 0x004fe20000011619 */
[----:B------:R-:W2:Y:S01]  /*25c0*/  LDS R20, [R4+0x23c] ;  /* 0x00023c0004147984 */ /* 0x000ea20000000800 */
[----:B------:R-:W-:-:S03]  /*25d0*/  ISETP.NE.AND P2, PT, R18, RZ, PT ;  /* 0x000000ff1200720c */ /* 0x000fc60003f45270 */
[----:B------:R-:W5:Y:S01]  /*25e0*/  LDS R22, [R4+0x244] ;  /* 0x0002440004167984 */ /* 0x000f620000000800 */
[C---:B------:R-:W-:Y:S02]  /*25f0*/  ISETP.NE.AND P3, PT, R21.reuse, RZ, PT ;  /* 0x000000ff1500720c */ /* 0x040fe40003f65270 */
[----:B------:R-:W-:Y:S01]  /*2600*/  IADD3 R17, R21, R17, R18 ;  /* 0x0000001115117210 */ /* 0x000fe20007ffe012 */
[----:B------:R-:W5:Y:S04]  /*2610*/  LDS R23, [R4+0x248] ;  /* 0x0002480004177984 */ /* 0x000f680000000800 */
[----:B------:R-:W5:Y:S01]  /*2620*/  LDS R11, [R4+0x250] ;  /* 0x00025000040b7984 */ /* 0x000f620000000800 */
[----:B------:R-:W-:-:S03]  /*2630*/  @!P0 FADD.FTZ R3, R3, R6 ;  /* 0x0000000603038221 */ /* 0x000fc60000010000 */
[----:B------:R-:W5:Y:S01]  /*2640*/  LDS R9, [R4+0x254] ;  /* 0x0002540004097984 */ /* 0x000f620000000800 */
[----:B0-----:R-:W-:Y:S01]  /*2650*/  @!P0 FADD.FTZ R8, R8, R13 ;  /* 0x0000000d08088221 */ /* 0x001fe20000010000 */
[----:B-1----:R-:W-:Y:S01]  /*2660*/  ISETP.NE.AND P0, PT, R28, RZ, PT ;  /* 0x000000ff1c00720c */ /* 0x002fe20003f05270 */
[----:B------:R-:W-:Y:S01]  /*2670*/  @!P1 FADD.FTZ R16, R3, R16 ;  /* 0x0000001003109221 */ /* 0x000fe20000010000 */
[----:B------:R-:W-:-:S04]  /*2680*/  IMAD.WIDE.U32 R2, R2, 0x24924925, RZ ;  /* 0x2492492502027825 */ /* 0x000fc800078e00ff */
[----:B---3--:R-:W-:Y:S01]  /*2690*/  @!P1 FADD.FTZ R15, R8, R15 ;  /* 0x0000000f080f9221 */ /* 0x008fe20000010000 */
[----:B------:R-:W-:Y:S02]  /*26a0*/  IMAD R2, R3, -0x1c, R25 ;  /* 0xffffffe403027824 */ /* 0x000fe400078e0219 */
[----:B------:R-:W-:Y:S02]  /*26b0*/  IMAD.IADD R3, R17, 0x1, R28 ;  /* 0x0000000111037824 */ /* 0x000fe400078e021c */
[----:B----4-:R-:W-:Y:S01]  /*26c0*/  @!P2 FADD.FTZ R19, R16, R19 ;  /* 0x000000131013a221 */ /* 0x010fe20000010000 */
[----:B------:R-:W-:Y:S01]  /*26d0*/  IMAD R6, R2, 0xc, R5 ;  /* 0x0000000c02067824 */ /* 0x000fe200078e0205 */
[----:B------:R-:W-:Y:S01]  /*26e0*/  MOV R5, 0xfffffff ;  /* 0x0fffffff00057802 */ /* 0x000fe20000000f00 */
[----:B--2---:R-:W-:-:S03]  /*26f0*/  @!P2 FADD.FTZ R20, R15, R20 ;  /* 0x000000140f14a221 */ /* 0x004fc60000010000 */
[----:B------:R0:W-:Y:S01]  /*2700*/  STS [R6+0xc0], R3 ;  /* 0x0000c00306007388 */ /* 0x0001e20000000800 */
[----:B------:R-:W-:Y:S01]  /*2710*/  R2UR UR4, R5 ;  /* 0x00000000050472ca */ /* 0x000fe200000e0000 */
[----:B-----5:R-:W-:Y:S01]  /*2720*/  @!P3 FADD.FTZ R22, R19, R22 ;  /* 0x000000161316b221 */ /* 0x020fe20000010000 */
[----:B------:R-:W-:-:S03]  /*2730*/  @!P3 FADD.FTZ R23, R20, R23 ;  /* 0x000000171417b221 */ /* 0x000fc60000010000 */
[----:B------:R-:W-:Y:S01]  /*2740*/  @!P0 FADD.FTZ R11, R22, R11 ;  /* 0x0000000b160b8221 */ /* 0x000fe20000010000 */
[----:B------:R-:W-:-:S04]  /*2750*/  @!P0 FADD.FTZ R9, R23, R9 ;  /* 0x0000000917098221 */ /* 0x000fc80000010000 */
[----:B------:R0:W-:Y:S04]  /*2760*/  STS [R6+0xc4], R11 ;  /* 0x0000c40b06007388 */ /* 0x0001e80000000800 */
[----:B------:R0:W-:Y:S01]  /*2770*/  STS [R6+0xc8], R9 ;  /* 0x0000c80906007388 */ /* 0x0001e20000000800 */
[----:B------:R-:W-:Y:S05]  /*2780*/  BRA.DIV UR4, `(.L_x_2520) ;  /* 0x0000000e04a07947 */ /* 0x000fea000b800000 */
[----:B------:R-:W-:Y:S01]  /*2790*/  NOP ;  /* 0x0000000000007918 */ /* 0x000fe20000000000 */
.L_x_2536:
        /* <DEDUP_REMOVED lines=12> */
.L_x_2522:
[----:B------:R-:W-:Y:S05]  /*2860*/  BSYNC B0 ;  /* 0x0000000000007941 */ /* 0x000fea0003800000 */
.L_x_2521:
[----:B------:R-:W-:-:S13]  /*2870*/  R2UR UR4, R5 ;  /* 0x00000000050472ca */ /* 0x000fda00000e0000 */
[----:B------:R-:W-:Y:S05]  /*2880*/  BRA.DIV UR4, `(.L_x_2523) ;  /* 0x0000000e04707947 */ /* 0x000fea000b800000 */
[----:B------:R-:W-:Y:S01]  /*2890*/  NOP ;  /* 0x0000000000007918 */ /* 0x000fe20000000000 */
[----:B------:R1:W-:Y:S04]  /*28a0*/  STS [R6+0xc0], R3 ;  /* 0x0000c00306007388 */ /* 0x0003e80000000800 */
[----:B------:R1:W-:Y:S04]  /*28b0*/  STS [R6+0xc4], R11 ;  /* 0x0000c40b06007388 */ /* 0x0003e80000000800 */
[----:B------:R1:W-:Y:S01]  /*28c0*/  STS [R6+0xc8], R9 ;  /* 0x0000c80906007388 */ /* 0x0003e20000000800 */
[----:B------:R-:W-:Y:S01]  /*28d0*/  NOP ;  /* 0x0000000000007918 */ /* 0x000fe20000000000 */
.L_x_2540:
        /* <DEDUP_REMOVED lines=12> */
.L_x_2525:
[----:B------:R-:W-:Y:S05]  /*29a0*/  BSYNC B0 ;  /* 0x0000000000007941 */ /* 0x000fea0003800000 */
.L_x_2524:
[----:B------:R-:W-:-:S13]  /*29b0*/  R2UR UR4, R5 ;  /* 0x00000000050472ca */ /* 0x000fda00000e0000 */
[----:B------:R-:W-:Y:S05]  /*29c0*/  BRA.DIV UR4, `(.L_x_2526) ;  /* 0x0000000e04507947 */ /* 0x000fea000b800000 */
[----:B------:R-:W-:Y:S01]  /*29d0*/  NOP ;  /* 0x0000000000007918 */ /* 0x000fe20000000000 */
[----:B------:R2:W-:Y:S04]  /*29e0*/  STS [R6+0xc0], R3 ;  /* 0x0000c00306007388 */ /* 0x0005e80000000800 */
[----:B------:R2:W-:Y:S04]  /*29f0*/  STS [R6+0xc4], R11 ;  /* 0x0000c40b06007388 */ /* 0x0005e80000000800 */
[----:B------:R2:W-:Y:S01]  /*2a00*/  STS [R6+0xc8], R9 ;  /* 0x0000c80906007388 */ /* 0x0005e20000000800 */
[----:B------:R-:W-:Y:S01]  /*2a10*/  NOP ;  /* 0x0000000000007918 */ /* 0x000fe20000000000 */
.L_x_2544:
        /* <DEDUP_REMOVED lines=12> */
.L_x_2528:
[----:B------:R-:W-:Y:S05]  /*2ae0*/  BSYNC B0 ;  /* 0x0000000000007941 */ /* 0x000fea0003800000 */
.L_x_2527:
[----:B------:R-:W-:-:S13]  /*2af0*/  R2UR UR4, R5 ;  /* 0x00000000050472ca */ /* 0x000fda00000e0000 */
[----:B------:R-:W-:Y:S05]  /*2b00*/  BRA.DIV UR4, `(.L_x_2529) ;  /* 0x0000000e04307947 */ /* 0x000fea000b800000 */
[----:B------:R-:W-:Y:S01]  /*2b10*/  NOP ;  /* 0x0000000000007918 */ /* 0x000fe20000000000 */
[----:B------:R3:W-:Y:S04]  /*2b20*/  STS [R6+0xc0], R3 ;  /* 0x0000c00306007388 */ /* 0x0007e80000000800 */
[----:B------:R3:W-:Y:S04]  /*2b30*/  STS [R6+0xc4], R11 ;  /* 0x0000c40b06007388 */ /* 0x0007e80000000800 */
[----:B------:R3:W-:Y:S01]  /*2b40*/  STS [R6+0xc8], R9 ;  /* 0x0000c80906007388 */ /* 0x0007e20000000800 */
[----:B------:R-:W-:Y:S01]  /*2b50*/  NOP ;  /* 0x0000000000007918 */ /* 0x000fe20000000000 */
.L_x_2548:
        /* <DEDUP_REMOVED lines=12> */
.L_x_2531:
[----:B------:R-:W-:Y:S05]  /*2c20*/  BSYNC B0 ;  /* 0x0000000000007941 */ /* 0x000fea0003800000 */
.L_x_2530:
        /* <DEDUP_REMOVED lines=25> */
.L_x_2554:
        /* <DEDUP_REMOVED lines=32> */
[----:B------:R-:W-:Y:S01]  /*2fc0*/  ISETP.NE.AND P0, PT, R18, RZ, PT ;  /* 0x000000ff1200720c */ /* 0x000fe20003f05270 */
[----:B------:R-:W5:Y:S04]  /*2fd0*/  LDS R5, [R4+0x250] ;  /* 0x0002500004057984 */ /* 0x000f680000000800 */
        /* <DEDUP_REMOVED lines=11> */
[----:B--2---:R-:W-:Y:S01]  /*3090*/  IADD3 R25, R20, R23, RZ ;  /* 0x0000001714197210 */ /* 0x004fe20007ffe0ff */
[----:B0-----:R-:W-:Y:S02]  /*30a0*/  @!P2 FADD.FTZ R17, R17, R6 ;  /* 0x000000061111a221 */ /* 0x001fe40000010000 */
        /* <DEDUP_REMOVED lines=19> */
.L_x_2519:
[----:B01----:R-:W0:Y:S01]  /*31e0*/  S2R R13, SR_CgaCtaId ;  /* 0x00000000000d7919 */ /* 0x003e220000008800 */
[----:B--2---:R-:W-:Y:S01]  /*31f0*/  IMAD.WIDE.U32 R2, R0, -0x55555555, RZ ;  /* 0xaaaaaaab00027825 */ /* 0x004fe200078e00ff */
        /* <DEDUP_REMOVED lines=19> */
[----:B------:R-:W-:Y:S02]  /*3330*/  @!P2 LEA R4, R7, R4, 0x3 ;  /* 0x000000040704a211 */ /* 0x000fe400078e18ff */
[----:B-1----:R-:W-:-:S04]  /*3340*/  ISETP.GE.AND P0, PT, R6, R11, PT ;  /* 0x0000000b0600720c */ /* 0x002fc80003f06270 */
[----:B------:R-:W-:Y:S01]  /*3350*/  ISETP.LT.U32.AND P0, PT, R0, R5, !P0 ;  /* 0x000000050000720c */ /* 0x000fe20004701070 */
[----:B--2---:R-:W-:-:S05]  /*3360*/  IMAD R10, R9, UR8, R0 ;  /* 0x00000008090a7c24 */ /* 0x004fca000f8e0200 */
        /* <DEDUP_REMOVED lines=19> */
.L_x_2534:
[----:B------:R-:W-:Y:S05]  /*34a0*/  BSYNC B0 ;  /* 0x0000000000007941 */ /* 0x000fea0003800000 */
.L_x_2533:
        /* <DEDUP_REMOVED lines=22> */
.L_x_2520:
[----:B0-----:R-:W-:Y:S05]  /*3610*/  WARPSYNC.COLLECTIVE R5, `(.L_x_2535) ;  /* 0x0000000005087348 */ /* 0x001fea0003c00000 */
[----:B------:R-:W-:Y:S01]  /*3620*/  NOP ;  /* 0x0000000000007918 */ /* 0x000fe20000000000 */
[----:B0-----:R-:W-:Y:S01]  /*3630*/  ENDCOLLECTIVE ;  /* 0x000000000000791b */ /* 0x001fe20003800000 */
.L_x_2535:
[----:B------:R-:W-:Y:S05]  /*3640*/  BRA `(.L_x_2536) ;  /* 0xfffffff000547947 */ /* 0x000fea000383ffff */
.L_x_2523:
[----:B------:R-:W-:Y:S01]  /*3650*/  BSSY B0, `(.L_x_2537) ;  /* 0x0000004000007945 */ /* 0x000fe20003800000 */
[----:B0-----:R-:W-:Y:S05]  /*3660*/  WARPSYNC.COLLECTIVE R5, `(.L_x_2538) ;  /* 0x0000000005087348 */ /* 0x001fea0003c00000 */
[----:B------:R-:W-:Y:S01]  /*3670*/  NOP ;  /* 0x0000000000007918 */ /* 0x000fe20000000000 */
[----:B0-----:R-:W-:Y:S01]  /*3680*/  ENDCOLLECTIVE ;  /* 0x000000000000791b */ /* 0x001fe20003800000 */
.L_x_2538:
[----:B------:R-:W-:Y:S05]  /*3690*/  BSYNC B0 ;  /* 0x0000000000007941 */ /* 0x000fea0003800000 */
.L_x_2537:
[----:B------:R0:W-:Y:S04]  /*36a0*/  STS [R6+0xc0], R3 ;  /* 0x0000c00306007388 */ /* 0x0001e80000000800 */
[----:B------:R0:W-:Y:S04]  /*36b0*/  STS [R6+0xc4], R11 ;  /* 0x0000c40b06007388 */ /* 0x0001e80000000800 */
[----:B------:R0:W-:Y:S02]  /*36c0*/  STS [R6+0xc8], R9 ;  /* 0x0000c80906007388 */ /* 0x0001e40000000800 */
[----:B0-----:R-:W-:Y:S05]  /*36d0*/  WARPSYNC.COLLECTIVE R5, `(.L_x_2539) ;  /* 0x0000000005087348 */ /* 0x001fea0003c00000 */
[----:B------:R-:W-:Y:S01]  /*36e0*/  NOP ;  /* 0x0000000000007918 */ /* 0x000fe20000000000 */
[----:B0-----:R-:W-:Y:S01]  /*36f0*/  ENDCOLLECTIVE ;  /* 0x000000000000791b */ /* 0x001fe20003800000 */
.L_x_2539:
[----:B------:R-:W-:Y:S05]  /*3700*/  BRA `(.L_x_2540) ;  /* 0xfffffff000747947 */ /* 0x000fea000383ffff */
.L_x_2526:
[----:B------:R-:W-:Y:S01]  /*3710*/  BSSY B0, `(.L_x_2541) ;  /* 0x0000004000007945 */ /* 0x000fe20003800000 */
[----:B01----:R-:W-:Y:S05]  /*3720*/  WARPSYNC.COLLECTIVE R5, `(.L_x_2542) ;  /* 0x0000000005087348 */ /* 0x003fea0003c00000 */
[----:B------:R-:W-:Y:S01]  /*3730*/  NOP ;  /* 0x0000000000007918 */ /* 0x000fe20000000000 */
[----:B01----:R-:W-:Y:S01]  /*3740*/  ENDCOLLECTIVE ;  /* 0x000000000000791b */ /* 0x003fe20003800000 */
.L_x_2542:
[----:B------:R-:W-:Y:S05]  /*3750*/  BSYNC B0 ;  /* 0x0000000000007941 */ /* 0x000fea0003800000 */
.L_x_2541:
[----:B------:R0:W-:Y:S04]  /*3760*/  STS [R6+0xc0], R3 ;  /* 0x0000c00306007388 */ /* 0x0001e80000000800 */
[----:B------:R0:W-:Y:S04]  /*3770*/  STS [R6+0xc4], R11 ;  /* 0x0000c40b06007388 */ /* 0x0001e80000000800 */
[----:B------:R0:W-:Y:S02]  /*3780*/  STS [R6+0xc8], R9 ;  /* 0x0000c80906007388 */ /* 0x0001e40000000800 */
[----:B0-----:R-:W-:Y:S05]  /*3790*/  WARPSYNC.COLLECTIVE R5, `(.L_x_2543) ;  /* 0x0000000005087348 */ /* 0x001fea0003c00000 */
[----:B------:R-:W-:Y:S01]  /*37a0*/  NOP ;  /* 0x0000000000007918 */ /* 0x000fe20000000000 */
[----:B0-----:R-:W-:Y:S01]  /*37b0*/  ENDCOLLECTIVE ;  /* 0x000000000000791b */ /* 0x001fe20003800000 */
.L_x_2543:
[----:B------:R-:W-:Y:S05]  /*37c0*/  BRA `(.L_x_2544) ;  /* 0xfffffff000947947 */ /* 0x000fea000383ffff */
.L_x_2529:
[----:B------:R-:W-:Y:S01]  /*37d0*/  BSSY B0, `(.L_x_2545) ;  /* 0x0000004000007945 */ /* 0x000fe20003800000 */
[----:B012---:R-:W-:Y:S05]  /*37e0*/  WARPSYNC.COLLECTIVE R5, `(.L_x_2546) ;  /* 0x0000000005087348 */ /* 0x007fea0003c00000 */
[----:B------:R-:W-:Y:S01]  /*37f0*/  NOP ;  /* 0x0000000000007918 */ /* 0x000fe20000000000 */
[----:B012---:R-:W-:Y:S01]  /*3800*/  ENDCOLLECTIVE ;  /* 0x000000000000791b */ /* 0x007fe20003800000 */
.L_x_2546:
[----:B------:R-:W-:Y:S05]  /*3810*/  BSYNC B0 ;  /* 0x0000000000007941 */ /* 0x000fea0003800000 */
.L_x_2545:
[----:B------:R0:W-:Y:S04]  /*3820*/  STS [R6+0xc0], R3 ;  /* 0x0000c00306007388 */ /* 0x0001e80000000800 */
[----:B------:R0:W-:Y:S04]  /*3830*/  STS [R6+0xc4], R11 ;  /* 0x0000c40b06007388 */ /* 0x0001e80000000800 */
[----:B------:R0:W-:Y:S02]  /*3840*/  STS [R6+0xc8], R9 ;  /* 0x0000c80906007388 */ /* 0x0001e40000000800 */
[----:B0-----:R-:W-:Y:S05]  /*3850*/  WARPSYNC.COLLECTIVE R5, `(.L_x_2547) ;  /* 0x0000000005087348 */ /* 0x001fea0003c00000 */
[----:B------:R-:W-:Y:S01]  /*3860*/  NOP ;  /* 0x0000000000007918 */ /* 0x000fe20000000000 */
[----:B0-----:R-:W-:Y:S01]  /*3870*/  ENDCOLLECTIVE ;  /* 0x000000000000791b */ /* 0x001fe20003800000 */
.L_x_2547:
[----:B------:R-:W-:Y:S05]  /*3880*/  BRA `(.L_x_2548) ;  /* 0xfffffff000b47947 */ /* 0x000fea000383ffff */
.L_x_2532:
[----:B------:R-:W-:Y:S01]  /*3890*/  BSSY B0, `(.L_x_2549) ;  /* 0x0000005000007945 */ /* 0x000fe20003800000 */
[----:B------:R-:W-:-:S13]  /*38a0*/  ISETP.GE.U32.AND P0, PT, R2, 0x10, PT ;  /* 0x000000100200780c */ /* 0x000fda0003f06070 */
[----:B0123--:R-:W-:Y:S05]  /*38b0*/  WARPSYNC.COLLECTIVE R5, `(.L_x_2550) ;  /* 0x0000000005087348 */ /* 0x00ffea0003c00000 */
[----:B------:R-:W-:Y:S01]  /*38c0*/  NOP ;  /* 0x0000000000007918 */ /* 0x000fe20000000000 */
[----:B0123--:R-:W-:Y:S01]  /*38d0*/  ENDCOLLECTIVE ;  /* 0x000000000000791b */ /* 0x00ffe20003800000 */
.L_x_2550:
[----:B------:R-:W-:Y:S05]  /*38e0*/  BSYNC B0 ;  /* 0x0000000000007941 */ /* 0x000fea0003800000 */
.L_x_2549:
[----:B------:R0:W-:Y:S01]  /*38f0*/  STS [R6+0xc0], R3 ;  /* 0x0000c00306007388 */ /* 0x0001e20000000800 */
[----:B------:R-:W-:-:S03]  /*3900*/  ISETP.NE.OR P1, PT, R3, RZ, !P0 ;  /* 0x000000ff0300720c */ /* 0x000fc60004725670 */
[----:B------:R0:W-:Y:S04]  /*3910*/  STS [R6+0xc4], R11 ;  /* 0x0000c40b06007388 */ /* 0x0001e80000000800 */
[----:B------:R0:W-:Y:S06]  /*3920*/  STS [R6+0xc8], R9 ;  /* 0x0000c80906007388 */ /* 0x0001ec0000000800 */
[----:B0-----:R-:W-:Y:S05]  /*3930*/  WARPSYNC.COLLECTIVE R5, `(.L_x_2551) ;  /* 0x0000000005087348 */ /* 0x001fea0003c00000 */
[----:B------:R-:W-:Y:S01]  /*3940*/  NOP ;  /* 0x0000000000007918 */ /* 0x000fe20000000000 */
[----:B0-----:R-:W-:Y:S01]  /*3950*/  ENDCOLLECTIVE ;  /* 0x000000000000791b */ /* 0x001fe20003800000 */
.L_x_2551:
        /* <DEDUP_REMOVED lines=9> */
.L_x_2552:
        /* <DEDUP_REMOVED lines=9> */
.L_x_2553:
[----:B------:R-:W-:Y:S05]  /*3a80*/  BRA `(.L_x_2554) ;  /* 0xfffffff000cc7947 */ /* 0x000fea000383ffff */
.L_x_2555:
        /* <DEDUP_REMOVED lines=15> */
.L_x_4511:


//--------------------- .text._Z30group_norm_nhwc_bwd_sum_kernelI11Bf16IOBf16WLi64EEv26Group_norm_nhwc_bwd_params --------------------------
	.section	.text._Z30group_norm_nhwc_bwd_sum_kernelI11Bf16IOBf16WLi64EEv26Group_norm_nhwc_bwd_params,"ax",@progbits
	.align	128
        .global         _Z30group_norm_nhwc_bwd_sum_kernelI11Bf16IOBf16WLi64EEv26Group_norm_nhwc_bwd_params
        .type           _Z30group_norm_nhwc_bwd_sum_kernelI11Bf16IOBf16WLi64EEv26Group_norm_nhwc_bwd_params,@function
        .size           _Z30group_norm_nhwc_bwd_sum_kernelI11Bf16IOBf16WLi64EEv26Group_norm_nhwc_bwd_params,(.L_x_4512 - _Z30group_norm_nhwc_bwd_sum_kernelI11Bf16IOBf16WLi64EEv26Group_norm_nhwc_bwd_params)
        .other          _Z30group_norm_nhwc_bwd_sum_kernelI11Bf16IOBf16WLi64EEv26Group_norm_nhwc_bwd_params,@"STO_CUDA_ENTRY STV_DEFAULT"
_Z30group_norm_nhwc_bwd_sum_kernelI11Bf16IOBf16WLi64EEv26Group_norm_nhwc_bwd_params:
.text._Z30group_norm_nhwc_bwd_sum_kernelI11Bf16IOBf16WLi64EEv26Group_norm_nhwc_bwd_params:
        /* <DEDUP_REMOVED lines=51> */
[----:B------:R-:W-:-:S04]  /*0330*/  IMAD R5, R8, R11, RZ ;  /* 0x0000000b08057224 */ /* 0x000fc800078e02ff */
[----:B------:R-:W-:Y:S01]  /*0340*/  IMAD.HI.U32 R3, R3, R5, R2 ;  /* 0x0000000503037227 */ /* 0x000fe200078e0002 */
[----:B------:R-:W-:-:S05]  /*0350*/  HFMA2.MMA R5, -RZ, RZ, 0, 0 ;  /* 0x00000000ff057435 */ /* 0x000fca00000001ff */
        /* <DEDUP_REMOVED lines=13> */
[----:B0-----:R-:W-:-:S03]  /*0430*/  @P1 IADD3 R18, P3, R3, R18, RZ ;  /* 0x0000001203121210 */ /* 0x001fc60007f7e0ff */
[----:B------:R-:W3:Y:S01]  /*0440*/  LDG.E.U16 R3, desc[UR4][R8.64] ;  /* 0x0000000408037981 */ /* 0x000ee2000c1e1500 */
[----:B------:R-:W-:-:S05]  /*0450*/  @P1 IADD3.X R19, R14, R19, RZ, P3, !PT ;  /* 0x000000130e131210 */ /* 0x000fca0001ffe4ff */
[----:B------:R-:W4:Y:S04]  /*0460*/  @P1 LDG.E.U16 R20, desc[UR4][R18.64] ;  /* 0x0000000412141981 */ /* 0x000f28000c1e1500 */
[----:B------:R-:W4:Y:S01]  /*0470*/  @P1 LDG.E.U16 R14, desc[UR4][R18.64+0x2] ;  /* 0x00000204120e1981 */ /* 0x000f22000c1e1500 */
[----:B--2---:R-:W-:Y:S01]  /*0480*/  SHF.L.U32 R5, R5, 0x10, RZ ;  /* 0x0000001005057819 */ /* 0x004fe200000006ff */
[----:B---3--:R-:W-:Y:S02]  /*0490*/  IMAD.U32 R3, R3, 0x10000, RZ ;  /* 0x0001000003037824 */ /* 0x008fe400078e00ff */
[----:B----4-:R-:W-:Y:S01]  /*04a0*/  @P1 IMAD.U32 R0, R20, 0x10000, RZ ;  /* 0x0001000014001824 */ /* 0x010fe200078e00ff */
[----:B------:R-:W-:-:S07]  /*04b0*/  @P1 SHF.L.U32 R2, R14, 0x10, RZ ;  /* 0x000000100e021819 */ /* 0x000fce00000006ff */
.L_x_2557:
[----:B------:R-:W-:Y:S05]  /*04c0*/  BSYNC B0 ;  /* 0x0000000000007941 */ /* 0x000fea0003800000 */
.L_x_2556:
[----:B------:R-:W0:Y:S01]  /*04d0*/  S2UR UR7, SR_CTAID.Y ;  /* 0x00000000000779c3 */ /* 0x000e220000002600 */
[----:B-----5:R-:W-:Y:S01]  /*04e0*/  FFMA.FTZ R19, -R6, R6, R7 ;  /* 0x0000000606137223 */ /* 0x020fe20000010107 */
[----:B------:R-:W-:Y:S01]  /*04f0*/  IMAD R14, R11, R16, R4 ;  /* 0x000000100b0e7224 */ /* 0x000fe200078e0204 */
[----:B------:R-:W-:Y:S02]  /*0500*/  CS2R R24, SRZ ;  /* 0x0000000000187805 */ /* 0x000fe4000001ff00 */
[----:B------:R-:W-:Y:S02]  /*0510*/  CS2R R22, SRZ ;  /* 0x0000000000167805 */ /* 0x000fe4000001ff00 */
[----:B------:R-:W-:Y:S02]  /*0520*/  FSETP.GTU.FTZ.AND P2, PT, R19, RZ, PT ;  /* 0x000000ff1300720b */ /* 0x000fe40003f5c000 */
[C---:B------:R-:W-:Y:S01]  /*0530*/  ISETP.GE.U32.AND P3, PT, R14.reuse, R11, PT ;  /* 0x0000000b0e00720c */ /* 0x040fe20003f66070 */
[----:B------:R-:W1:Y:S10]  /*0540*/  LDC.64 R8, c[0x0][0x290] ;  /* 0x0000a400ff087b82 */ /* 0x000e740000000a00 */
[----:B------:R-:W2:Y:S02]  /*0550*/  @P2 LDC R18, c[0x0][0x250] ;  /* 0x00009400ff122b82 */ /* 0x000ea40000000800 */
[----:B------:R-:W-:Y:S01]  /*0560*/  @P3 IMAD.IADD R14, R14, 0x1, -R11 ;  /* 0x000000010e0e3824 */ /* 0x000fe200078e0a0b */
[----:B------:R-:W-:Y:S01]  /*0570*/  @P3 IADD3 R17, R17, 0x1, RZ ;  /* 0x0000000111113810 */ /* 0x000fe20007ffe0ff */
[----:B0-----:R-:W-:Y:S01]  /*0580*/  IMAD R21, R15, UR7, RZ ;  /* 0x000000070f157c24 */ /* 0x001fe2000f8e02ff */
[----:B------:R-:W-:-:S02]  /*0590*/  ISETP.NE.U32.AND P3, PT, R11, RZ, PT ;  /* 0x000000ff0b00720c */ /* 0x000fc40003f65070 */
[----:B------:R-:W-:Y:S02]  /*05a0*/  ISETP.GE.U32.AND P4, PT, R14, R11, PT ;  /* 0x0000000b0e00720c */ /* 0x000fe40003f86070 */
[----:B------:R-:W-:Y:S02]  /*05b0*/  SHF.R.S32.HI R14, RZ, 0x1f, R21 ;  /* 0x0000001fff0e7819 */ /* 0x000fe40000011415 */
[----:B------:R-:W-:-:S04]  /*05c0*/  IADD3 R7, P1, R21, R15, RZ ;  /* 0x0000000f15077210 */ /* 0x000fc80007f3e0ff */
[----:B------:R-:W-:Y:S02]  /*05d0*/  LEA.HI.X.SX32 R16, R15, R14, 0x1, P1 ;  /* 0x0000000e0f107211 */ /* 0x000fe400008f0eff */
[----:B-1----:R-:W-:-:S03]  /*05e0*/  ISETP.LT.U32.AND P1, PT, R7, R8, PT ;  /* 0x000000080700720c */ /* 0x002fc60003f21070 */
[----:B------:R-:W-:Y:S01]  /*05f0*/  @P4 VIADD R17, R17, 0x1 ;  /* 0x0000000111114836 */ /* 0x000fe20000000000 */
[----:B------:R-:W-:Y:S01]  /*0600*/  ISETP.LT.AND.EX P1, PT, R16, R9, PT, P1 ;  /* 0x000000091000720c */ /* 0x000fe20003f21310 */
[----:B------:R-:W-:Y:S01]  /*0610*/  HFMA2.MMA R9, -RZ, RZ, 1.875, 0 ;  /* 0x3f800000ff097435 */ /* 0x000fe200000001ff */
[----:B--2---:R-:W-:Y:S02]  /*0620*/  @P2 FADD.FTZ R15, R19, R18 ;  /* 0x00000012130f2221 */ /* 0x004fe40000010000 */
[----:B------:R-:W-:Y:S02]  /*0630*/  SEL R8, R7, R8, P1 ;  /* 0x0000000807087207 */ /* 0x000fe40000800000 */
[----:B------:R-:W-:Y:S02]  /*0640*/  SEL R10, R10, R17, !P3 ;  /* 0x000000110a0a7207 */ /* 0x000fe40005800000 */
[----:B------:R-:W-:-:S03]  /*0650*/  ISETP.GE.AND P1, PT, R21, R8, PT ;  /* 0x000000081500720c */ /* 0x000fc60003f26270 */
[----:B------:R0:W1:Y:S01]  /*0660*/  @P2 MUFU.RSQ R9, R15 ;  /* 0x0000000f00092308 */ /* 0x0000620000001400 */
[----:B------:R-:W-:-:S04]  /*0670*/  IMAD.MOV R7, RZ, RZ, -R10 ;  /* 0x000000ffff077224 */ /* 0x000fc800078e0a0a */
[----:B------:R-:W-:Y:S01]  /*0680*/  IMAD R7, R11, R7, R4 ;  /* 0x000000070b077224 */ /* 0x000fe200078e0204 */
[----:B------:R-:W-:Y:S01]  /*0690*/  MOV R4, RZ ;  /* 0x000000ff00047202 */ /* 0x000fe20000000f00 */
[----:B------:R-:W-:-:S03]  /*06a0*/  IMAD.MOV.U32 R11, RZ, RZ, RZ ;  /* 0x000000ffff0b7224 */ /* 0x000fc600078e00ff */
[----:B0-----:R-:W-:Y:S05]  /*06b0*/  @P1 BRA `(.L_x_2558) ;  /* 0x0000000c00601947 */ /* 0x001fea0003800000 */
[----:B------:R-:W0:Y:S01]  /*06c0*/  LDC.64 R16, c[0x0][0x298] ;  /* 0x0000a600ff107b82 */ /* 0x000e220000000a00 */
[----:B------:R-:W-:Y:S01]  /*06d0*/  IADD3 R4, -R21, R8, RZ ;  /* 0x0000000815047210 */ /* 0x000fe20007ffe1ff */
[----:B------:R-:W-:Y:S01]  /*06e0*/  USHF.R.S32.HI UR7, URZ, 0x1f, UR6 ;  /* 0x0000001f3f077899 */ /* 0x000fe20008011406 */
[----:B------:R-:W-:Y:S01]  /*06f0*/  CS2R R22, SRZ ;  /* 0x0000000000167805 */ /* 0x000fe2000001ff00 */
[----:B------:R-:W-:Y:S01]  /*0700*/  IMAD.MOV.U32 R20, RZ, RZ, R21 ;  /* 0x000000ffff147224 */ /* 0x000fe200078e0015 */
[----:B------:R-:W-:Y:S02]  /*0710*/  LOP3.LUT R4, R4, 0x1, RZ, 0xc0, !PT ;  /* 0x0000000104047812 */ /* 0x000fe400078ec0ff */
[----:B------:R-:W-:Y:S02]  /*0720*/  CS2R R24, SRZ ;  /* 0x0000000000187805 */ /* 0x000fe4000001ff00 */
[----:B------:R-:W-:Y:S02]  /*0730*/  MOV R11, RZ ;  /* 0x000000ff000b7202 */ /* 0x000fe40000000f00 */
[----:B------:R-:W-:Y:S01]  /*0740*/  ISETP.NE.U32.AND P1, PT, R4, 0x1, PT ;  /* 0x000000010400780c */ /* 0x000fe20003f25070 */
[----:B------:R-:W-:-:S02]  /*0750*/  IMAD.MOV.U32 R4, RZ, RZ, RZ ;  /* 0x000000ffff047224 */ /* 0x000fc400078e00ff */
[C---:B0-----:R-:W-:Y:S02]  /*0760*/  IMAD R18, R16.reuse, UR7, RZ ;  /* 0x0000000710127c24 */ /* 0x041fe4000f8e02ff */
[----:B------:R-:W-:-:S04]  /*0770*/  IMAD.WIDE.U32 R12, R16, UR6, R12 ;  /* 0x00000006100c7c25 */ /* 0x000fc8000f8e000c */
[----:B------:R-:W-:Y:S01]  /*0780*/  IMAD R17, R17, UR6, R18 ;  /* 0x0000000611117c24 */ /* 0x000fe2000f8e0212 */
[----:B------:R-:W-:-:S04]  /*0790*/  ULDC.U8 UR6, c[0x0][0x2a4] ;  /* 0x0000a90000067ab9 */ /* 0x000fc80000000000 */
        /* <DEDUP_REMOVED lines=26> */
[C---:B---3--:R-:W-:Y:S02]  /*0940*/  @!P0 PRMT R22, R18.reuse, 0x7610, R22 ;  /* 0x0000761012168816 */ /* 0x048fe40000000016 */
[----:B------:R-:W-:Y:S01]  /*0950*/  @!P0 PRMT R20, R18, 0x7632, R20 ;  /* 0x0000763212148816 */ /* 0x000fe20000000014 */
[C---:B------:R-:W-:Y:S01]  /*0960*/  FADD.FTZ R18, -R6.reuse, R11 ;  /* 0x0000000b06127221 */ /* 0x040fe20000010100 */
[----:B------:R-:W-:Y:S01]  /*0970*/  FADD.FTZ R24, -R6, R23 ;  /* 0x0000001706187221 */ /* 0x000fe20000010100 */
[----:B------:R-:W-:Y:S02]  /*0980*/  SHF.L.U32 R4, R22, 0x10, RZ ;  /* 0x0000001016047819 */ /* 0x000fe400000006ff */
[----:B------:R-:W-:Y:S02]  /*0990*/  IMAD.U32 R16, R20, 0x10000, RZ ;  /* 0x0001000014107824 */ /* 0x000fe400078e00ff */
        /* <DEDUP_REMOVED lines=21> */
.L_x_2560:
[----:B------:R-:W-:Y:S01]  /*0af0*/  FMUL.FTZ R18, R4, R3 ;  /* 0x0000000304127220 */ /* 0x000fe20000410000 */
[----:B------:R-:W-:Y:S01]  /*0b00*/  FMUL.FTZ R19, R16, R5 ;  /* 0x0000000510137220 */ /* 0x000fe20000410000 */
[C---:B------:R-:W-:Y:S01]  /*0b10*/  FFMA.FTZ R24, R17.reuse, R4, RZ ;  /* 0x0000000411187223 */ /* 0x040fe200000100ff */
[----:B------:R-:W-:Y:S01]  /*0b20*/  FADD.FTZ R25, RZ, R4 ;  /* 0x00000004ff197221 */ /* 0x000fe20000010000 */
[----:B------:R-:W-:Y:S01]  /*0b30*/  FFMA.FTZ R22, R17, R18, RZ ;  /* 0x0000001211167223 */ /* 0x000fe200000100ff */
[----:B------:R-:W-:Y:S01]  /*0b40*/  FADD.FTZ R18, RZ, R18 ;  /* 0x00000012ff127221 */ /* 0x000fe20000010000 */
[----:B------:R-:W-:Y:S01]  /*0b50*/  FFMA.FTZ R4, R11, R16, RZ ;  /* 0x000000100b047223 */ /* 0x000fe200000100ff */
[----:B------:R-:W-:Y:S01]  /*0b60*/  IADD3 R20, R21, 0x1, RZ ;  /* 0x0000000115147810 */ /* 0x000fe20007ffe0ff */
[----:B------:R-:W-:Y:S01]  /*0b70*/  FFMA.FTZ R23, R11, R19, R22 ;  /* 0x000000130b177223 */ /* 0x000fe20000010016 */
[----:B------:R-:W-:Y:S01]  /*0b80*/  FADD.FTZ R22, R19, R18 ;  /* 0x0000001213167221 */ /* 0x000fe20000010000 */
[----:B------:R-:W-:-:S07]  /*0b90*/  FADD.FTZ R11, RZ, R16 ;  /* 0x00000010ff0b7221 */ /* 0x000fce0000010000 */
.L_x_2559:
[----:B------:R-:W-:Y:S02]  /*0ba0*/  IADD3 R16, -R21, -0x2, RZ ;  /* 0xfffffffe15107810 */ /* 0x000fe40007ffe1ff */
[----:B------:R-:W-:-:S04]  /*0bb0*/  LOP3.LUT R17, RZ, R8, RZ, 0x33, !PT ;  /* 0x00000008ff117212 */ /* 0x000fc800078e33ff */
[----:B------:R-:W-:-:S13]  /*0bc0*/  ISETP.NE.AND P1, PT, R16, R17, PT ;  /* 0x000000111000720c */ /* 0x000fda0003f25270 */
[----:B------:R-:W-:Y:S05]  /*0bd0*/  @!P1 BRA `(.L_x_2558) ;  /* 0x0000000800189947 */ /* 0x000fea0003800000 */
[----:B------:R-:W-:-:S05]  /*0be0*/  VIADD R20, R20, 0x1 ;  /* 0x0000000114147836 */ /* 0x000fca0000000000 */
[----:B------:R-:W-:-:S07]  /*0bf0*/  SHF.R.S32.HI R21, RZ, 0x1f, R20 ;  /* 0x0000001fff157819 */ /* 0x000fce0000011414 */
.L_x_2563:
        /* <DEDUP_REMOVED lines=55> */
.L_x_2561:
[----:B------:R-:W0:Y:S01]  /*0f70*/  @!P0 LDC.64 R16, c[0x0][0x288] ;  /* 0x0000a200ff108b82 */ /* 0x000e220000000a00 */
[C---:B------:R-:W-:Y:S01]  /*0f80*/  FMUL.FTZ R28, R26.reuse, R3 ;  /* 0x000000031a1c7220 */ /* 0x040fe20000410000 */
[----:B------:R-:W-:Y:S01]  /*0f90*/  FADD.FTZ R25, R26, R25 ;  /* 0x000000191a197221 */ /* 0x000fe20000010000 */
[C---:B------:R-:W-:Y:S01]  /*0fa0*/  FFMA.FTZ R24, R27.reuse, R26, R24 ;  /* 0x0000001a1b187223 */ /* 0x040fe20000010018 */
[----:B------:R-:W-:Y:S02]  /*0fb0*/  @!P0 IMAD.MOV.U32 R29, RZ, RZ, R15 ;  /* 0x000000ffff1d8224 */ /* 0x000fe400078e000f */
[----:B------:R-:W-:Y:S01]  /*0fc0*/  FFMA.FTZ R26, R27, R28, R23 ;  /* 0x0000001c1b1a7223 */ /* 0x000fe20000010017 */
[----:B------:R-:W-:Y:S01]  /*0fd0*/  FADD.FTZ R22, R28, R22 ;  /* 0x000000161c167221 */ /* 0x000fe20000010000 */
[----:B------:R-:W-:Y:S01]  /*0fe0*/  @!P0 MOV R28, R12 ;  /* 0x0000000c001c8202 */ /* 0x000fe20000000f00 */
[C---:B------:R-:W-:Y:S01]  /*0ff0*/  FADD.FTZ R11, R18.reuse, R11 ;  /* 0x0000000b120b7221 */ /* 0x040fe20000010000 */
[----:B------:R-:W-:Y:S01]  /*1000*/  FFMA.FTZ R4, R19, R18, R4 ;  /* 0x0000001213047223 */ /* 0x000fe20000010004 */
[----:B------:R-:W-:-:S04]  /*1010*/  FMUL.FTZ R27, R18, R5 ;  /* 0x00000005121b7220 */ /* 0x000fc80000410000 */
[----:B------:R-:W-:Y:S01]  /*1020*/  FFMA.FTZ R26, R19, R27, R26 ;  /* 0x0000001b131a7223 */ /* 0x000fe2000001001a */
[----:B0-----:R-:W-:-:S04]  /*1030*/  @!P0 IMAD R23, R21, R16, RZ ;  /* 0x0000001015178224 */ /* 0x001fc800078e02ff */
[C---:B------:R-:W-:Y:S02]  /*1040*/  @!P0 IMAD R23, R20.reuse, R17, R23 ;  /* 0x0000001114178224 */ /* 0x040fe400078e0217 */
        /* <DEDUP_REMOVED lines=11> */
[----:B------:R-:W3:Y:S01]  /*1100*/  @!P0 LDG.E R18, desc[UR4][R18.64] ;  /* 0x0000000412128981 */ /* 0x000ee2000c1e1900 */
        /* <DEDUP_REMOVED lines=9> */
[C---:B------:R-:W-:Y:S02]  /*11a0*/  FADD.FTZ R28, -R6.reuse, R29 ;  /* 0x0000001d061c7221 */ /* 0x040fe40000010100 */
[----:B------:R-:W-:Y:S01]  /*11b0*/  FADD.FTZ R27, -R6, R27 ;  /* 0x0000001b061b7221 */ /* 0x000fe20000010100 */
[C---:B---3--:R-:W-:Y:S02]  /*11c0*/  @!P0 PRMT R17, R18.reuse, 0x7632, R17 ;  /* 0x0000763212118816 */ /* 0x048fe40000000011 */
[----:B------:R-:W-:-:S03]  /*11d0*/  @!P0 PRMT R23, R18, 0x7610, R23 ;  /* 0x0000761012178816 */ /* 0x000fc60000000017 */
[----:B------:R-:W-:Y:S01]  /*11e0*/  IMAD.U32 R18, R17, 0x10000, RZ ;  /* 0x0001000011127824 */ /* 0x000fe200078e00ff */
[----:B------:R-:W-:Y:S01]  /*11f0*/  SHF.L.U32 R16, R23, 0x10, RZ ;  /* 0x0000001017107819 */ /* 0x000fe200000006ff */
        /* <DEDUP_REMOVED lines=21> */
.L_x_2562:
[----:B------:R-:W-:Y:S01]  /*1350*/  IADD3 R27, R20, 0x1, RZ ;  /* 0x00000001141b7810 */ /* 0x000fe20007ffe0ff */
[----:B------:R-:W-:Y:S01]  /*1360*/  FMUL.FTZ R19, R16, R3 ;  /* 0x0000000310137220 */ /* 0x000fe20000410000 */
[----:B------:R-:W-:Y:S01]  /*1370*/  FFMA.FTZ R24, R17, R16, R24 ;  /* 0x0000001011187223 */ /* 0x000fe20000010018 */
[----:B------:R-:W-:Y:S01]  /*1380*/  IADD3 R20, P2, R20, 0x2, RZ ;  /* 0x0000000214147810 */ /* 0x000fe20007f5e0ff */
[----:B------:R-:W-:Y:S01]  /*1390*/  FFMA.FTZ R4, R23, R18, R4 ;  /* 0x0000001217047223 */ /* 0x000fe20000010004 */
[----:B------:R-:W-:Y:S01]  /*13a0*/  ISETP.GE.AND P1, PT, R27, R8, PT ;  /* 0x000000081b00720c */ /* 0x000fe20003f26270 */
[----:B------:R-:W-:Y:S01]  /*13b0*/  FFMA.FTZ R26, R17, R19, R26 ;  /* 0x00000013111a7223 */ /* 0x000fe2000001001a */
[----:B------:R-:W-:Y:S01]  /*13c0*/  FMUL.FTZ R17, R18, R5 ;  /* 0x0000000512117220 */ /* 0x000fe20000410000 */
[----:B------:R-:W-:Y:S01]  /*13d0*/  FADD.FTZ R22, R22, R19 ;  /* 0x0000001316167221 */ /* 0x000fe20000010000 */
[----:B------:R-:W-:Y:S01]  /*13e0*/  FADD.FTZ R25, R25, R16 ;  /* 0x0000001019197221 */ /* 0x000fe20000010000 */
[----:B------:R-:W-:Y:S01]  /*13f0*/  FADD.FTZ R11, R11, R18 ;  /* 0x000000120b0b7221 */ /* 0x000fe20000010000 */
[----:B------:R-:W-:Y:S01]  /*1400*/  FFMA.FTZ R23, R23, R17, R26 ;  /* 0x0000001117177223 */ /* 0x000fe2000001001a */
[----:B------:R-:W-:Y:S01]  /*1410*/  FADD.FTZ R22, R17, R22 ;  /* 0x0000001611167221 */ /* 0x000fe20000010000 */
[----:B------:R-:W-:-:S05]  /*1420*/  IMAD.X R21, RZ, RZ, R21, P2 ;  /* 0x000000ffff157224 */ /* 0x000fca00010e0615 */
[----:B------:R-:W-:Y:S05]  /*1430*/  @!P1 BRA `(.L_x_2563) ;  /* 0xfffffff400f09947 */ /* 0x000fea000383ffff */
.L_x_2558:
[----:B------:R-:W0:Y:S01]  /*1440*/  S2R R5, SR_TID.X ;  /* 0x0000000000057919 */ /* 0x000e220000002100 */
[----:B------:R-:W-:Y:S02]  /*1450*/  ISETP.NE.AND P0, PT, R7, RZ, PT ;  /* 0x000000ff0700720c */ /* 0x000fe40003f05270 */
[----:B------:R-:W-:Y:S01]  /*1460*/  MOV R0, 0x400 ;  /* 0x0000040000007802 */ /* 0x000fe20000000f00 */
[----:B------:R-:W2:Y:S01]  /*1470*/  S2R R13, SR_CgaCtaId ;  /* 0x00000000000d7919 */ /* 0x000ea20000008800 */
[----:B------:R-:W-:Y:S02]  /*1480*/  SEL R3, RZ, 0x1, P0 ;  /* 0x00000001ff037807 */ /* 0x000fe40000000000 */
        /* <DEDUP_REMOVED lines=8> */
[----:B0-----:R-:W-:Y:S01]  /*1510*/  SHF.L.U32 R3, R5, 0x1, RZ ;  /* 0x0000000105037819 */ /* 0x001fe200000006ff */
[----:B------:R-:W0:Y:S01]  /*1520*/  S2R R16, SR_LANEID ;  /* 0x0000000000107919 */ /* 0x000e220000000000 */
[----:B------:R-:W-:-:S03]  /*1530*/  UMOV UR6, 0xffffffff ;  /* 0xffffffff00067882 */ /* 0x000fc60000000000 */
[----:B------:R-:W-:-:S05]  /*1540*/  IMAD R14, R3, 0xc, R14 ;  /* 0x0000000c030e7824 */ /* 0x000fca00078e020e */
[----:B-1----:R-:W1:Y:S04]  /*1550*/  LDS.64 R8, [R14+0x18] ;  /* 0x000018000e087984 */ /* 0x002e680000000a00 */
[----:B------:R-:W2:Y:S04]  /*1560*/  LDS.64 R6, [R14+0x10] ;  /* 0x000010000e067984 */ /* 0x000ea80000000a00 */
[----:B------:R-:W3:Y:S01]  /*1570*/  LDS.64 R2, [R14+0x20] ;  /* 0x000020000e027984 */ /* 0x000ee20000000a00 */
[----:B-1----:R-:W-:Y:S01]  /*1580*/  ISETP.NE.AND P1, PT, R9, RZ, PT ;  /* 0x000000ff0900720c */ /* 0x002fe20003f25270 */
[----:B--2---:R-:W-:-:S02]  /*1590*/  IMAD.IADD R15, R6, 0x1, R9 ;  /* 0x00000001060f7824 */ /* 0x004fc400078e0209 */
[----:B---3--:R-:W-:Y:S01]  /*15a0*/  FADD.FTZ R17, R7, R2 ;  /* 0x0000000207117221 */ /* 0x008fe20000010000 */
[----:B------:R-:W-:-:S04]  /*15b0*/  FADD.FTZ R18, R8, R3 ;  /* 0x0000000308127221 */ /* 0x000fc80000010000 */
        /* <DEDUP_REMOVED lines=56> */
.L_x_2586:
        /* <DEDUP_REMOVED lines=13> */
.L_x_2564:
        /* <DEDUP_REMOVED lines=12> */
[----:B-1----:R-:W0:Y:S02]  /*1ad0*/  LDC R9, c[0x0][0x2b0] ;  /* 0x0000ac00ff097b82 */ /* 0x002e240000000800 */
        /* <DEDUP_REMOVED lines=30> */
.L_x_2567:
[----:B------:R-:W-:Y:S05]  /*1cc0*/  BSYNC B0 ;  /* 0x0000000000007941 */ /* 0x000fea0003800000 */
.L_x_2566:
        /* <DEDUP_REMOVED lines=22> */
.L_x_2565:
        /* <DEDUP_REMOVED lines=10> */
.L_x_2568:
[----:B------:R-:W-:Y:S01]  /*1ed0*/  IMAD.MOV.U32 R26, RZ, RZ, R17 ;  /* 0x000000ffff1a7224 */ /* 0x000fe200078e0011 */
[----:B------:R-:W-:-:S07]  /*1ee0*/  MOV R20, R28 ;  /* 0x0000001c00147202 */ /* 0x000fce0000000f00 */
[----:B------:R-:W-:Y:S05]  /*1ef0*/  WARPSYNC.COLLECTIVE R19, `(.L_x_2569) ;  /* 0x0000000013087348 */ /* 0x000fea0003c00000 */
[----:B------:R0:W1:Y:S02]  /*1f00*/  SHFL.UP P0, R28, R26, R21, R22 ;  /* 0x040000151a1c7389 */ /* 0x0000640000000016 */
[----:B01----:R-:W-:Y:S01]  /*1f10*/  ENDCOLLECTIVE ;  /* 0x000000000000791b */ /* 0x003fe20003800000 */
.L_x_2569:
[----:B------:R-:W-:Y:S02]  /*1f20*/  @P3 IADD3 R15, R15, R20, RZ ;  /* 0x000000140f0f3210 */ /* 0x000fe40007ffe0ff */
[----:B------:R-:W-:Y:S01]  /*1f30*/  MOV R26, R18 ;  /* 0x00000012001a7202 */ /* 0x000fe20000000f00 */
[----:B------:R-:W-:-:S05]  /*1f40*/  FADD.FTZ R28, R17, R28 ;  /* 0x0000001c111c7221 */ /* 0x000fca0000010000 */
[----:B------:R-:W-:-:S07]  /*1f50*/  @P3 FSEL R17, R28, R17, !P2 ;  /* 0x000000111c113208 */ /* 0x000fce0005000000 */
[----:B------:R-:W-:Y:S05]  /*1f60*/  WARPSYNC.COLLECTIVE R19, `(.L_x_2570) ;  /* 0x0000000013087348 */ /* 0x000fea0003c00000 */
[----:B------:R0:W1:Y:S02]  /*1f70*/  SHFL.UP P0, R28, R26, R21, R22 ;  /* 0x040000151a1c7389 */ /* 0x0000640000000016 */
[----:B01----:R-:W-:Y:S01]  /*1f80*/  ENDCOLLECTIVE ;  /* 0x000000000000791b */ /* 0x003fe20003800000 */
.L_x_2570:
[----:B------:R-:W-:Y:S01]  /*1f90*/  HFMA2.MMA R21, -RZ, RZ, 0, 1.1920928955078125e-07 ;  /* 0x00000002ff157435 */ /* 0x000fe200000001ff */
[----:B------:R-:W-:Y:S02]  /*1fa0*/  IMAD.MOV.U32 R26, RZ, RZ, R15 ;  /* 0x000000ffff1a7224 */ /* 0x000fe400078e000f */
[----:B------:R-:W-:-:S08]  /*1fb0*/  IMAD.MOV.U32 R23, RZ, RZ, R28 ;  /* 0x000000ffff177224 */ /* 0x000fd000078e001c */
[----:B------:R-:W-:Y:S05]  /*1fc0*/  WARPSYNC.COLLECTIVE R19, `(.L_x_2571) ;  /* 0x0000000013087348 */ /* 0x000fea0003c00000 */
[----:B------:R0:W1:Y:S02]  /*1fd0*/  SHFL.UP P0, R28, R26, R21, R22 ;  /* 0x040000151a1c7389 */ /* 0x0000640000000016 */
[----:B01----:R-:W-:Y:S01]  /*1fe0*/  ENDCOLLECTIVE ;  /* 0x000000000000791b */ /* 0x003fe20003800000 */
.L_x_2571:
        /* <DEDUP_REMOVED lines=9> */
.L_x_2572:
[----:B------:R-:W-:Y:S02]  /*2080*/  @P3 IMAD.IADD R15, R15, 0x1, R20 ;  /* 0x000000010f0f3824 */ /* 0x000fe400078e0214 */
[----:B------:R-:W-:Y:S02]  /*2090*/  IMAD.MOV.U32 R26, RZ, RZ, R18 ;  /* 0x000000ffff1a7224 */ /* 0x000fe400078e0012 */
[----:B------:R-:W-:-:S05]  /*20a0*/  FADD.FTZ R28, R17, R28 ;  /* 0x0000001c111c7221 */ /* 0x000fca0000010000 */
[----:B------:R-:W-:-:S07]  /*20b0*/  @P3 FSEL R17, R28, R17, !P2 ;  /* 0x000000111c113208 */ /* 0x000fce0005000000 */
[----:B------:R-:W-:Y:S05]  /*20c0*/  WARPSYNC.COLLECTIVE R19, `(.L_x_2573) ;  /* 0x0000000013087348 */ /* 0x000fea0003c00000 */
[----:B------:R0:W1:Y:S02]  /*20d0*/  SHFL.UP P0, R28, R26, R21, R22 ;  /* 0x040000151a1c7389 */ /* 0x0000640000000016 */
[----:B01----:R-:W-:Y:S01]  /*20e0*/  ENDCOLLECTIVE ;  /* 0x000000000000791b */ /* 0x003fe20003800000 */
.L_x_2573:
[----:B------:R-:W-:Y:S01]  /*20f0*/  MOV R26, R15 ;  /* 0x0000000f001a7202 */ /* 0x000fe20000000f00 */
[----:B------:R-:W-:Y:S01]  /*2100*/  IMAD.MOV.U32 R21, RZ, RZ, 0x4 ;  /* 0x00000004ff157424 */ /* 0x000fe200078e00ff */
[----:B------:R-:W-:-:S07]  /*2110*/  MOV R23, R28 ;  /* 0x0000001c00177202 */ /* 0x000fce0000000f00 */
[----:B------:R-:W-:Y:S05]  /*2120*/  WARPSYNC.COLLECTIVE R19, `(.L_x_2574) ;  /* 0x0000000013087348 */ /* 0x000fea0003c00000 */
[----:B------:R0:W1:Y:S02]  /*2130*/  SHFL.UP P0, R28, R26, R21, R22 ;  /* 0x040000151a1c7389 */ /* 0x0000640000000016 */
[----:B01----:R-:W-:Y:S01]  /*2140*/  ENDCOLLECTIVE ;  /* 0x000000000000791b */ /* 0x003fe20003800000 */
.L_x_2574:
        /* <DEDUP_REMOVED lines=9> */
.L_x_2575:
[----:B------:R-:W-:Y:S02]  /*21e0*/  @P3 IADD3 R15, R15, R20, RZ ;  /* 0x000000140f0f3210 */ /* 0x000fe40007ffe0ff */
[----:B------:R-:W-:Y:S01]  /*21f0*/  MOV R26, R18 ;  /* 0x00000012001a7202 */ /* 0x000fe20000000f00 */
[----:B------:R-:W-:-:S05]  /*2200*/  FADD.FTZ R28, R17, R28 ;  /* 0x0000001c111c7221 */ /* 0x000fca0000010000 */
[----:B------:R-:W-:-:S07]  /*2210*/  @P3 FSEL R17, R28, R17, !P2 ;  /* 0x000000111c113208 */ /* 0x000fce0005000000 */
[----:B------:R-:W-:Y:S05]  /*2220*/  WARPSYNC.COLLECTIVE R19, `(.L_x_2576) ;  /* 0x0000000013087348 */ /* 0x000fea0003c00000 */
[----:B------:R0:W1:Y:S02]  /*2230*/  SHFL.UP P0, R28, R26, R21, R22 ;  /* 0x040000151a1c7389 */ /* 0x0000640000000016 */
[----:B01----:R-:W-:Y:S01]  /*2240*/  ENDCOLLECTIVE ;  /* 0x000000000000791b */ /* 0x003fe20003800000 */
.L_x_2576:
[----:B------:R-:W-:Y:S01]  /*2250*/  HFMA2.MMA R21, -RZ, RZ, 0, 4.76837158203125e-07 ;  /* 0x00000008ff157435 */ /* 0x000fe200000001ff */
[----:B------:R-:W-:Y:S02]  /*2260*/  IMAD.MOV.U32 R26, RZ, RZ, R15 ;  /* 0x000000ffff1a7224 */ /* 0x000fe400078e000f */
[----:B------:R-:W-:-:S08]  /*2270*/  IMAD.MOV.U32 R23, RZ, RZ, R28 ;  /* 0x000000ffff177224 */ /* 0x000fd000078e001c */
[----:B------:R-:W-:Y:S05]  /*2280*/  WARPSYNC.COLLECTIVE R19, `(.L_x_2577) ;  /* 0x0000000013087348 */ /* 0x000fea0003c00000 */
[----:B------:R0:W1:Y:S02]  /*2290*/  SHFL.UP P0, R28, R26, R21, R22 ;  /* 0x040000151a1c7389 */ /* 0x0000640000000016 */
[----:B01----:R-:W-:Y:S01]  /*22a0*/  ENDCOLLECTIVE ;  /* 0x000000000000791b */ /* 0x003fe20003800000 */
.L_x_2577:
        /* <DEDUP_REMOVED lines=9> */
.L_x_2578:
[----:B------:R-:W-:Y:S02]  /*2340*/  @P4 IMAD.IADD R15, R15, 0x1, R20 ;  /* 0x000000010f0f4824 */ /* 0x000fe400078e0214 */
[----:B------:R-:W-:Y:S02]  /*2350*/  IMAD.MOV.U32 R26, RZ, RZ, R18 ;  /* 0x000000ffff1a7224 */ /* 0x000fe400078e0012 */
[----:B------:R-:W-:-:S05]  /*2360*/  FADD.FTZ R28, R17, R28 ;  /* 0x0000001c111c7221 */ /* 0x000fca0000010000 */
[----:B------:R-:W-:-:S07]  /*2370*/  @P4 FSEL R17, R28, R17, !P3 ;  /* 0x000000111c114208 */ /* 0x000fce0005800000 */
[----:B------:R-:W-:Y:S05]  /*2380*/  WARPSYNC.COLLECTIVE R19, `(.L_x_2579) ;  /* 0x0000000013087348 */ /* 0x000fea0003c00000 */
[----:B------:R0:W1:Y:S02]  /*2390*/  SHFL.UP P0, R28, R26, R21, R22 ;  /* 0x040000151a1c7389 */ /* 0x0000640000000016 */
[----:B01----:R-:W-:Y:S01]  /*23a0*/  ENDCOLLECTIVE ;  /* 0x000000000000791b */ /* 0x003fe20003800000 */
.L_x_2579:
[----:B------:R-:W-:Y:S01]  /*23b0*/  MOV R26, R15 ;  /* 0x0000000f001a7202 */ /* 0x000fe20000000f00 */
[----:B------:R-:W-:Y:S01]  /*23c0*/  IMAD.MOV.U32 R21, RZ, RZ, 0x10 ;  /* 0x00000010ff157424 */ /* 0x000fe200078e00ff */
[----:B------:R-:W-:-:S07]  /*23d0*/  MOV R23, R28 ;  /* 0x0000001c00177202 */ /* 0x000fce0000000f00 */
[----:B------:R-:W-:Y:S05]  /*23e0*/  WARPSYNC.COLLECTIVE R19, `(.L_x_2580) ;  /* 0x0000000013087348 */ /* 0x000fea0003c00000 */
[----:B------:R0:W1:Y:S02]  /*23f0*/  SHFL.UP P0, R28, R26, R21, R22 ;  /* 0x040000151a1c7389 */ /* 0x0000640000000016 */
[----:B01----:R-:W-:Y:S01]  /*2400*/  ENDCOLLECTIVE ;  /* 0x000000000000791b */ /* 0x003fe20003800000 */
.L_x_2580:
        /* <DEDUP_REMOVED lines=8> */
.L_x_2581:
[----:B------:R-:W-:Y:S01]  /*2490*/  IMAD.MOV.U32 R26, RZ, RZ, R18 ;  /* 0x000000ffff1a7224 */ /* 0x000fe200078e0012 */
[----:B------:R-:W-:-:S07]  /*24a0*/  MOV R20, R28 ;  /* 0x0000001c00147202 */ /* 0x000fce0000000f00 */
[----:B------:R-:W-:Y:S05]  /*24b0*/  WARPSYNC.COLLECTIVE R19, `(.L_x_2582) ;  /* 0x0000000013087348 */ /* 0x000fea0003c00000 */
[----:B------:R0:W1:Y:S02]  /*24c0*/  SHFL.UP P0, R28, R26, R21, R22 ;  /* 0x040000151a1c7389 */ /* 0x0000640000000016 */
[----:B01----:R-:W-:Y:S01]  /*24d0*/  ENDCOLLECTIVE ;  /* 0x000000000000791b */ /* 0x003fe20003800000 */
.L_x_2582:
        /* <DEDUP_REMOVED lines=8> */
.L_x_2583:
[----:B------:R-:W-:-:S05]  /*2560*/  FADD.FTZ R23, R18, R23 ;  /* 0x0000001712177221 */ /* 0x000fca0000010000 */
[----:B------:R-:W-:Y:S02]  /*2570*/  @P2 FSEL R18, R23, R18, !P3 ;  /* 0x0000001217122208 */ /* 0x000fe40005800000 */
[----:B------:R-:W-:Y:S01]  /*2580*/  MOV R26, R17 ;  /* 0x00000011001a7202 */ /* 0x000fe20000000f00 */
[----:B------:R-:W-:-:S07]  /*2590*/  IMAD.MOV.U32 R23, RZ, RZ, R28 ;  /* 0x000000ffff177224 */ /* 0x000fce00078e001c */
[----:B------:R-:W-:Y:S05]  /*25a0*/  WARPSYNC.COLLECTIVE R19, `(.L_x_2584) ;  /* 0x0000000013087348 */ /* 0x000fea0003c00000 */
[----:B------:R0:W1:Y:S02]  /*25b0*/  SHFL.UP P0, R28, R26, R21, R22 ;  /* 0x040000151a1c7389 */ /* 0x0000640000000016 */
[----:B01----:R-:W-:Y:S01]  /*25c0*/  ENDCOLLECTIVE ;  /* 0x000000000000791b */ /* 0x003fe20003800000 */
.L_x_2584:
[----:B------:R-:W-:Y:S01]  /*25d0*/  MOV R26, R18 ;  /* 0x00000012001a7202 */ /* 0x000fe20000000f00 */
[----:B------:R-:W-:-:S07]  /*25e0*/  IMAD.MOV.U32 R16, RZ, RZ, R28 ;  /* 0x000000ffff107224 */ /* 0x000fce00078e001c */
[----:B------:R-:W-:Y:S05]  /*25f0*/  WARPSYNC.COLLECTIVE R19, `(.L_x_2585) ;  /* 0x0000000013087348 */ /* 0x000fea0003c00000 */
[----:B------:R0:W1:Y:S02]  /*2600*/  SHFL.UP P0, R28, R26, R21, R22 ;  /* 0x040000151a1c7389 */ /* 0x0000640000000016 */
[----:B01----:R-:W-:Y:S01]  /*2610*/  ENDCOLLECTIVE ;  /* 0x000000000000791b */ /* 0x003fe20003800000 */
.L_x_2585:
[----:B------:R-:W-:Y:S01]  /*2620*/  MOV R27, R28 ;  /* 0x0000001c001b7202 */ /* 0x000fe20000000f00 */
[----:B------:R-:W-:Y:S06]  /*2630*/  BRA `(.L_x_2586) ;  /* 0xfffffff000c07947 */ /* 0x000fec000383ffff */
.L_x_2587:
        /* <DEDUP_REMOVED lines=12> */
.L_x_4512:


//--------------------- .text._Z30group_norm_nhwc_bwd_sum_kernelI11Bf16IOBf16WLi128EEv26Group_norm_nhwc_bwd_params --------------------------
	.section	.text._Z30group_norm_nhwc_bwd_sum_kernelI11Bf16IOBf16WLi128EEv26Group_norm_nhwc_bwd_params,"ax",@progbits
	.align	128
        .global         _Z30group_norm_nhwc_bwd_sum_kernelI11Bf16IOBf16WLi128EEv26Group_norm_nhwc_bwd_params
        .type           _Z30group_norm_nhwc_bwd_sum_kernelI11Bf16IOBf16WLi128EEv26Group_norm_nhwc_bwd_params,@function
        .size           _Z30group_norm_nhwc_bwd_sum_kernelI11Bf16IOBf16WLi128EEv26Group_norm_nhwc_bwd_params,(.L_x_4513 - _Z30group_norm_nhwc_bwd_sum_kernelI11Bf16IOBf16WLi128EEv26Group_norm_nhwc_bwd_params)
        .other          _Z30group_norm_nhwc_bwd_sum_kernelI11Bf16IOBf16WLi128EEv26Group_norm_nhwc_bwd_params,@"STO_CUDA_ENTRY STV_DEFAULT"
_Z30group_norm_nhwc_bwd_sum_kernelI11Bf16IOBf16WLi128EEv26Group_norm_nhwc_bwd_params:
.text._Z30group_norm_nhwc_bwd_sum_kernelI11Bf16IOBf16WLi128EEv26Group_norm_nhwc_bwd_params:
        /* <DEDUP_REMOVED lines=9> */
[----:B-1----:R-:W-:-:S04]  /*0090*/  IMAD.SHL.U32 R8, R0, 0x2, RZ ;  /* 0x0000000200087824 */ /* 0x002fc800078e00ff */
[----:B--2---:R-:W-:Y:S01]  /*00a0*/  IMAD R30, R31, UR4, R8 ;  /* 0x000000041f1e7c24 */ /* 0x004fe2000f8e0208 */
[----:B------:R-:W-:Y:S02]  /*00b0*/  ULDC.64 UR4, c[0x0][0x208] ;  /* 0x0000820000047ab9 */ /* 0x000fe40000000a00 */
[----:B---3--:R-:W1:Y:S02]  /*00c0*/  MUFU.RCP R4, R4 ;  /* 0x0000000400047308 */ /* 0x008e640000001000 */
[----:B-1----:R-:W-:Y:S02]  /*00d0*/  IADD3 R2, R4, 0xffffffe, RZ ;  /* 0x0ffffffe04027810 */ /* 0x002fe40007ffe0ff */
[----:B------:R-:W-:-:S04]  /*00e0*/  IABS R4, R30 ;  /* 0x0000001e00047213 */ /* 0x000fc80000000000 */
[----:B------:R1:W2:Y:S02]  /*00f0*/  F2I.FTZ.U32.TRUNC.NTZ R3, R2 ;  /* 0x0000000200037305 */ /* 0x0002a4000021f000 */
[----:B-1----:R-:W-:Y:S01]  /*0100*/  IMAD.MOV.U32 R2, RZ, RZ, RZ ;  /* 0x000000ffff027224 */ /* 0x002fe200078e00ff */
[----:B--2---:R-:W-:-:S05]  /*0110*/  IADD3 R6, RZ, -R3, RZ ;  /* 0x80000003ff067210 */ /* 0x004fca0007ffe0ff */
[----:B------:R-:W-:Y:S01]  /*0120*/  IMAD R7, R6, R5, RZ ;  /* 0x0000000506077224 */ /* 0x000fe200078e02ff */
[----:B------:R-:W-:-:S03]  /*0130*/  LOP3.LUT R6, RZ, R9, RZ, 0x33, !PT ;  /* 0x00000009ff067212 */ /* 0x000fc600078e33ff */
[----:B------:R-:W-:Y:S01]  /*0140*/  IMAD.HI.U32 R3, R3, R7, R2 ;  /* 0x0000000703037227 */ /* 0x000fe200078e0002 */
[----:B------:R-:W1:Y:S01]  /*0150*/  I2F.U32.RP R10, R9 ;  /* 0x00000009000a7306 */ /* 0x000e620000209000 */
[----:B------:R-:W2:Y:S04]  /*0160*/  LDC R7, c[0x0][0x2ac] ;  /* 0x0000ab00ff077b82 */ /* 0x000ea80000000800 */
        /* <DEDUP_REMOVED lines=10> */
[----:B------:R-:W3:Y:S03]  /*0210*/  LDC.64 R4, c[0x0][0x248] ;  /* 0x00009200ff047b82 */ /* 0x000ee60000000a00 */
[----:B------:R-:W-:Y:S01]  /*0220*/  @P0 VIADD R3, R3, 0x1 ;  /* 0x0000000103030836 */ /* 0x000fe20000000000 */
[----:B------:R-:W-:-:S04]  /*0230*/  ISETP.NE.AND P0, PT, R9, RZ, PT ;  /* 0x000000ff0900720c */ /* 0x000fc80003f05270 */
[----:B------:R-:W-:-:S04]  /*0240*/  @!P2 IADD3 R3, -R3, RZ, RZ ;  /* 0x000000ff0303a210 */ /* 0x000fc80007ffe1ff */
[----:B------:R-:W-:-:S05]  /*0250*/  SEL R3, R6, R3, !P0 ;  /* 0x0000000306037207 */ /* 0x000fca0004000000 */
[----:B0-----:R-:W-:-:S04]  /*0260*/  IMAD R3, R2, UR6, R3 ;  /* 0x0000000602037c24 */ /* 0x001fc8000f8e0203 */
[----:B---3--:R-:W-:-:S06]  /*0270*/  IMAD.WIDE R4, R3, 0x8, R4 ;  /* 0x0000000803047825 */ /* 0x008fcc00078e0204 */
[----:B------:R-:W5:Y:S01]  /*0280*/  LDG.E.64 R4, desc[UR4][R4.64] ;  /* 0x0000000404047981 */ /* 0x000f62000c1e1b00 */
[----:B-1----:R-:W0:Y:S01]  /*0290*/  MUFU.RCP R10, R10 ;  /* 0x0000000a000a7308 */ /* 0x002e220000001000 */
[----:B------:R-:W-:Y:S01]  /*02a0*/  ISETP.GE.U32.AND P0, PT, R30, UR8, PT ;  /* 0x000000081e007c0c */ /* 0x000fe2000bf06070 */
[----:B------:R-:W-:Y:S01]  /*02b0*/  BSSY B0, `(.L_x_2588) ;  /* 0x0000021000007945 */ /* 0x000fe20003800000 */
[----:B------:R-:W-:Y:S02]  /*02c0*/  SHF.R.S32.HI R31, RZ, 0x1f, R30 ;  /* 0x0000001fff1f7819 */ /* 0x000fe4000001141e */
[----:B------:R-:W-:Y:S02]  /*02d0*/  MOV R22, RZ ;  /* 0x000000ff00167202 */ /* 0x000fe40000000f00 */
[----:B------:R-:W-:Y:S01]  /*02e0*/  ISETP.GE.AND.EX P0, PT, R31, UR9, PT, P0 ;  /* 0x000000091f007c0c */ /* 0x000fe2000bf06300 */
[----:B0-----:R-:W-:-:S04]  /*02f0*/  VIADD R2, R10, 0xffffffe ;  /* 0x0ffffffe0a027836 */ /* 0x001fc80000000000 */
[----:B------:R0:W1:Y:S02]  /*0300*/  F2I.FTZ.U32.TRUNC.NTZ R3, R2 ;  /* 0x0000000200037305 */ /* 0x000064000021f000 */
[----:B0-----:R-:W-:Y:S01]  /*0310*/  IMAD.MOV.U32 R2, RZ, RZ, RZ ;  /* 0x000000ffff027224 */ /* 0x001fe200078e00ff */
[----:B-1----:R-:W-:-:S05]  /*0320*/  IADD3 R12, RZ, -R3, RZ ;  /* 0x80000003ff0c7210 */ /* 0x002fca0007ffe0ff */
[----:B------:R-:W-:Y:S01]  /*0330*/  IMAD R11, R12, R9, RZ ;  /* 0x000000090c0b7224 */ /* 0x000fe200078e02ff */
[----:B------:R-:W-:-:S03]  /*0340*/  HFMA2.MMA R12, -RZ, RZ, 0, 0 ;  /* 0x00000000ff0c7435 */ /* 0x000fc600000001ff */
[----:B------:R-:W-:-:S06]  /*0350*/  IMAD.HI.U32 R3, R3, R11, R2 ;  /* 0x0000000b03037227 */ /* 0x000fcc00078e0002 */
[----:B------:R-:W-:Y:S01]  /*0360*/  IMAD.HI.U32 R19, R3, R8, RZ ;  /* 0x0000000803137227 */ /* 0x000fe200078e00ff */
[----:B------:R-:W-:-:S03]  /*0370*/  CS2R R2, SRZ ;  /* 0x0000000000027805 */ /* 0x000fc6000001ff00 */
[----:B------:R-:W-:Y:S01]  /*0380*/  IMAD.MOV R18, RZ, RZ, -R19 ;  /* 0x000000ffff127224 */ /* 0x000fe200078e0a13 */
        /* <DEDUP_REMOVED lines=19> */
.L_x_2589:
[----:B------:R-:W-:Y:S05]  /*04c0*/  BSYNC B0 ;  /* 0x0000000000007941 */ /* 0x000fea0003800000 */
.L_x_2588:
[C---:B------:R-:W-:Y:S01]  /*04d0*/  IMAD R14, R9.reuse, R18, R8 ;  /* 0x00000012090e7224 */ /* 0x040fe200078e0208 */
[----:B------:R-:W0:Y:S01]  /*04e0*/  S2UR UR7, SR_CTAID.Y ;  /* 0x00000000000779c3 */ /* 0x000e220000002600 */
[----:B-----5:R-:W-:Y:S01]  /*04f0*/  FFMA.FTZ R15, -R4, R4, R5 ;  /* 0x00000004040f7223 */ /* 0x020fe20000010105 */
[----:B------:R-:W-:Y:S01]  /*0500*/  ISETP.NE.U32.AND P4, PT, R9, RZ, PT ;  /* 0x000000ff0900720c */ /* 0x000fe20003f85070 */
[----:B------:R-:W-:Y:S01]  /*0510*/  IMAD.MOV.U32 R24, RZ, RZ, RZ ;  /* 0x000000ffff187224 */ /* 0x000fe200078e00ff */
[CC--:B------:R-:W-:Y:S02]  /*0520*/  ISETP.GE.U32.AND P1, PT, R14.reuse, R9.reuse, PT ;  /* 0x000000090e00720c */ /* 0x0c0fe40003f26070 */
[----:B------:R-:W-:Y:S02]  /*0530*/  FSETP.GTU.FTZ.AND P2, PT, R15, RZ, PT ;  /* 0x000000ff0f00720b */ /* 0x000fe40003f5c000 */
[----:B------:R-:W1:Y:S09]  /*0540*/  LDC.64 R10, c[0x0][0x290] ;  /* 0x0000a400ff0a7b82 */ /* 0x000e720000000a00 */
[----:B------:R-:W-:Y:S01]  /*0550*/  @P1 IMAD.IADD R14, R14, 0x1, -R9 ;  /* 0x000000010e0e1824 */ /* 0x000fe200078e0a09 */
[----:B------:R-:W-:Y:S01]  /*0560*/  @P1 IADD3 R19, R19, 0x1, RZ ;  /* 0x0000000113131810 */ /* 0x000fe20007ffe0ff */
[----:B------:R-:W2:Y:S03]  /*0570*/  @P2 LDC R18, c[0x0][0x250] ;  /* 0x00009400ff122b82 */ /* 0x000ea60000000800 */
[----:B------:R-:W-:Y:S01]  /*0580*/  ISETP.GE.U32.AND P3, PT, R14, R9, PT ;  /* 0x000000090e00720c */ /* 0x000fe20003f66070 */
[----:B0-----:R-:W-:-:S05]  /*0590*/  IMAD R16, R7, UR7, RZ ;  /* 0x0000000707107c24 */ /* 0x001fca000f8e02ff */
[----:B------:R-:W-:Y:S02]  /*05a0*/  SHF.R.S32.HI R17, RZ, 0x1f, R16 ;  /* 0x0000001fff117819 */ /* 0x000fe40000011410 */
[----:B------:R-:W-:-:S05]  /*05b0*/  IADD3 R13, P5, R16, R7, RZ ;  /* 0x00000007100d7210 */ /* 0x000fca0007fbe0ff */
[----:B------:R-:W-:Y:S01]  /*05c0*/  @P3 VIADD R19, R19, 0x1 ;  /* 0x0000000113133836 */ /* 0x000fe20000000000 */
[----:B------:R-:W-:Y:S02]  /*05d0*/  LEA.HI.X.SX32 R14, R7, R17, 0x1, P5 ;  /* 0x00000011070e7211 */ /* 0x000fe400028f0eff */
[-C--:B-1----:R-:W-:Y:S02]  /*05e0*/  ISETP.LT.U32.AND P1, PT, R13, R10.reuse, PT ;  /* 0x0000000a0d00720c */ /* 0x082fe40003f21070 */
[----:B------:R-:W-:Y:S01]  /*05f0*/  SEL R5, R6, R19, !P4 ;  /* 0x0000001306057207 */ /* 0x000fe20006000000 */
[----:B------:R-:W-:Y:S01]  /*0600*/  HFMA2.MMA R6, -RZ, RZ, 1.875, 0 ;  /* 0x3f800000ff067435 */ /* 0x000fe200000001ff */
[----:B------:R-:W-:Y:S01]  /*0610*/  ISETP.LT.AND.EX P1, PT, R14, R11, PT, P1 ;  /* 0x0000000b0e00720c */ /* 0x000fe20003f21310 */
[----:B--2---:R-:W-:Y:S01]  /*0620*/  @P2 FADD.FTZ R18, R15, R18 ;  /* 0x000000120f122221 */ /* 0x004fe20000010000 */
[----:B------:R-:W-:Y:S02]  /*0630*/  CS2R R14, SRZ ;  /* 0x00000000000e7805 */ /* 0x000fe4000001ff00 */
[----:B------:R-:W-:Y:S01]  /*0640*/  SEL R7, R13, R10, P1 ;  /* 0x0000000a0d077207 */ /* 0x000fe20000800000 */
[----:B------:R-:W-:Y:S01]  /*0650*/  IMAD.MOV R10, RZ, RZ, -R5 ;  /* 0x000000ffff0a7224 */ /* 0x000fe200078e0a05 */
[----:B------:R-:W-:-:S02]  /*0660*/  MOV R13, RZ ;  /* 0x000000ff000d7202 */ /* 0x000fc40000000f00 */
        /* <DEDUP_REMOVED lines=51> */
[C---:B------:R-:W-:Y:S01]  /*09a0*/  FADD.FTZ R9, -R4.reuse, R13 ;  /* 0x0000000d04097221 */ /* 0x040fe20000010100 */
[C---:B--2---:R-:W-:Y:S01]  /*09b0*/  @!P0 PRMT R11, R23.reuse, 0x7610, R11 ;  /* 0x00007610170b8816 */ /* 0x044fe2000000000b */
[----:B------:R-:W-:Y:S01]  /*09c0*/  FADD.FTZ R13, -R4, R17 ;  /* 0x00000011040d7221 */ /* 0x000fe20000010100 */
[----:B------:R-:W-:Y:S01]  /*09d0*/  @!P0 PRMT R10, R23, 0x7632, R10 ;  /* 0x00007632170a8816 */ /* 0x000fe2000000000a */
[-C--:B-1----:R-:W-:Y:S02]  /*09e0*/  FMUL.FTZ R9, R9, R6.reuse ;  /* 0x0000000609097220 */ /* 0x082fe40000410000 */
[----:B------:R-:W-:Y:S01]  /*09f0*/  FMUL.FTZ R13, R13, R6 ;  /* 0x000000060d0d7220 */ /* 0x000fe20000410000 */
[----:B------:R-:W-:Y:S02]  /*0a00*/  IMAD.U32 R11, R11, 0x10000, RZ ;  /* 0x000100000b0b7824 */ /* 0x000fe400078e00ff */
[----:B------:R-:W-:Y:S01]  /*0a10*/  FFMA.FTZ R17, R9, R3, R22 ;  /* 0x0000000309117223 */ /* 0x000fe20000010016 */
[----:B------:R-:W-:Y:S01]  /*0a20*/  SHF.L.U32 R10, R10, 0x10, RZ ;  /* 0x000000100a0a7819 */ /* 0x000fe200000006ff */
[----:B------:R-:W-:-:S02]  /*0a30*/  FFMA.FTZ R14, R13, R2, R12 ;  /* 0x000000020d0e7223 */ /* 0x000fc4000001000c */
[----:B------:R-:W-:Y:S02]  /*0a40*/  FMUL.FTZ R15, R17, -1.4426950216293334961 ;  /* 0xbfb8aa3b110f7820 */ /* 0x000fe40000410000 */
[----:B------:R-:W-:-:S04]  /*0a50*/  FMUL.FTZ R19, R14, -1.4426950216293334961 ;  /* 0xbfb8aa3b0e137820 */ /* 0x000fc80000410000 */
        /* <DEDUP_REMOVED lines=14> */
[----:B------:R-:W-:-:S03]  /*0b40*/  FMUL.FTZ R18, R14, R3 ;  /* 0x000000030e127220 */ /* 0x000fc60000410000 */
[----:B------:R-:W-:Y:S01]  /*0b50*/  FMUL.FTZ R20, R10, R2 ;  /* 0x000000020a147220 */ /* 0x000fe20000410000 */
[----:B------:R-:W-:Y:S01]  /*0b60*/  FFMA.FTZ R24, R9, R18, RZ ;  /* 0x0000001209187223 */ /* 0x000fe200000100ff */
[----:B------:R-:W-:-:S03]  /*0b70*/  FADD.FTZ R11, RZ, R18 ;  /* 0x00000012ff0b7221 */ /* 0x000fc60000010000 */
[----:B------:R-:W-:Y:S01]  /*0b80*/  FFMA.FTZ R15, R13, R20, R24 ;  /* 0x000000140d0f7223 */ /* 0x000fe20000010018 */
[----:B------:R-:W-:Y:S01]  /*0b90*/  FFMA.FTZ R24, R9, R14, RZ ;  /* 0x0000000e09187223 */ /* 0x000fe200000100ff */
[----:B------:R-:W-:Y:S01]  /*0ba0*/  FFMA.FTZ R13, R13, R10, RZ ;  /* 0x0000000a0d0d7223 */ /* 0x000fe200000100ff */
[----:B------:R-:W-:Y:S01]  /*0bb0*/  FADD.FTZ R11, R20, R11 ;  /* 0x0000000b140b7221 */ /* 0x000fe20000010000 */
[----:B------:R-:W-:Y:S01]  /*0bc0*/  FADD.FTZ R14, RZ, R14 ;  /* 0x0000000eff0e7221 */ /* 0x000fe20000010000 */
[----:B------:R-:W-:-:S07]  /*0bd0*/  FADD.FTZ R10, RZ, R10 ;  /* 0x0000000aff0a7221 */ /* 0x000fce0000010000 */
.L_x_2592:
[----:B------:R-:W-:Y:S05]  /*0be0*/  @!P2 BRA `(.L_x_2590) ;  /* 0x0000001400e8a947 */ /* 0x000fea0003800000 */
[----:B------:R-:W-:-:S04]  /*0bf0*/  IADD3 R9, R16, 0x1, RZ ;  /* 0x0000000110097810 */ /* 0x000fc80007ffe0ff */
[----:B------:R-:W-:-:S07]  /*0c00*/  SHF.R.S32.HI R23, RZ, 0x1f, R9 ;  /* 0x0000001fff177819 */ /* 0x000fce0000011409 */
.L_x_2593:
        /* <DEDUP_REMOVED lines=8> */
[----:B------:R-:W-:-:S04]  /*0c90*/  @!P0 IMAD.WIDE.U32 R20, R25, R16, R20 ;  /* 0x0000001019148225 */ /* 0x000fc800078e0014 */
[----:B------:R-:W-:Y:S01]  /*0ca0*/  @!P0 IMAD.SHL.U32 R33, R20, 0x2, RZ ;  /* 0x0000000214218824 */ /* 0x000fe200078e00ff */
[----:B------:R-:W-:-:S04]  /*0cb0*/  @!P0 IADD3 R17, R21, R17, RZ ;  /* 0x0000001115118210 */ /* 0x000fc80007ffe0ff */
[----:B--2---:R-:W-:Y:S02]  /*0cc0*/  @!P0 IADD3 R18, P1, R33, R18, RZ ;  /* 0x0000001221128210 */ /* 0x004fe40007f3e0ff */
[----:B------:R-:W-:Y:S02]  /*0cd0*/  @!P0 SHF.L.U64.HI R32, R20, 0x1, R17 ;  /* 0x0000000114208819 */ /* 0x000fe40000010211 */
[----:B------:R-:W0:Y:S03]  /*0ce0*/  @!P0 LDC.64 R16, c[0x0][0x288] ;  /* 0x0000a200ff108b82 */ /* 0x000e260000000a00 */
[----:B------:R-:W-:-:S05]  /*0cf0*/  @!P0 IMAD.X R19, R32, 0x1, R19, P1 ;  /* 0x0000000120138824 */ /* 0x000fca00008e0613 */
[----:B------:R2:W3:Y:S01]  /*0d00*/  @!P0 LDG.E R25, desc[UR4][R18.64] ;  /* 0x0000000412198981 */ /* 0x0004e2000c1e1900 */
[----:B------:R-:W4:Y:S01]  /*0d10*/  @!P0 LDC.64 R20, c[0x0][0x230] ;  /* 0x00008c00ff148b82 */ /* 0x000f220000000a00 */
[----:B------:R-:W-:-:S07]  /*0d20*/  @!P0 IMAD.MOV.U32 R31, RZ, RZ, R27 ;  /* 0x000000ffff1f8224 */ /* 0x000fce00078e001b */
[----:B--2---:R-:W2:Y:S01]  /*0d30*/  @!P0 LDC.64 R18, c[0x0][0x228] ;  /* 0x00008a00ff128b82 */ /* 0x004ea20000000a00 */
[----:B0-----:R-:W-:-:S04]  /*0d40*/  @!P0 IMAD R30, R23, R16, RZ ;  /* 0x00000010171e8224 */ /* 0x001fc800078e02ff */
[----:B------:R-:W-:Y:S01]  /*0d50*/  @!P0 IMAD R17, R9, R17, R30 ;  /* 0x0000001109118224 */ /* 0x000fe200078e021e */
[----:B------:R-:W-:-:S05]  /*0d60*/  @!P0 MOV R30, R28 ;  /* 0x0000001c001e8202 */ /* 0x000fca0000000f00 */
[----:B------:R-:W-:-:S05]  /*0d70*/  @!P0 IMAD.WIDE.U32 R30, R9, R16, R30 ;  /* 0x00000010091e8225 */ /* 0x000fca00078e001e */
[----:B------:R-:W-:Y:S01]  /*0d80*/  @!P0 IADD3 R17, R31, R17, RZ ;  /* 0x000000111f118210 */ /* 0x000fe20007ffe0ff */
[C---:B------:R-:W-:Y:S01]  /*0d90*/  @!P0 IMAD.SHL.U32 R31, R30.reuse, 0x2, RZ ;  /* 0x000000021e1f8824 */ /* 0x040fe200078e00ff */
[----:B--2---:R-:W-:Y:S02]  /*0da0*/  @!P0 IADD3 R18, P1, R33, R18, RZ ;  /* 0x0000001221128210 */ /* 0x004fe40007f3e0ff */
[----:B------:R-:W-:Y:S02]  /*0db0*/  @!P0 SHF.L.U64.HI R30, R30, 0x1, R17 ;  /* 0x000000011e1e8819 */ /* 0x000fe40000010211 */
[----:B------:R-:W-:Y:S01]  /*0dc0*/  @!P0 IADD3.X R19, R32, R19, RZ, P1, !PT ;  /* 0x0000001320138210 */ /* 0x000fe20000ffe4ff */
[----:B------:R-:W0:Y:S01]  /*0dd0*/  @!P0 LDC.64 R16, c[0x0][0x228] ;  /* 0x00008a00ff108b82 */ /* 0x000e220000000a00 */
[----:B----4-:R-:W-:-:S03]  /*0de0*/  @!P0 IADD3 R20, P1, R31, R20, RZ ;  /* 0x000000141f148210 */ /* 0x010fc60007f3e0ff */
[----:B------:R-:W2:Y:S02]  /*0df0*/  @!P0 LDG.E R18, desc[UR4][R18.64] ;  /* 0x0000000412128981 */ /* 0x000ea4000c1e1900 */
[----:B------:R-:W-:-:S05]  /*0e00*/  @!P0 IMAD.X R21, R30, 0x1, R21, P1 ;  /* 0x000000011e158824 */ /* 0x000fca00008e0615 */
[----:B------:R4:W5:Y:S01]  /*0e10*/  @!P0 LDG.E R20, desc[UR4][R20.64] ;  /* 0x0000000414148981 */ /* 0x000962000c1e1900 */
[----:B0-----:R-:W-:-:S04]  /*0e20*/  @!P0 IADD3 R16, P1, R31, R16, RZ ;  /* 0x000000101f108210 */ /* 0x001fc80007f3e0ff */
[----:B------:R-:W-:-:S05]  /*0e30*/  @!P0 IADD3.X R17, R30, R17, RZ, P1, !PT ;  /* 0x000000111e118210 */ /* 0x000fca0000ffe4ff */
[----:B------:R0:W5:Y:S01]  /*0e40*/  @!P0 LDG.E R16, desc[UR4][R16.64] ;  /* 0x0000000410108981 */ /* 0x000162000c1e1900 */
[----:B------:R-:W-:Y:S02]  /*0e50*/  PRMT R30, RZ, 0x7610, R30 ;  /* 0x00007610ff1e7816 */ /* 0x000fe4000000001e */
[----:B----4-:R-:W-:Y:S02]  /*0e60*/  PRMT R21, RZ, 0x7610, R21 ;  /* 0x00007610ff157816 */ /* 0x010fe40000000015 */
[----:B------:R-:W-:Y:S02]  /*0e70*/  PRMT R32, RZ, 0x7610, R32 ;  /* 0x00007610ff207816 */ /* 0x000fe40000000020 */
[----:B------:R-:W-:Y:S02]  /*0e80*/  PRMT R36, RZ, 0x7610, R36 ;  /* 0x00007610ff247816 */ /* 0x000fe40000000024 */
[----:B---3--:R-:W-:Y:S02]  /*0e90*/  @!P0 PRMT R30, R25, 0x7610, R30 ;  /* 0x00007610191e8816 */ /* 0x008fe4000000001e */
        /* <DEDUP_REMOVED lines=8> */
[----:B0-----:R-:W-:Y:S02]  /*0f20*/  FMUL.FTZ R17, R25, R6 ;  /* 0x0000000619117220 */ /* 0x001fe40000410000 */
[----:B------:R-:W-:Y:S02]  /*0f30*/  FMUL.FTZ R34, R30, -1.4426950216293334961 ;  /* 0xbfb8aa3b1e227820 */ /* 0x000fe40000410000 */
[----:B------:R-:W-:-:S04]  /*0f40*/  FFMA.FTZ R33, R17, R2, R12 ;  /* 0x0000000211217223 */ /* 0x000fc8000001000c */
[----:B------:R-:W0:Y:S01]  /*0f50*/  MUFU.EX2 R34, R34 ;  /* 0x0000002200227308 */ /* 0x000e220000000800 */
[----:B------:R-:W-:-:S07]  /*0f60*/  FMUL.FTZ R35, R33, -1.4426950216293334961 ;  /* 0xbfb8aa3b21237820 */ /* 0x000fce0000410000 */
[----:B------:R-:W1:Y:S01]  /*0f70*/  MUFU.EX2 R35, R35 ;  /* 0x0000002300237308 */ /* 0x000e620000000800 */
[----:B0-----:R-:W-:-:S07]  /*0f80*/  FADD.FTZ R31, R34, 1 ;  /* 0x3f800000221f7421 */ /* 0x001fce0000010000 */
[----:B------:R-:W0:Y:S01]  /*0f90*/  MUFU.RCP R31, R31 ;  /* 0x0000001f001f7308 */ /* 0x000e220000001000 */
[----:B-1----:R-:W-:Y:S01]  /*0fa0*/  FADD.FTZ R25, R35, 1 ;  /* 0x3f80000023197421 */ /* 0x002fe20000010000 */
[C---:B--2---:R-:W-:Y:S02]  /*0fb0*/  @!P0 PRMT R21, R18.reuse, 0x7610, R21 ;  /* 0x0000761012158816 */ /* 0x044fe40000000015 */
[----:B------:R-:W-:-:S04]  /*0fc0*/  @!P0 PRMT R32, R18, 0x7632, R32 ;  /* 0x0000763212208816 */ /* 0x000fc80000000020 */
[----:B------:R-:W1:Y:S01]  /*0fd0*/  MUFU.RCP R25, R25 ;  /* 0x0000001900197308 */ /* 0x000e620000001000 */
[----:B------:R-:W-:Y:S02]  /*0fe0*/  PRMT R18, RZ, 0x7610, R18 ;  /* 0x00007610ff127816 */ /* 0x000fe40000000012 */
[C---:B-----5:R-:W-:Y:S02]  /*0ff0*/  @!P0 PRMT R36, R20.reuse, 0x7610, R36 ;  /* 0x0000761014248816 */ /* 0x060fe40000000024 */
[----:B------:R-:W-:Y:S02]  /*1000*/  @!P0 PRMT R18, R20, 0x7632, R18 ;  /* 0x0000763214128816 */ /* 0x000fe40000000012 */
[----:B------:R-:W-:Y:S01]  /*1010*/  SHF.L.U32 R20, R21, 0x10, RZ ;  /* 0x0000001015147819 */ /* 0x000fe200000006ff */
[----:B------:R-:W-:Y:S02]  /*1020*/  IMAD.U32 R35, R36, 0x10000, RZ ;  /* 0x0001000024237824 */ /* 0x000fe400078e00ff */
[----:B0-----:R-:W-:-:S04]  /*1030*/  FADD.FTZ R21, -R31, 1 ;  /* 0x3f8000001f157421 */ /* 0x001fc80000010100 */
[----:B------:R-:W-:Y:S01]  /*1040*/  FFMA.FTZ R30, R30, R21, 1 ;  /* 0x3f8000001e1e7423 */ /* 0x000fe20000010015 */
[----:B------:R-:W-:Y:S01]  /*1050*/  FADD.FTZ R21, -R4, R35 ;  /* 0x0000002304157221 */ /* 0x000fe20000010100 */
[----:B------:R-:W-:Y:S02]  /*1060*/  IMAD.U32 R35, R18, 0x10000, RZ ;  /* 0x0001000012237824 */ /* 0x000fe400078e00ff */
[----:B-1----:R-:W-:Y:S01]  /*1070*/  FADD.FTZ R18, -R25, 1 ;  /* 0x3f80000019127421 */ /* 0x002fe20000010100 */
[----:B------:R-:W-:Y:S01]  /*1080*/  FMUL.FTZ R21, R21, R6 ;  /* 0x0000000615157220 */ /* 0x000fe20000410000 */
[----:B------:R-:W-:Y:S01]  /*1090*/  SHF.L.U32 R32, R32, 0x10, RZ ;  /* 0x0000001020207819 */ /* 0x000fe200000006ff */
[----:B------:R-:W-:Y:S01]  /*10a0*/  FADD.FTZ R35, -R4, R35 ;  /* 0x0000002304237221 */ /* 0x000fe20000010100 */
[----:B------:R-:W-:Y:S01]  /*10b0*/  FFMA.FTZ R33, R33, R18, 1 ;  /* 0x3f80000021217423 */ /* 0x000fe20000010012 */
[----:B------:R-:W-:Y:S02]  /*10c0*/  FFMA.FTZ R18, R21, R3, R22 ;  /* 0x0000000315127223 */ /* 0x000fe40000010016 */
[----:B------:R-:W-:Y:S01]  /*10d0*/  FMUL.FTZ R34, R32, R25 ;  /* 0x0000001920227220 */ /* 0x000fe20000410000 */
[----:B------:R-:W-:Y:S01]  /*10e0*/  FMUL.FTZ R25, R35, R6 ;  /* 0x0000000623197220 */ /* 0x000fe20000410000 */
[----:B------:R-:W-:Y:S01]  /*10f0*/  FMUL.FTZ R36, R18, -1.4426950216293334961 ;  /* 0xbfb8aa3b12247820 */ /* 0x000fe20000410000 */
[----:B------:R-:W-:-:S02]  /*1100*/  FMUL.FTZ R31, R20, R31 ;  /* 0x0000001f141f7220 */ /* 0x000fc40000410000 */
[----:B------:R-:W-:-:S03]  /*1110*/  FFMA.FTZ R20, R25, R2, R12 ;  /* 0x0000000219147223 */ /* 0x000fc6000001000c */
[----:B------:R-:W0:Y:S01]  /*1120*/  MUFU.EX2 R36, R36 ;  /* 0x0000002400247308 */ /* 0x000e220000000800 */
[----:B------:R-:W-:-:S07]  /*1130*/  FMUL.FTZ R37, R20, -1.4426950216293334961 ;  /* 0xbfb8aa3b14257820 */ /* 0x000fce0000410000 */
[----:B------:R-:W1:Y:S01]  /*1140*/  MUFU.EX2 R32, R37 ;  /* 0x0000002500207308 */ /* 0x000e620000000800 */
[----:B------:R-:W-:Y:S01]  /*1150*/  FMUL.FTZ R35, R31, R30 ;  /* 0x0000001e1f237220 */ /* 0x000fe20000410000 */
[----:B------:R-:W-:Y:S01]  /*1160*/  FMUL.FTZ R30, R34, R33 ;  /* 0x00000021221e7220 */ /* 0x000fe20000410000 */
[----:B0-----:R-:W-:Y:S02]  /*1170*/  FADD.FTZ R31, R36, 1 ;  /* 0x3f800000241f7421 */ /* 0x001fe40000010000 */
[----:B------:R-:W-:Y:S01]  /*1180*/  FADD.FTZ R14, R35, R14 ;  /* 0x0000000e230e7221 */ /* 0x000fe20000010000 */
[----:B------:R-:W-:Y:S01]  /*1190*/  FFMA.FTZ R24, R19, R35, R24 ;  /* 0x0000002313187223 */ /* 0x000fe20000010018 */
[----:B------:R-:W-:Y:S02]  /*11a0*/  FMUL.FTZ R34, R35, R3 ;  /* 0x0000000323227220 */ /* 0x000fe40000410000 */
[----:B------:R-:W0:Y:S01]  /*11b0*/  MUFU.RCP R31, R31 ;  /* 0x0000001f001f7308 */ /* 0x000e220000001000 */
[----:B-1----:R-:W-:Y:S01]  /*11c0*/  FADD.FTZ R35, R32, 1 ;  /* 0x3f80000020237421 */ /* 0x002fe20000010000 */
[----:B------:R-:W-:Y:S01]  /*11d0*/  FFMA.FTZ R32, R19, R34, R15 ;  /* 0x0000002213207223 */ /* 0x000fe2000001000f */
[----:B------:R-:W-:-:S05]  /*11e0*/  PRMT R33, RZ, 0x7610, R33 ;  /* 0x00007610ff217816 */ /* 0x000fca0000000021 */
[----:B------:R-:W1:Y:S01]  /*11f0*/  MUFU.RCP R15, R35 ;  /* 0x00000023000f7308 */ /* 0x000e620000001000 */
[----:B------:R-:W-:Y:S02]  /*1200*/  PRMT R19, RZ, 0x7610, R19 ;  /* 0x00007610ff137816 */ /* 0x000fe40000000013 */
[----:B------:R-:W-:Y:S01]  /*1210*/  @!P0 PRMT R33, R16, 0x7610, R33 ;  /* 0x0000761010218816 */ /* 0x000fe20000000021 */
[----:B------:R-:W-:Y:S01]  /*1220*/  FADD.FTZ R11, R34, R11 ;  /* 0x0000000b220b7221 */ /* 0x000fe20000010000 */
[----:B------:R-:W-:Y:S02]  /*1230*/  @!P0 PRMT R19, R16, 0x7632, R19 ;  /* 0x0000763210138816 */ /* 0x000fe40000000013 */
[----:B------:R-:W-:Y:S01]  /*1240*/  IADD3 R34, R9, 0x1, RZ ;  /* 0x0000000109227810 */ /* 0x000fe20007ffe0ff */
[----:B------:R-:W-:Y:S02]  /*1250*/  IMAD.U32 R16, R33, 0x10000, RZ ;  /* 0x0001000021107824 */ /* 0x000fe400078e00ff */
[----:B0-----:R-:W-:Y:S01]  /*1260*/  FADD.FTZ R33, -R31, 1 ;  /* 0x3f8000001f217421 */ /* 0x001fe20000010100 */
[----:B------:R-:W-:Y:S01]  /*1270*/  ISETP.GE.AND P1, PT, R34, R7, PT ;  /* 0x000000072200720c */ /* 0x000fe20003f26270 */
[----:B------:R-:W-:-:S02]  /*1280*/  IMAD.U32 R34, R19, 0x10000, RZ ;  /* 0x0001000013227824 */ /* 0x000fc400078e00ff */
[----:B------:R-:W-:Y:S01]  /*1290*/  FFMA.FTZ R18, R18, R33, 1 ;  /* 0x3f80000012127423 */ /* 0x000fe20000010021 */
[----:B------:R-:W-:Y:S01]  /*12a0*/  FMUL.FTZ R31, R16, R31 ;  /* 0x0000001f101f7220 */ /* 0x000fe20000410000 */
[----:B-1----:R-:W-:Y:S01]  /*12b0*/  FADD.FTZ R19, -R15, 1 ;  /* 0x3f8000000f137421 */ /* 0x002fe20000010100 */
[C---:B------:R-:W-:Y:S01]  /*12c0*/  FADD.FTZ R10, R30.reuse, R10 ;  /* 0x0000000a1e0a7221 */ /* 0x040fe20000010000 */
[----:B------:R-:W-:Y:S01]  /*12d0*/  FFMA.FTZ R16, R17, R30, R13 ;  /* 0x0000001e11107223 */ /* 0x000fe2000001000d */
        /* <DEDUP_REMOVED lines=21> */
.L_x_2591:
        /* <DEDUP_REMOVED lines=8> */
.L_x_2595:
        /* <DEDUP_REMOVED lines=29> */
[----:B------:R-:W-:Y:S02]  /*1680*/  IMAD.U32 R19, R16, 0x10000, RZ ;  /* 0x0001000010137824 */ /* 0x000fe400078e00ff */
[----:B------:R-:W-:Y:S01]  /*1690*/  FADD.FTZ R33, -R4, R23 ;  /* 0x0000001704217221 */ /* 0x000fe20000010100 */
[----:B------:R-:W-:Y:S01]  /*16a0*/  SHF.L.U32 R23, R22, 0x10, RZ ;  /* 0x0000001016177819 */ /* 0x000fe200000006ff */
[----:B------:R-:W-:Y:S01]  /*16b0*/  FADD.FTZ R19, -R4, R19 ;  /* 0x0000001304137221 */ /* 0x000fe20000010100 */
[----:B------:R-:W-:Y:S01]  /*16c0*/  @!P0 PRMT R17, R20, 0x7632, R17 ;  /* 0x0000763214118816 */ /* 0x000fe20000000011 */
[----:B-1----:R-:W-:-:S02]  /*16d0*/  FMUL.FTZ R18, R33, R6 ;  /* 0x0000000621127220 */ /* 0x002fc40000410000 */
[----:B------:R-:W-:Y:S01]  /*16e0*/  FMUL.FTZ R20, R23, R3 ;  /* 0x0000000317147220 */ /* 0x000fe20000410000 */
[----:B------:R-:W-:Y:S01]  /*16f0*/  SHF.L.U32 R16, R17, 0x10, RZ ;  /* 0x0000001011107819 */ /* 0x000fe200000006ff */
[----:B------:R-:W-:Y:S01]  /*1700*/  FFMA.FTZ R24, R23, R18, R24 ;  /* 0x0000001217187223 */ /* 0x000fe20000010018 */
[----:B------:R-:W-:Y:S01]  /*1710*/  FMUL.FTZ R19, R19, R6 ;  /* 0x0000000613137220 */ /* 0x000fe20000410000 */
[----:B------:R-:W-:Y:S01]  /*1720*/  FADD.FTZ R11, R20, R11 ;  /* 0x0000000b140b7221 */ /* 0x000fe20000010000 */
[----:B------:R-:W-:Y:S01]  /*1730*/  FFMA.FTZ R20, R18, R20, R15 ;  /* 0x0000001412147223 */ /* 0x000fe2000001000f */
        /* <DEDUP_REMOVED lines=8> */
.L_x_2594:
[----:B------:R-:W-:-:S13]  /*17c0*/  ISETP.GE.U32.AND P0, PT, R32, 0x3, PT ;  /* 0x000000032000780c */ /* 0x000fda0003f06070 */
[----:B------:R-:W-:Y:S05]  /*17d0*/  @!P0 BRA `(.L_x_2590) ;  /* 0x0000000800ec8947 */ /* 0x000fea0003800000 */
[----:B------:R-:W-:Y:S01]  /*17e0*/  ULDC.64 UR6, c[0x0][0x288] ;  /* 0x0000a20000067ab9 */ /* 0x000fe20000000a00 */
[----:B------:R-:W-:Y:S02]  /*17f0*/  SHF.R.S32.HI R12, RZ, 0x1f, R16 ;  /* 0x0000001fff0c7819 */ /* 0x000fe40000011410 */
[----:B------:R-:W-:Y:S02]  /*1800*/  ISETP.GE.U32.AND P0, PT, R30, UR6, PT ;  /* 0x000000061e007c0c */ /* 0x000fe4000bf06070 */
[----:B------:R-:W-:Y:S02]  /*1810*/  MOV R9, R16 ;  /* 0x0000001000097202 */ /* 0x000fe40000000f00 */
[----:B------:R-:W-:-:S13]  /*1820*/  ISETP.GE.AND.EX P0, PT, R31, UR7, PT, P0 ;  /* 0x000000071f007c0c */ /* 0x000fda000bf06300 */
.L_x_2596:
        /* <DEDUP_REMOVED lines=14> */
[----:B------:R-:W2:Y:S01]  /*1910*/  @!P0 LDC.64 R20, c[0x0][0x230] ;  /* 0x00008c00ff148b82 */ /* 0x000ea20000000a00 */
[C---:B------:R-:W-:Y:S01]  /*1920*/  @!P0 IMAD.SHL.U32 R35, R30.reuse, 0x2, RZ ;  /* 0x000000021e238824 */ /* 0x040fe200078e00ff */
[----:B------:R-:W-:Y:S02]  /*1930*/  @!P0 IADD3 R23, R31, R33, RZ ;  /* 0x000000211f178210 */ /* 0x000fe40007ffe0ff */
[----:B------:R-:W-:Y:S02]  /*1940*/  @!P0 MOV R33, R27 ;  /* 0x0000001b00218202 */ /* 0x000fe40000000f00 */
[----:B0-----:R-:W-:Y:S01]  /*1950*/  @!P0 IADD3 R18, P2, R35, R18, RZ ;  /* 0x0000001223128210 */ /* 0x001fe20007f5e0ff */
[----:B------:R-:W-:Y:S01]  /*1960*/  @!P0 IMAD.WIDE.U32 R32, R25, R22, R32 ;  /* 0x0000001619208225 */ /* 0x000fe200078e0020 */
[----:B------:R-:W-:-:S02]  /*1970*/  @!P0 SHF.L.U64.HI R25, R30, 0x1, R23 ;  /* 0x000000011e198819 */ /* 0x000fc40000010217 */
[----:B------:R-:W0:Y:S02]  /*1980*/  @!P0 LDC.64 R22, c[0x0][0x288] ;  /* 0x0000a200ff168b82 */ /* 0x000e240000000a00 */
[----:B------:R-:W-:Y:S01]  /*1990*/  @!P0 IADD3 R31, R33, R34, RZ ;  /* 0x00000022211f8210 */ /* 0x000fe20007ffe0ff */
[C---:B------:R-:W-:Y:S01]  /*19a0*/  @!P0 IMAD.SHL.U32 R33, R32.reuse, 0x2, RZ ;  /* 0x0000000220218824 */ /* 0x040fe200078e00ff */
[----:B---3--:R-:W-:Y:S01]  /*19b0*/  @!P0 IADD3 R34, P1, R35, R16, RZ ;  /* 0x0000001023228210 */ /* 0x008fe20007f3e0ff */
[----:B------:R-:W-:Y:S01]  /*19c0*/  @!P0 IMAD.X R19, R25, 0x1, R19, P2 ;  /* 0x0000000119138824 */ /* 0x000fe200010e0613 */
[----:B------:R-:W-:Y:S02]  /*19d0*/  @!P0 IADD3 R36, P2, R9, 0x2, RZ ;  /* 0x0000000209248810 */ /* 0x000fe40007f5e0ff */
[----:B------:R-:W-:Y:S02]  /*19e0*/  @!P0 IADD3.X R35, R25, R17, RZ, P1, !PT ;  /* 0x0000001119238210 */ /* 0x000fe40000ffe4ff */
[----:B------:R-:W3:Y:S01]  /*19f0*/  @!P0 LDC.64 R16, c[0x0][0x228] ;  /* 0x00008a00ff108b82 */ /* 0x000ee20000000a00 */
[----:B------:R-:W-:-:S02]  /*1a00*/  @!P0 SHF.L.U64.HI R30, R32, 0x1, R31 ;  /* 0x00000001201e8819 */ /* 0x000fc4000001021f */
[----:B--2---:R-:W-:Y:S01]  /*1a10*/  @!P0 IADD3 R20, P1, R33, R20, RZ ;  /* 0x0000001421148210 */ /* 0x004fe20007f3e0ff */
[----:B------:R2:W4:Y:S01]  /*1a20*/  @!P0 LDG.E R25, desc[UR4][R34.64] ;  /* 0x0000000422198981 */ /* 0x000522000c1e1900 */
[----:B------:R-:W-:-:S03]  /*1a30*/  @!P0 IADD3.X R31, RZ, R12, RZ, P2, !PT ;  /* 0x0000000cff1f8210 */ /* 0x000fc600017fe4ff */
[----:B------:R-:W-:Y:S01]  /*1a40*/  @!P0 IMAD.X R21, R30, 0x1, R21, P1 ;  /* 0x000000011e158824 */ /* 0x000fe200008e0615 */
[----:B------:R5:W4:Y:S01]  /*1a50*/  @!P0 LDG.E R32, desc[UR4][R18.64] ;  /* 0x0000000412208981 */ /* 0x000b22000c1e1900 */
[----:B--2---:R-:W-:Y:S01]  /*1a60*/  @!P0 MOV R34, R28 ;  /* 0x0000001c00228202 */ /* 0x004fe20000000f00 */
[----:B------:R-:W-:Y:S02]  /*1a70*/  @!P0 IMAD.MOV.U32 R35, RZ, RZ, R27 ;  /* 0x000000ffff238224 */ /* 0x000fe400078e001b */
[-C--:B0-----:R-:W-:Y:S02]  /*1a80*/  @!P0 IMAD R37, R31, R22.reuse, RZ ;  /* 0x000000161f258224 */ /* 0x081fe400078e02ff */
[C---:B------:R-:W-:Y:S01]  /*1a90*/  @!P0 IMAD.WIDE.U32 R34, R36.reuse, R22, R34 ;  /* 0x0000001624228225 */ /* 0x040fe200078e0022 */
[----:B------:R0:W2:Y:S01]  /*1aa0*/  @!P0 LDG.E R31, desc[UR4][R20.64] ;  /* 0x00000004141f8981 */ /* 0x0000a2000c1e1900 */
[----:B-----5:R-:W5:Y:S02]  /*1ab0*/  @!P0 LDC.64 R18, c[0x0][0x230] ;  /* 0x00008c00ff128b82 */ /* 0x020f640000000a00 */
[----:B------:R-:W-:Y:S01]  /*1ac0*/  @!P0 IMAD R36, R36, R23, R37 ;  /* 0x0000001724248224 */ /* 0x000fe200078e0225 */
[----:B---3--:R-:W-:-:S05]  /*1ad0*/  @!P0 IADD3 R38, P1, R33, R16, RZ ;  /* 0x0000001021268210 */ /* 0x008fca0007f3e0ff */
[----:B------:R-:W3:Y:S01]  /*1ae0*/  @!P0 LDC.64 R22, c[0x0][0x288] ;  /* 0x0000a200ff168b82 */ /* 0x000ee20000000a00 */
[----:B------:R-:W-:Y:S01]  /*1af0*/  @!P0 IADD3.X R39, R30, R17, RZ, P1, !PT ;  /* 0x000000111e278210 */ /* 0x000fe20000ffe4ff */
[----:B------:R-:W-:-:S06]  /*1b00*/  @!P0 IMAD.IADD R17, R35, 0x1, R36 ;  /* 0x0000000123118824 */ /* 0x000fcc00078e0224 */
[----:B0-----:R-:W0:Y:S01]  /*1b10*/  @!P0 LDC.64 R20, c[0x0][0x228] ;  /* 0x00008a00ff148b82 */ /* 0x001e220000000a00 */
[----:B------:R-:W-:Y:S01]  /*1b20*/  @!P0 IADD3 R33, P3, R9, 0x3, RZ ;  /* 0x0000000309218810 */ /* 0x000fe20007f7e0ff */
[----:B------:R-:W2:Y:S01]  /*1b30*/  @!P0 LDG.E R30, desc[UR4][R38.64] ;  /* 0x00000004261e8981 */ /* 0x000ea2000c1e1900 */
[C---:B------:R-:W-:Y:S02]  /*1b40*/  @!P0 SHF.L.U64.HI R16, R34.reuse, 0x1, R17 ;  /* 0x0000000122108819 */ /* 0x040fe40000010211 */
[----:B------:R-:W-:Y:S01]  /*1b50*/  @!P0 SHF.L.U32 R35, R34, 0x1, RZ ;  /* 0x0000000122238819 */ /* 0x000fe200000006ff */
[----:B------:R-:W-:-:S03]  /*1b60*/  @!P0 IMAD.X R17, RZ, RZ, R12, P3 ;  /* 0x000000ffff118224 */ /* 0x000fc600018e060c */
[----:B-----5:R-:W-:Y:S01]  /*1b70*/  @!P0 IADD3 R18, P1, R35, R18, RZ ;  /* 0x0000001223128210 */ /* 0x020fe20007f3e0ff */
[----:B---3--:R-:W-:-:S03]  /*1b80*/  @!P0 IMAD R34, R17, R22, RZ ;  /* 0x0000001611228224 */ /* 0x008fc600078e02ff */
[----:B------:R-:W-:Y:S01]  /*1b90*/  @!P0 IADD3.X R19, R16, R19, RZ, P1, !PT ;  /* 0x0000001310138210 */ /* 0x000fe20000ffe4ff */
[----:B------:R-:W-:Y:S01]  /*1ba0*/  @!P0 IMAD R23, R33, R23, R34 ;  /* 0x0000001721178224 */ /* 0x000fe200078e0222 */
[----:B0-----:R-:W-:Y:S01]  /*1bb0*/  @!P0 IADD3 R20, P2, R35, R20, RZ ;  /* 0x0000001423148210 */ /* 0x001fe20007f5e0ff */
[----:B------:R-:W-:Y:S01]  /*1bc0*/  @!P0 IMAD.MOV.U32 R35, RZ, RZ, R27 ;  /* 0x000000ffff238224 */ /* 0x000fe200078e001b */
[----:B------:R-:W-:-:S03]  /*1bd0*/  @!P0 MOV R34, R28 ;  /* 0x0000001c00228202 */ /* 0x000fc60000000f00 */
[----:B------:R-:W-:Y:S02]  /*1be0*/  @!P0 IMAD.X R21, R16, 0x1, R21, P2 ;  /* 0x0000000110158824 */ /* 0x000fe400010e0615 */
[----:B------:R-:W0:Y:S01]  /*1bf0*/  @!P0 LDC.64 R16, c[0x0][0x230] ;  /* 0x00008c00ff108b82 */ /* 0x000e220000000a00 */
[----:B------:R-:W-:Y:S02]  /*1c00*/  @!P0 IMAD.WIDE.U32 R34, R33, R22, R34 ;  /* 0x0000001621228225 */ /* 0x000fe400078e0022 */
[----:B------:R3:W5:Y:S04]  /*1c10*/  @!P0 LDG.E R22, desc[UR4][R18.64] ;  /* 0x0000000412168981 */ /* 0x000768000c1e1900 */
[----:B------:R1:W5:Y:S01]  /*1c20*/  @!P0 LDG.E R20, desc[UR4][R20.64] ;  /* 0x0000000414148981 */ /* 0x000362000c1e1900 */
[----:B---3--:R-:W3:Y:S01]  /*1c30*/  @!P0 LDC.64 R18, c[0x0][0x228] ;  /* 0x00008a00ff128b82 */ /* 0x008ee20000000a00 */
[----:B------:R-:W-:Y:S01]  /*1c40*/  @!P0 IADD3 R33, R35, R23, RZ ;  /* 0x0000001723218210 */ /* 0x000fe20007ffe0ff */
[----:B------:R-:W-:-:S03]  /*1c50*/  @!P0 IMAD.SHL.U32 R23, R34, 0x2, RZ ;  /* 0x0000000222178824 */ /* 0x000fc600078e00ff */
[----:B------:R-:W-:Y:S02]  /*1c60*/  @!P0 SHF.L.U64.HI R34, R34, 0x1, R33 ;  /* 0x0000000122228819 */ /* 0x000fe40000010221 */
[----:B0-----:R-:W-:-:S04]  /*1c70*/  @!P0 IADD3 R16, P1, R23, R16, RZ ;  /* 0x0000001017108210 */ /* 0x001fc80007f3e0ff */
[----:B------:R-:W-:-:S05]  /*1c80*/  @!P0 IADD3.X R17, R34, R17, RZ, P1, !PT ;  /* 0x0000001122118210 */ /* 0x000fca0000ffe4ff */
[----:B------:R0:W5:Y:S01]  /*1c90*/  @!P0 LDG.E R16, desc[UR4][R16.64] ;  /* 0x0000000410108981 */ /* 0x000162000c1e1900 */
[----:B---3--:R-:W-:-:S05]  /*1ca0*/  @!P0 IADD3 R18, P1, R23, R18, RZ ;  /* 0x0000001217128210 */ /* 0x008fca0007f3e0ff */
[----:B------:R-:W-:-:S05]  /*1cb0*/  @!P0 IMAD.X R19, R34, 0x1, R19, P1 ;  /* 0x0000000122138824 */ /* 0x000fca00008e0613 */
[----:B------:R3:W5:Y:S01]  /*1cc0*/  @!P0 LDG.E R18, desc[UR4][R18.64] ;  /* 0x0000000412128981 */ /* 0x000762000c1e1900 */
[----:B------:R-:W-:Y:S02]  /*1cd0*/  PRMT R23, RZ, 0x7610, R23 ;  /* 0x00007610ff177816 */ /* 0x000fe40000000017 */
[----:B-1----:R-:W-:Y:S02]  /*1ce0*/  PRMT R21, RZ, 0x7610, R21 ;  /* 0x00007610ff157816 */ /* 0x002fe40000000015 */
[----:B0-----:R-:W-:Y:S02]  /*1cf0*/  PRMT R17, RZ, 0x7610, R17 ;  /* 0x00007610ff117816 */ /* 0x001fe40000000011 */
[----:B------:R-:W-:-:S04]  /*1d00*/  IADD3 R9, P2, R9, 0x4, RZ ;  /* 0x0000000409097810 */ /* 0x000fc80007f5e0ff */
[----:B------:R-:W-:Y:S02]  /*1d10*/  ISETP.GE.AND P1, PT, R9, R7, PT ;  /* 0x000000070900720c */ /* 0x000fe40003f26270 */
[----:B------:R-:W-:Y:S02]  /*1d20*/  IADD3.X R12, RZ, R12, RZ, P2, !PT ;  /* 0x0000000cff0c7210 */ /* 0x000fe400017fe4ff */
[----:B----4-:R-:W-:Y:S02]  /*1d30*/  @!P0 PRMT R23, R25, 0x7610, R23 ;  /* 0x0000761019178816 */ /* 0x010fe40000000017 */
[----:B------:R-:W-:Y:S02]  /*1d40*/  PRMT R25, RZ, 0x7610, R25 ;  /* 0x00007610ff197816 */ /* 0x000fe40000000019 */
[----:B------:R-:W-:Y:S02]  /*1d50*/  SHF.L.U32 R23, R23, 0x10, RZ ;  /* 0x0000001017177819 */ /* 0x000fe400000006ff */
[----:B------:R-:W-:-:S02]  /*1d60*/  @!P0 PRMT R25, R32, 0x7610, R25 ;  /* 0x0000761020198816 */ /* 0x000fc40000000019 */
[----:B------:R-:W-:Y:S02]  /*1d70*/  PRMT R32, RZ, 0x7610, R32 ;  /* 0x00007610ff207816 */ /* 0x000fe40000000020 */
[C---:B------:R-:W-:Y:S01]  /*1d80*/  @!P0 PRMT R21, R25.reuse, 0x7632, R21 ;  /* 0x0000763219158816 */ /* 0x040fe20000000015 */
[----:B------:R-:W-:Y:S02]  /*1d90*/  IMAD.U32 R25, R25, 0x10000, RZ ;  /* 0x0001000019197824 */ /* 0x000fe400078e00ff */
[----:B------:R-:W-:Y:S01]  /*1da0*/  FADD.FTZ R23, -R4, R23 ;  /* 0x0000001704177221 */ /* 0x000fe20000010100 */
[----:B------:R-:W-:Y:S02]  /*1db0*/  @!P0 PRMT R32, R32, 0x7632, R32 ;  /* 0x0000763220208816 */ /* 0x000fe40000000020 */
[----:B------:R-:W-:Y:S01]  /*1dc0*/  SHF.L.U32 R21, R21, 0x10, RZ ;  /* 0x0000001015157819 */ /* 0x000fe200000006ff */
[----:B------:R-:W-:Y:S01]  /*1dd0*/  FMUL.FTZ R36, R25, R3 ;  /* 0x0000000319247220 */ /* 0x000fe20000410000 */
[----:B------:R-:W-:Y:S01]  /*1de0*/  FMUL.FTZ R34, R23, R6 ;  /* 0x0000000617227220 */ /* 0x000fe20000410000 */
[----:B------:R-:W-:-:S02]  /*1df0*/  IMAD.U32 R32, R32, 0x10000, RZ ;  /* 0x0001000020207824 */ /* 0x000fc400078e00ff */
[----:B------:R-:W-:Y:S01]  /*1e00*/  FADD.FTZ R21, -R4, R21 ;  /* 0x0000001504157221 */ /* 0x000fe20000010100 */
[----:B------:R-:W-:Y:S01]  /*1e10*/  FADD.FTZ R11, R36, R11 ;  /* 0x0000000b240b7221 */ /* 0x000fe20000010000 */
[--C-:B------:R-:W-:Y:S01]  /*1e20*/  FFMA.FTZ R36, R34, R36, R15.reuse ;  /* 0x0000002422247223 */ /* 0x100fe2000001000f */
[----:B------:R-:W-:Y:S01]  /*1e30*/  FFMA.FTZ R24, R25, R34, R24 ;  /* 0x0000002219187223 */ /* 0x000fe20000010018 */
[----:B------:R-:W-:Y:S01]  /*1e40*/  PRMT R15, RZ, 0x7610, R15 ;  /* 0x00007610ff0f7816 */ /* 0x000fe2000000000f */
[----:B------:R-:W-:Y:S01]  /*1e50*/  FMUL.FTZ R21, R21, R6 ;  /* 0x0000000615157220 */ /* 0x000fe20000410000 */
[----:B--2---:R-:W-:Y:S01]  /*1e60*/  @!P0 PRMT R17, R31, 0x7610, R17 ;  /* 0x000076101f118816 */ /* 0x004fe20000000011 */
[C---:B------:R-:W-:Y:S02]  /*1e70*/  FMUL.FTZ R34, R32.reuse, R2 ;  /* 0x0000000220227220 */ /* 0x040fe40000410000 */
[----:B------:R-:W-:Y:S01]  /*1e80*/  FFMA.FTZ R13, R32, R21, R13 ;  /* 0x00000015200d7223 */ /* 0x000fe2000001000d */
[----:B------:R-:W-:Y:S01]  /*1e90*/  SHF.L.U32 R23, R17, 0x10, RZ ;  /* 0x0000001011177819 */ /* 0x000fe200000006ff */
[----:B---3--:R-:W-:Y:S01]  /*1ea0*/  FFMA.FTZ R19, R21, R34, R36 ;  /* 0x0000002215137223 */ /* 0x008fe20000010024 */
[----:B------:R-:W-:-:S02]  /*1eb0*/  PRMT R21, RZ, 0x7610, R21 ;  /* 0x00007610ff157816 */ /* 0x000fc40000000015 */
[----:B------:R-:W-:Y:S01]  /*1ec0*/  @!P0 PRMT R15, R30, 0x7610, R15 ;  /* 0x000076101e0f8816 */ /* 0x000fe2000000000f */
[----:B------:R-:W-:Y:S01]  /*1ed0*/  FADD.FTZ R23, -R4, R23 ;  /* 0x0000001704177221 */ /* 0x000fe20000010100 */
[----:B------:R-:W-:-:S03]  /*1ee0*/  @!P0 PRMT R21, R31, 0x7632, R21 ;  /* 0x000076321f158816 */ /* 0x000fc60000000015 */
[----:B------:R-:W-:Y:S02]  /*1ef0*/  IMAD.U32 R15, R15, 0x10000, RZ ;  /* 0x000100000f0f7824 */ /* 0x000fe400078e00ff */
[----:B------:R-:W-:Y:S01]  /*1f00*/  FADD.FTZ R14, R25, R14 ;  /* 0x0000000e190e7221 */ /* 0x000fe20000010000 */
[----:B------:R-:W-:Y:S01]  /*1f10*/  FADD.FTZ R10, R32, R10 ;  /* 0x0000000a200a7221 */ /* 0x000fe20000010000 */
[----:B------:R-:W-:Y:S01]  /*1f20*/  FADD.FTZ R34, R34, R11 ;  /* 0x0000000b22227221 */ /* 0x000fe20000010000 */
[----:B------:R-:W-:Y:S01]  /*1f30*/  FMUL.FTZ R32, R23, R6 ;  /* 0x0000000617207220 */ /* 0x000fe20000410000 */
[----:B------:R-:W-:Y:S01]  /*1f40*/  FMUL.FTZ R25, R15, R3 ;  /* 0x000000030f197220 */ /* 0x000fe20000410000 */
[----:B------:R-:W-:Y:S02]  /*1f50*/  PRMT R17, RZ, 0x7610, R17 ;  /* 0x00007610ff117816 */ /* 0x000fe40000000011 */
[----:B------:R-:W-:Y:S01]  /*1f60*/  SHF.L.U32 R23, R21, 0x10, RZ ;  /* 0x0000001015177819 */ /* 0x000fe200000006ff */
[----:B------:R-:W-:Y:S01]  /*1f70*/  FADD.FTZ R14, R14, R15 ;  /* 0x0000000f0e0e7221 */ /* 0x000fe20000010000 */
[----:B------:R-:W-:Y:S01]  /*1f80*/  FFMA.FTZ R24, R15, R32, R24 ;  /* 0x000000200f187223 */ /* 0x000fe20000010018 */
[----:B------:R-:W-:Y:S01]  /*1f90*/  FADD.FTZ R11, R34, R25 ;  /* 0x00000019220b7221 */ /* 0x000fe20000010000 */
[----:B------:R-:W-:Y:S01]  /*1fa0*/  FFMA.FTZ R19, R32, R25, R19 ;  /* 0x0000001920137223 */ /* 0x000fe20000010013 */
[----:B------:R-:W-:Y:S01]  /*1fb0*/  @!P0 PRMT R17, R30, 0x7632, R17 ;  /* 0x000076321e118816 */ /* 0x000fe20000000011 */
[----:B------:R-:W-:Y:S01]  /*1fc0*/  FADD.FTZ R23, -R4, R23 ;  /* 0x0000001704177221 */ /* 0x000fe20000010100 */
[----:B------:R-:W-:-:S02]  /*1fd0*/  PRMT R25, RZ, 0x7610, R25 ;  /* 0x00007610ff197816 */ /* 0x000fc40000000019 */
[----:B------:R-:W-:Y:S01]  /*1fe0*/  PRMT R15, RZ, 0x7610, R15 ;  /* 0x00007610ff0f7816 */ /* 0x000fe2000000000f */
[----:B------:R-:W-:Y:S01]  /*1ff0*/  IMAD.U32 R30, R17, 0x10000, RZ ;  /* 0x00010000111e7824 */ /* 0x000fe200078e00ff */
[----:B------:R-:W-:-:S03]  /*2000*/  PRMT R21, RZ, 0x7610, R21 ;  /* 0x00007610ff157816 */ /* 0x000fc60000000015 */
[----:B------:R-:W-:Y:S01]  /*2010*/  FADD.FTZ R10, R10, R30 ;  /* 0x0000001e0a0a7221 */ /* 0x000fe20000010000 */
[C---:B-----5:R-:W-:Y:S02]  /*2020*/  @!P0 PRMT R25, R22.reuse, 0x7610, R25 ;  /* 0x0000761016198816 */ /* 0x060fe40000000019 */
[----:B------:R-:W-:Y:S01]  /*2030*/  @!P0 PRMT R15, R22, 0x7632, R15 ;  /* 0x00007632160f8816 */ /* 0x000fe2000000000f */
[----:B------:R-:W-:Y:S01]  /*2040*/  FMUL.FTZ R22, R23, R6 ;  /* 0x0000000617167220 */ /* 0x000fe20000410000 */
[----:B------:R-:W-:-:S03]  /*2050*/  SHF.L.U32 R25, R25, 0x10, RZ ;  /* 0x0000001019197819 */ /* 0x000fc600000006ff */
[C---:B------:R-:W-:Y:S01]  /*2060*/  FFMA.FTZ R13, R30.reuse, R22, R13 ;  /* 0x000000161e0d7223 */ /* 0x040fe2000001000d */
[----:B------:R-:W-:Y:S01]  /*2070*/  FMUL.FTZ R30, R30, R2 ;  /* 0x000000021e1e7220 */ /* 0x000fe20000410000 */
[----:B------:R-:W-:Y:S01]  /*2080*/  @!P0 PRMT R21, R20, 0x7610, R21 ;  /* 0x0000761014158816 */ /* 0x000fe20000000015 */
[----:B------:R-:W-:Y:S01]  /*2090*/  FADD.FTZ R25, -R4, R25 ;  /* 0x0000001904197221 */ /* 0x000fe20000010100 */
[----:B------:R-:W-:Y:S01]  /*20a0*/  PRMT R17, RZ, 0x7610, R17 ;  /* 0x00007610ff117816 */ /* 0x000fe20000000011 */
[----:B------:R-:W-:Y:S01]  /*20b0*/  FADD.FTZ R11, R30, R11 ;  /* 0x0000000b1e0b7221 */ /* 0x000fe20000010000 */
[----:B------:R-:W-:Y:S01]  /*20c0*/  FFMA.FTZ R30, R22, R30, R19 ;  /* 0x0000001e161e7223 */ /* 0x000fe20000010013 */
[----:B------:R-:W-:Y:S01]  /*20d0*/  SHF.L.U32 R19, R15, 0x10, RZ ;  /* 0x000000100f137819 */ /* 0x000fe200000006ff */
[----:B------:R-:W-:Y:S01]  /*20e0*/  IMAD.U32 R21, R21, 0x10000, RZ ;  /* 0x0001000015157824 */ /* 0x000fe200078e00ff */
[----:B------:R-:W-:Y:S01]  /*20f0*/  @!P0 PRMT R17, R20, 0x7632, R17 ;  /* 0x0000763214118816 */ /* 0x000fe20000000011 */
[----:B------:R-:W-:Y:S01]  /*2100*/  FMUL.FTZ R25, R25, R6 ;  /* 0x0000000619197220 */ /* 0x000fe20000410000 */
[----:B------:R-:W-:Y:S01]  /*2110*/  PRMT R15, RZ, 0x7610, R15 ;  /* 0x00007610ff0f7816 */ /* 0x000fe2000000000f */
[----:B------:R-:W-:Y:S01]  /*2120*/  FADD.FTZ R14, R14, R21 ;  /* 0x000000150e0e7221 */ /* 0x000fe20000010000 */
[C---:B------:R-:W-:Y:S01]  /*2130*/  FMUL.FTZ R22, R21.reuse, R3 ;  /* 0x0000000315167220 */ /* 0x040fe20000410000 */
[----:B------:R-:W-:Y:S01]  /*2140*/  FFMA.FTZ R24, R21, R25, R24 ;  /* 0x0000001915187223 */ /* 0x000fe20000010018 */
[----:B------:R-:W-:Y:S01]  /*2150*/  FADD.FTZ R19, -R4, R19 ;  /* 0x0000001304137221 */ /* 0x000fe20000010100 */
[----:B------:R-:W-:Y:S01]  /*2160*/  IMAD.U32 R20, R17, 0x10000, RZ ;  /* 0x0001000011147824 */ /* 0x000fe200078e00ff */
[----:B------:R-:W-:-:S02]  /*2170*/  PRMT R17, RZ, 0x7610, R17 ;  /* 0x00007610ff117816 */ /* 0x000fc40000000011 */
[----:B------:R-:W-:Y:S02]  /*2180*/  PRMT R21, RZ, 0x7610, R21 ;  /* 0x00007610ff157816 */ /* 0x000fe40000000015 */
[----:B------:R-:W-:Y:S02]  /*2190*/  @!P0 PRMT R15, R16, 0x7610, R15 ;  /* 0x00007610100f8816 */ /* 0x000fe4000000000f */
[----:B------:R-:W-:Y:S01]  /*21a0*/  PRMT R16, RZ, 0x7610, R16 ;  /* 0x00007610ff107816 */ /* 0x000fe20000000010 */
[----:B------:R-:W-:Y:S01]  /*21b0*/  FMUL.FTZ R19, R19, R6 ;  /* 0x0000000613137220 */ /* 0x000fe20000410000 */
[----:B------:R-:W-:Y:S02]  /*21c0*/  SHF.L.U32 R23, R15, 0x10, RZ ;  /* 0x000000100f177819 */ /* 0x000fe400000006ff */
[----:B------:R-:W-:Y:S01]  /*21d0*/  @!P0 PRMT R17, R16, 0x7632, R17 ;  /* 0x0000763210118816 */ /* 0x000fe20000000011 */
[----:B------:R-:W-:Y:S01]  /*21e0*/  FADD.FTZ R11, R11, R22 ;  /* 0x000000160b0b7221 */ /* 0x000fe20000010000 */
[----:B------:R-:W-:Y:S01]  /*21f0*/  FADD.FTZ R10, R10, R20 ;  /* 0x000000140a0a7221 */ /* 0x000fe20000010000 */
[----:B------:R-:W-:Y:S01]  /*2200*/  FFMA.FTZ R13, R20, R19, R13 ;  /* 0x00000013140d7223 */ /* 0x000fe2000001000d */
[----:B------:R-:W-:Y:S01]  /*2210*/  FFMA.FTZ R22, R25, R22, R30 ;  /* 0x0000001619167223 */ /* 0x000fe2000001001e */
[----:B------:R-:W-:Y:S01]  /*2220*/  @!P0 PRMT R21, R18, 0x7610, R21 ;  /* 0x0000761012158816 */ /* 0x000fe20000000015 */
[----:B------:R-:W-:Y:S01]  /*2230*/  FMUL.FTZ R20, R20, R2 ;  /* 0x0000000214147220 */ /* 0x000fe20000410000 */
[----:B------:R-:W-:Y:S01]  /*2240*/  @!P0 PRMT R16, R18, 0x7632, R16 ;  /* 0x0000763212108816 */ /* 0x000fe20000000010 */
[----:B------:R-:W-:Y:S01]  /*2250*/  FADD.FTZ R23, -R4, R23 ;  /* 0x0000001704177221 */ /* 0x000fe20000010100 */
[----:B------:R-:W-:Y:S01]  /*2260*/  SHF.L.U32 R21, R21, 0x10, RZ ;  /* 0x0000001015157819 */ /* 0x000fe200000006ff */
[----:B------:R-:W-:-:S02]  /*2270*/  IMAD.U32 R17, R17, 0x10000, RZ ;  /* 0x0001000011117824 */ /* 0x000fc400078e00ff */
[----:B------:R-:W-:Y:S01]  /*2280*/  FADD.FTZ R11, R20, R11 ;  /* 0x0000000b140b7221 */ /* 0x000fe20000010000 */
[----:B------:R-:W-:Y:S01]  /*2290*/  FFMA.FTZ R15, R19, R20, R22 ;  /* 0x00000014130f7223 */ /* 0x000fe20000010016 */
[----:B------:R-:W-:Y:S01]  /*22a0*/  FMUL.FTZ R18, R23, R6 ;  /* 0x0000000617127220 */ /* 0x000fe20000410000 */
        /* <DEDUP_REMOVED lines=14> */
.L_x_2590:
        /* <DEDUP_REMOVED lines=16> */
[----:B0-----:R-:W-:Y:S04]  /*2490*/  LDS R4, [R19+0x20] ;  /* 0x0000200013047984 */ /* 0x001fe80000000800 */
[----:B------:R-:W0:Y:S04]  /*24a0*/  LDS R7, [R19+0x14] ;  /* 0x0000140013077984 */ /* 0x000e280000000800 */
[----:B-1----:R-:W-:Y:S04]  /*24b0*/  LDS R6, [R19+0x24] ;  /* 0x0000240013067984 */ /* 0x002fe80000000800 */
[----:B------:R-:W1:Y:S04]  /*24c0*/  LDS R9, [R19+0x18] ;  /* 0x0000180013097984 */ /* 0x000e680000000800 */
[----:B------:R-:W3:Y:S04]  /*24d0*/  LDS R3, [R19+0x1c] ;  /* 0x00001c0013037984 */ /* 0x000ee80000000800 */
[----:B------:R-:W4:Y:S04]  /*24e0*/  LDS R11, [R19+0x2c] ;  /* 0x00002c00130b7984 */ /* 0x000f280000000800 */
[----:B------:R-:W5:Y:S04]  /*24f0*/  LDS R15, [R19+0x30] ;  /* 0x00003000130f7984 */ /* 0x000f680000000800 */
[----:B------:R-:W2:Y:S04]  /*2500*/  LDS R8, [R19+0x28] ;  /* 0x0000280013087984 */ /* 0x000ea80000000800 */
[----:B------:R-:W2:Y:S04]  /*2510*/  LDS R16, [R19+0x10] ;  /* 0x0000100013107984 */ /* 0x000ea80000000800 */
[----:B------:R-:W2:Y:S04]  /*2520*/  LDS R18, [R19+0x38] ;  /* 0x0000380013127984 */ /* 0x000ea80000000800 */
[----:B------:R-:W2:Y:S04]  /*2530*/  LDS R20, [R19+0x3c] ;  /* 0x00003c0013147984 */ /* 0x000ea80000000800 */
[----:B------:R2:W2:Y:S01]  /*2540*/  LDS R12, [R19+0x34] ;  /* 0x00003400130c7984 */ /* 0x0004a20000000800 */
[----:B0-----:R-:W-:Y:S01]  /*2550*/  FADD.FTZ R21, R4, R7 ;  /* 0x0000000704157221 */ /* 0x001fe20000010000 */
[----:B-1----:R-:W-:Y:S01]  /*2560*/  FADD.FTZ R23, R6, R9 ;  /* 0x0000000906177221 */ /* 0x002fe20000010000 */
[----:B---3--:R-:W-:-:S04]  /*2570*/  ISETP.NE.AND P1, PT, R3, RZ, PT ;  /* 0x000000ff0300720c */ /* 0x008fc80003f25270 */
[----:B------:R-:W-:Y:S02]  /*2580*/  FSEL R22, R21, R4, !P1 ;  /* 0x0000000415167208 */ /* 0x000fe40004800000 */
[----:B------:R-:W-:-:S03]  /*2590*/  FSEL R26, R23, R6, !P1 ;  /* 0x00000006171a7208 */ /* 0x000fc60004800000 */
[----:B----4-:R-:W-:Y:S02]  /*25a0*/  FADD.FTZ R22, R22, R11 ;  /* 0x0000000b16167221 */ /* 0x010fe40000010000 */
[----:B-----5:R-:W-:Y:S01]  /*25b0*/  FADD.FTZ R26, R26, R15 ;  /* 0x0000000f1a1a7221 */ /* 0x020fe20000010000 */
[----:B--2---:R-:W-:-:S04]  /*25c0*/  ISETP.NE.AND P2, PT, R8, RZ, PT ;  /* 0x000000ff0800720c */ /* 0x004fc80003f45270 */
[----:B------:R-:W-:Y:S02]  /*25d0*/  FSEL R21, R22, R11, !P2 ;  /* 0x0000000b16157208 */ /* 0x000fe40005000000 */
[----:B------:R-:W-:Y:S02]  /*25e0*/  FSEL R19, R26, R15, !P2 ;  /* 0x0000000f1a137208 */ /* 0x000fe40005000000 */
[----:B------:R-:W-:Y:S01]  /*25f0*/  IADD3 R23, R8, R3, R16 ;  /* 0x0000000308177210 */ /* 0x000fe20007ffe010 */
[----:B------:R-:W-:Y:S02]  /*2600*/  FADD.FTZ R21, R21, R18 ;  /* 0x0000001215157221 */ /* 0x000fe40000010000 */
[----:B------:R-:W-:Y:S01]  /*2610*/  FADD.FTZ R25, R19, R20 ;  /* 0x0000001413197221 */ /* 0x000fe20000010000 */
[----:B------:R-:W-:Y:S01]  /*2620*/  ISETP.NE.AND P3, PT, R12, RZ, PT ;  /* 0x000000ff0c00720c */ /* 0x000fe20003f65270 */
[----:B------:R-:W-:-:S03]  /*2630*/  IMAD.IADD R19, R23, 0x1, R12 ;  /* 0x0000000117137824 */ /* 0x000fc600078e020c */
[----:B------:R-:W-:Y:S02]  /*2640*/  FSEL R21, R21, R18, !P3 ;  /* 0x0000001215157208 */ /* 0x000fe40005800000 */
        /* <DEDUP_REMOVED lines=55> */
.L_x_2619:
        /* <DEDUP_REMOVED lines=32> */
.L_x_2597:
[----:B--2---:R-:W2:Y:S01]  /*2bc0*/  S2R R0, SR_TID.X ;  /* 0x0000000000007919 */ /* 0x004ea20000002100 */
[----:B0-----:R-:W0:Y:S01]  /*2bd0*/  LDC R4, c[0x0][0x2b4] ;  /* 0x0000ad00ff047b82 */ /* 0x001e220000000800 */
[----:B------:R-:W-:Y:S01]  /*2be0*/  MOV R15, 0x400 ;  /* 0x00000400000f7802 */ /* 0x000fe20000000f00 */
[----:B------:R-:W-:Y:S05]  /*2bf0*/  WARPSYNC.ALL ;  /* 0x0000000000007948 */ /* 0x000fea0003800000 */
[----:B------:R-:W3:Y:S01]  /*2c00*/  S2R R12, SR_TID.X ;  /* 0x00000000000c7919 */ /* 0x000ee20000002100 */
[----:B-1----:R-:W-:Y:S02]  /*2c10*/  LEA R6, R2, R15, 0x18 ;  /* 0x0000000f02067211 */ /* 0x002fe400078ec0ff */
[----:B--2---:R-:W-:Y:S01]  /*2c20*/  LEA.HI R3, R0, R0, RZ, 0x1e ;  /* 0x0000000000037211 */ /* 0x004fe200078ff0ff */
[----:B0-----:R-:W-:-:S04]  /*2c30*/  IMAD R0, R5, R4, RZ ;  /* 0x0000000405007224 */ /* 0x001fc800078e02ff */
[----:B------:R-:W-:Y:S02]  /*2c40*/  IMAD R16, R3, 0xc, R6 ;  /* 0x0000000c03107824 */ /* 0x000fe400078e0206 */
        /* <DEDUP_REMOVED lines=26> */
[----:B------:R-:W1:Y:S04]  /*2df0*/  S2R R3, SR_CTAID.Z ;  /* 0x0000000000037919 */ /* 0x000e680000002700 */
[----:B------:R-:W-:-:S04]  /*2e00*/  LEA R5, R2, R5, 0x18 ;  /* 0x0000000502057211 */ /* 0x000fc800078ec0ff */
[----:B0-----:R-:W-:Y:S02]  /*2e10*/  LEA R6, R12, R5, 0x3 ;  /* 0x000000050c067211 */ /* 0x001fe400078e18ff */
[----:B------:R-:W0:Y:S04]  /*2e20*/  LDC.64 R4, c[0x0][0x268] ;  /* 0x00009a00ff047b82 */ /* 0x000e280000000a00 */
[----:B------:R-:W2:Y:S01]  /*2e30*/  LDS.64 R6, [R6] ;  /* 0x0000000006067984 */ /* 0x000ea20000000a00 */
[----:B-1----:R-:W-:-:S05]  /*2e40*/  IMAD.SHL.U32 R3, R3, 0x2, RZ ;  /* 0x0000000203037824 */ /* 0x002fca00078e00ff */
[C---:B------:R-:W-:Y:S01]  /*2e50*/  IADD3 R9, R3.reuse, 0x1, RZ ;  /* 0x0000000103097810 */ /* 0x040fe20007ffe0ff */
[----:B------:R-:W-:-:S04]  /*2e60*/  IMAD R3, R3, UR8, R8 ;  /* 0x0000000803037c24 */ /* 0x000fc8000f8e0208 */
[----:B------:R-:W-:Y:S02]  /*2e70*/  IMAD R9, R9, UR8, R8 ;  /* 0x0000000809097c24 */ /* 0x000fe4000f8e0208 */
[----:B0-----:R-:W-:-:S04]  /*2e80*/  IMAD.WIDE R2, R3, 0x4, R4 ;  /* 0x0000000403027825 */ /* 0x001fc800078e0204 */
[----:B------:R-:W-:Y:S01]  /*2e90*/  IMAD.WIDE R4, R9, 0x4, R4 ;  /* 0x0000000409047825 */ /* 0x000fe200078e0204 */
[----:B--2---:R1:W-:Y:S04]  /*2ea0*/  REDG.E.ADD.F32.FTZ.RN.STRONG.GPU desc[UR4][R2.64], R6 ;  /* 0x00000006020079a6 */ /* 0x0043e8000c10f384 */
[----:B------:R1:W-:Y:S02]  /*2eb0*/  REDG.E.ADD.F32.FTZ.RN.STRONG.GPU desc[UR4][R4.64], R7 ;  /* 0x00000007040079a6 */ /* 0x0003e4000c10f384 */
.L_x_2600:
[----:B------:R-:W-:Y:S05]  /*2ec0*/  BSYNC B0 ;  /* 0x0000000000007941 */ /* 0x000fea0003800000 */
.L_x_2599:
[----:B------:R-:W-:Y:S05]  /*2ed0*/  @P1 EXIT ;  /* 0x000000000000194d */ /* 0x000fea0003800000 */
[----:B-1----:R-:W1:Y:S01]  /*2ee0*/  LDC R2, c[0x0][0x270] ;  /* 0x00009c00ff027b82 */ /* 0x002e620000000800 */
[----:B------:R-:W-:-:S07]  /*2ef0*/  ULDC.64 UR6, c[0x0][0x268] ;  /* 0x00009a0000067ab9 */ /* 0x000fce0000000a00 */
[----:B------:R-:W2:Y:S01]  /*2f00*/  LDC R3, c[0x0][RZ] ;  /* 0x00000000ff037b82 */ /* 0x000ea20000000800 */
[----:B-1----:R-:W-:-:S04]  /*2f10*/  IMAD R2, R2, UR8, RZ ;  /* 0x0000000802027c24 */ /* 0x002fc8000f8e02ff */
        /* <DEDUP_REMOVED lines=17> */
.L_x_2598:
        /* <DEDUP_REMOVED lines=8> */
.L_x_2601:
[----:B------:R-:W-:Y:S01]  /*30b0*/  IMAD.MOV.U32 R28, RZ, RZ, R21 ;  /* 0x000000ffff1c7224 */ /* 0x000fe200078e0015 */
[----:B------:R-:W-:-:S07]  /*30c0*/  MOV R30, R27 ;  /* 0x0000001b001e7202 */ /* 0x000fce0000000f00 */
[----:B------:R-:W-:Y:S05]  /*30d0*/  WARPSYNC.COLLECTIVE R23, `(.L_x_2602) ;  /* 0x0000000017087348 */ /* 0x000fea0003c00000 */
[----:B------:R0:W1:Y:S02]  /*30e0*/  SHFL.UP P0, R27, R28, R25, R26 ;  /* 0x040000191c1b7389 */ /* 0x000064000000001a */
[----:B01----:R-:W-:Y:S01]  /*30f0*/  ENDCOLLECTIVE ;  /* 0x000000000000791b */ /* 0x003fe20003800000 */
.L_x_2602:
[----:B------:R-:W-:Y:S02]  /*3100*/  MOV R28, R22 ;  /* 0x00000016001c7202 */ /* 0x000fe40000000f00 */
[----:B------:R-:W-:-:S07]  /*3110*/  MOV R32, R27 ;  /* 0x0000001b00207202 */ /* 0x000fce0000000f00 */
[----:B------:R-:W-:Y:S05]  /*3120*/  WARPSYNC.COLLECTIVE R23, `(.L_x_2603) ;  /* 0x0000000017087348 */ /* 0x000fea0003c00000 */
[----:B------:R0:W1:Y:S02]  /*3130*/  SHFL.UP P0, R27, R28, R25, R26 ;  /* 0x040000191c1b7389 */ /* 0x000064000000001a */
[----:B01----:R-:W-:Y:S01]  /*3140*/  ENDCOLLECTIVE ;  /* 0x000000000000791b */ /* 0x003fe20003800000 */
.L_x_2603:
        /* <DEDUP_REMOVED lines=12> */
.L_x_2604:
[----:B------:R-:W-:Y:S01]  /*3210*/  MOV R28, R21 ;  /* 0x00000015001c7202 */ /* 0x000fe20000000f00 */
[----:B------:R-:W-:-:S07]  /*3220*/  IMAD.MOV.U32 R30, RZ, RZ, R27 ;  /* 0x000000ffff1e7224 */ /* 0x000fce00078e001b */
[----:B------:R-:W-:Y:S05]  /*3230*/  WARPSYNC.COLLECTIVE R23, `(.L_x_2605) ;  /* 0x0000000017087348 */ /* 0x000fea0003c00000 */
[----:B------:R0:W1:Y:S02]  /*3240*/  SHFL.UP P0, R27, R28, R25, R26 ;  /* 0x040000191c1b7389 */ /* 0x000064000000001a */
[----:B01----:R-:W-:Y:S01]  /*3250*/  ENDCOLLECTIVE ;  /* 0x000000000000791b */ /* 0x003fe20003800000 */
.L_x_2605:
[----:B------:R-:W-:Y:S01]  /*3260*/  IMAD.MOV.U32 R28, RZ, RZ, R22 ;  /* 0x000000ffff1c7224 */ /* 0x000fe200078e0016 */
[----:B------:R-:W-:-:S07]  /*3270*/  MOV R32, R27 ;  /* 0x0000001b00207202 */ /* 0x000fce0000000f00 */
[----:B------:R-:W-:Y:S05]  /*3280*/  WARPSYNC.COLLECTIVE R23, `(.L_x_2606) ;  /* 0x0000000017087348 */ /* 0x000fea0003c00000 */
[----:B------:R0:W1:Y:S02]  /*3290*/  SHFL.UP P0, R27, R28, R25, R26 ;  /* 0x040000191c1b7389 */ /* 0x000064000000001a */
[----:B01----:R-:W-:Y:S01]  /*32a0*/  ENDCOLLECTIVE ;  /* 0x000000000000791b */ /* 0x003fe20003800000 */
.L_x_2606:
[----:B------:R-:W-:Y:S01]  /*32b0*/  FADD.FTZ R32, R21, R32 ;  /* 0x0000002015207221 */ /* 0x000fe20000010000 */
[----:B------:R-:W-:Y:S01]  /*32c0*/  IMAD.MOV.U32 R25, RZ, RZ, 0x4 ;  /* 0x00000004ff197424 */ /* 0x000fe200078e00ff */
[C---:B------:R-:W-:Y:S01]  /*32d0*/  ISETP.NE.AND P0, PT, R19.reuse, RZ, PT ;  /* 0x000000ff1300720c */ /* 0x040fe20003f05270 */
        /* <DEDUP_REMOVED lines=9> */
.L_x_2607:
[----:B------:R-:W-:Y:S02]  /*3370*/  MOV R28, R21 ;  /* 0x00000015001c7202 */ /* 0x000fe40000000f00 */
[----:B------:R-:W-:-:S07]  /*3380*/  MOV R30, R27 ;  /* 0x0000001b001e7202 */ /* 0x000fce0000000f00 */
[----:B------:R-:W-:Y:S05]  /*3390*/  WARPSYNC.COLLECTIVE R23, `(.L_x_2608) ;  /* 0x0000000017087348 */ /* 0x000fea0003c00000 */
[----:B------:R0:W1:Y:S02]  /*33a0*/  SHFL.UP P0, R27, R28, R25, R26 ;  /* 0x040000191c1b7389 */ /* 0x000064000000001a */
[----:B01----:R-:W-:Y:S01]  /*33b0*/  ENDCOLLECTIVE ;  /* 0x000000000000791b */ /* 0x003fe20003800000 */
.L_x_2608:
[----:B------:R-:W-:Y:S01]  /*33c0*/  MOV R28, R22 ;  /* 0x00000016001c7202 */ /* 0x000fe20000000f00 */
[----:B------:R-:W-:-:S07]  /*33d0*/  IMAD.MOV.U32 R32, RZ, RZ, R27 ;  /* 0x000000ffff207224 */ /* 0x000fce00078e001b */
[----:B------:R-:W-:Y:S05]  /*33e0*/  WARPSYNC.COLLECTIVE R23, `(.L_x_2609) ;  /* 0x0000000017087348 */ /* 0x000fea0003c00000 */
[----:B------:R0:W1:Y:S02]  /*33f0*/  SHFL.UP P0, R27, R28, R25, R26 ;  /* 0x040000191c1b7389 */ /* 0x000064000000001a */
[----:B01----:R-:W-:Y:S01]  /*3400*/  ENDCOLLECTIVE ;  /* 0x000000000000791b */ /* 0x003fe20003800000 */
.L_x_2609:
[----:B------:R-:W-:Y:S01]  /*3410*/  FADD.FTZ R32, R21, R32 ;  /* 0x0000002015207221 */ /* 0x000fe20000010000 */
[----:B------:R-:W-:Y:S01]  /*3420*/  HFMA2.MMA R25, -RZ, RZ, 0, 4.76837158203125e-07 ;  /* 0x00000008ff197435 */ /* 0x000fe200000001ff */
[C---:B------:R-:W-:Y:S01]  /*3430*/  ISETP.NE.AND P0, PT, R19.reuse, RZ, PT ;  /* 0x000000ff1300720c */ /* 0x040fe20003f05270 */
        /* <DEDUP_REMOVED lines=9> */
.L_x_2610:
[----:B------:R-:W-:Y:S01]  /*34d0*/  IMAD.MOV.U32 R28, RZ, RZ, R21 ;  /* 0x000000ffff1c7224 */ /* 0x000fe200078e0015 */
[----:B------:R-:W-:-:S07]  /*34e0*/  MOV R30, R27 ;  /* 0x0000001b001e7202 */ /* 0x000fce0000000f00 */
[----:B------:R-:W-:Y:S05]  /*34f0*/  WARPSYNC.COLLECTIVE R23, `(.L_x_2611) ;  /* 0x0000000017087348 */ /* 0x000fea0003c00000 */
[----:B------:R0:W1:Y:S02]  /*3500*/  SHFL.UP P0, R27, R28, R25, R26 ;  /* 0x040000191c1b7389 */ /* 0x000064000000001a */
[----:B01----:R-:W-:Y:S01]  /*3510*/  ENDCOLLECTIVE ;  /* 0x000000000000791b */ /* 0x003fe20003800000 */
.L_x_2611:
[----:B------:R-:W-:Y:S02]  /*3520*/  MOV R28, R22 ;  /* 0x00000016001c7202 */ /* 0x000fe40000000f00 */
[----:B------:R-:W-:-:S07]  /*3530*/  MOV R32, R27 ;  /* 0x0000001b00207202 */ /* 0x000fce0000000f00 */
[----:B------:R-:W-:Y:S05]  /*3540*/  WARPSYNC.COLLECTIVE R23, `(.L_x_2612) ;  /* 0x0000000017087348 */ /* 0x000fea0003c00000 */
[----:B------:R0:W1:Y:S02]  /*3550*/  SHFL.UP P0, R27, R28, R25, R26 ;  /* 0x040000191c1b7389 */ /* 0x000064000000001a */
[----:B01----:R-:W-:Y:S01]  /*3560*/  ENDCOLLECTIVE ;  /* 0x000000000000791b */ /* 0x003fe20003800000 */
.L_x_2612:
        /* <DEDUP_REMOVED lines=12> */
.L_x_2613:
[----:B------:R-:W-:Y:S01]  /*3630*/  MOV R28, R21 ;  /* 0x00000015001c7202 */ /* 0x000fe20000000f00 */
[----:B------:R-:W-:-:S07]  /*3640*/  IMAD.MOV.U32 R30, RZ, RZ, R27 ;  /* 0x000000ffff1e7224 */ /* 0x000fce00078e001b */
[----:B------:R-:W-:Y:S05]  /*3650*/  WARPSYNC.COLLECTIVE R23, `(.L_x_2614) ;  /* 0x0000000017087348 */ /* 0x000fea0003c00000 */
[----:B------:R0:W1:Y:S02]  /*3660*/  SHFL.UP P0, R27, R28, R25, R26 ;  /* 0x040000191c1b7389 */ /* 0x000064000000001a */
[----:B01----:R-:W-:Y:S01]  /*3670*/  ENDCOLLECTIVE ;  /* 0x000000000000791b */ /* 0x003fe20003800000 */
.L_x_2614:
[----:B------:R-:W-:Y:S01]  /*3680*/  IMAD.MOV.U32 R28, RZ, RZ, R22 ;  /* 0x000000ffff1c7224 */ /* 0x000fe200078e0016 */
[----:B------:R-:W-:-:S07]  /*3690*/  MOV R32, R27 ;  /* 0x0000001b00207202 */ /* 0x000fce0000000f00 */
[----:B------:R-:W-:Y:S05]  /*36a0*/  WARPSYNC.COLLECTIVE R23, `(.L_x_2615) ;  /* 0x0000000017087348 */ /* 0x000fea0003c00000 */
[----:B------:R0:W1:Y:S02]  /*36b0*/  SHFL.UP P0, R27, R28, R25, R26 ;  /* 0x040000191c1b7389 */ /* 0x000064000000001a */
[----:B01----:R-:W-:Y:S01]  /*36c0*/  ENDCOLLECTIVE ;  /* 0x000000000000791b */ /* 0x003fe20003800000 */
.L_x_2615:
[----:B------:R-:W-:Y:S01]  /*36d0*/  FADD.FTZ R32, R21, R32 ;  /* 0x0000002015207221 */ /* 0x000fe20000010000 */
[----:B------:R-:W-:Y:S01]  /*36e0*/  IMAD.MOV.U32 R25, RZ, RZ, 0x1 ;  /* 0x00000001ff197424 */ /* 0x000fe200078e00ff */
[C---:B------:R-:W-:Y:S01]  /*36f0*/  ISETP.NE.AND P0, PT, R19.reuse, RZ, PT ;  /* 0x000000ff1300720c */ /* 0x040fe20003f05270 */
        /* <DEDUP_REMOVED lines=8> */
.L_x_2616:
[----:B------:R-:W-:Y:S02]  /*3780*/  MOV R28, R21 ;  /* 0x00000015001c7202 */ /* 0x000fe40000000f00 */
[----:B------:R-:W-:-:S07]  /*3790*/  MOV R17, R27 ;  /* 0x0000001b00117202 */ /* 0x000fce0000000f00 */
[----:B------:R-:W-:Y:S05]  /*37a0*/  WARPSYNC.COLLECTIVE R23, `(.L_x_2617) ;  /* 0x0000000017087348 */ /* 0x000fea0003c00000 */
[----:B------:R0:W1:Y:S02]  /*37b0*/  SHFL.UP P0, R27, R28, R25, R26 ;  /* 0x040000191c1b7389 */ /* 0x000064000000001a */
[----:B01----:R-:W-:Y:S01]  /*37c0*/  ENDCOLLECTIVE ;  /* 0x000000000000791b */ /* 0x003fe20003800000 */
.L_x_2617:
[----:B------:R-:W-:Y:S01]  /*37d0*/  MOV R28, R22 ;  /* 0x00000016001c7202 */ /* 0x000fe20000000f00 */
[----:B------:R-:W-:-:S07]  /*37e0*/  IMAD.MOV.U32 R21, RZ, RZ, R27 ;  /* 0x000000ffff157224 */ /* 0x000fce00078e001b */
[----:B------:R-:W-:Y:S05]  /*37f0*/  WARPSYNC.COLLECTIVE R23, `(.L_x_2618) ;  /* 0x0000000017087348 */ /* 0x000fea0003c00000 */
[----:B------:R0:W1:Y:S02]  /*3800*/  SHFL.UP P0, R27, R28, R25, R26 ;  /* 0x040000191c1b7389 */ /* 0x000064000000001a */
[----:B01----:R-:W-:Y:S01]  /*3810*/  ENDCOLLECTIVE ;  /* 0x000000000000791b */ /* 0x003fe20003800000 */
.L_x_2618:
[----:B------:R-:W-:Y:S01]  /*3820*/  MOV R22, R27 ;  /* 0x0000001b00167202 */ /* 0x000fe20000000f00 */
[----:B------:R-:W-:Y:S06]  /*3830*/  BRA `(.L_x_2619) ;  /* 0xfffffff000607947 */ /* 0x000fec000383ffff */
.L_x_2620:
        /* <DEDUP_REMOVED lines=12> */
.L_x_4513:


//--------------------- .text._Z30group_norm_nhwc_bwd_sum_kernelI11Bf16IOBf16WLi192EEv26Group_norm_nhwc_bwd_params --------------------------
	.section	.text._Z30group_norm_nhwc_bwd_sum_kernelI11Bf16IOBf16WLi192EEv26Group_norm_nhwc_bwd_params,"ax",@progbits
	.align	128
        .global         _Z30group_norm_nhwc_bwd_sum_kernelI11Bf16IOBf16WLi192EEv26Group_norm_nhwc_bwd_params
        .type           _Z30group_norm_nhwc_bwd_sum_kernelI11Bf16IOBf16WLi192EEv26Group_norm_nhwc_bwd_params,@function
        .size           _Z30group_norm_nhwc_bwd_sum_kernelI11Bf16IOBf16WLi192EEv26Group_norm_nhwc_bwd_params,(.L_x_4514 - _Z30group_norm_nhwc_bwd_sum_kernelI11Bf16IOBf16WLi192EEv26Group_norm_nhwc_bwd_params)
        .other          _Z30group_norm_nhwc_bwd_sum_kernelI11Bf16IOBf16WLi192EEv26Group_norm_nhwc_bwd_params,@"STO_CUDA_ENTRY STV_DEFAULT"
_Z30group_norm_nhwc_bwd_sum_kernelI11Bf16IOBf16WLi192EEv26Group_norm_nhwc_bwd_params:
.text._Z30group_norm_nhwc_bwd_sum_kernelI11Bf16IOBf16WLi192EEv26Group_norm_nhwc_bwd_params:
        /* <DEDUP_REMOVED lines=76> */
.L_x_2622:
[----:B------:R-:W-:Y:S05]  /*04c0*/  BSYNC B0 ;  /* 0x0000000000007941 */ /* 0x000fea0003800000 */
.L_x_2621:
        /* <DEDUP_REMOVED lines=113> */
.L_x_2625:
[----:B------:R-:W-:Y:S05]  /*0be0*/  @!P2 BRA `(.L_x_2623) ;  /* 0x0000001400e8a947 */ /* 0x000fea0003800000 */
[----:B------:R-:W-:-:S04]  /*0bf0*/  IADD3 R9, R16, 0x1, RZ ;  /* 0x0000000110097810 */ /* 0x000fc80007ffe0ff */
[----:B------:R-:W-:-:S07]  /*0c00*/  SHF.R.S32.HI R23, RZ, 0x1f, R9 ;  /* 0x0000001fff177819 */ /* 0x000fce0000011409 */
.L_x_2626:
        /* <DEDUP_REMOVED lines=130> */
.L_x_2624:
        /* <DEDUP_REMOVED lines=8> */
.L_x_2628:
        /* <DEDUP_REMOVED lines=49> */
.L_x_2627:
[----:B------:R-:W-:-:S13]  /*17c0*/  ISETP.GE.U32.AND P0, PT, R32, 0x3, PT ;  /* 0x000000032000780c */ /* 0x000fda0003f06070 */
[----:B------:R-:W-:Y:S05]  /*17d0*/  @!P0 BRA `(.L_x_2623) ;  /* 0x0000000800ec8947 */ /* 0x000fea0003800000 */
[----:B------:R-:W-:Y:S01]  /*17e0*/  ULDC.64 UR6, c[0x0][0x288] ;  /* 0x0000a20000067ab9 */ /* 0x000fe20000000a00 */
[----:B------:R-:W-:Y:S02]  /*17f0*/  SHF.R.S32.HI R12, RZ, 0x1f, R16 ;  /* 0x0000001fff0c7819 */ /* 0x000fe40000011410 */
[----:B------:R-:W-:Y:S02]  /*1800*/  ISETP.GE.U32.AND P0, PT, R30, UR6, PT ;  /* 0x000000061e007c0c */ /* 0x000fe4000bf06070 */
[----:B------:R-:W-:Y:S02]  /*1810*/  MOV R9, R16 ;  /* 0x0000001000097202 */ /* 0x000fe40000000f00 */
[----:B------:R-:W-:-:S13]  /*1820*/  ISETP.GE.AND.EX P0, PT, R31, UR7, PT, P0 ;  /* 0x000000071f007c0c */ /* 0x000fda000bf06300 */
.L_x_2629:
        /* <DEDUP_REMOVED lines=182> */
.L_x_2623:
[----:B------:R-:W0:Y:S01]  /*2390*/  S2R R7, SR_CgaCtaId ;  /* 0x0000000000077919 */ /* 0x000e220000008800 */
[----:B------:R-:W-:Y:S01]  /*23a0*/  IMAD.WIDE.U32 R2, R0, -0x55555555, RZ ;  /* 0xaaaaaaab00027825 */ /* 0x000fe200078e00ff */
[----:B------:R-:W-:Y:S01]  /*23b0*/  MOV R4, 0x400 ;  /* 0x0000040000047802 */ /* 0x000fe20000000f00 */
[----:B------:R-:W-:Y:S01]  /*23c0*/  BSSY B0, `(.L_x_2630) ;  /* 0x00000a8000007945 */ /* 0x000fe20003800000 */
        /* <DEDUP_REMOVED lines=16> */
[----:B------:R-:W2:Y:S04]  /*24d0*/  LDS R25, [R0+0x14] ;  /* 0x0000140000197984 */ /* 0x000ea80000000800 */
[----:B------:R-:W-:Y:S04]  /*24e0*/  LDS R23, [R0+0x24] ;  /* 0x0000240000177984 */ /* 0x000fe80000000800 */
[----:B------:R-:W3:Y:S04]  /*24f0*/  LDS R22, [R0+0x18] ;  /* 0x0000180000167984 */ /* 0x000ee80000000800 */
[----:B------:R-:W4:Y:S01]  /*2500*/  LDS R27, [R0+0x1c] ;  /* 0x00001c00001b7984 */ /* 0x000f220000000800 */
[----:B------:R-:W5:Y:S03]  /*2510*/  S2R R20, SR_TID.X ;  /* 0x0000000000147919 */ /* 0x000f660000002100 */
[----:B------:R-:W1:Y:S04]  /*2520*/  LDS R19, [R0+0x2c] ;  /* 0x00002c0000137984 */ /* 0x000e680000000800 */
[----:B------:R-:W1:Y:S01]  /*2530*/  LDS R17, [R0+0x30] ;  /* 0x0000300000117984 */ /* 0x000e620000000800 */
[----:B0-----:R-:W-:-:S03]  /*2540*/  LEA R3, R2, R3, 0x18 ;  /* 0x0000000302037211 */ /* 0x001fc600078ec0ff */
[----:B------:R-:W0:Y:S04]  /*2550*/  LDS R21, [R0+0x28] ;  /* 0x0000280000157984 */ /* 0x000e280000000800 */
[----:B------:R-:W0:Y:S04]  /*2560*/  LDS R18, [R0+0x38] ;  /* 0x0000380000127984 */ /* 0x000e280000000800 */
[----:B------:R-:W0:Y:S04]  /*2570*/  LDS R16, [R0+0x3c] ;  /* 0x00003c0000107984 */ /* 0x000e280000000800 */
[----:B------:R-:W0:Y:S04]  /*2580*/  LDS R15, [R0+0x34] ;  /* 0x00003400000f7984 */ /* 0x000e280000000800 */
[----:B------:R-:W0:Y:S04]  /*2590*/  LDS R11, [R0+0x44] ;  /* 0x00004400000b7984 */ /* 0x000e280000000800 */
[----:B------:R-:W0:Y:S01]  /*25a0*/  LDS R9, [R0+0x48] ;  /* 0x0000480000097984 */ /* 0x000e220000000800 */
[----:B-----5:R-:W-:-:S02]  /*25b0*/  IMAD R30, R20, 0x54, R3 ;  /* 0x00000054141e7824 */ /* 0x020fc400078e0203 */
[----:B--2---:R-:W-:Y:S01]  /*25c0*/  FADD.FTZ R3, R26, R25 ;  /* 0x000000191a037221 */ /* 0x004fe20000010000 */
[----:B---3--:R-:W-:Y:S01]  /*25d0*/  FADD.FTZ R28, R23, R22 ;  /* 0x00000016171c7221 */ /* 0x008fe20000010000 */
[----:B------:R-:W2:Y:S01]  /*25e0*/  LDS R12, [R0+0x40] ;  /* 0x00004000000c7984 */ /* 0x000ea20000000800 */
[----:B----4-:R-:W-:-:S03]  /*25f0*/  ISETP.NE.AND P5, PT, R27, RZ, PT ;  /* 0x000000ff1b00720c */ /* 0x010fc60003fa5270 */
[----:B------:R-:W3:Y:S01]  /*2600*/  LDS R8, [R0+0x10] ;  /* 0x0000100000087984 */ /* 0x000ee20000000800 */
[----:B------:R-:W-:Y:S02]  /*2610*/  FSEL R2, R3, R26, !P5 ;  /* 0x0000001a03027208 */ /* 0x000fe40006800000 */
[----:B------:R-:W-:Y:S01]  /*2620*/  FSEL R28, R28, R23, !P5 ;  /* 0x000000171c1c7208 */ /* 0x000fe20006800000 */
[----:B-1----:R-:W1:Y:S02]  /*2630*/  LDS R6, [R30+0x50] ;  /* 0x000050001e067984 */ /* 0x002e640000000800 */
[----:B------:R-:W-:Y:S02]  /*2640*/  FADD.FTZ R2, R2, R19 ;  /* 0x0000001302027221 */ /* 0x000fe40000010000 */
[----:B------:R-:W4:Y:S01]  /*2650*/  LDS R4, [R30+0x54] ;  /* 0x000054001e047984 */ /* 0x000f220000000800 */
[----:B------:R-:W-:-:S03]  /*2660*/  FADD.FTZ R28, R28, R17 ;  /* 0x000000111c1c7221 */ /* 0x000fc60000010000 */
[----:B------:R5:W4:Y:S01]  /*2670*/  LDS R7, [R0+0x4c] ;  /* 0x00004c0000077984 */ /* 0x000b220000000800 */
[----:B0-----:R-:W-:Y:S01]  /*2680*/  ISETP.NE.AND P4, PT, R21, RZ, PT ;  /* 0x000000ff1500720c */ /* 0x001fe20003f85270 */
[----:B------:R-:W0:Y:S03]  /*2690*/  S2R R31, SR_LANEID ;  /* 0x00000000001f7919 */ /* 0x000e260000000000 */
[----:B------:R-:W-:Y:S02]  /*26a0*/  FSEL R3, R2, R19, !P4 ;  /* 0x0000001302037208 */ /* 0x000fe40006000000 */
[----:B------:R-:W-:-:S03]  /*26b0*/  FSEL R29, R28, R17, !P4 ;  /* 0x000000111c1d7208 */ /* 0x000fc60006000000 */
[----:B------:R-:W-:Y:S02]  /*26c0*/  FADD.FTZ R3, R3, R18 ;  /* 0x0000001203037221 */ /* 0x000fe40000010000 */
[----:B------:R-:W-:Y:S01]  /*26d0*/  FADD.FTZ R29, R29, R16 ;  /* 0x000000101d1d7221 */ /* 0x000fe20000010000 */
[----:B------:R-:W-:-:S04]  /*26e0*/  ISETP.NE.AND P3, PT, R15, RZ, PT ;  /* 0x000000ff0f00720c */ /* 0x000fc80003f65270 */
[----:B-----5:R-:W-:Y:S02]  /*26f0*/  FSEL R0, R3, R18, !P3 ;  /* 0x0000001203007208 */ /* 0x020fe40005800000 */
[----:B------:R-:W-:-:S03]  /*2700*/  FSEL R2, R29, R16, !P3 ;  /* 0x000000101d027208 */ /* 0x000fc60005800000 */
[----:B------:R-:W-:Y:S02]  /*2710*/  FADD.FTZ R28, R0, R11 ;  /* 0x0000000b001c7221 */ /* 0x000fe40000010000 */
[----:B------:R-:W-:Y:S01]  /*2720*/  FADD.FTZ R2, R2, R9 ;  /* 0x0000000902027221 */ /* 0x000fe20000010000 */
[----:B--2---:R-:W-:Y:S02]  /*2730*/  ISETP.NE.AND P2, PT, R12, RZ, PT ;  /* 0x000000ff0c00720c */ /* 0x004fe40003f45270 */
[----:B---3--:R-:W-:Y:S02]  /*2740*/  IADD3 R0, R21, R27, R8 ;  /* 0x0000001b15007210 */ /* 0x008fe40007ffe008 */
[----:B------:R-:W-:Y:S02]  /*2750*/  FSEL R3, R28, R11, !P2 ;  /* 0x0000000b1c037208 */ /* 0x000fe40005000000 */
[----:B------:R-:W-:Y:S02]  /*2760*/  FSEL R29, R2, R9, !P2 ;  /* 0x00000009021d7208 */ /* 0x000fe40005000000 */
[----:B------:R-:W-:Y:S01]  /*2770*/  IADD3 R0, R12, R0, R15 ;  /* 0x000000000c007210 */ /* 0x000fe20007ffe00f */
[----:B-1----:R-:W-:-:S02]  /*2780*/  FADD.FTZ R3, R3, R6 ;  /* 0x0000000603037221 */ /* 0x002fc40000010000 */
[----:B----4-:R-:W-:Y:S01]  /*2790*/  FADD.FTZ R29, R29, R4 ;  /* 0x000000041d1d7221 */ /* 0x010fe20000010000 */
[----:B------:R-:W-:Y:S01]  /*27a0*/  ISETP.NE.AND P1, PT, R7, RZ, PT ;  /* 0x000000ff0700720c */ /* 0x000fe20003f25270 */
[----:B------:R-:W-:-:S03]  /*27b0*/  IMAD.IADD R32, R0, 0x1, R7 ;  /* 0x0000000100207824 */ /* 0x000fc600078e0207 */
        /* <DEDUP_REMOVED lines=56> */
.L_x_2653:
        /* <DEDUP_REMOVED lines=48> */
.L_x_2631:
[----:B------:R-:W-:Y:S05]  /*2e40*/  BSYNC B0 ;  /* 0x0000000000007941 */ /* 0x000fea0003800000 */
.L_x_2630:
        /* <DEDUP_REMOVED lines=15> */
[----:B------:R-:W1:Y:S01]  /*2f40*/  S2UR UR6, SR_CTAID.X ;  /* 0x00000000000679c3 */ /* 0x000e620000002500 */
[----:B------:R-:W-:Y:S01]  /*2f50*/  ULDC UR8, c[0x0][0x2a0] ;  /* 0x0000a80000087ab9 */ /* 0x000fe20000000800 */
[----:B------:R-:W-:Y:S01]  /*2f60*/  ULDC.64 UR10, c[0x0][0x288] ;  /* 0x0000a200000a7ab9 */ /* 0x000fe20000000a00 */
[----:B------:R-:W-:Y:S05]  /*2f70*/  BSSY B0, `(.L_x_2633) ;  /* 0x0000020000007945 */ /* 0x000fea0003800000 */
[----:B------:R-:W1:Y:S02]  /*2f80*/  LDC R7, c[0x0][0x2b0] ;  /* 0x0000ac00ff077b82 */ /* 0x000e640000000800 */
[----:B------:R-:W-:-:S06]  /*2f90*/  @!P2 VIADD R4, R11, 0xaa0 ;  /* 0x00000aa00b04a836 */ /* 0x000fcc0000000000 */
[----:B------:R-:W0:Y:S01]  /*2fa0*/  LDC R9, c[0x0][0x2b8] ;  /* 0x0000ae00ff097b82 */ /* 0x000e220000000800 */
[----:B------:R-:W-:Y:S01]  /*2fb0*/  @!P2 LEA R4, R15, R4, 0x18 ;  /* 0x000000040f04a211 */ /* 0x000fe200078ec0ff */
[----:B------:R-:W-:Y:S03]  /*2fc0*/  @!P2 LDS R3, [R16+0x18] ;  /* 0x000018001003a984 */ /* 0x000fe60000000800 */
[----:B------:R-:W-:Y:S01]  /*2fd0*/  @!P2 LEA R4, R5, R4, 0x3 ;  /* 0x000000040504a211 */ /* 0x000fe200078e18ff */
[----:B------:R-:W2:Y:S01]  /*2fe0*/  @!P2 LDS R2, [R16+0x14] ;  /* 0x000014001002a984 */ /* 0x000ea20000000800 */
[----:B-1----:R-:W-:-:S05]  /*2ff0*/  IMAD R6, R7, UR6, R8 ;  /* 0x0000000607067c24 */ /* 0x002fca000f8e0208 */
[----:B------:R-:W-:Y:S01]  /*3000*/  ISETP.GE.AND P0, PT, R6, UR8, PT ;  /* 0x0000000806007c0c */ /* 0x000fe2000bf06270 */
[----:B0-----:R-:W-:-:S03]  /*3010*/  IMAD R12, R9, UR6, R8 ;  /* 0x00000006090c7c24 */ /* 0x001fc6000f8e0208 */
        /* <DEDUP_REMOVED lines=8> */
[----:B------:R-:W0:Y:S01]  /*30a0*/  S2R R3, SR_CTAID.Z ;  /* 0x0000000000037919 */ /* 0x000e220000002700 */
        /* <DEDUP_REMOVED lines=12> */
.L_x_2634:
[----:B------:R-:W-:Y:S05]  /*3170*/  BSYNC B0 ;  /* 0x0000000000007941 */ /* 0x000fea0003800000 */
.L_x_2633:
        /* <DEDUP_REMOVED lines=22> */
.L_x_2632:
        /* <DEDUP_REMOVED lines=8> */
.L_x_2635:
[----:B------:R-:W-:Y:S01]  /*3360*/  IMAD.MOV.U32 R3, RZ, RZ, R30 ;  /* 0x000000ffff037224 */ /* 0x000fe200078e001e */
[----:B------:R-:W-:-:S07]  /*3370*/  MOV R33, R35 ;  /* 0x0000002300217202 */ /* 0x000fce0000000f00 */
[----:B------:R-:W-:Y:S05]  /*3380*/  WARPSYNC.COLLECTIVE R29, `(.L_x_2636) ;  /* 0x000000001d087348 */ /* 0x000fea0003c00000 */
[----:B------:R0:W1:Y:S02]  /*3390*/  SHFL.UP P0, R35, R3, R0, R28 ;  /* 0x0400000003237389 */ /* 0x000064000000001c */
[----:B01----:R-:W-:Y:S01]  /*33a0*/  ENDCOLLECTIVE ;  /* 0x000000000000791b */ /* 0x003fe20003800000 */
.L_x_2636:
[----:B------:R-:W-:Y:S02]  /*33b0*/  MOV R3, R2 ;  /* 0x0000000200037202 */ /* 0x000fe40000000f00 */
[----:B------:R-:W-:Y:S01]  /*33c0*/  ISETP.GE.AND P0, PT, R31, 0x1, PT ;  /* 0x000000011f00780c */ /* 0x000fe20003f06270 */
[----:B------:R-:W-:-:S12]  /*33d0*/  FADD.FTZ R35, R30, R35 ;  /* 0x000000231e237221 */ /* 0x000fd80000010000 */
[----:B------:R-:W-:-:S07]  /*33e0*/  @P0 FSEL R30, R35, R30, !P6 ;  /* 0x0000001e231e0208 */ /* 0x000fce0007000000 */
[----:B------:R-:W-:Y:S05]  /*33f0*/  WARPSYNC.COLLECTIVE R29, `(.L_x_2637) ;  /* 0x000000001d087348 */ /* 0x000fea0003c00000 */
[----:B------:R0:W1:Y:S02]  /*3400*/  SHFL.UP P0, R35, R3, R0, R28 ;  /* 0x0400000003237389 */ /* 0x000064000000001c */
[----:B01----:R-:W-:Y:S01]  /*3410*/  ENDCOLLECTIVE ;  /* 0x000000000000791b */ /* 0x003fe20003800000 */
.L_x_2637:
        /* <DEDUP_REMOVED lines=11> */
.L_x_2638:
[----:B------:R-:W-:Y:S01]  /*34d0*/  MOV R3, R30 ;  /* 0x0000001e00037202 */ /* 0x000fe20000000f00 */
[----:B------:R-:W-:-:S07]  /*34e0*/  IMAD.MOV.U32 R33, RZ, RZ, R35 ;  /* 0x000000ffff217224 */ /* 0x000fce00078e0023 */
[----:B------:R-:W-:Y:S05]  /*34f0*/  WARPSYNC.COLLECTIVE R29, `(.L_x_2639) ;  /* 0x000000001d087348 */ /* 0x000fea0003c00000 */
[----:B------:R0:W1:Y:S02]  /*3500*/  SHFL.UP P0, R35, R3, R0, R28 ;  /* 0x0400000003237389 */ /* 0x000064000000001c */
[----:B01----:R-:W-:Y:S01]  /*3510*/  ENDCOLLECTIVE ;  /* 0x000000000000791b */ /* 0x003fe20003800000 */
.L_x_2639:
[----:B------:R-:W-:Y:S01]  /*3520*/  IMAD.MOV.U32 R3, RZ, RZ, R2 ;  /* 0x000000ffff037224 */ /* 0x000fe200078e0002 */
[----:B------:R-:W-:Y:S01]  /*3530*/  ISETP.GE.AND P0, PT, R31, 0x2, PT ;  /* 0x000000021f00780c */ /* 0x000fe20003f06270 */
[----:B------:R-:W-:-:S12]  /*3540*/  FADD.FTZ R35, R30, R35 ;  /* 0x000000231e237221 */ /* 0x000fd80000010000 */
[----:B------:R-:W-:-:S07]  /*3550*/  @P0 FSEL R30, R35, R30, !P6 ;  /* 0x0000001e231e0208 */ /* 0x000fce0007000000 */
[----:B------:R-:W-:Y:S05]  /*3560*/  WARPSYNC.COLLECTIVE R29, `(.L_x_2640) ;  /* 0x000000001d087348 */ /* 0x000fea0003c00000 */
[----:B------:R0:W1:Y:S02]  /*3570*/  SHFL.UP P0, R35, R3, R0, R28 ;  /* 0x0400000003237389 */ /* 0x000064000000001c */
[----:B01----:R-:W-:Y:S01]  /*3580*/  ENDCOLLECTIVE ;  /* 0x000000000000791b */ /* 0x003fe20003800000 */
.L_x_2640:
        /* <DEDUP_REMOVED lines=11> */
.L_x_2641:
[----:B------:R-:W-:Y:S02]  /*3640*/  MOV R3, R30 ;  /* 0x0000001e00037202 */ /* 0x000fe40000000f00 */
[----:B------:R-:W-:-:S07]  /*3650*/  MOV R33, R35 ;  /* 0x0000002300217202 */ /* 0x000fce0000000f00 */
[----:B------:R-:W-:Y:S05]  /*3660*/  WARPSYNC.COLLECTIVE R29, `(.L_x_2642) ;  /* 0x000000001d087348 */ /* 0x000fea0003c00000 */
[----:B------:R0:W1:Y:S02]  /*3670*/  SHFL.UP P0, R35, R3, R0, R28 ;  /* 0x0400000003237389 */ /* 0x000064000000001c */
[----:B01----:R-:W-:Y:S01]  /*3680*/  ENDCOLLECTIVE ;  /* 0x000000000000791b */ /* 0x003fe20003800000 */
.L_x_2642:
[----:B------:R-:W-:Y:S01]  /*3690*/  IMAD.MOV.U32 R3, RZ, RZ, R2 ;  /* 0x000000ffff037224 */ /* 0x000fe200078e0002 */
[----:B------:R-:W-:Y:S01]  /*36a0*/  ISETP.GE.AND P0, PT, R31, 0x4, PT ;  /* 0x000000041f00780c */ /* 0x000fe20003f06270 */
[----:B------:R-:W-:-:S12]  /*36b0*/  FADD.FTZ R35, R30, R35 ;  /* 0x000000231e237221 */ /* 0x000fd80000010000 */
[----:B------:R-:W-:-:S07]  /*36c0*/  @P0 FSEL R30, R35, R30, !P6 ;  /* 0x0000001e231e0208 */ /* 0x000fce0007000000 */
[----:B------:R-:W-:Y:S05]  /*36d0*/  WARPSYNC.COLLECTIVE R29, `(.L_x_2643) ;  /* 0x000000001d087348 */ /* 0x000fea0003c00000 */
[----:B------:R0:W1:Y:S02]  /*36e0*/  SHFL.UP P0, R35, R3, R0, R28 ;  /* 0x0400000003237389 */ /* 0x000064000000001c */
[----:B01----:R-:W-:Y:S01]  /*36f0*/  ENDCOLLECTIVE ;  /* 0x000000000000791b */ /* 0x003fe20003800000 */
.L_x_2643:
[----:B------:R-:W-:Y:S01]  /*3700*/  HFMA2.MMA R0, -RZ, RZ, 0, 4.76837158203125e-07 ;  /* 0x00000008ff007435 */ /* 0x000fe200000001ff */
        /* <DEDUP_REMOVED lines=10> */
.L_x_2644:
[----:B------:R-:W-:Y:S01]  /*37b0*/  IMAD.MOV.U32 R3, RZ, RZ, R30 ;  /* 0x000000ffff037224 */ /* 0x000fe200078e001e */
[----:B------:R-:W-:-:S07]  /*37c0*/  MOV R33, R35 ;  /* 0x0000002300217202 */ /* 0x000fce0000000f00 */
[----:B------:R-:W-:Y:S05]  /*37d0*/  WARPSYNC.COLLECTIVE R29, `(.L_x_2645) ;  /* 0x000000001d087348 */ /* 0x000fea0003c00000 */
[----:B------:R0:W1:Y:S02]  /*37e0*/  SHFL.UP P0, R35, R3, R0, R28 ;  /* 0x0400000003237389 */ /* 0x000064000000001c */
[----:B01----:R-:W-:Y:S01]  /*37f0*/  ENDCOLLECTIVE ;  /* 0x000000000000791b */ /* 0x003fe20003800000 */
.L_x_2645:
[----:B------:R-:W-:Y:S02]  /*3800*/  MOV R3, R2 ;  /* 0x0000000200037202 */ /* 0x000fe40000000f00 */
[----:B------:R-:W-:Y:S01]  /*3810*/  ISETP.GE.AND P0, PT, R31, 0x8, PT ;  /* 0x000000081f00780c */ /* 0x000fe20003f06270 */
[----:B------:R-:W-:-:S12]  /*3820*/  FADD.FTZ R35, R30, R35 ;  /* 0x000000231e237221 */ /* 0x000fd80000010000 */
[----:B------:R-:W-:-:S07]  /*3830*/  @P0 FSEL R30, R35, R30, !P6 ;  /* 0x0000001e231e0208 */ /* 0x000fce0007000000 */
[----:B------:R-:W-:Y:S05]  /*3840*/  WARPSYNC.COLLECTIVE R29, `(.L_x_2646) ;  /* 0x000000001d087348 */ /* 0x000fea0003c00000 */
[----:B------:R0:W1:Y:S02]  /*3850*/  SHFL.UP P0, R35, R3, R0, R28 ;  /* 0x0400000003237389 */ /* 0x000064000000001c */
[----:B01----:R-:W-:Y:S01]  /*3860*/  ENDCOLLECTIVE ;  /* 0x000000000000791b */ /* 0x003fe20003800000 */
.L_x_2646:
        /* <DEDUP_REMOVED lines=11> */
.L_x_2647:
[----:B------:R-:W-:Y:S02]  /*3920*/  MOV R3, R30 ;  /* 0x0000001e00037202 */ /* 0x000fe40000000f00 */
[----:B------:R-:W-:-:S13]  /*3930*/  ISETP.GE.AND P0, PT, R31, 0x10, PT ;  /* 0x000000101f00780c */ /* 0x000fda0003f06270 */
[----:B------:R-:W-:-:S07]  /*3940*/  @P0 IMAD.IADD R32, R32, 0x1, R35 ;  /* 0x0000000120200824 */ /* 0x000fce00078e0223 */
[----:B------:R-:W-:Y:S05]  /*3950*/  WARPSYNC.COLLECTIVE R29, `(.L_x_2648) ;  /* 0x000000001d087348 */ /* 0x000fea0003c00000 */
[----:B------:R0:W1:Y:S02]  /*3960*/  SHFL.UP P0, R35, R3, R0, R28 ;  /* 0x0400000003237389 */ /* 0x000064000000001c */
[----:B01----:R-:W-:Y:S01]  /*3970*/  ENDCOLLECTIVE ;  /* 0x000000000000791b */ /* 0x003fe20003800000 */
.L_x_2648:
[----:B------:R-:W-:Y:S01]  /*3980*/  IMAD.MOV.U32 R3, RZ, RZ, R2 ;  /* 0x000000ffff037224 */ /* 0x000fe200078e0002 */
[----:B------:R-:W-:-:S07]  /*3990*/  MOV R33, R35 ;  /* 0x0000002300217202 */ /* 0x000fce0000000f00 */
[----:B------:R-:W-:Y:S05]  /*39a0*/  WARPSYNC.COLLECTIVE R29, `(.L_x_2649) ;  /* 0x000000001d087348 */ /* 0x000fea0003c00000 */
[----:B------:R0:W1:Y:S02]  /*39b0*/  SHFL.UP P0, R35, R3, R0, R28 ;  /* 0x0400000003237389 */ /* 0x000064000000001c */
[----:B01----:R-:W-:Y:S01]  /*39c0*/  ENDCOLLECTIVE ;  /* 0x000000000000791b */ /* 0x003fe20003800000 */
.L_x_2649:
        /* <DEDUP_REMOVED lines=11> */
.L_x_2650:
[----:B------:R-:W-:Y:S02]  /*3a80*/  MOV R3, R30 ;  /* 0x0000001e00037202 */ /* 0x000fe40000000f00 */
[----:B------:R-:W-:-:S07]  /*3a90*/  MOV R31, R35 ;  /* 0x00000023001f7202 */ /* 0x000fce0000000f00 */
[----:B------:R-:W-:Y:S05]  /*3aa0*/  WARPSYNC.COLLECTIVE R29, `(.L_x_2651) ;  /* 0x000000001d087348 */ /* 0x000fea0003c00000 */
[----:B------:R0:W1:Y:S02]  /*3ab0*/  SHFL.UP P0, R35, R3, R0, R28 ;  /* 0x0400000003237389 */ /* 0x000064000000001c */
[----:B01----:R-:W-:Y:S01]  /*3ac0*/  ENDCOLLECTIVE ;  /* 0x000000000000791b */ /* 0x003fe20003800000 */
.L_x_2651:
[----:B------:R-:W-:Y:S01]  /*3ad0*/  MOV R3, R2 ;  /* 0x0000000200037202 */ /* 0x000fe20000000f00 */
[----:B------:R-:W-:-:S07]  /*3ae0*/  IMAD.MOV.U32 R30, RZ, RZ, R35 ;  /* 0x000000ffff1e7224 */ /* 0x000fce00078e0023 */
[----:B------:R-:W-:Y:S05]  /*3af0*/  WARPSYNC.COLLECTIVE R29, `(.L_x_2652) ;  /* 0x000000001d087348 */ /* 0x000fea0003c00000 */
[----:B------:R0:W1:Y:S02]  /*3b00*/  SHFL.UP P0, R35, R3, R0, R28 ;  /* 0x0400000003237389 */ /* 0x000064000000001c */
[----:B01----:R-:W-:Y:S01]  /*3b10*/  ENDCOLLECTIVE ;  /* 0x000000000000791b */ /* 0x003fe20003800000 */
.L_x_2652:
[----:B------:R-:W-:Y:S01]  /*3b20*/  MOV R2, R35 ;  /* 0x0000002300027202 */ /* 0x000fe20000000f00 */
[----:B------:R-:W-:Y:S06]  /*3b30*/  BRA `(.L_x_2653) ;  /* 0xfffffff000007947 */ /* 0x000fec000383ffff */
.L_x_2654:
        /* <DEDUP_REMOVED lines=12> */
.L_x_4514:


//--------------------- .text._Z30group_norm_nhwc_bwd_sum_kernelI11Bf16IOBf16WLi448EEv26Group_norm_nhwc_bwd_params --------------------------
	.section	.text._Z30group_norm_nhwc_bwd_sum_kernelI11Bf16IOBf16WLi448EEv26Group_norm_nhwc_bwd_params,"ax",@progbits
	.align	128
        .global         _Z30group_norm_nhwc_bwd_sum_kernelI11Bf16IOBf16WLi448EEv26Group_norm_nhwc_bwd_params
        .type           _Z30group_norm_nhwc_bwd_sum_kernelI11Bf16IOBf16WLi448EEv26Group_norm_nhwc_bwd_params,@function
        .size           _Z30group_norm_nhwc_bwd_sum_kernelI11Bf16IOBf16WLi448EEv26Group_norm_nhwc_bwd_params,(.L_x_4515 - _Z30group_norm_nhwc_bwd_sum_kernelI11Bf16IOBf16WLi448EEv26Group_norm_nhwc_bwd_params)
        .other          _Z30group_norm_nhwc_bwd_sum_kernelI11Bf16IOBf16WLi448EEv26Group_norm_nhwc_bwd_params,@"STO_CUDA_ENTRY STV_DEFAULT"
_Z30group_norm_nhwc_bwd_sum_kernelI11Bf16IOBf16WLi448EEv26Group_norm_nhwc_bwd_params:
.text._Z30group_norm_nhwc_bwd_sum_kernelI11Bf16IOBf16WLi448EEv26Group_norm_nhwc_bwd_params:
        /* <DEDUP_REMOVED lines=29> */
[-C--:B------:R-:W-:Y:S01]  /*01d0*/  LOP3.LUT R0, R22, R7.reuse, RZ, 0x3c, !PT ;  /* 0x0000000716007212 */ /* 0x080fe200078e3cff */
[----:B------:R-:W2:Y:S03]  /*01e0*/  LDC.64 R4, c[0x0][0x248] ;  /* 0x00009200ff047b82 */ /* 0x000ea60000000a00 */
[----:B------:R-:W-:Y:S02]  /*01f0*/  ISETP.GE.AND P2, PT, R0, RZ, PT ;  /* 0x000000ff0000720c */ /* 0x000fe40003f46270 */
[----:B------:R-:W-:-:S05]  /*0200*/  LOP3.LUT R0, RZ, R7, RZ, 0x33, !PT ;  /* 0x00000007ff007212 */ /* 0x000fca00078e33ff */
        /* <DEDUP_REMOVED lines=12> */
[----:B------:R-:W-:Y:S01]  /*02d0*/  MOV R11, RZ ;  /* 0x000000ff000b7202 */ /* 0x000fe20000000f00 */
[----:B------:R-:W-:Y:S01]  /*02e0*/  IMAD.MOV.U32 R19, RZ, RZ, RZ ;  /* 0x000000ffff137224 */ /* 0x000fe200078e00ff */
[----:B------:R-:W-:Y:S01]  /*02f0*/  ISETP.GE.AND.EX P0, PT, R23, UR9, PT, P0 ;  /* 0x0000000917007c0c */ /* 0x000fe2000bf06300 */
[----:B------:R-:W-:Y:S01]  /*0300*/  IMAD.MOV.U32 R20, RZ, RZ, RZ ;  /* 0x000000ffff147224 */ /* 0x000fe200078e00ff */
[----:B0-----:R-:W0:Y:S02]  /*0310*/  MUFU.RCP R6, R6 ;  /* 0x0000000600067308 */ /* 0x001e240000001000 */
[----:B0-----:R-:W-:-:S06]  /*0320*/  VIADD R2, R6, 0xffffffe ;  /* 0x0ffffffe06027836 */ /* 0x001fcc0000000000 */
        /* <DEDUP_REMOVED lines=22> */
[----:B--2---:R-:W-:-:S02]  /*0490*/  IMAD.U32 R13, R13, 0x10000, RZ ;  /* 0x000100000d0d7824 */ /* 0x004fc400078e00ff */
[----:B---3--:R-:W-:Y:S02]  /*04a0*/  IMAD.U32 R11, R11, 0x10000, RZ ;  /* 0x000100000b0b7824 */ /* 0x008fe400078e00ff */
[----:B----4-:R-:W-:Y:S01]  /*04b0*/  @P1 IMAD.U32 R20, R10, 0x10000, RZ ;  /* 0x000100000a141824 */ /* 0x010fe200078e00ff */
[----:B------:R-:W-:-:S07]  /*04c0*/  @P1 SHF.L.U32 R19, R6, 0x10, RZ ;  /* 0x0000001006131819 */ /* 0x000fce00000006ff */
.L_x_2656:
[----:B------:R-:W-:Y:S05]  /*04d0*/  BSYNC B0 ;  /* 0x0000000000007941 */ /* 0x000fea0003800000 */
.L_x_2655:
[----:B------:R-:W0:Y:S01]  /*04e0*/  S2UR UR7, SR_CTAID.Y ;  /* 0x00000000000779c3 */ /* 0x000e220000002600 */
[----:B-----5:R-:W-:Y:S01]  /*04f0*/  FFMA.FTZ R5, -R4, R4, R5 ;  /* 0x0000000404057223 */ /* 0x020fe20000010105 */
[C---:B------:R-:W-:Y:S01]  /*0500*/  IMAD R2, R7.reuse, R14, R16 ;  /* 0x0000000e07027224 */ /* 0x040fe200078e0210 */
[----:B------:R-:W-:Y:S01]  /*0510*/  ISETP.NE.U32.AND P4, PT, R7, RZ, PT ;  /* 0x000000ff0700720c */ /* 0x000fe20003f85070 */
[----:B------:R-:W-:Y:S02]  /*0520*/  IMAD.MOV.U32 R10, RZ, RZ, RZ ;  /* 0x000000ffff0a7224 */ /* 0x000fe400078e00ff */
[----:B------:R-:W-:Y:S02]  /*0530*/  FSETP.GTU.FTZ.AND P2, PT, R5, RZ, PT ;  /* 0x000000ff0500720b */ /* 0x000fe40003f5c000 */
[----:B------:R-:W1:Y:S01]  /*0540*/  LDC.64 R8, c[0x0][0x290] ;  /* 0x0000a400ff087b82 */ /* 0x000e620000000a00 */
[----:B------:R-:W-:-:S10]  /*0550*/  ISETP.GE.U32.AND P1, PT, R2, R7, PT ;  /* 0x000000070200720c */ /* 0x000fd40003f26070 */
[----:B------:R-:W2:Y:S03]  /*0560*/  @P2 LDC R6, c[0x0][0x250] ;  /* 0x00009400ff062b82 */ /* 0x000ea60000000800 */
[-C--:B------:R-:W-:Y:S01]  /*0570*/  @P1 IADD3 R2, R2, -R7.reuse, RZ ;  /* 0x8000000702021210 */ /* 0x080fe20007ffe0ff */
[----:B------:R-:W-:Y:S02]  /*0580*/  @P1 VIADD R15, R15, 0x1 ;  /* 0x000000010f0f1836 */ /* 0x000fe40000000000 */
[----:B0-----:R-:W-:Y:S01]  /*0590*/  IMAD R24, R18, UR7, RZ ;  /* 0x0000000712187c24 */ /* 0x001fe2000f8e02ff */
[----:B------:R-:W-:-:S04]  /*05a0*/  ISETP.GE.U32.AND P3, PT, R2, R7, PT ;  /* 0x000000070200720c */ /* 0x000fc80003f66070 */
[----:B------:R-:W-:Y:S02]  /*05b0*/  SHF.R.S32.HI R21, RZ, 0x1f, R24 ;  /* 0x0000001fff157819 */ /* 0x000fe40000011418 */
[----:B------:R-:W-:-:S04]  /*05c0*/  IADD3 R17, P5, R24, R18, RZ ;  /* 0x0000001218117210 */ /* 0x000fc80007fbe0ff */
[----:B------:R-:W-:Y:S01]  /*05d0*/  LEA.HI.X.SX32 R2, R18, R21, 0x1, P5 ;  /* 0x0000001512027211 */ /* 0x000fe200028f0eff */
[----:B------:R-:W-:Y:S01]  /*05e0*/  HFMA2.MMA R18, -RZ, RZ, 1.875, 0 ;  /* 0x3f800000ff127435 */ /* 0x000fe200000001ff */
[----:B-1----:R-:W-:Y:S01]  /*05f0*/  ISETP.LT.U32.AND P1, PT, R17, R8, PT ;  /* 0x000000081100720c */ /* 0x002fe20003f21070 */
[----:B------:R-:W-:-:S03]  /*0600*/  @P3 VIADD R15, R15, 0x1 ;  /* 0x000000010f0f3836 */ /* 0x000fc60000000000 */
[----:B------:R-:W-:Y:S01]  /*0610*/  ISETP.LT.AND.EX P1, PT, R2, R9, PT, P1 ;  /* 0x000000090200720c */ /* 0x000fe20003f21310 */
[----:B--2---:R-:W-:Y:S01]  /*0620*/  @P2 FADD.FTZ R6, R5, R6 ;  /* 0x0000000605062221 */ /* 0x004fe20000010000 */
[----:B------:R-:W-:Y:S01]  /*0630*/  SEL R3, R0, R15, !P4 ;  /* 0x0000000f00037207 */ /* 0x000fe20006000000 */
[----:B------:R-:W-:Y:S01]  /*0640*/  IMAD.MOV.U32 R2, RZ, RZ, RZ ;  /* 0x000000ffff027224 */ /* 0x000fe200078e00ff */
[----:B------:R-:W-:Y:S01]  /*0650*/  SEL R17, R17, R8, P1 ;  /* 0x0000000811117207 */ /* 0x000fe20000800000 */
[----:B------:R0:W1:Y:S01]  /*0660*/  @P2 MUFU.RSQ R18, R6 ;  /* 0x0000000600122308 */ /* 0x0000620000001400 */
[----:B------:R-:W-:Y:S01]  /*0670*/  MOV R5, RZ ;  /* 0x000000ff00057202 */ /* 0x000fe20000000f00 */
[----:B------:R-:W-:Y:S01]  /*0680*/  IMAD.MOV R0, RZ, RZ, -R3 ;  /* 0x000000ffff007224 */ /* 0x000fe200078e0a03 */
[----:B------:R-:W-:Y:S02]  /*0690*/  ISETP.GE.AND P1, PT, R24, R17, PT ;  /* 0x000000111800720c */ /* 0x000fe40003f26270 */
[----:B------:R-:W-:Y:S01]  /*06a0*/  CS2R R14, SRZ ;  /* 0x00000000000e7805 */ /* 0x000fe2000001ff00 */
[----:B------:R-:W-:-:S02]  /*06b0*/  IMAD R16, R7, R0, R16 ;  /* 0x0000000007107224 */ /* 0x000fc400078e0210 */
[----:B------:R-:W-:-:S08]  /*06c0*/  IMAD.MOV.U32 R0, RZ, RZ, RZ ;  /* 0x000000ffff007224 */ /* 0x000fd000078e00ff */
[----:B0-----:R-:W-:Y:S05]  /*06d0*/  @P1 BRA `(.L_x_2657) ;  /* 0x0000001c00381947 */ /* 0x001fea0003800000 */
[----:B------:R-:W0:Y:S01]  /*06e0*/  LDC.64 R8, c[0x0][0x298] ;  /* 0x0000a600ff087b82 */ /* 0x000e220000000a00 */
[----:B------:R-:W-:Y:S01]  /*06f0*/  USHF.R.S32.HI UR7, URZ, 0x1f, UR6 ;  /* 0x0000001f3f077899 */ /* 0x000fe20008011406 */
[----:B------:R-:W-:Y:S01]  /*0700*/  MOV R25, R24 ;  /* 0x0000001800197202 */ /* 0x000fe20000000f00 */
[----:B------:R-:W-:Y:S01]  /*0710*/  IMAD.IADD R2, R17, 0x1, -R24 ;  /* 0x0000000111027824 */ /* 0x000fe200078e0a18 */
[----:B------:R-:W-:-:S03]  /*0720*/  IADD3 R5, -R24, -0x2, RZ ;  /* 0xfffffffe18057810 */ /* 0x000fc60007ffe1ff */
        /* <DEDUP_REMOVED lines=35> */
[----:B------:R-:W-:Y:S02]  /*0960*/  PRMT R10, RZ, 0x7610, R10 ;  /* 0x00007610ff0a7816 */ /* 0x000fe4000000000a */
[C---:B--2---:R-:W-:Y:S02]  /*0970*/  @!P0 PRMT R2, R14.reuse, 0x7610, R2 ;  /* 0x000076100e028816 */ /* 0x044fe40000000002 */
[----:B------:R-:W-:-:S03]  /*0980*/  @!P0 PRMT R0, R14, 0x7632, R0 ;  /* 0x000076320e008816 */ /* 0x000fc60000000000 */
[----:B------:R-:W-:Y:S01]  /*0990*/  IMAD.U32 R5, R2, 0x10000, RZ ;  /* 0x0001000002057824 */ /* 0x000fe200078e00ff */
[----:B------:R-:W-:-:S03]  /*09a0*/  SHF.L.U32 R21, R0, 0x10, RZ ;  /* 0x0000001000157819 */ /* 0x000fc600000006ff */
[C---:B------:R-:W-:Y:S02]  /*09b0*/  FADD.FTZ R5, -R4.reuse, R5 ;  /* 0x0000000504057221 */ /* 0x040fe40000010100 */
[----:B------:R-:W-:Y:S02]  /*09c0*/  FADD.FTZ R21, -R4, R21 ;  /* 0x0000001504157221 */ /* 0x000fe40000010100 */
[-C--:B-1----:R-:W-:Y:S01]  /*09d0*/  FMUL.FTZ R0, R5, R18.reuse ;  /* 0x0000001205007220 */ /* 0x082fe20000410000 */
[----:B------:R-:W-:Y:S01]  /*09e0*/  PRMT R5, RZ, 0x7610, R5 ;  /* 0x00007610ff057816 */ /* 0x000fe20000000005 */
[----:B------:R-:W-:Y:S02]  /*09f0*/  FMUL.FTZ R2, R21, R18 ;  /* 0x0000001215027220 */ /* 0x000fe40000410000 */
[----:B------:R-:W-:Y:S02]  /*0a00*/  FFMA.FTZ R14, R0, R11, R20 ;  /* 0x0000000b000e7223 */ /* 0x000fe40000010014 */
[----:B------:R-:W-:-:S02]  /*0a10*/  FFMA.FTZ R15, R2, R13, R19 ;  /* 0x0000000d020f7223 */ /* 0x000fc40000010013 */
[----:B------:R-:W-:Y:S02]  /*0a20*/  FMUL.FTZ R21, R14, -1.4426950216293334961 ;  /* 0xbfb8aa3b0e157820 */ /* 0x000fe40000410000 */
[----:B------:R-:W-:-:S04]  /*0a30*/  FMUL.FTZ R25, R15, -1.4426950216293334961 ;  /* 0xbfb8aa3b0f197820 */ /* 0x000fc80000410000 */
        /* <DEDUP_REMOVED lines=28> */
.L_x_2659:
[----:B------:R-:W-:Y:S05]  /*0c00*/  @!P2 BRA `(.L_x_2657) ;  /* 0x0000001400eca947 */ /* 0x000fea0003800000 */
[----:B------:R-:W-:-:S04]  /*0c10*/  IADD3 R21, R24, 0x1, RZ ;  /* 0x0000000118157810 */ /* 0x000fc80007ffe0ff */
[----:B------:R-:W-:-:S07]  /*0c20*/  SHF.R.S32.HI R23, RZ, 0x1f, R21 ;  /* 0x0000001fff177819 */ /* 0x000fce0000011415 */
.L_x_2660:
        /* <DEDUP_REMOVED lines=10> */
[----:B------:R-:W-:-:S04]  /*0cd0*/  @!P0 IMAD.WIDE.U32 R30, R25, R32, R30 ;  /* 0x00000020191e8225 */ /* 0x000fc800078e001e */
[----:B------:R-:W-:Y:S01]  /*0ce0*/  @!P0 IMAD.IADD R31, R31, 0x1, R33 ;  /* 0x000000011f1f8824 */ /* 0x000fe200078e0221 */
[C---:B------:R-:W-:Y:S01]  /*0cf0*/  @!P0 SHF.L.U32 R35, R30.reuse, 0x1, RZ ;  /* 0x000000011e238819 */ /* 0x040fe200000006ff */
[----:B------:R-:W4:Y:S03]  /*0d00*/  @!P0 LDC.64 R24, c[0x0][0x230] ;  /* 0x00008c00ff188b82 */ /* 0x000f260000000a00 */
[----:B------:R-:W-:Y:S01]  /*0d10*/  @!P0 SHF.L.U64.HI R22, R30, 0x1, R31 ;  /* 0x000000011e168819 */ /* 0x000fe2000001021f */
[----:B---3--:R-:W-:Y:S01]  /*0d20*/  @!P0 IMAD R32, R23, R26, RZ ;  /* 0x0000001a17208224 */ /* 0x008fe200078e02ff */
[----:B--2---:R-:W-:Y:S01]  /*0d30*/  @!P0 IADD3 R28, P1, R35, R28, RZ ;  /* 0x0000001c231c8210 */ /* 0x004fe20007f3e0ff */
[----:B------:R-:W-:Y:S01]  /*0d40*/  @!P0 IMAD.MOV.U32 R31, RZ, RZ, R9 ;  /* 0x000000ffff1f8224 */ /* 0x000fe200078e0009 */
[----:B------:R-:W-:Y:S01]  /*0d50*/  @!P0 MOV R30, R6 ;  /* 0x00000006001e8202 */ /* 0x000fe20000000f00 */
[----:B------:R-:W-:-:S02]  /*0d60*/  @!P0 IMAD R27, R21, R27, R32 ;  /* 0x0000001b151b8224 */ /* 0x000fc400078e0220 */
[----:B------:R-:W-:Y:S02]  /*0d70*/  @!P0 IMAD.X R29, R22, 0x1, R29, P1 ;  /* 0x00000001161d8824 */ /* 0x000fe400008e061d */
[----:B------:R-:W-:-:S03]  /*0d80*/  @!P0 IMAD.WIDE.U32 R30, R21, R26, R30 ;  /* 0x0000001a151e8225 */ /* 0x000fc600078e001e */
[----:B------:R0:W2:Y:S01]  /*0d90*/  @!P0 LDG.E R32, desc[UR4][R28.64] ;  /* 0x000000041c208981 */ /* 0x0000a2000c1e1900 */
[----:B------:R-:W-:Y:S01]  /*0da0*/  @!P0 IMAD.IADD R27, R31, 0x1, R27 ;  /* 0x000000011f1b8824 */ /* 0x000fe200078e021b */
[----:B------:R-:W-:-:S04]  /*0db0*/  @!P0 SHF.L.U32 R33, R30, 0x1, RZ ;  /* 0x000000011e218819 */ /* 0x000fc800000006ff */
[----:B------:R-:W-:Y:S02]  /*0dc0*/  @!P0 SHF.L.U64.HI R30, R30, 0x1, R27 ;  /* 0x000000011e1e8819 */ /* 0x000fe4000001021b */
[----:B----4-:R-:W-:-:S04]  /*0dd0*/  @!P0 IADD3 R26, P1, R33, R24, RZ ;  /* 0x00000018211a8210 */ /* 0x010fc80007f3e0ff */
[----:B------:R-:W-:Y:S02]  /*0de0*/  @!P0 IADD3.X R27, R30, R25, RZ, P1, !PT ;  /* 0x000000191e1b8210 */ /* 0x000fe40000ffe4ff */
[----:B------:R-:W3:Y:S03]  /*0df0*/  @!P0 LDC.64 R24, c[0x0][0x228] ;  /* 0x00008a00ff188b82 */ /* 0x000ee60000000a00 */
[----:B------:R4:W5:Y:S01]  /*0e00*/  @!P0 LDG.E R31, desc[UR4][R26.64] ;  /* 0x000000041a1f8981 */ /* 0x000962000c1e1900 */
[----:B---3--:R-:W-:-:S05]  /*0e10*/  @!P0 IADD3 R24, P1, R35, R24, RZ ;  /* 0x0000001823188210 */ /* 0x008fca0007f3e0ff */
[----:B------:R-:W-:-:S05]  /*0e20*/  @!P0 IMAD.X R25, R22, 0x1, R25, P1 ;  /* 0x0000000116198824 */ /* 0x000fca00008e0619 */
[----:B------:R-:W3:Y:S01]  /*0e30*/  @!P0 LDG.E R37, desc[UR4][R24.64] ;  /* 0x0000000418258981 */ /* 0x000ee2000c1e1900 */
[----:B0-----:R-:W-:-:S04]  /*0e40*/  @!P0 IADD3 R28, P1, R33, R38, RZ ;  /* 0x00000026211c8210 */ /* 0x001fc80007f3e0ff */
[----:B------:R-:W-:-:S05]  /*0e50*/  @!P0 IADD3.X R29, R30, R39, RZ, P1, !PT ;  /* 0x000000271e1d8210 */ /* 0x000fca0000ffe4ff */
[----:B------:R0:W3:Y:S01]  /*0e60*/  @!P0 LDG.E R22, desc[UR4][R28.64] ;  /* 0x000000041c168981 */ /* 0x0000e2000c1e1900 */
[----:B------:R-:W-:Y:S02]  /*0e70*/  PRMT R30, RZ, 0x7610, R30 ;  /* 0x00007610ff1e7816 */ /* 0x000fe4000000001e */
[----:B----4-:R-:W-:Y:S02]  /*0e80*/  PRMT R26, RZ, 0x7610, R26 ;  /* 0x00007610ff1a7816 */ /* 0x010fe4000000001a */
[----:B0-----:R-:W-:Y:S02]  /*0e90*/  PRMT R28, RZ, 0x7610, R28 ;  /* 0x00007610ff1c7816 */ /* 0x001fe4000000001c */
[C---:B--2---:R-:W-:Y:S02]  /*0ea0*/  @!P0 PRMT R30, R32.reuse, 0x7610, R30 ;  /* 0x00007610201e8816 */ /* 0x044fe4000000001e */
[----:B------:R-:W-:-:S03]  /*0eb0*/  @!P0 PRMT R26, R32, 0x7632, R26 ;  /* 0x00007632201a8816 */ /* 0x000fc6000000001a */
[----:B------:R-:W-:Y:S01]  /*0ec0*/  IMAD.U32 R27, R30, 0x10000, RZ ;  /* 0x000100001e1b7824 */ /* 0x000fe200078e00ff */
[----:B------:R-:W-:Y:S02]  /*0ed0*/  SHF.L.U32 R25, R26, 0x10, RZ ;  /* 0x000000101a197819 */ /* 0x000fe400000006ff */
[----:B------:R-:W-:Y:S01]  /*0ee0*/  PRMT R30, RZ, 0x7610, R30 ;  /* 0x00007610ff1e7816 */ /* 0x000fe2000000001e */
[C---:B------:R-:W-:Y:S02]  /*0ef0*/  FADD.FTZ R27, -R4.reuse, R27 ;  /* 0x0000001b041b7221 */ /* 0x040fe40000010100 */
[----:B------:R-:W-:Y:S02]  /*0f00*/  FADD.FTZ R25, -R4, R25 ;  /* 0x0000001904197221 */ /* 0x000fe40000010100 */
[-C--:B-1----:R-:W-:Y:S02]  /*0f10*/  FMUL.FTZ R26, R27, R18.reuse ;  /* 0x000000121b1a7220 */ /* 0x082fe40000410000 */
[----:B------:R-:W-:-:S02]  /*0f20*/  FMUL.FTZ R24, R25, R18 ;  /* 0x0000001219187220 */ /* 0x000fc40000410000 */
[----:B------:R-:W-:Y:S01]  /*0f30*/  FFMA.FTZ R32, R26, R11, R20 ;  /* 0x0000000b1a207223 */ /* 0x000fe20000010014 */
[C---:B-----5:R-:W-:Y:S01]  /*0f40*/  @!P0 PRMT R30, R31.reuse, 0x7610, R30 ;  /* 0x000076101f1e8816 */ /* 0x060fe2000000001e */
[----:B------:R-:W-:Y:S01]  /*0f50*/  FFMA.FTZ R33, R24, R13, R19 ;  /* 0x0000000d18217223 */ /* 0x000fe20000010013 */
[----:B------:R-:W-:Y:S01]  /*0f60*/  @!P0 PRMT R28, R31, 0x7632, R28 ;  /* 0x000076321f1c8816 */ /* 0x000fe2000000001c */
[----:B------:R-:W-:Y:S02]  /*0f70*/  FMUL.FTZ R29, R32, -1.4426950216293334961 ;  /* 0xbfb8aa3b201d7820 */ /* 0x000fe40000410000 */
[----:B------:R-:W-:Y:S02]  /*0f80*/  IMAD.U32 R27, R30, 0x10000, RZ ;  /* 0x000100001e1b7824 */ /* 0x000fe400078e00ff */
[----:B------:R-:W-:Y:S01]  /*0f90*/  FMUL.FTZ R30, R33, -1.4426950216293334961 ;  /* 0xbfb8aa3b211e7820 */ /* 0x000fe20000410000 */
[----:B------:R-:W-:Y:S01]  /*0fa0*/  SHF.L.U32 R31, R28, 0x10, RZ ;  /* 0x000000101c1f7819 */ /* 0x000fe200000006ff */
[----:B------:R-:W0:Y:S01]  /*0fb0*/  MUFU.EX2 R29, R29 ;  /* 0x0000001d001d7308 */ /* 0x000e220000000800 */
[----:B------:R-:W-:-:S03]  /*0fc0*/  FADD.FTZ R25, -R4, R27 ;  /* 0x0000001b04197221 */ /* 0x000fc60000010100 */
[----:B------:R-:W-:Y:S01]  /*0fd0*/  FADD.FTZ R31, -R4, R31 ;  /* 0x0000001f041f7221 */ /* 0x000fe20000010100 */
[----:B------:R-:W-:-:S03]  /*0fe0*/  FMUL.FTZ R25, R25, R18 ;  /* 0x0000001219197220 */ /* 0x000fc60000410000 */
[----:B------:R-:W-:Y:S01]  /*0ff0*/  FMUL.FTZ R28, R31, R18 ;  /* 0x000000121f1c7220 */ /* 0x000fe20000410000 */
[----:B------:R-:W1:Y:S01]  /*1000*/  MUFU.EX2 R30, R30 ;  /* 0x0000001e001e7308 */ /* 0x000e620000000800 */
        /* <DEDUP_REMOVED lines=10> */
[----:B------:R-:W1:Y:S01]  /*10b0*/  MUFU.RCP R34, R34 ;  /* 0x0000002200227308 */ /* 0x000e620000001000 */
[----:B------:R-:W-:Y:S01]  /*10c0*/  IMAD.U32 R31, R31, 0x10000, RZ ;  /* 0x000100001f1f7824 */ /* 0x000fe200078e00ff */
[----:B------:R-:W-:-:S04]  /*10d0*/  @!P0 PRMT R30, R37, 0x7632, R30 ;  /* 0x00007632251e8816 */ /* 0x000fc8000000001e */
[----:B------:R-:W-:Y:S02]  /*10e0*/  SHF.L.U32 R30, R30, 0x10, RZ ;  /* 0x000000101e1e7819 */ /* 0x000fe400000006ff */
[----:B------:R-:W2:Y:S01]  /*10f0*/  MUFU.EX2 R40, R40 ;  /* 0x0000002800287308 */ /* 0x000ea20000000800 */
[----:B0-----:R-:W-:-:S07]  /*1100*/  FADD.FTZ R38, R36, 1 ;  /* 0x3f80000024267421 */ /* 0x001fce0000010000 */
[----:B------:R-:W0:Y:S01]  /*1110*/  MUFU.RCP R35, R35 ;  /* 0x0000002300237308 */ /* 0x000e220000001000 */
[----:B-1----:R-:W-:Y:S01]  /*1120*/  FADD.FTZ R37, -R34, 1 ;  /* 0x3f80000022257421 */ /* 0x002fe20000010100 */
[----:B------:R-:W-:Y:S01]  /*1130*/  FMUL.FTZ R31, R31, R34 ;  /* 0x000000221f1f7220 */ /* 0x000fe20000410000 */
[----:B------:R-:W-:Y:S02]  /*1140*/  PRMT R34, RZ, 0x7610, R34 ;  /* 0x00007610ff227816 */ /* 0x000fe40000000022 */
[----:B------:R-:W-:Y:S02]  /*1150*/  FFMA.FTZ R32, R32, R37, 1 ;  /* 0x3f80000020207423 */ /* 0x000fe40000010025 */
[----:B------:R-:W-:Y:S01]  /*1160*/  @!P0 PRMT R34, R22, 0x7610, R34 ;  /* 0x0000761016228816 */ /* 0x000fe20000000022 */
[----:B------:R-:W1:Y:S01]  /*1170*/  MUFU.RCP R39, R38 ;  /* 0x0000002600277308 */ /* 0x000e620000001000 */
[----:B--2---:R-:W-:Y:S01]  /*1180*/  FADD.FTZ R40, R40, 1 ;  /* 0x3f80000028287421 */ /* 0x004fe20000010000 */
[----:B------:R-:W-:Y:S01]  /*1190*/  FMUL.FTZ R31, R31, R32 ;  /* 0x000000201f1f7220 */ /* 0x000fe20000410000 */
[----:B------:R-:W-:-:S03]  /*11a0*/  SHF.L.U32 R34, R34, 0x10, RZ ;  /* 0x0000001022227819 */ /* 0x000fc600000006ff */
[--C-:B------:R-:W-:Y:S01]  /*11b0*/  FADD.FTZ R37, R31, R0.reuse ;  /* 0x000000001f257221 */ /* 0x100fe20000010000 */
[----:B------:R-:W-:Y:S01]  /*11c0*/  PRMT R0, RZ, 0x7610, R0 ;  /* 0x00007610ff007816 */ /* 0x000fe20000000000 */
[----:B------:R-:W-:Y:S01]  /*11d0*/  FFMA.FTZ R32, R26, R31, R5 ;  /* 0x0000001f1a207223 */ /* 0x000fe20000010005 */
[----:B0-----:R-:W-:Y:S01]  /*11e0*/  FADD.FTZ R36, -R35, 1 ;  /* 0x3f80000023247421 */ /* 0x001fe20000010100 */
[----:B------:R-:W-:Y:S01]  /*11f0*/  FMUL.FTZ R30, R30, R35 ;  /* 0x000000231e1e7220 */ /* 0x000fe20000410000 */
[----:B------:R-:W-:Y:S01]  /*1200*/  @!P0 PRMT R0, R22, 0x7632, R0 ;  /* 0x0000763216008816 */ /* 0x000fe20000000000 */
[----:B------:R-:W0:Y:S01]  /*1210*/  MUFU.RCP R35, R40 ;  /* 0x0000002800237308 */ /* 0x000e220000001000 */
[----:B------:R-:W-:Y:S01]  /*1220*/  FFMA.FTZ R33, R33, R36, 1 ;  /* 0x3f80000021217423 */ /* 0x000fe20000010024 */
[----:B------:R-:W-:Y:S02]  /*1230*/  VIADD R36, R21, 0x1 ;  /* 0x0000000115247836 */ /* 0x000fe40000000000 */
[----:B------:R-:W-:Y:S01]  /*1240*/  FMUL.FTZ R31, R31, R11 ;  /* 0x0000000b1f1f7220 */ /* 0x000fe20000410000 */
[----:B------:R-:W-:-:S02]  /*1250*/  IMAD.U32 R0, R0, 0x10000, RZ ;  /* 0x0001000000007824 */ /* 0x000fc400078e00ff */
[----:B------:R-:W-:Y:S01]  /*1260*/  FMUL.FTZ R33, R30, R33 ;  /* 0x000000211e217220 */ /* 0x000fe20000410000 */
[----:B-1----:R-:W-:Y:S01]  /*1270*/  FADD.FTZ R30, -R39, 1 ;  /* 0x3f800000271e7421 */ /* 0x002fe20000010100 */
[----:B------:R-:W-:Y:S01]  /*1280*/  FMUL.FTZ R34, R34, R39 ;  /* 0x0000002722227220 */ /* 0x000fe20000410000 */
[----:B------:R-:W-:Y:S01]  /*1290*/  FFMA.FTZ R15, R26, R31, R15 ;  /* 0x0000001f1a0f7223 */ /* 0x000fe2000001000f */
[----:B------:R-:W-:Y:S01]  /*12a0*/  FADD.FTZ R14, R31, R14 ;  /* 0x0000000e1f0e7221 */ /* 0x000fe20000010000 */
[----:B------:R-:W-:Y:S01]  /*12b0*/  FFMA.FTZ R27, R27, R30, 1 ;  /* 0x3f8000001b1b7423 */ /* 0x000fe2000001001e */
[----:B------:R-:W-:Y:S01]  /*12c0*/  ISETP.GE.AND P1, PT, R36, R17, PT ;  /* 0x000000112400720c */ /* 0x000fe20003f26270 */
[C---:B------:R-:W-:Y:S01]  /*12d0*/  FADD.FTZ R26, R33.reuse, R2 ;  /* 0x00000002211a7221 */ /* 0x040fe20000010000 */
[----:B------:R-:W-:Y:S01]  /*12e0*/  FFMA.FTZ R31, R24, R33, R10 ;  /* 0x00000021181f7223 */ /* 0x000fe2000001000a */
[----:B------:R-:W-:Y:S01]  /*12f0*/  FMUL.FTZ R33, R33, R13 ;  /* 0x0000000d21217220 */ /* 0x000fe20000410000 */
[----:B------:R-:W-:Y:S01]  /*1300*/  FMUL.FTZ R34, R34, R27 ;  /* 0x0000001b22227220 */ /* 0x000fe20000410000 */
[----:B------:R-:W-:Y:S01]  /*1310*/  IADD3 R21, P2, R21, 0x2, RZ ;  /* 0x0000000215157810 */ /* 0x000fe20007f5e0ff */
[----:B0-----:R-:W-:Y:S01]  /*1320*/  FADD.FTZ R22, -R35, 1 ;  /* 0x3f80000023167421 */ /* 0x001fe20000010100 */
[----:B------:R-:W-:Y:S01]  /*1330*/  FMUL.FTZ R0, R0, R35 ;  /* 0x0000002300007220 */ /* 0x000fe20000410000 */
[----:B------:R-:W-:Y:S01]  /*1340*/  FFMA.FTZ R15, R24, R33, R15 ;  /* 0x00000021180f7223 */ /* 0x000fe2000001000f */
[----:B------:R-:W-:Y:S01]  /*1350*/  FMUL.FTZ R2, R34, R11 ;  /* 0x0000000b22027220 */ /* 0x000fe20000410000 */
[----:B------:R-:W-:Y:S01]  /*1360*/  FFMA.FTZ R29, R29, R22, 1 ;  /* 0x3f8000001d1d7423 */ /* 0x000fe20000010016 */
[----:B------:R-:W-:Y:S01]  /*1370*/  FADD.FTZ R33, R33, R14 ;  /* 0x0000000e21217221 */ /* 0x000fe20000010000 */
[C---:B------:R-:W-:Y:S01]  /*1380*/  FFMA.FTZ R5, R25.reuse, R34, R32 ;  /* 0x0000002219057223 */ /* 0x040fe20000010020 */
[----:B------:R-:W-:Y:S01]  /*1390*/  FFMA.FTZ R14, R25, R2, R15 ;  /* 0x00000002190e7223 */ /* 0x000fe2000001000f */
[----:B------:R-:W-:Y:S01]  /*13a0*/  FMUL.FTZ R29, R0, R29 ;  /* 0x0000001d001d7220 */ /* 0x000fe20000410000 */
[----:B------:R-:W-:Y:S01]  /*13b0*/  FADD.FTZ R22, R33, R2 ;  /* 0x0000000221167221 */ /* 0x000fe20000010000 */
[----:B------:R-:W-:Y:S01]  /*13c0*/  FADD.FTZ R0, R37, R34 ;  /* 0x0000002225007221 */ /* 0x000fe20000010000 */
[----:B------:R-:W-:Y:S01]  /*13d0*/  IADD3.X R23, RZ, R23, RZ, P2, !PT ;  /* 0x00000017ff177210 */ /* 0x000fe200017fe4ff */
[----:B------:R-:W-:Y:S01]  /*13e0*/  FMUL.FTZ R25, R29, R13 ;  /* 0x0000000d1d197220 */ /* 0x000fe20000410000 */
[----:B------:R-:W-:Y:S01]  /*13f0*/  FADD.FTZ R2, R26, R29 ;  /* 0x0000001d1a027221 */ /* 0x000fe20000010000 */
[----:B------:R-:W-:-:S02]  /*1400*/  FFMA.FTZ R10, R28, R29, R31 ;  /* 0x0000001d1c0a7223 */ /* 0x000fc4000001001f */
[----:B------:R-:W-:Y:S01]  /*1410*/  FFMA.FTZ R15, R28, R25, R14 ;  /* 0x000000191c0f7223 */ /* 0x000fe2000001000e */
[----:B------:R-:W-:Y:S01]  /*1420*/  FADD.FTZ R14, R25, R22 ;  /* 0x00000016190e7221 */ /* 0x000fe20000010000 */
[----:B------:R-:W-:Y:S06]  /*1430*/  @!P1 BRA `(.L_x_2660) ;  /* 0xfffffff400fc9947 */ /* 0x000fec000383ffff */
[----:B------:R-:W-:Y:S05]  /*1440*/  BRA `(.L_x_2657) ;  /* 0x0000000c00dc7947 */ /* 0x000fea0003800000 */
.L_x_2658:
[----:B------:R-:W-:Y:S01]  /*1450*/  LOP3.LUT P1, R19, R2, 0x3, RZ, 0xc0, !PT ;  /* 0x0000000302137812 */ /* 0x000fe2000782c0ff */
[----:B------:R-:W-:Y:S01]  /*1460*/  IMAD.IADD R32, R5, 0x1, -R0 ;  /* 0x0000000105207824 */ /* 0x000fe200078e0a00 */
[----:B------:R-:W-:Y:S01]  /*1470*/  HFMA2.MMA R0, -RZ, RZ, 0, 0 ;  /* 0x00000000ff007435 */ /* 0x000fe200000001ff */
[----:B------:R-:W-:Y:S01]  /*1480*/  CS2R R14, SRZ ;  /* 0x00000000000e7805 */ /* 0x000fe2000001ff00 */
[----:B------:R-:W-:Y:S01]  /*1490*/  IMAD.MOV.U32 R2, RZ, RZ, RZ ;  /* 0x000000ffff027224 */ /* 0x000fe200078e00ff */
[----:B------:R-:W-:Y:S01]  /*14a0*/  MOV R5, RZ ;  /* 0x000000ff00057202 */ /* 0x000fe20000000f00 */
[----:B------:R-:W-:-:S07]  /*14b0*/  IMAD.MOV.U32 R10, RZ, RZ, RZ ;  /* 0x000000ffff0a7224 */ /* 0x000fce00078e00ff */
[----:B------:R-:W-:Y:S05]  /*14c0*/  @!P1 BRA `(.L_x_2661) ;  /* 0x0000000000c89947 */ /* 0x000fea0003800000 */
[----:B------:R-:W-:-:S07]  /*14d0*/  MOV R14, RZ ;  /* 0x000000ff000e7202 */ /* 0x000fce0000000f00 */
.L_x_2662:
        /* <DEDUP_REMOVED lines=33> */
[----:B------:R-:W-:Y:S01]  /*16f0*/  SHF.L.U32 R29, R24, 0x10, RZ ;  /* 0x00000010181d7819 */ /* 0x000fe200000006ff */
[C---:B------:R-:W-:Y:S01]  /*1700*/  FMUL.FTZ R31, R30.reuse, R11 ;  /* 0x0000000b1e1f7220 */ /* 0x040fe20000410000 */
[----:B------:R-:W-:Y:S01]  /*1710*/  IADD3 R24, P2, R25, 0x1, RZ ;  /* 0x0000000119187810 */ /* 0x000fe20007f5e0ff */
        /* <DEDUP_REMOVED lines=10> */
[----:B------:R-:W-:Y:S01]  /*17c0*/  IADD3.X R21, RZ, R21, RZ, P2, !PT ;  /* 0x00000015ff157210 */ /* 0x000fe200017fe4ff */
[----:B------:R-:W-:Y:S01]  /*17d0*/  IMAD.MOV.U32 R25, RZ, RZ, R24 ;  /* 0x000000ffff197224 */ /* 0x000fe200078e0018 */
[----:B------:R-:W-:Y:S06]  /*17e0*/  @P1 BRA `(.L_x_2662) ;  /* 0xfffffffc003c1947 */ /* 0x000fec000383ffff */
.L_x_2661:
[----:B------:R-:W-:-:S13]  /*17f0*/  ISETP.GE.U32.AND P0, PT, R32, 0x3, PT ;  /* 0x000000032000780c */ /* 0x000fda0003f06070 */
[----:B------:R-:W-:Y:S05]  /*1800*/  @!P0 BRA `(.L_x_2657) ;  /* 0x0000000800ec8947 */ /* 0x000fea0003800000 */
[----:B------:R-:W-:Y:S01]  /*1810*/  ULDC.64 UR6, c[0x0][0x288] ;  /* 0x0000a20000067ab9 */ /* 0x000fe20000000a00 */
[----:B------:R-:W-:Y:S02]  /*1820*/  SHF.R.S32.HI R19, RZ, 0x1f, R24 ;  /* 0x0000001fff137819 */ /* 0x000fe40000011418 */
[----:B------:R-:W-:Y:S02]  /*1830*/  ISETP.GE.U32.AND P0, PT, R22, UR6, PT ;  /* 0x0000000616007c0c */ /* 0x000fe4000bf06070 */
[----:B------:R-:W-:Y:S02]  /*1840*/  MOV R20, R24 ;  /* 0x0000001800147202 */ /* 0x000fe40000000f00 */
[----:B------:R-:W-:-:S13]  /*1850*/  ISETP.GE.AND.EX P0, PT, R23, UR7, PT, P0 ;  /* 0x0000000717007c0c */ /* 0x000fda000bf06300 */
.L_x_2663:
        /* <DEDUP_REMOVED lines=17> */
[----:B------:R-:W-:Y:S01]  /*1970*/  @!P0 IMAD.X R29, R34, 0x1, R39, P1 ;  /* 0x00000001221d8824 */ /* 0x000fe200008e0627 */
[----:B---3--:R-:W-:Y:S01]  /*1980*/  @!P0 IADD3 R32, P1, R33, R22, RZ ;  /* 0x0000001621208210 */ /* 0x008fe20007f3e0ff */
[----:B0-----:R-:W-:-:S03]  /*1990*/  @!P0 IMAD R36, R35, R24, RZ ;  /* 0x0000001823248224 */ /* 0x001fc600078e02ff */
[----:B------:R0:W3:Y:S01]  /*19a0*/  @!P0 LDG.E R21, desc[UR4][R28.64] ;  /* 0x000000041c158981 */ /* 0x0000e2000c1e1900 */
[----:B------:R-:W-:Y:S01]  /*19b0*/  @!P0 IMAD.X R33, R34, 0x1, R23, P1 ;  /* 0x0000000122218824 */ /* 0x000fe200008e0617 */
[----:B------:R-:W-:Y:S01]  /*19c0*/  @!P0 MOV R34, R6 ;  /* 0x0000000600228202 */ /* 0x000fe20000000f00 */
[----:B------:R-:W5:Y:S01]  /*19d0*/  @!P0 LDC.64 R22, c[0x0][0x288] ;  /* 0x0000a200ff168b82 */ /* 0x000f620000000a00 */
[----:B------:R-:W-:Y:S02]  /*19e0*/  @!P0 IMAD.MOV.U32 R35, RZ, RZ, R9 ;  /* 0x000000ffff238224 */ /* 0x000fe400078e0009 */
[C---:B------:R-:W-:Y:S02]  /*19f0*/  @!P0 IMAD R25, R37.reuse, R25, R36 ;  /* 0x0000001925198224 */ /* 0x040fe400078e0224 */
[----:B------:R-:W-:Y:S01]  /*1a00*/  @!P0 IMAD.WIDE.U32 R34, R37, R24, R34 ;  /* 0x0000001825228225 */ /* 0x000fe200078e0022 */
[----:B------:R-:W-:Y:S01]  /*1a10*/  @!P0 IADD3 R39, P3, R20, 0x2, RZ ;  /* 0x0000000214278810 */ /* 0x000fe20007f7e0ff */
[----:B------:R5:W3:Y:S01]  /*1a20*/  @!P0 LDG.E R24, desc[UR4][R32.64] ;  /* 0x0000000420188981 */ /* 0x000ae2000c1e1900 */
[----:B0-----:R-:W0:Y:S02]  /*1a30*/  @!P0 LDC.64 R28, c[0x0][0x230] ;  /* 0x00008c00ff1c8b82 */ /* 0x001e240000000a00 */
[----:B------:R-:W-:Y:S01]  /*1a40*/  @!P0 IADD3 R35, R35, R25, RZ ;  /* 0x0000001923238210 */ /* 0x000fe20007ffe0ff */
[----:B------:R-:W-:-:S02]  /*1a50*/  @!P0 IMAD.SHL.U32 R25, R34, 0x2, RZ ;  /* 0x0000000222198824 */ /* 0x000fc400078e00ff */
[----:B------:R-:W-:Y:S01]  /*1a60*/  @!P0 IMAD.X R37, RZ, RZ, R19, P3 ;  /* 0x000000ffff258224 */ /* 0x000fe200018e0613 */
[----:B------:R-:W-:Y:S02]  /*1a70*/  @!P0 SHF.L.U64.HI R36, R34, 0x1, R35 ;  /* 0x0000000122248819 */ /* 0x000fe40000010223 */
[C---:B----4-:R-:W-:Y:S02]  /*1a80*/  @!P0 IADD3 R34, P1, R25.reuse, R30, RZ ;  /* 0x0000001e19228210 */ /* 0x050fe40007f3e0ff */
[----:B--2---:R-:W-:Y:S02]  /*1a90*/  @!P0 IADD3 R26, P2, R25, R26, RZ ;  /* 0x0000001a191a8210 */ /* 0x004fe40007f5e0ff */
[C---:B------:R-:W-:Y:S02]  /*1aa0*/  @!P0 IADD3.X R35, R36.reuse, R31, RZ, P1, !PT ;  /* 0x0000001f24238210 */ /* 0x040fe40000ffe4ff */
[----:B------:R-:W2:Y:S01]  /*1ab0*/  @!P0 LDC.64 R30, c[0x0][0x228] ;  /* 0x00008a00ff1e8b82 */ /* 0x000ea20000000a00 */
[----:B------:R-:W-:Y:S01]  /*1ac0*/  @!P0 IADD3.X R27, R36, R27, RZ, P2, !PT ;  /* 0x0000001b241b8210 */ /* 0x000fe200017fe4ff */
[----:B-----5:R-:W-:Y:S01]  /*1ad0*/  @!P0 IMAD R32, R37, R22, RZ ;  /* 0x0000001625208224 */ /* 0x020fe200078e02ff */
[----:B------:R-:W-:Y:S01]  /*1ae0*/  @!P0 MOV R37, R9 ;  /* 0x0000000900258202 */ /* 0x000fe20000000f00 */
[----:B------:R-:W-:Y:S01]  /*1af0*/  @!P0 IMAD.MOV.U32 R36, RZ, RZ, R6 ;  /* 0x000000ffff248224 */ /* 0x000fe200078e0006 */
[----:B------:R2:W4:Y:S01]  /*1b00*/  @!P0 LDG.E R25, desc[UR4][R34.64] ;  /* 0x0000000422198981 */ /* 0x000522000c1e1900 */
[----:B------:R-:W-:-:S02]  /*1b10*/  @!P0 IMAD R23, R39, R23, R32 ;  /* 0x0000001727178224 */ /* 0x000fc400078e0220 */
[----:B------:R-:W-:Y:S01]  /*1b20*/  @!P0 IMAD.WIDE.U32 R36, R39, R22, R36 ;  /* 0x0000001627248225 */ /* 0x000fe200078e0024 */
[----:B------:R-:W5:Y:S01]  /*1b30*/  @!P0 LDC.64 R32, c[0x0][0x288] ;  /* 0x0000a200ff208b82 */ /* 0x000f620000000a00 */
[----:B------:R1:W4:Y:S02]  /*1b40*/  @!P0 LDG.E R26, desc[UR4][R26.64] ;  /* 0x000000041a1a8981 */ /* 0x000324000c1e1900 */
[----:B------:R-:W-:Y:S01]  /*1b50*/  @!P0 IMAD.IADD R37, R37, 0x1, R23 ;  /* 0x0000000125258824 */ /* 0x000fe200078e0217 */
[----:B------:R-:W-:-:S04]  /*1b60*/  @!P0 SHF.L.U32 R23, R36, 0x1, RZ ;  /* 0x0000000124178819 */ /* 0x000fc800000006ff */
[----:B------:R-:W-:Y:S02]  /*1b70*/  @!P0 SHF.L.U64.HI R22, R36, 0x1, R37 ;  /* 0x0000000124168819 */ /* 0x000fe40000010225 */
[----:B0-----:R-:W-:-:S05]  /*1b80*/  @!P0 IADD3 R36, P1, R23, R28, RZ ;  /* 0x0000001c17248210 */ /* 0x001fca0007f3e0ff */
[----:B------:R-:W-:Y:S01]  /*1b90*/  @!P0 IMAD.X R37, R22, 0x1, R29, P1 ;  /* 0x0000000116258824 */ /* 0x000fe200008e061d */
[----:B--2---:R-:W-:Y:S01]  /*1ba0*/  @!P0 IADD3 R34, P2, R23, R30, RZ ;  /* 0x0000001e17228210 */ /* 0x004fe20007f5e0ff */
[----:B------:R-:W0:Y:S01]  /*1bb0*/  @!P0 LDC.64 R28, c[0x0][0x230] ;  /* 0x00008c00ff1c8b82 */ /* 0x000e220000000a00 */
[----:B-1----:R-:W-:Y:S02]  /*1bc0*/  @!P0 IADD3 R27, P1, R20, 0x3, RZ ;  /* 0x00000003141b8810 */ /* 0x002fe40007f3e0ff */
[----:B------:R-:W-:Y:S01]  /*1bd0*/  @!P0 IADD3.X R35, R22, R31, RZ, P2, !PT ;  /* 0x0000001f16238210 */ /* 0x000fe200017fe4ff */
[----:B------:R-:W-:Y:S01]  /*1be0*/  @!P0 IMAD.MOV.U32 R39, RZ, RZ, R9 ;  /* 0x000000ffff278224 */ /* 0x000fe200078e0009 */
[----:B------:R-:W-:Y:S01]  /*1bf0*/  @!P0 MOV R38, R6 ;  /* 0x0000000600268202 */ /* 0x000fe20000000f00 */
[----:B------:R-:W-:Y:S01]  /*1c00*/  @!P0 IMAD.X R31, RZ, RZ, R19, P1 ;  /* 0x000000ffff1f8224 */ /* 0x000fe200008e0613 */
[----:B------:R-:W2:Y:S03]  /*1c10*/  @!P0 LDG.E R22, desc[UR4][R36.64] ;  /* 0x0000000424168981 */ /* 0x000ea6000c1e1900 */
[-C--:B-----5:R-:W-:Y:S01]  /*1c20*/  @!P0 IMAD R40, R31, R32.reuse, RZ ;  /* 0x000000201f288224 */ /* 0x0a0fe200078e02ff */
[----:B------:R1:W5:Y:S01]  /*1c30*/  @!P0 LDG.E R23, desc[UR4][R34.64] ;  /* 0x0000000422178981 */ /* 0x000362000c1e1900 */
[----:B------:R-:W1:Y:S01]  /*1c40*/  @!P0 LDC.64 R30, c[0x0][0x228] ;  /* 0x00008a00ff1e8b82 */ /* 0x000e620000000a00 */
[----:B------:R-:W-:-:S04]  /*1c50*/  @!P0 IMAD.WIDE.U32 R38, R27, R32, R38 ;  /* 0x000000201b268225 */ /* 0x000fc800078e0026 */
[----:B------:R-:W-:-:S05]  /*1c60*/  @!P0 IMAD R27, R27, R33, R40 ;  /* 0x000000211b1b8224 */ /* 0x000fca00078e0228 */
[----:B------:R-:W-:Y:S01]  /*1c70*/  @!P0 IADD3 R27, R39, R27, RZ ;  /* 0x0000001b271b8210 */ /* 0x000fe20007ffe0ff */
[----:B------:R-:W-:-:S03]  /*1c80*/  @!P0 IMAD.SHL.U32 R39, R38, 0x2, RZ ;  /* 0x0000000226278824 */ /* 0x000fc600078e00ff */
[----:B------:R-:W-:Y:S02]  /*1c90*/  @!P0 SHF.L.U64.HI R38, R38, 0x1, R27 ;  /* 0x0000000126268819 */ /* 0x000fe4000001021b */
[----:B0-----:R-:W-:-:S04]  /*1ca0*/  @!P0 IADD3 R32, P1, R39, R28, RZ ;  /* 0x0000001c27208210 */ /* 0x001fc80007f3e0ff */
[----:B------:R-:W-:Y:S02]  /*1cb0*/  @!P0 IADD3.X R33, R38, R29, RZ, P1, !PT ;  /* 0x0000001d26218210 */ /* 0x000fe40000ffe4ff */
[----:B-1----:R-:W-:-:S03]  /*1cc0*/  @!P0 IADD3 R28, P1, R39, R30, RZ ;  /* 0x0000001e271c8210 */ /* 0x002fc60007f3e0ff */
[----:B------:R0:W5:Y:S02]  /*1cd0*/  @!P0 LDG.E R27, desc[UR4][R32.64] ;  /* 0x00000004201b8981 */ /* 0x000164000c1e1900 */
[----:B------:R-:W-:-:S05]  /*1ce0*/  @!P0 IMAD.X R29, R38, 0x1, R31, P1 ;  /* 0x00000001261d8824 */ /* 0x000fca00008e061f */
[----:B------:R1:W5:Y:S01]  /*1cf0*/  @!P0 LDG.E R28, desc[UR4][R28.64] ;  /* 0x000000041c1c8981 */ /* 0x000362000c1e1900 */
        /* <DEDUP_REMOVED lines=8> */
[----:B------:R-:W-:-:S03]  /*1d80*/  @!P0 PRMT R21, R21, 0x7632, R21 ;  /* 0x0000763215158816 */ /* 0x000fc60000000015 */
[----:B------:R-:W-:Y:S01]  /*1d90*/  FADD.FTZ R35, -R4, R35 ;  /* 0x0000002304237221 */ /* 0x000fe20000010100 */
[----:B------:R-:W-:Y:S02]  /*1da0*/  @!P0 PRMT R31, R24, 0x7610, R31 ;  /* 0x00007610181f8816 */ /* 0x000fe4000000001f */
[----:B------:R-:W-:Y:S01]  /*1db0*/  PRMT R24, RZ, 0x7610, R24 ;  /* 0x00007610ff187816 */ /* 0x000fe20000000018 */
[----:B0-----:R-:W-:Y:S01]  /*1dc0*/  FMUL.FTZ R32, R35, R18 ;  /* 0x0000001223207220 */ /* 0x001fe20000410000 */
[----:B------:R-:W-:Y:S01]  /*1dd0*/  SHF.L.U32 R21, R21, 0x10, RZ ;  /* 0x0000001015157819 */ /* 0x000fe200000006ff */
[----:B------:R-:W-:Y:S01]  /*1de0*/  IMAD.U32 R30, R31, 0x10000, RZ ;  /* 0x000100001f1e7824 */ /* 0x000fe200078e00ff */
[----:B------:R-:W-:-:S03]  /*1df0*/  @!P0 PRMT R24, R24, 0x7632, R24 ;  /* 0x0000763218188816 */ /* 0x000fc60000000018 */
[C-C-:B------:R-:W-:Y:S01]  /*1e00*/  FADD.FTZ R33, R30.reuse, R0.reuse ;  /* 0x000000001e217221 */ /* 0x140fe20000010000 */
[----:B------:R-:W-:Y:S01]  /*1e10*/  PRMT R0, RZ, 0x7610, R0 ;  /* 0x00007610ff007816 */ /* 0x000fe20000000000 */
[C---:B-1----:R-:W-:Y:S01]  /*1e20*/  FMUL.FTZ R29, R30.reuse, R11 ;  /* 0x0000000b1e1d7220 */ /* 0x042fe20000410000 */
[----:B------:R-:W-:Y:S01]  /*1e30*/  FFMA.FTZ R37, R30, R32, R5 ;  /* 0x000000201e257223 */ /* 0x000fe20000010005 */
[----:B------:R-:W-:Y:S01]  /*1e40*/  FADD.FTZ R21, -R4, R21 ;  /* 0x0000001504157221 */ /* 0x000fe20000010100 */
[----:B------:R-:W-:Y:S02]  /*1e50*/  IMAD.U32 R5, R24, 0x10000, RZ ;  /* 0x0001000018057824 */ /* 0x000fe400078e00ff */
[----:B------:R-:W-:Y:S01]  /*1e60*/  FADD.FTZ R31, R29, R14 ;  /* 0x0000000e1d1f7221 */ /* 0x000fe20000010000 */
[--C-:B------:R-:W-:Y:S01]  /*1e70*/  FFMA.FTZ R32, R32, R29, R15.reuse ;  /* 0x0000001d20207223 */ /* 0x100fe2000001000f */
[----:B------:R-:W-:Y:S01]  /*1e80*/  PRMT R15, RZ, 0x7610, R15 ;  /* 0x00007610ff0f7816 */ /* 0x000fe2000000000f */
[----:B------:R-:W-:Y:S01]  /*1e90*/  FMUL.FTZ R21, R21, R18 ;  /* 0x0000001215157220 */ /* 0x000fe20000410000 */
[----:B------:R-:W-:Y:S01]  /*1ea0*/  FADD.FTZ R35, R5, R2 ;  /* 0x0000000205237221 */ /* 0x000fe20000010000 */
[----:B----4-:R-:W-:Y:S01]  /*1eb0*/  @!P0 PRMT R0, R25, 0x7610, R0 ;  /* 0x0000761019008816 */ /* 0x010fe20000000000 */
[C---:B------:R-:W-:Y:S01]  /*1ec0*/  FMUL.FTZ R2, R5.reuse, R13 ;  /* 0x0000000d05027220 */ /* 0x040fe20000410000 */
[----:B------:R-:W-:Y:S01]  /*1ed0*/  FFMA.FTZ R39, R5, R21, R10 ;  /* 0x0000001505277223 */ /* 0x000fe2000001000a */
[----:B------:R-:W-:-:S02]  /*1ee0*/  PRMT R14, RZ, 0x7610, R14 ;  /* 0x00007610ff0e7816 */ /* 0x000fc4000000000e */
[----:B------:R-:W-:Y:S01]  /*1ef0*/  SHF.L.U32 R29, R0, 0x10, RZ ;  /* 0x00000010001d7819 */ /* 0x000fe200000006ff */
[----:B------:R-:W-:Y:S01]  /*1f00*/  FFMA.FTZ R32, R21, R2, R32 ;  /* 0x0000000215207223 */ /* 0x000fe20000010020 */
[----:B------:R-:W-:Y:S02]  /*1f10*/  PRMT R0, RZ, 0x7610, R0 ;  /* 0x00007610ff007816 */ /* 0x000fe40000000000 */
[----:B------:R-:W-:Y:S01]  /*1f20*/  @!P0 PRMT R15, R26, 0x7610, R15 ;  /* 0x000076101a0f8816 */ /* 0x000fe2000000000f */
[----:B------:R-:W-:Y:S01]  /*1f30*/  FADD.FTZ R29, -R4, R29 ;  /* 0x0000001d041d7221 */ /* 0x000fe20000010100 */
[----:B------:R-:W-:Y:S02]  /*1f40*/  @!P0 PRMT R0, R25, 0x7632, R0 ;  /* 0x0000763219008816 */ /* 0x000fe40000000000 */
[----:B------:R-:W-:Y:S01]  /*1f50*/  @!P0 PRMT R14, R26, 0x7632, R14 ;  /* 0x000076321a0e8816 */ /* 0x000fe2000000000e */
[----:B------:R-:W-:Y:S01]  /*1f60*/  IMAD.U32 R10, R15, 0x10000, RZ ;  /* 0x000100000f0a7824 */ /* 0x000fe200078e00ff */
[----:B------:R-:W-:Y:S01]  /*1f70*/  SHF.L.U32 R5, R0, 0x10, RZ ;  /* 0x0000001000057819 */ /* 0x000fe200000006ff */
[----:B------:R-:W-:Y:S01]  /*1f80*/  FMUL.FTZ R29, R29, R18 ;  /* 0x000000121d1d7220 */ /* 0x000fe20000410000 */
[----:B------:R-:W-:Y:S01]  /*1f90*/  FADD.FTZ R15, R2, R31 ;  /* 0x0000001f020f7221 */ /* 0x000fe20000010000 */
[----:B------:R-:W-:Y:S01]  /*1fa0*/  FMUL.FTZ R2, R10, R11 ;  /* 0x0000000b0a027220 */ /* 0x000fe20000410000 */
[--C-:B------:R-:W-:Y:S01]  /*1fb0*/  FADD.FTZ R33, R33, R10.reuse ;  /* 0x0000000a21217221 */ /* 0x100fe20000010000 */
[----:B------:R-:W-:Y:S01]  /*1fc0*/  FADD.FTZ R5, -R4, R5 ;  /* 0x0000000504057221 */ /* 0x000fe20000010100 */
[----:B------:R-:W-:Y:S01]  /*1fd0*/  FFMA.FTZ R37, R10, R29, R37 ;  /* 0x0000001d0a257223 */ /* 0x000fe20000010025 */
[----:B------:R-:W-:Y:S01]  /*1fe0*/  PRMT R10, RZ, 0x7610, R10 ;  /* 0x00007610ff0a7816 */ /* 0x000fe2000000000a */
[----:B------:R-:W-:-:S02]  /*1ff0*/  IMAD.U32 R14, R14, 0x10000, RZ ;  /* 0x000100000e0e7824 */ /* 0x000fc400078e00ff */
[----:B------:R-:W-:Y:S01]  /*2000*/  FMUL.FTZ R5, R5, R18 ;  /* 0x0000001205057220 */ /* 0x000fe20000410000 */
[----:B------:R-:W-:Y:S01]  /*2010*/  PRMT R0, RZ, 0x7610, R0 ;  /* 0x00007610ff007816 */ /* 0x000fe20000000000 */
[----:B------:R-:W-:Y:S01]  /*2020*/  FADD.FTZ R15, R15, R2 ;  /* 0x000000020f0f7221 */ /* 0x000fe20000010000 */
[----:B------:R-:W-:Y:S01]  /*2030*/  FADD.FTZ R35, R35, R14 ;  /* 0x0000000e23237221 */ /* 0x000fe20000010000 */
[----:B--2---:R-:W-:Y:S01]  /*2040*/  @!P0 PRMT R10, R22, 0x7610, R10 ;  /* 0x00007610160a8816 */ /* 0x004fe2000000000a */
[C---:B------:R-:W-:Y:S01]  /*2050*/  FFMA.FTZ R39, R14.reuse, R5, R39 ;  /* 0x000000050e277223 */ /* 0x040fe20000010027 */
[----:B------:R-:W-:Y:S01]  /*2060*/  FMUL.FTZ R14, R14, R13 ;  /* 0x0000000d0e0e7220 */ /* 0x000fe20000410000 */
[----:B------:R-:W-:Y:S01]  /*2070*/  FFMA.FTZ R2, R29, R2, R32 ;  /* 0x000000021d027223 */ /* 0x000fe20000010020 */
[----:B------:R-:W-:Y:S02]  /*2080*/  PRMT R21, RZ, 0x7610, R21 ;  /* 0x00007610ff157816 */ /* 0x000fe40000000015 */
[----:B------:R-:W-:Y:S01]  /*2090*/  SHF.L.U32 R25, R10, 0x10, RZ ;  /* 0x000000100a197819 */ /* 0x000fe200000006ff */
[----:B------:R-:W-:Y:S01]  /*20a0*/  FADD.FTZ R15, R14, R15 ;  /* 0x0000000f0e0f7221 */ /* 0x000fe20000010000 */
[----:B------:R-:W-:Y:S01]  /*20b0*/  @!P0 PRMT R0, R22, 0x7632, R0 ;  /* 0x0000763216008816 */ /* 0x000fe20000000000 */
[----:B------:R-:W-:Y:S01]  /*20c0*/  FFMA.FTZ R14, R5, R14, R2 ;  /* 0x0000000e050e7223 */ /* 0x000fe20000010002 */
[----:B-----5:R-:W-:Y:S01]  /*20d0*/  @!P0 PRMT R21, R23, 0x7610, R21 ;  /* 0x0000761017158816 */ /* 0x020fe20000000015 */
[----:B------:R-:W-:Y:S01]  /*20e0*/  FADD.FTZ R25, -R4, R25 ;  /* 0x0000001904197221 */ /* 0x000fe20000010100 */
[----:B------:R-:W-:-:S02]  /*20f0*/  PRMT R10, RZ, 0x7610, R10 ;  /* 0x00007610ff0a7816 */ /* 0x000fc4000000000a */
[----:B------:R-:W-:Y:S01]  /*2100*/  SHF.L.U32 R5, R0, 0x10, RZ ;  /* 0x0000001000057819 */ /* 0x000fe200000006ff */
[----:B------:R-:W-:Y:S01]  /*2110*/  IMAD.U32 R22, R21, 0x10000, RZ ;  /* 0x0001000015167824 */ /* 0x000fe200078e00ff */
[----:B------:R-:W-:Y:S01]  /*2120*/  PRMT R2, RZ, 0x7610, R2 ;  /* 0x00007610ff027816 */ /* 0x000fe20000000002 */
[-C--:B------:R-:W-:Y:S01]  /*2130*/  FMUL.FTZ R25, R25, R18.reuse ;  /* 0x0000001219197220 */ /* 0x080fe20000410000 */
[----:B------:R-:W-:Y:S01]  /*2140*/  @!P0 PRMT R10, R23, 0x7632, R10 ;  /* 0x00007632170a8816 */ /* 0x000fe2000000000a */
[----:B------:R-:W-:Y:S01]  /*2150*/  FADD.FTZ R5, -R4, R5 ;  /* 0x0000000504057221 */ /* 0x000fe20000010100 */
[----:B------:R-:W-:Y:S01]  /*2160*/  FADD.FTZ R33, R33, R22 ;  /* 0x0000001621217221 */ /* 0x000fe20000010000 */
[C---:B------:R-:W-:Y:S01]  /*2170*/  FFMA.FTZ R37, R22.reuse, R25, R37 ;  /* 0x0000001916257223 */ /* 0x040fe20000010025 */
[----:B------:R-:W-:Y:S01]  /*2180*/  FMUL.FTZ R22, R22, R11 ;  /* 0x0000000b16167220 */ /* 0x000fe20000410000 */
[----:B------:R-:W-:Y:S02]  /*2190*/  IMAD.U32 R10, R10, 0x10000, RZ ;  /* 0x000100000a0a7824 */ /* 0x000fe400078e00ff */
[----:B------:R-:W-:Y:S01]  /*21a0*/  FMUL.FTZ R5, R5, R18 ;  /* 0x0000001205057220 */ /* 0x000fe20000410000 */
[----:B------:R-:W-:Y:S01]  /*21b0*/  PRMT R0, RZ, 0x7610, R0 ;  /* 0x00007610ff007816 */ /* 0x000fe20000000000 */
[----:B------:R-:W-:Y:S01]  /*21c0*/  FADD.FTZ R15, R15, R22 ;  /* 0x000000160f0f7221 */ /* 0x000fe20000010000 */
[----:B------:R-:W-:Y:S01]  /*21d0*/  PRMT R21, RZ, 0x7610, R21 ;  /* 0x00007610ff157816 */ /* 0x000fe20000000015 */
[----:B------:R-:W-:Y:S01]  /*21e0*/  FADD.FTZ R35, R35, R10 ;  /* 0x0000000a23237221 */ /* 0x000fe20000010000 */
[C---:B------:R-:W-:Y:S01]  /*21f0*/  FFMA.FTZ R39, R10.reuse, R5, R39 ;  /* 0x000000050a277223 */ /* 0x040fe20000010027 */
[----:B------:R-:W-:Y:S01]  /*2200*/  @!P0 PRMT R2, R27, 0x7610, R2 ;  /* 0x000076101b028816 */ /* 0x000fe20000000002 */
[----:B------:R-:W-:Y:S01]  /*2210*/  FFMA.FTZ R22, R25, R22, R14 ;  /* 0x0000001619167223 */ /* 0x000fe2000001000e */
[----:B------:R-:W-:Y:S01]  /*2220*/  FMUL.FTZ R10, R10, R13 ;  /* 0x0000000d0a0a7220 */ /* 0x000fe20000410000 */
[----:B------:R-:W-:-:S02]  /*2230*/  @!P0 PRMT R0, R27, 0x7632, R0 ;  /* 0x000076321b008816 */ /* 0x000fc40000000000 */
[----:B------:R-:W-:Y:S01]  /*2240*/  SHF.L.U32 R23, R2, 0x10, RZ ;  /* 0x0000001002177819 */ /* 0x000fe200000006ff */
[----:B------:R-:W-:Y:S01]  /*2250*/  FFMA.FTZ R24, R5, R10, R22 ;  /* 0x0000000a05187223 */ /* 0x000fe20000010016 */
[----:B------:R-:W-:Y:S01]  /*2260*/  PRMT R14, RZ, 0x7610, R14 ;  /* 0x00007610ff0e7816 */ /* 0x000fe2000000000e */
[----:B------:R-:W-:Y:S01]  /*2270*/  IMAD.U32 R5, R0, 0x10000, RZ ;  /* 0x0001000000057824 */ /* 0x000fe200078e00ff */
[----:B------:R-:W-:Y:S01]  /*2280*/  @!P0 PRMT R21, R28, 0x7610, R21 ;  /* 0x000076101c158816 */ /* 0x000fe20000000015 */
[----:B------:R-:W-:Y:S01]  /*2290*/  FADD.FTZ R23, -R4, R23 ;  /* 0x0000001704177221 */ /* 0x000fe20000010100 */
[----:B------:R-:W-:Y:S01]  /*22a0*/  @!P0 PRMT R14, R28, 0x7632, R14 ;  /* 0x000076321c0e8816 */ /* 0x000fe2000000000e */
[----:B------:R-:W-:Y:S01]  /*22b0*/  FADD.FTZ R25, R10, R15 ;  /* 0x0000000f0a197221 */ /* 0x000fe20000010000 */
[----:B------:R-:W-:Y:S01]  /*22c0*/  SHF.L.U32 R2, R21, 0x10, RZ ;  /* 0x0000001015027819 */ /* 0x000fe200000006ff */
[----:B------:R-:W-:Y:S01]  /*22d0*/  FMUL.FTZ R23, R23, R18 ;  /* 0x0000001217177220 */ /* 0x000fe20000410000 */
[----:B------:R-:W-:Y:S01]  /*22e0*/  FADD.FTZ R15, -R4, R5 ;  /* 0x00000005040f7221 */ /* 0x000fe20000010100 */
[----:B------:R-:W-:-:S02]  /*22f0*/  IMAD.U32 R14, R14, 0x10000, RZ ;  /* 0x000100000e0e7824 */ /* 0x000fc400078e00ff */
        /* <DEDUP_REMOVED lines=12> */
.L_x_2657:
        /* <DEDUP_REMOVED lines=35> */
[----:B-1----:R-:W1:Y:S01]  /*25f0*/  LDS R18, [R43+0x50] ;  /* 0x000050002b127984 */ /* 0x002e620000000800 */
[----:B----4-:R-:W-:-:S03]  /*2600*/  ISETP.NE.AND P0, PT, R4, RZ, PT ;  /* 0x000000ff0400720c */ /* 0x010fc60003f05270 */
[----:B------:R-:W3:Y:S01]  /*2610*/  LDS R22, [R43+0x54] ;  /* 0x000054002b167984 */ /* 0x000ee20000000800 */
        /* <DEDUP_REMOVED lines=14> */
[----:B------:R-:W-:Y:S01]  /*2700*/  FADD.FTZ R29, R29, R14 ;  /* 0x0000000e1d1d7221 */ /* 0x000fe20000010000 */
[----:B------:R-:W-:Y:S01]  /*2710*/  FADD.FTZ R31, R31, R16 ;  /* 0x000000101f1f7221 */ /* 0x000fe20000010000 */
[----:B------:R-:W-:Y:S01]  /*2720*/  ISETP.NE.AND P0, PT, R12, RZ, PT ;  /* 0x000000ff0c00720c */ /* 0x000fe20003f05270 */
[----:B------:R-:W2:Y:S03]  /*2730*/  LDS R28, [R43+0x64] ;  /* 0x000064002b1c7984 */ /* 0x000ea60000000800 */
[----:B------:R-:W-:Y:S01]  /*2740*/  FSEL R32, R29, R14, !P0 ;  /* 0x0000000e1d207208 */ /* 0x000fe20004000000 */
[----:B------:R-:W2:Y:S01]  /*2750*/  LDS R26, [R43+0x6c] ;  /* 0x00006c002b1a7984 */ /* 0x000ea20000000800 */
[----:B------:R-:W-:-:S02]  /*2760*/  FSEL R34, R31, R16, !P0 ;  /* 0x000000101f227208 */ /* 0x000fc40004000000 */
        /* <DEDUP_REMOVED lines=11> */
[----:B-1----:R-:W-:Y:S01]  /*2820*/  FADD.FTZ R29, R29, R18 ;  /* 0x000000121d1d7221 */ /* 0x002fe20000010000 */
[----:B---3--:R-:W-:Y:S01]  /*2830*/  FADD.FTZ R37, R37, R22 ;  /* 0x0000001625257221 */ /* 0x008fe20000010000 */
[----:B----4-:R-:W-:Y:S01]  /*2840*/  ISETP.NE.AND P0, PT, R20, RZ, PT ;  /* 0x000000ff1400720c */ /* 0x010fe20003f05270 */
[----:B------:R-:W1:Y:S03]  /*2850*/  S2R R32, SR_TID.X ;  /* 0x0000000000207919 */ /* 0x000e660000002100 */
[----:B------:R-:W-:Y:S01]  /*2860*/  FSEL R38, R29, R18, !P0 ;  /* 0x000000121d267208 */ /* 0x000fe20004000000 */
[----:B------:R-:W3:Y:S01]  /*2870*/  LDS R34, [R43+0x80] ;  /* 0x000080002b227984 */ /* 0x000ee20000000800 */
        /* <DEDUP_REMOVED lines=15> */
[----:B------:R-:W-:Y:S01]  /*2970*/  ISETP.NE.AND P0, PT, R28, RZ, PT ;  /* 0x000000ff1c00720c */ /* 0x000fe20003f05270 */
[----:B------:R-:W5:Y:S01]  /*2980*/  LDS R40, [R43+0x88] ;  /* 0x000088002b287984 */ /* 0x000f620000000800 */
[----:B------:R-:W-:Y:S01]  /*2990*/  FADD.FTZ R47, R41, R26 ;  /* 0x0000001a292f7221 */ /* 0x000fe20000010000 */
[----:B------:R-:W-:Y:S02]  /*29a0*/  IADD3 R45, R11, R4, R30 ;  /* 0x000000040b2d7210 */ /* 0x000fe40007ffe01e */
[----:B------:R-:W-:Y:S01]  /*29b0*/  LDS R42, [R43+0x98] ;  /* 0x000098002b2a7984 */ /* 0x000fe20000000800 */
[----:B------:R-:W-:-:S02]  /*29c0*/  FSEL R46, R29, R24, !P0 ;  /* 0x000000181d2e7208 */ /* 0x000fc40004000000 */
[----:B------:R-:W-:Y:S01]  /*29d0*/  P2R R64, PR, RZ, 0x1 ;  /* 0x00000001ff407803 */ /* 0x000fe20000000000 */
[----:B------:R-:W5:Y:S01]  /*29e0*/  LDS R41, [R43+0x94] ;  /* 0x000094002b297984 */ /* 0x000f620000000800 */
[----:B------:R-:W-:Y:S01]  /*29f0*/  FSEL R48, R47, R26, !P0 ;  /* 0x0000001a2f307208 */ /* 0x000fe20004000000 */
[----:B-1----:R-:W-:Y:S02]  /*2a00*/  IMAD R52, R32, 0xb4, R49 ;  /* 0x000000b420347824 */ /* 0x002fe400078e0231 */
[----:B0-----:R-:W-:Y:S01]  /*2a10*/  FADD.FTZ R46, R46, R31 ;  /* 0x0000001f2e2e7221 */ /* 0x001fe20000010000 */
[----:B------:R-:W0:Y:S01]  /*2a20*/  LDS R29, [R43+0x9c] ;  /* 0x00009c002b1d7984 */ /* 0x000e220000000800 */
[----:B------:R-:W-:Y:S01]  /*2a30*/  ISETP.NE.AND P0, PT, R35, RZ, PT ;  /* 0x000000ff2300720c */ /* 0x000fe20003f05270 */
[----:B------:R-:W-:Y:S01]  /*2a40*/  FADD.FTZ R48, R48, R33 ;  /* 0x0000002130307221 */ /* 0x000fe20000010000 */
[----:B------:R-:W-:Y:S01]  /*2a50*/  IADD3 R49, R17, R45, R12 ;  /* 0x0000002d11317210 */ /* 0x000fe20007ffe00c */
[----:B------:R-:W1:Y:S01]  /*2a60*/  LDS R44, [R43+0xa0] ;  /* 0x0000a0002b2c7984 */ /* 0x000e620000000800 */
[----:B------:R-:W-:-:S02]  /*2a70*/  FSEL R51, R46, R31, !P0 ;  /* 0x0000001f2e337208 */ /* 0x000fc40004000000 */
[----:B------:R-:W-:Y:S01]  /*2a80*/  FSEL R53, R48, R33, !P0 ;  /* 0x0000002130357208 */ /* 0x000fe20004000000 */
[----:B------:R-:W1:Y:S01]  /*2a90*/  LDS R45, [R52+0xa4] ;  /* 0x0000a400342d7984 */ /* 0x000e620000000800 */
[----:B------:R-:W-:Y:S01]  /*2aa0*/  IADD3 R49, R23, R49, R20 ;  /* 0x0000003117317210 */ /* 0x000fe20007ffe014 */
[----:B---3--:R-:W-:Y:S02]  /*2ab0*/  FADD.FTZ R51, R51, R34 ;  /* 0x0000002233337221 */ /* 0x008fe40000010000 */
[----:B------:R-:W3:Y:S01]  /*2ac0*/  LDS R46, [R52+0xa8] ;  /* 0x0000a800342e7984 */ /* 0x000ee20000000800 */
[----:B----4-:R-:W-:Y:S01]  /*2ad0*/  FADD.FTZ R53, R53, R36 ;  /* 0x0000002435357221 */ /* 0x010fe20000010000 */
        /* <DEDUP_REMOVED lines=9> */
[C---:B------:R-:W-:Y:S01]  /*2b70*/  ISETP.NE.AND P2, PT, R40.reuse, RZ, PT ;  /* 0x000000ff2800720c */ /* 0x040fe20003f45270 */
[----:B------:R-:W2:Y:S01]  /*2b80*/  S2R R57, SR_LANEID ;  /* 0x0000000000397919 */ /* 0x000ea20000000000 */
        /* <DEDUP_REMOVED lines=8> */
[----:B-1----:R-:W-:Y:S01]  /*2c10*/  IADD3 R52, R44, R49, R41 ;  /* 0x000000312c347210 */ /* 0x002fe20007ffe029 */
[----:B------:R-:W-:Y:S01]  /*2c20*/  FADD.FTZ R50, R50, R45 ;  /* 0x0000002d32327221 */ /* 0x000fe20000010000 */
[----:B------:R-:W-:Y:S01]  /*2c30*/  ISETP.NE.AND P4, PT, R44, RZ, PT ;  /* 0x000000ff2c00720c */ /* 0x000fe20003f85270 */
[----:B---3--:R-:W-:-:S03]  /*2c40*/  FADD.FTZ R49, R51, R46 ;  /* 0x0000002e33317221 */ /* 0x008fc60000010000 */
[----:B------:R-:W-:Y:S02]  /*2c50*/  FSEL R51, R50, R45, !P4 ;  /* 0x0000002d32337208 */ /* 0x000fe40006000000 */
[----:B------:R-:W-:-:S03]  /*2c60*/  FSEL R50, R49, R46, !P4 ;  /* 0x0000002e31327208 */ /* 0x000fc60006000000 */
[----:B----4-:R-:W-:Y:S02]  /*2c70*/  FADD.FTZ R51, R51, R48 ;  /* 0x0000003033337221 */ /* 0x010fe40000010000 */
[----:B--2---:R-:W-:Y:S01]  /*2c80*/  FADD.FTZ R50, R50, R43 ;  /* 0x0000002b32327221 */ /* 0x004fe20000010000 */
[----:B------:R-:W-:Y:S01]  /*2c90*/  ISETP.NE.AND P5, PT, R47, RZ, PT ;  /* 0x000000ff2f00720c */ /* 0x000fe20003fa5270 */
[----:B------:R-:W-:-:S03]  /*2ca0*/  IMAD.IADD R49, R52, 0x1, R47 ;  /* 0x0000000134317824 */ /* 0x000fc600078e022f */
        /* <DEDUP_REMOVED lines=61> */
.L_x_2687:
        /* <DEDUP_REMOVED lines=114> */
.L_x_2665:
[----:B------:R-:W-:Y:S05]  /*37a0*/  BSYNC B0 ;  /* 0x0000000000007941 */ /* 0x000fea0003800000 */
.L_x_2664:
        /* <DEDUP_REMOVED lines=37> */
[----:B------:R-:W-:Y:S01]  /*3a00*/  VIADD R3, R13, 0x16a0 ;  /* 0x000016a00d037836 */ /* 0x000fe20000000000 */
[----:B0-----:R-:W0:Y:S04]  /*3a10*/  S2R R4, SR_CTAID.Z ;  /* 0x0000000000047919 */ /* 0x001e280000002700 */
[----:B------:R-:W-:-:S04]  /*3a20*/  LEA R6, R12, R3, 0x18 ;  /* 0x000000030c067211 */ /* 0x000fc800078ec0ff */
[----:B------:R-:W-:Y:S02]  /*3a30*/  LEA R3, R9, R6, 0x3 ;  /* 0x0000000609037211 */ /* 0x000fe400078e18ff */
[----:B------:R-:W2:Y:S03]  /*3a40*/  LDC.64 R8, c[0x0][0x268] ;  /* 0x00009a00ff087b82 */ /* 0x000ea60000000a00 */
[----:B------:R-:W3:Y:S01]  /*3a50*/  LDS.64 R12, [R3] ;  /* 0x00000000030c7984 */ /* 0x000ee20000000a00 */
[----:B0-----:R-:W-:-:S04]  /*3a60*/  IMAD.SHL.U32 R4, R4, 0x2, RZ ;  /* 0x0000000204047824 */ /* 0x001fc800078e00ff */
[C---:B------:R-:W-:Y:S01]  /*3a70*/  IMAD R7, R4.reuse, UR8, R11 ;  /* 0x0000000804077c24 */ /* 0x040fe2000f8e020b */
[----:B------:R-:W-:-:S05]  /*3a80*/  IADD3 R6, R4, 0x1, RZ ;  /* 0x0000000104067810 */ /* 0x000fca0007ffe0ff */
[----:B------:R-:W-:Y:S02]  /*3a90*/  IMAD R11, R6, UR8, R11 ;  /* 0x00000008060b7c24 */ /* 0x000fe4000f8e020b */
[----:B--2---:R-:W-:-:S04]  /*3aa0*/  IMAD.WIDE R6, R7, 0x4, R8 ;  /* 0x0000000407067825 */ /* 0x004fc800078e0208 */
[----:B------:R-:W-:Y:S01]  /*3ab0*/  IMAD.WIDE R8, R11, 0x4, R8 ;  /* 0x000000040b087825 */ /* 0x000fe200078e0208 */
[----:B---3--:R2:W-:Y:S04]  /*3ac0*/  REDG.E.ADD.F32.FTZ.RN.STRONG.GPU desc[UR4][R6.64], R12 ;  /* 0x0000000c060079a6 */ /* 0x0085e8000c10f384 */
[----:B------:R2:W-:Y:S02]  /*3ad0*/  REDG.E.ADD.F32.FTZ.RN.STRONG.GPU desc[UR4][R8.64], R13 ;  /* 0x0000000d080079a6 */ /* 0x0005e4000c10f384 */
.L_x_2668:
[----:B------:R-:W-:Y:S05]  /*3ae0*/  BSYNC B0 ;  /* 0x0000000000007941 */ /* 0x000fea0003800000 */
.L_x_2667:
[----:B------:R-:W-:Y:S05]  /*3af0*/  @P1 EXIT ;  /* 0x000000000000194d */ /* 0x000fea0003800000 */
[----:B------:R-:W3:Y:S01]  /*3b00*/  LDC R3, c[0x0][0x270] ;  /* 0x00009c00ff037b82 */ /* 0x000ee20000000800 */
[----:B------:R-:W-:-:S07]  /*3b10*/  ULDC.64 UR6, c[0x0][0x268] ;  /* 0x00009a0000067ab9 */ /* 0x000fce0000000a00 */
[----:B0-2---:R-:W0:Y:S01]  /*3b20*/  LDC R7, c[0x0][RZ] ;  /* 0x00000000ff077b82 */ /* 0x005e220000000800 */
[----:B---3--:R-:W-:-:S04]  /*3b30*/  IMAD R3, R3, UR8, RZ ;  /* 0x0000000803037c24 */ /* 0x008fc8000f8e02ff */
        /* <DEDUP_REMOVED lines=17> */
.L_x_2666:
        /* <DEDUP_REMOVED lines=10> */
.L_x_2669:
[----:B------:R-:W-:Y:S01]  /*3cf0*/  ISETP.NE.AND P0, PT, R49, RZ, PT ;  /* 0x000000ff3100720c */ /* 0x000fe20003f05270 */
[----:B------:R-:W-:Y:S01]  /*3d00*/  IMAD.MOV.U32 R52, RZ, RZ, R53 ;  /* 0x000000ffff347224 */ /* 0x000fe200078e0035 */
[----:B------:R-:W-:-:S11]  /*3d10*/  MOV R56, R67 ;  /* 0x0000004300387202 */ /* 0x000fd60000000f00 */
[----:B------:R-:W-:Y:S05]  /*3d20*/  WARPSYNC.COLLECTIVE R55, `(.L_x_2670) ;  /* 0x0000000037087348 */ /* 0x000fea0003c00000 */
[----:B------:R0:W1:Y:S02]  /*3d30*/  SHFL.UP P6, R67, R52, R51, R54 ;  /* 0x0400003334437389 */ /* 0x00006400000c0036 */
[----:B01----:R-:W-:Y:S01]  /*3d40*/  ENDCOLLECTIVE ;  /* 0x000000000000791b */ /* 0x003fe20003800000 */
.L_x_2670:
[----:B------:R-:W-:Y:S01]  /*3d50*/  @P1 IADD3 R49, R49, R56, RZ ;  /* 0x0000003831311210 */ /* 0x000fe20007ffe0ff */
[----:B------:R-:W-:Y:S01]  /*3d60*/  IMAD.MOV.U32 R52, RZ, RZ, R50 ;  /* 0x000000ffff347224 */ /* 0x000fe200078e0032 */
[----:B------:R-:W-:-:S07]  /*3d70*/  MOV R68, R67 ;  /* 0x0000004300447202 */ /* 0x000fce0000000f00 */
[----:B------:R-:W-:Y:S05]  /*3d80*/  WARPSYNC.COLLECTIVE R55, `(.L_x_2671) ;  /* 0x0000000037087348 */ /* 0x000fea0003c00000 */
[----:B------:R0:W1:Y:S02]  /*3d90*/  SHFL.UP P6, R67, R52, R51, R54 ;  /* 0x0400003334437389 */ /* 0x00006400000c0036 */
[----:B01----:R-:W-:Y:S01]  /*3da0*/  ENDCOLLECTIVE ;  /* 0x000000000000791b */ /* 0x003fe20003800000 */
.L_x_2671:
        /* <DEDUP_REMOVED lines=9> */
.L_x_2672:
[----:B------:R-:W-:Y:S02]  /*3e40*/  ISETP.GE.AND P0, PT, R57, 0x2, PT ;  /* 0x000000023900780c */ /* 0x000fe40003f06270 */
[----:B------:R-:W-:Y:S02]  /*3e50*/  ISETP.NE.AND P1, PT, R49, RZ, PT ;  /* 0x000000ff3100720c */ /* 0x000fe40003f25270 */
[----:B------:R-:W-:Y:S01]  /*3e60*/  MOV R52, R53 ;  /* 0x0000003500347202 */ /* 0x000fe20000000f00 */
[----:B------:R-:W-:-:S10]  /*3e70*/  IMAD.MOV.U32 R56, RZ, RZ, R67 ;  /* 0x000000ffff387224 */ /* 0x000fd400078e0043 */
[----:B------:R-:W-:Y:S05]  /*3e80*/  WARPSYNC.COLLECTIVE R55, `(.L_x_2673) ;  /* 0x0000000037087348 */ /* 0x000fea0003c00000 */
[----:B------:R0:W1:Y:S02]  /*3e90*/  SHFL.UP P6, R67, R52, R51, R54 ;  /* 0x0400003334437389 */ /* 0x00006400000c0036 */
[----:B01----:R-:W-:Y:S01]  /*3ea0*/  ENDCOLLECTIVE ;  /* 0x000000000000791b */ /* 0x003fe20003800000 */
.L_x_2673:
[----:B------:R-:W-:Y:S01]  /*3eb0*/  @P0 IMAD.IADD R49, R49, 0x1, R56 ;  /* 0x0000000131310824 */ /* 0x000fe200078e0238 */
[----:B------:R-:W-:Y:S01]  /*3ec0*/  MOV R52, R50 ;  /* 0x0000003200347202 */ /* 0x000fe20000000f00 */
[----:B------:R-:W-:-:S07]  /*3ed0*/  IMAD.MOV.U32 R68, RZ, RZ, R67 ;  /* 0x000000ffff447224 */ /* 0x000fce00078e0043 */
[----:B------:R-:W-:Y:S05]  /*3ee0*/  WARPSYNC.COLLECTIVE R55, `(.L_x_2674) ;  /* 0x0000000037087348 */ /* 0x000fea0003c00000 */
[----:B------:R0:W1:Y:S02]  /*3ef0*/  SHFL.UP P6, R67, R52, R51, R54 ;  /* 0x0400003334437389 */ /* 0x00006400000c0036 */
[----:B01----:R-:W-:Y:S01]  /*3f00*/  ENDCOLLECTIVE ;  /* 0x000000000000791b */ /* 0x003fe20003800000 */
.L_x_2674:
        /* <DEDUP_REMOVED lines=9> */
.L_x_2675:
[----:B------:R-:W-:Y:S02]  /*3fa0*/  ISETP.GE.AND P0, PT, R57, 0x4, PT ;  /* 0x000000043900780c */ /* 0x000fe40003f06270 */
[----:B------:R-:W-:Y:S01]  /*3fb0*/  ISETP.NE.AND P1, PT, R49, RZ, PT ;  /* 0x000000ff3100720c */ /* 0x000fe20003f25270 */
[----:B------:R-:W-:Y:S01]  /*3fc0*/  IMAD.MOV.U32 R52, RZ, RZ, R53 ;  /* 0x000000ffff347224 */ /* 0x000fe200078e0035 */
[----:B------:R-:W-:-:S11]  /*3fd0*/  MOV R56, R67 ;  /* 0x0000004300387202 */ /* 0x000fd60000000f00 */
[----:B------:R-:W-:Y:S05]  /*3fe0*/  WARPSYNC.COLLECTIVE R55, `(.L_x_2676) ;  /* 0x0000000037087348 */ /* 0x000fea0003c00000 */
[----:B------:R0:W1:Y:S02]  /*3ff0*/  SHFL.UP P6, R67, R52, R51, R54 ;  /* 0x0400003334437389 */ /* 0x00006400000c0036 */
[----:B01----:R-:W-:Y:S01]  /*4000*/  ENDCOLLECTIVE ;  /* 0x000000000000791b */ /* 0x003fe20003800000 */
.L_x_2676:
[----:B------:R-:W-:Y:S01]  /*4010*/  @P0 IADD3 R49, R49, R56, RZ ;  /* 0x0000003831310210 */ /* 0x000fe20007ffe0ff */
[----:B------:R-:W-:Y:S01]  /*4020*/  IMAD.MOV.U32 R52, RZ, RZ, R50 ;  /* 0x000000ffff347224 */ /* 0x000fe200078e0032 */
[----:B------:R-:W-:-:S07]  /*4030*/  MOV R68, R67 ;  /* 0x0000004300447202 */ /* 0x000fce0000000f00 */
[----:B------:R-:W-:Y:S05]  /*4040*/  WARPSYNC.COLLECTIVE R55, `(.L_x_2677) ;  /* 0x0000000037087348 */ /* 0x000fea0003c00000 */
[----:B------:R0:W1:Y:S02]  /*4050*/  SHFL.UP P6, R67, R52, R51, R54 ;  /* 0x0400003334437389 */ /* 0x00006400000c0036 */
[----:B01----:R-:W-:Y:S01]  /*4060*/  ENDCOLLECTIVE ;  /* 0x000000000000791b */ /* 0x003fe20003800000 */
.L_x_2677:
        /* <DEDUP_REMOVED lines=9> */
.L_x_2678:
[----:B------:R-:W-:Y:S02]  /*4100*/  ISETP.GE.AND P0, PT, R57, 0x8, PT ;  /* 0x000000083900780c */ /* 0x000fe40003f06270 */
[----:B------:R-:W-:Y:S02]  /*4110*/  ISETP.NE.AND P1, PT, R49, RZ, PT ;  /* 0x000000ff3100720c */ /* 0x000fe40003f25270 */
[----:B------:R-:W-:Y:S01]  /*4120*/  MOV R52, R53 ;  /* 0x0000003500347202 */ /* 0x000fe20000000f00 */
[----:B------:R-:W-:-:S10]  /*4130*/  IMAD.MOV.U32 R56, RZ, RZ, R67 ;  /* 0x000000ffff387224 */ /* 0x000fd400078e0043 */
[----:B------:R-:W-:Y:S05]  /*4140*/  WARPSYNC.COLLECTIVE R55, `(.L_x_2679) ;  /* 0x0000000037087348 */ /* 0x000fea0003c00000 */
[----:B------:R0:W1:Y:S02]  /*4150*/  SHFL.UP P6, R67, R52, R51, R54 ;  /* 0x0400003334437389 */ /* 0x00006400000c0036 */
[----:B01----:R-:W-:Y:S01]  /*4160*/  ENDCOLLECTIVE ;  /* 0x000000000000791b */ /* 0x003fe20003800000 */
.L_x_2679:
[----:B------:R-:W-:Y:S01]  /*4170*/  @P0 IMAD.IADD R49, R49, 0x1, R56 ;  /* 0x0000000131310824 */ /* 0x000fe200078e0238 */
[----:B------:R-:W-:Y:S01]  /*4180*/  MOV R52, R50 ;  /* 0x0000003200347202 */ /* 0x000fe20000000f00 */
[----:B------:R-:W-:-:S07]  /*4190*/  IMAD.MOV.U32 R68, RZ, RZ, R67 ;  /* 0x000000ffff447224 */ /* 0x000fce00078e0043 */
[----:B------:R-:W-:Y:S05]  /*41a0*/  WARPSYNC.COLLECTIVE R55, `(.L_x_2680) ;  /* 0x0000000037087348 */ /* 0x000fea0003c00000 */
[----:B------:R0:W1:Y:S02]  /*41b0*/  SHFL.UP P6, R67, R52, R51, R54 ;  /* 0x0400003334437389 */ /* 0x00006400000c0036 */
[----:B01----:R-:W-:Y:S01]  /*41c0*/  ENDCOLLECTIVE ;  /* 0x000000000000791b */ /* 0x003fe20003800000 */
.L_x_2680:
        /* <DEDUP_REMOVED lines=9> */
.L_x_2681:
        /* <DEDUP_REMOVED lines=9> */
.L_x_2682:
[----:B------:R-:W-:Y:S01]  /*42f0*/  MOV R52, R50 ;  /* 0x0000003200347202 */ /* 0x000fe20000000f00 */
[----:B------:R-:W-:-:S07]  /*4300*/  IMAD.MOV.U32 R56, RZ, RZ, R67 ;  /* 0x000000ffff387224 */ /* 0x000fce00078e0043 */
[----:B------:R-:W-:Y:S05]  /*4310*/  WARPSYNC.COLLECTIVE R55, `(.L_x_2683) ;  /* 0x0000000037087348 */ /* 0x000fea0003c00000 */
[----:B------:R0:W1:Y:S02]  /*4320*/  SHFL.UP P6, R67, R52, R51, R54 ;  /* 0x0400003334437389 */ /* 0x00006400000c0036 */
[----:B01----:R-:W-:Y:S01]  /*4330*/  ENDCOLLECTIVE ;  /* 0x000000000000791b */ /* 0x003fe20003800000 */
.L_x_2683:
        /* <DEDUP_REMOVED lines=11> */
.L_x_2684:
[----:B------:R-:W-:Y:S01]  /*43f0*/  ISETP.NE.AND P0, PT, R66, RZ, PT ;  /* 0x000000ff4200720c */ /* 0x000fe20003f05270 */
[----:B------:R-:W-:Y:S01]  /*4400*/  IMAD.MOV.U32 R52, RZ, RZ, R53 ;  /* 0x000000ffff347224 */ /* 0x000fe200078e0035 */
[----:B------:R-:W-:-:S11]  /*4410*/  MOV R56, R67 ;  /* 0x0000004300387202 */ /* 0x000fd60000000f00 */
[----:B------:R-:W-:Y:S05]  /*4420*/  WARPSYNC.COLLECTIVE R55, `(.L_x_2685) ;  /* 0x0000000037087348 */ /* 0x000fea0003c00000 */
[----:B------:R0:W1:Y:S02]  /*4430*/  SHFL.UP P6, R67, R52, R51, R54 ;  /* 0x0400003334437389 */ /* 0x00006400000c0036 */
[----:B01----:R-:W-:Y:S01]  /*4440*/  ENDCOLLECTIVE ;  /* 0x000000000000791b */ /* 0x003fe20003800000 */
.L_x_2685:
[----:B------:R-:W-:Y:S01]  /*4450*/  IMAD.MOV.U32 R52, RZ, RZ, R50 ;  /* 0x000000ffff347224 */ /* 0x000fe200078e0032 */
[----:B------:R-:W-:-:S07]  /*4460*/  MOV R57, R67 ;  /* 0x0000004300397202 */ /* 0x000fce0000000f00 */
[----:B------:R-:W-:Y:S05]  /*4470*/  WARPSYNC.COLLECTIVE R55, `(.L_x_2686) ;  /* 0x0000000037087348 */ /* 0x000fea0003c00000 */
[----:B------:R0:W1:Y:S02]  /*4480*/  SHFL.UP P6, R67, R52, R51, R54 ;  /* 0x0400003334437389 */ /* 0x00006400000c0036 */
[----:B01----:R-:W-:Y:S01]  /*4490*/  ENDCOLLECTIVE ;  /* 0x000000000000791b */ /* 0x003fe20003800000 */
.L_x_2686:
[----:B------:R-:W-:Y:S01]  /*44a0*/  MOV R65, R67 ;  /* 0x0000004300417202 */ /* 0x000fe20000000f00 */
[----:B------:R-:W-:Y:S06]  /*44b0*/  BRA `(.L_x_2687) ;  /* 0xffffffe800f07947 */ /* 0x000fec000383ffff */
.L_x_2688:
        /* <DEDUP_REMOVED lines=12> */
.L_x_4515:


//--------------------- .text._Z30group_norm_nhwc_bwd_sum_kernelI11Bf16IOBf16WLi256EEv26Group_norm_nhwc_bwd_params --------------------------
	.section	.text._Z30group_norm_nhwc_bwd_sum_kernelI11Bf16IOBf16WLi256EEv26Group_norm_nhwc_bwd_params,"ax",@progbits
	.align	128
        .global         _Z30group_norm_nhwc_bwd_sum_kernelI11Bf16IOBf16WLi256EEv26Group_norm_nhwc_bwd_params
        .type           _Z30group_norm_nhwc_bwd_sum_kernelI11Bf16IOBf16WLi256EEv26Group_norm_nhwc_bwd_params,@function
        .size           _Z30group_norm_nhwc_bwd_sum_kernelI11Bf16IOBf16WLi256EEv26Group_norm_nhwc_bwd_params,(.L_x_4516 - _Z30group_norm_nhwc_bwd_sum_kernelI11Bf16IOBf16WLi256EEv26Group_norm_nhwc_bwd_params)
        .other          _Z30group_norm_nhwc_bwd_sum_kernelI11Bf16IOBf16WLi256EEv26Group_norm_nhwc_bwd_params,@"STO_CUDA_ENTRY STV_DEFAULT"
_Z30group_norm_nhwc_bwd_sum_kernelI11Bf16IOBf16WLi256EEv26Group_norm_nhwc_bwd_params:
.text._Z30group_norm_nhwc_bwd_sum_kernelI11Bf16IOBf16WLi256EEv26Group_norm_nhwc_bwd_params:
        /* <DEDUP_REMOVED lines=19> */
[----:B------:R-:W-:Y:S01]  /*0130*/  IMAD R7, R6, R5, RZ ;  /* 0x0000000506077224 */ /* 0x000fe200078e02ff */
[----:B------:R-:W-:-:S03]  /*0140*/  LOP3.LUT R6, RZ, R9, RZ, 0x33, !PT ;  /* 0x00000009ff067212 */ /* 0x000fc600078e33ff */
        /* <DEDUP_REMOVED lines=23> */
[----:B------:R-:W-:-:S03]  /*02c0*/  HFMA2.MMA R13, -RZ, RZ, 0, 0 ;  /* 0x00000000ff0d7435 */ /* 0x000fc600000001ff */
[----:B------:R-:W-:Y:S01]  /*02d0*/  ISETP.GE.AND.EX P0, PT, R21, UR9, PT, P0 ;  /* 0x0000000915007c0c */ /* 0x000fe2000bf06300 */
[----:B0-----:R-:W0:Y:S02]  /*02e0*/  MUFU.RCP R7, R7 ;  /* 0x0000000700077308 */ /* 0x001e240000001000 */
[----:B0-----:R-:W-:-:S06]  /*02f0*/  VIADD R2, R7, 0xffffffe ;  /* 0x0ffffffe07027836 */ /* 0x001fcc0000000000 */
[----:B------:R0:W2:Y:S02]  /*0300*/  F2I.FTZ.U32.TRUNC.NTZ R3, R2 ;  /* 0x0000000200037305 */ /* 0x0000a4000021f000 */
[----:B0-----:R-:W-:Y:S01]  /*0310*/  IMAD.MOV.U32 R2, RZ, RZ, RZ ;  /* 0x000000ffff027224 */ /* 0x001fe200078e00ff */
[----:B--2---:R-:W-:-:S05]  /*0320*/  IADD3 R10, RZ, -R3, RZ ;  /* 0x80000003ff0a7210 */ /* 0x004fca0007ffe0ff */
[----:B------:R-:W-:Y:S01]  /*0330*/  IMAD R11, R10, R9, RZ ;  /* 0x000000090a0b7224 */ /* 0x000fe200078e02ff */
[----:B------:R-:W-:-:S03]  /*0340*/  MOV R10, RZ ;  /* 0x000000ff000a7202 */ /* 0x000fc60000000f00 */
        /* <DEDUP_REMOVED lines=23> */
.L_x_2690:
[----:B------:R-:W-:Y:S05]  /*04c0*/  BSYNC B0 ;  /* 0x0000000000007941 */ /* 0x000fea0003800000 */
.L_x_2689:
        /* <DEDUP_REMOVED lines=22> */
[----:B------:R-:W-:Y:S01]  /*0630*/  MOV R12, RZ ;  /* 0x000000ff000c7202 */ /* 0x000fe20000000f00 */
[----:B------:R-:W-:Y:S01]  /*0640*/  IMAD.MOV R11, RZ, RZ, -R5 ;  /* 0x000000ffff0b7224 */ /* 0x000fe200078e0a05 */
[----:B------:R-:W-:-:S02]  /*0650*/  SEL R7, R7, R14, P1 ;  /* 0x0000000e07077207 */ /* 0x000fc40000800000 */
[----:B------:R-:W-:Y:S01]  /*0660*/  CS2R R14, SRZ ;  /* 0x00000000000e7805 */ /* 0x000fe2000001ff00 */
[----:B------:R-:W-:Y:S01]  /*0670*/  IMAD R8, R9, R11, R8 ;  /* 0x0000000b09087224 */ /* 0x000fe200078e0208 */
[----:B------:R-:W-:Y:S01]  /*0680*/  ISETP.GE.AND P1, PT, R22, R7, PT ;  /* 0x000000071600720c */ /* 0x000fe20003f26270 */
[----:B------:R0:W1:Y:S01]  /*0690*/  @P2 MUFU.RSQ R6, R16 ;  /* 0x0000001000062308 */ /* 0x0000620000001400 */
[----:B------:R-:W-:Y:S01]  /*06a0*/  HFMA2.MMA R9, -RZ, RZ, 0, 0 ;  /* 0x00000000ff097435 */ /* 0x000fe200000001ff */
[----:B------:R-:W-:-:S10]  /*06b0*/  IMAD.MOV.U32 R11, RZ, RZ, RZ ;  /* 0x000000ffff0b7224 */ /* 0x000fd400078e00ff */
[----:B0-----:R-:W-:Y:S05]  /*06c0*/  @P1 BRA `(.L_x_2691) ;  /* 0x0000001c00381947 */ /* 0x001fea0003800000 */
[----:B------:R-:W0:Y:S01]  /*06d0*/  LDC.64 R18, c[0x0][0x298] ;  /* 0x0000a600ff127b82 */ /* 0x000e220000000a00 */
[----:B------:R-:W-:Y:S01]  /*06e0*/  USHF.R.S32.HI UR7, URZ, 0x1f, UR6 ;  /* 0x0000001f3f077899 */ /* 0x000fe20008011406 */
[----:B------:R-:W-:Y:S01]  /*06f0*/  MOV R33, R22 ;  /* 0x0000001600217202 */ /* 0x000fe20000000f00 */
[----:B------:R-:W-:Y:S01]  /*0700*/  IMAD.IADD R11, R7, 0x1, -R22 ;  /* 0x00000001070b7824 */ /* 0x000fe200078e0a16 */
[----:B------:R-:W-:-:S03]  /*0710*/  LOP3.LUT R9, RZ, R7, RZ, 0x33, !PT ;  /* 0x00000007ff097212 */ /* 0x000fc600078e33ff */
[C---:B0-----:R-:W-:Y:S01]  /*0720*/  IMAD R12, R18.reuse, UR7, RZ ;  /* 0x00000007120c7c24 */ /* 0x041fe2000f8e02ff */
[----:B------:R-:W-:Y:S01]  /*0730*/  ULDC.U8 UR7, c[0x0][0x2a4] ;  /* 0x0000a90000077ab9 */ /* 0x000fe20000000000 */
[----:B------:R-:W-:Y:S01]  /*0740*/  IMAD.WIDE.U32 R16, R18, UR6, R20 ;  /* 0x0000000612107c25 */ /* 0x000fe2000f8e0014 */
[----:B------:R-:W-:-:S03]  /*0750*/  ISETP.NE.AND P1, PT, RZ, UR7, PT ;  /* 0x00000007ff007c0c */ /* 0x000fc6000bf25270 */
[----:B------:R-:W-:Y:S01]  /*0760*/  IMAD R19, R19, UR6, R12 ;  /* 0x0000000613137c24 */ /* 0x000fe2000f8e020c */
[----:B------:R-:W-:-:S04]  /*0770*/  IADD3 R12, -R22, -0x2, RZ ;  /* 0xfffffffe160c7810 */ /* 0x000fc80007ffe1ff */
        /* <DEDUP_REMOVED lines=31> */
[----:B------:R-:W-:-:S02]  /*0970*/  SHF.L.U32 R11, R11, 0x10, RZ ;  /* 0x000000100b0b7819 */ /* 0x000fc400000006ff */
[----:B------:R-:W-:Y:S01]  /*0980*/  PRMT R14, RZ, 0x7610, R14 ;  /* 0x00007610ff0e7816 */ /* 0x000fe2000000000e */
[----:B------:R-:W-:Y:S02]  /*0990*/  IMAD.U32 R23, R9, 0x10000, RZ ;  /* 0x0001000009177824 */ /* 0x000fe400078e00ff */
[C-C-:B------:R-:W-:Y:S01]  /*09a0*/  FADD.FTZ R9, -R4.reuse, R11.reuse ;  /* 0x0000000b04097221 */ /* 0x140fe20000010100 */
[----:B------:R-:W-:Y:S01]  /*09b0*/  PRMT R11, RZ, 0x7610, R11 ;  /* 0x00007610ff0b7816 */ /* 0x000fe2000000000b */
[----:B------:R-:W-:Y:S01]  /*09c0*/  FADD.FTZ R23, -R4, R23 ;  /* 0x0000001704177221 */ /* 0x000fe20000010100 */
[----:B--2---:R-:W-:Y:S01]  /*09d0*/  @!P0 PRMT R14, R27, 0x7610, R14 ;  /* 0x000076101b0e8816 */ /* 0x004fe2000000000e */
[-C--:B-1----:R-:W-:Y:S01]  /*09e0*/  FMUL.FTZ R9, R9, R6.reuse ;  /* 0x0000000609097220 */ /* 0x082fe20000410000 */
[----:B------:R-:W-:Y:S01]  /*09f0*/  @!P0 PRMT R11, R27, 0x7632, R11 ;  /* 0x000076321b0b8816 */ /* 0x000fe2000000000b */
[----:B------:R-:W-:Y:S01]  /*0a00*/  FMUL.FTZ R12, R23, R6 ;  /* 0x00000006170c7220 */ /* 0x000fe20000410000 */
[----:B------:R-:W-:Y:S01]  /*0a10*/  SHF.L.U32 R14, R14, 0x10, RZ ;  /* 0x000000100e0e7819 */ /* 0x000fe200000006ff */
[----:B------:R-:W-:-:S02]  /*0a20*/  FFMA.FTZ R15, R9, R3, R10 ;  /* 0x00000003090f7223 */ /* 0x000fc4000001000a */
[----:B------:R-:W-:Y:S01]  /*0a30*/  FFMA.FTZ R20, R12, R2, R13 ;  /* 0x000000020c147223 */ /* 0x000fe2000001000d */
[----:B------:R-:W-:Y:S02]  /*0a40*/  IMAD.U32 R11, R11, 0x10000, RZ ;  /* 0x000100000b0b7824 */ /* 0x000fe400078e00ff */
        /* <DEDUP_REMOVED lines=15> */
[----:B------:R-:W-:Y:S01]  /*0b40*/  FFMA.FTZ R32, R9, R14, RZ ;  /* 0x0000000e09207223 */ /* 0x000fe200000100ff */
[----:B------:R-:W-:Y:S01]  /*0b50*/  FMUL.FTZ R21, R11, R20 ;  /* 0x000000140b157220 */ /* 0x000fe20000410000 */
[----:B------:R-:W-:Y:S01]  /*0b60*/  FMUL.FTZ R20, R14, R3 ;  /* 0x000000030e147220 */ /* 0x000fe20000410000 */
[----:B------:R-:W-:Y:S02]  /*0b70*/  FADD.FTZ R14, RZ, R14 ;  /* 0x0000000eff0e7221 */ /* 0x000fe40000010000 */
[----:B------:R-:W-:Y:S01]  /*0b80*/  FMUL.FTZ R11, R21, R2 ;  /* 0x00000002150b7220 */ /* 0x000fe20000410000 */
[----:B------:R-:W-:Y:S01]  /*0b90*/  FFMA.FTZ R15, R9, R20, RZ ;  /* 0x00000014090f7223 */ /* 0x000fe200000100ff */
[----:B------:R-:W-:Y:S01]  /*0ba0*/  FADD.FTZ R20, RZ, R20 ;  /* 0x00000014ff147221 */ /* 0x000fe20000010000 */
[----:B------:R-:W-:Y:S02]  /*0bb0*/  FADD.FTZ R9, RZ, R21 ;  /* 0x00000015ff097221 */ /* 0x000fe40000010000 */
[C---:B------:R-:W-:Y:S01]  /*0bc0*/  FFMA.FTZ R15, R12.reuse, R11, R15 ;  /* 0x0000000b0c0f7223 */ /* 0x040fe2000001000f */
[----:B------:R-:W-:Y:S01]  /*0bd0*/  FADD.FTZ R11, R11, R20 ;  /* 0x000000140b0b7221 */ /* 0x000fe20000010000 */
[----:B------:R-:W-:-:S07]  /*0be0*/  FFMA.FTZ R12, R12, R21, RZ ;  /* 0x000000150c0c7223 */ /* 0x000fce00000100ff */
.L_x_2693:
[----:B------:R-:W-:Y:S05]  /*0bf0*/  @!P2 BRA `(.L_x_2691) ;  /* 0x0000001400eca947 */ /* 0x000fea0003800000 */
[----:B------:R-:W-:-:S05]  /*0c00*/  VIADD R29, R22, 0x1 ;  /* 0x00000001161d7836 */ /* 0x000fca0000000000 */
[----:B------:R-:W-:-:S07]  /*0c10*/  SHF.R.S32.HI R31, RZ, 0x1f, R29 ;  /* 0x0000001fff1f7819 */ /* 0x000fce000001141d */
.L_x_2694:
        /* <DEDUP_REMOVED lines=15> */
[----:B------:R-:W2:Y:S01]  /*0d10*/  @!P0 LDG.E R34, desc[UR4][R34.64] ;  /* 0x0000000422228981 */ /* 0x000ea2000c1e1900 */
[----:B------:R-:W3:Y:S01]  /*0d20*/  @!P0 LDC.64 R22, c[0x0][0x228] ;  /* 0x00008a00ff168b82 */ /* 0x000ee20000000a00 */
[----:B------:R-:W-:-:S07]  /*0d30*/  @!P0 MOV R27, R19 ;  /* 0x00000013001b8202 */ /* 0x000fce0000000f00 */
[----:B------:R-:W4:Y:S01]  /*0d40*/  @!P0 LDC.64 R20, c[0x0][0x230] ;  /* 0x00008c00ff148b82 */ /* 0x000f220000000a00 */
[----:B0-----:R-:W-:-:S04]  /*0d50*/  @!P0 IMAD R26, R31, R24, RZ ;  /* 0x000000181f1a8224 */ /* 0x001fc800078e02ff */
[----:B------:R-:W-:Y:S02]  /*0d60*/  @!P0 IMAD R25, R29, R25, R26 ;  /* 0x000000191d198224 */ /* 0x000fe400078e021a */
[----:B------:R-:W-:Y:S01]  /*0d70*/  @!P0 IMAD.MOV.U32 R26, RZ, RZ, R16 ;  /* 0x000000ffff1a8224 */ /* 0x000fe200078e0010 */
[----:B---3--:R-:W-:-:S03]  /*0d80*/  @!P0 IADD3 R22, P1, R33, R22, RZ ;  /* 0x0000001621168210 */ /* 0x008fc60007f3e0ff */
[----:B------:R-:W-:-:S04]  /*0d90*/  @!P0 IMAD.WIDE.U32 R26, R29, R24, R26 ;  /* 0x000000181d1a8225 */ /* 0x000fc800078e001a */
[----:B------:R-:W-:Y:S02]  /*0da0*/  @!P0 IMAD.X R23, R28, 0x1, R23, P1 ;  /* 0x000000011c178824 */ /* 0x000fe400008e0617 */
[----:B------:R-:W-:Y:S01]  /*0db0*/  @!P0 IMAD.IADD R25, R27, 0x1, R25 ;  /* 0x000000011b198824 */ /* 0x000fe200078e0219 */
[C---:B------:R-:W-:Y:S02]  /*0dc0*/  @!P0 SHF.L.U32 R27, R26.reuse, 0x1, RZ ;  /* 0x000000011a1b8819 */ /* 0x040fe400000006ff */
[----:B------:R-:W3:Y:S02]  /*0dd0*/  @!P0 LDG.E R22, desc[UR4][R22.64] ;  /* 0x0000000416168981 */ /* 0x000ee4000c1e1900 */
[----:B------:R-:W-:Y:S02]  /*0de0*/  @!P0 SHF.L.U64.HI R26, R26, 0x1, R25 ;  /* 0x000000011a1a8819 */ /* 0x000fe40000010219 */
[----:B----4-:R-:W-:Y:S01]  /*0df0*/  @!P0 IADD3 R20, P1, R27, R20, RZ ;  /* 0x000000141b148210 */ /* 0x010fe20007f3e0ff */
[----:B------:R-:W0:Y:S03]  /*0e00*/  @!P0 LDC.64 R24, c[0x0][0x228] ;  /* 0x00008a00ff188b82 */ /* 0x000e260000000a00 */
[----:B------:R-:W-:-:S05]  /*0e10*/  @!P0 IADD3.X R21, R26, R21, RZ, P1, !PT ;  /* 0x000000151a158210 */ /* 0x000fca0000ffe4ff */
[----:B------:R-:W4:Y:S01]  /*0e20*/  @!P0 LDG.E R20, desc[UR4][R20.64] ;  /* 0x0000000414148981 */ /* 0x000f22000c1e1900 */
[----:B0-----:R-:W-:-:S05]  /*0e30*/  @!P0 IADD3 R24, P1, R27, R24, RZ ;  /* 0x000000181b188210 */ /* 0x001fca0007f3e0ff */
[----:B------:R-:W-:-:S05]  /*0e40*/  @!P0 IMAD.X R25, R26, 0x1, R25, P1 ;  /* 0x000000011a198824 */ /* 0x000fca00008e0619 */
[----:B------:R0:W5:Y:S01]  /*0e50*/  @!P0 LDG.E R24, desc[UR4][R24.64] ;  /* 0x0000000418188981 */ /* 0x000162000c1e1900 */
[----:B------:R-:W-:Y:S02]  /*0e60*/  PRMT R27, RZ, 0x7610, R27 ;  /* 0x00007610ff1b7816 */ /* 0x000fe4000000001b */
[----:B------:R-:W-:Y:S02]  /*0e70*/  PRMT R26, RZ, 0x7610, R26 ;  /* 0x00007610ff1a7816 */ /* 0x000fe4000000001a */
[----:B------:R-:W-:Y:S02]  /*0e80*/  PRMT R28, RZ, 0x7610, R28 ;  /* 0x00007610ff1c7816 */ /* 0x000fe4000000001c */
[----:B0-----:R-:W-:Y:S02]  /*0e90*/  PRMT R25, RZ, 0x7610, R25 ;  /* 0x00007610ff197816 */ /* 0x001fe40000000019 */
[----:B------:R-:W-:Y:S02]  /*0ea0*/  PRMT R36, RZ, 0x7610, R36 ;  /* 0x00007610ff247816 */ /* 0x000fe40000000024 */
[----:B--2---:R-:W-:-:S04]  /*0eb0*/  @!P0 PRMT R27, R34, 0x7610, R27 ;  /* 0x00007610221b8816 */ /* 0x004fc8000000001b */
        /* <DEDUP_REMOVED lines=13> */
[C---:B---3--:R-:W-:Y:S02]  /*0f90*/  @!P0 PRMT R25, R22.reuse, 0x7610, R25 ;  /* 0x0000761016198816 */ /* 0x048fe40000000019 */
[----:B------:R-:W-:Y:S01]  /*0fa0*/  @!P0 PRMT R28, R22, 0x7632, R28 ;  /* 0x00007632161c8816 */ /* 0x000fe2000000001c */
[----:B0-----:R-:W-:-:S04]  /*0fb0*/  FADD.FTZ R33, R30, 1 ;  /* 0x3f8000001e217421 */ /* 0x001fc80000010000 */
[----:B------:R-:W0:Y:S01]  /*0fc0*/  MUFU.RCP R34, R33 ;  /* 0x0000002100227308 */ /* 0x000e220000001000 */
[----:B-1----:R-:W-:Y:S01]  /*0fd0*/  FADD.FTZ R22, R35, 1 ;  /* 0x3f80000023167421 */ /* 0x002fe20000010000 */
[----:B----4-:R-:W-:-:S06]  /*0fe0*/  @!P0 PRMT R36, R20, 0x7610, R36 ;  /* 0x0000761014248816 */ /* 0x010fcc0000000024 */
[----:B------:R-:W1:Y:S01]  /*0ff0*/  MUFU.RCP R22, R22 ;  /* 0x0000001600167308 */ /* 0x000e620000001000 */
[----:B------:R-:W-:Y:S01]  /*1000*/  PRMT R20, RZ, 0x7610, R20 ;  /* 0x00007610ff147816 */ /* 0x000fe20000000014 */
[----:B------:R-:W-:Y:S01]  /*1010*/  IMAD.U32 R25, R25, 0x10000, RZ ;  /* 0x0001000019197824 */ /* 0x000fe200078e00ff */
[----:B------:R-:W-:Y:S01]  /*1020*/  SHF.L.U32 R35, R36, 0x10, RZ ;  /* 0x0000001024237819 */ /* 0x000fe200000006ff */
[----:B0-----:R-:W-:Y:S01]  /*1030*/  FADD.FTZ R30, -R34, 1 ;  /* 0x3f800000221e7421 */ /* 0x001fe20000010100 */
[----:B------:R-:W-:-:S03]  /*1040*/  @!P0 PRMT R20, R20, 0x7632, R20 ;  /* 0x0000763214148816 */ /* 0x000fc60000000014 */
[----:B------:R-:W-:Y:S01]  /*1050*/  FFMA.FTZ R27, R27, R30, 1 ;  /* 0x3f8000001b1b7423 */ /* 0x000fe2000001001e */
[----:B------:R-:W-:Y:S01]  /*1060*/  FMUL.FTZ R30, R25, R34 ;  /* 0x00000022191e7220 */ /* 0x000fe20000410000 */
[----:B------:R-:W-:Y:S01]  /*1070*/  FADD.FTZ R25, -R4, R35 ;  /* 0x0000002304197221 */ /* 0x000fe20000010100 */
[----:B------:R-:W-:Y:S01]  /*1080*/  SHF.L.U32 R37, R20, 0x10, RZ ;  /* 0x0000001014257819 */ /* 0x000fe200000006ff */
[----:B-1----:R-:W-:Y:S02]  /*1090*/  FADD.FTZ R35, -R22, 1 ;  /* 0x3f80000016237421 */ /* 0x002fe40000010100 */
[----:B------:R-:W-:Y:S02]  /*10a0*/  FMUL.FTZ R25, R25, R6 ;  /* 0x0000000619197220 */ /* 0x000fe40000410000 */
[----:B------:R-:W-:Y:S01]  /*10b0*/  FADD.FTZ R37, -R4, R37 ;  /* 0x0000002504257221 */ /* 0x000fe20000010100 */
[----:B------:R-:W-:Y:S01]  /*10c0*/  FFMA.FTZ R34, R26, R35, 1 ;  /* 0x3f8000001a227423 */ /* 0x000fe20000010023 */
[----:B------:R-:W-:Y:S01]  /*10d0*/  FFMA.FTZ R26, R25, R3, R10 ;  /* 0x00000003191a7223 */ /* 0x000fe2000001000a */
[----:B------:R-:W-:-:S02]  /*10e0*/  IMAD.U32 R33, R28, 0x10000, RZ ;  /* 0x000100001c217824 */ /* 0x000fc400078e00ff */
        /* <DEDUP_REMOVED lines=8> */
[----:B------:R-:W-:Y:S01]  /*1170*/  FMUL.FTZ R27, R33, R34 ;  /* 0x00000022211b7220 */ /* 0x000fe20000410000 */
[----:B0-----:R-:W-:Y:S02]  /*1180*/  FADD.FTZ R30, R35, 1 ;  /* 0x3f800000231e7421 */ /* 0x001fe40000010000 */
[C---:B------:R-:W-:Y:S01]  /*1190*/  FMUL.FTZ R34, R28.reuse, R3 ;  /* 0x000000031c227220 */ /* 0x040fe20000410000 */
[----:B------:R-:W-:Y:S01]  /*11a0*/  FADD.FTZ R14, R28, R14 ;  /* 0x0000000e1c0e7221 */ /* 0x000fe20000010000 */
[C---:B------:R-:W-:Y:S02]  /*11b0*/  FFMA.FTZ R32, R23.reuse, R28, R32 ;  /* 0x0000001c17207223 */ /* 0x040fe40000010020 */
[----:B------:R-:W0:Y:S01]  /*11c0*/  MUFU.RCP R30, R30 ;  /* 0x0000001e001e7308 */ /* 0x000e220000001000 */
[----:B-1----:R-:W-:Y:S01]  /*11d0*/  FADD.FTZ R35, R36, 1 ;  /* 0x3f80000024237421 */ /* 0x002fe20000010000 */
[----:B------:R-:W-:Y:S01]  /*11e0*/  FFMA.FTZ R28, R23, R34, R15 ;  /* 0x00000022171c7223 */ /* 0x000fe2000001000f */
[----:B------:R-:W-:-:S05]  /*11f0*/  PRMT R33, RZ, 0x7610, R33 ;  /* 0x00007610ff217816 */ /* 0x000fca0000000021 */
[----:B------:R-:W1:Y:S01]  /*1200*/  MUFU.RCP R15, R35 ;  /* 0x00000023000f7308 */ /* 0x000e620000001000 */
[----:B------:R-:W-:Y:S02]  /*1210*/  PRMT R23, RZ, 0x7610, R23 ;  /* 0x00007610ff177816 */ /* 0x000fe40000000017 */
[C---:B-----5:R-:W-:Y:S02]  /*1220*/  @!P0 PRMT R33, R24.reuse, 0x7610, R33 ;  /* 0x0000761018218816 */ /* 0x060fe40000000021 */
[----:B------:R-:W-:Y:S01]  /*1230*/  @!P0 PRMT R23, R24, 0x7632, R23 ;  /* 0x0000763218178816 */ /* 0x000fe20000000017 */
[----:B------:R-:W-:Y:S01]  /*1240*/  VIADD R24, R29, 0x1 ;  /* 0x000000011d187836 */ /* 0x000fe20000000000 */
[----:B------:R-:W-:Y:S01]  /*1250*/  SHF.L.U32 R33, R33, 0x10, RZ ;  /* 0x0000001021217819 */ /* 0x000fe200000006ff */
[----:B0-----:R-:W-:-:S03]  /*1260*/  FADD.FTZ R37, -R30, 1 ;  /* 0x3f8000001e257421 */ /* 0x001fc60000010100 */
[----:B------:R-:W-:Y:S01]  /*1270*/  ISETP.GE.AND P1, PT, R24, R7, PT ;  /* 0x000000071800720c */ /* 0x000fe20003f26270 */
[----:B------:R-:W-:Y:S01]  /*1280*/  FMUL.FTZ R33, R33, R30 ;  /* 0x0000001e21217220 */ /* 0x000fe20000410000 */
[----:B------:R-:W-:Y:S01]  /*1290*/  SHF.L.U32 R24, R23, 0x10, RZ ;  /* 0x0000001017187819 */ /* 0x000fe200000006ff */
[----:B------:R-:W-:Y:S01]  /*12a0*/  FFMA.FTZ R26, R26, R37, 1 ;  /* 0x3f8000001a1a7423 */ /* 0x000fe20000010025 */
[----:B------:R-:W-:Y:S01]  /*12b0*/  FFMA.FTZ R23, R21, R27, R12 ;  /* 0x0000001b15177223 */ /* 0x000fe2000001000c */
[----:B-1----:R-:W-:Y:S01]  /*12c0*/  FADD.FTZ R35, -R15, 1 ;  /* 0x3f8000000f237421 */ /* 0x002fe20000010100 */
[----:B------:R-:W-:Y:S01]  /*12d0*/  FADD.FTZ R11, R34, R11 ;  /* 0x0000000b220b7221 */ /* 0x000fe20000010000 */
        /* <DEDUP_REMOVED lines=18> */
[----:B------:R-:W-:Y:S01]  /*1400*/  FADD.FTZ R11, R11, R26 ;  /* 0x0000001a0b0b7221 */ /* 0x000fe20000010000 */
[----:B------:R-:W-:Y:S01]  /*1410*/  IMAD.X R31, RZ, RZ, R31, P2 ;  /* 0x000000ffff1f7224 */ /* 0x000fe200010e061f */
[----:B------:R-:W-:Y:S06]  /*1420*/  @!P1 BRA `(.L_x_2694) ;  /* 0xfffffff400fc9947 */ /* 0x000fec000383ffff */
[----:B------:R-:W-:Y:S05]  /*1430*/  BRA `(.L_x_2691) ;  /* 0x0000000c00dc7947 */ /* 0x000fea0003800000 */
.L_x_2692:
[----:B------:R-:W-:Y:S01]  /*1440*/  LOP3.LUT P1, R13, R11, 0x3, RZ, 0xc0, !PT ;  /* 0x000000030b0d7812 */ /* 0x000fe2000782c0ff */
[----:B------:R-:W-:Y:S01]  /*1450*/  IMAD.MOV.U32 R11, RZ, RZ, RZ ;  /* 0x000000ffff0b7224 */ /* 0x000fe200078e00ff */
[----:B------:R-:W-:Y:S01]  /*1460*/  IADD3 R10, -R9, R12, RZ ;  /* 0x0000000c090a7210 */ /* 0x000fe20007ffe1ff */
[----:B------:R-:W-:Y:S01]  /*1470*/  HFMA2.MMA R9, -RZ, RZ, 0, 0 ;  /* 0x00000000ff097435 */ /* 0x000fe200000001ff */
[----:B------:R-:W-:Y:S01]  /*1480*/  CS2R R14, SRZ ;  /* 0x00000000000e7805 */ /* 0x000fe2000001ff00 */
[----:B------:R-:W-:Y:S01]  /*1490*/  IMAD.MOV.U32 R32, RZ, RZ, RZ ;  /* 0x000000ffff207224 */ /* 0x000fe200078e00ff */
[----:B------:R-:W-:-:S07]  /*14a0*/  MOV R12, RZ ;  /* 0x000000ff000c7202 */ /* 0x000fce0000000f00 */
[----:B------:R-:W-:Y:S05]  /*14b0*/  @!P1 BRA `(.L_x_2695) ;  /* 0x0000000000c89947 */ /* 0x000fea0003800000 */
[----:B------:R-:W-:-:S07]  /*14c0*/  IMAD.MOV.U32 R11, RZ, RZ, RZ ;  /* 0x000000ffff0b7224 */ /* 0x000fce00078e00ff */
.L_x_2696:
        /* <DEDUP_REMOVED lines=41> */
[----:B------:R-:W-:Y:S01]  /*1760*/  FMUL.FTZ R22, R27, R2 ;  /* 0x000000021b167220 */ /* 0x000fe20000410000 */
[----:B------:R-:W-:Y:S01]  /*1770*/  FADD.FTZ R14, R29, R14 ;  /* 0x0000000e1d0e7221 */ /* 0x000fe20000010000 */
[C---:B------:R-:W-:Y:S01]  /*1780*/  FADD.FTZ R9, R27.reuse, R9 ;  /* 0x000000091b097221 */ /* 0x040fe20000010000 */
[----:B------:R-:W-:Y:S01]  /*1790*/  FFMA.FTZ R12, R27, R23, R12 ;  /* 0x000000171b0c7223 */ /* 0x000fe2000001000c */
[----:B------:R-:W-:Y:S01]  /*17a0*/  FADD.FTZ R11, R22, R11 ;  /* 0x0000000b160b7221 */ /* 0x000fe20000010000 */
[----:B------:R-:W-:Y:S01]  /*17b0*/  FFMA.FTZ R15, R23, R22, R24 ;  /* 0x00000016170f7223 */ /* 0x000fe20000010018 */
[----:B------:R-:W-:Y:S06]  /*17c0*/  @P1 BRA `(.L_x_2696) ;  /* 0xfffffffc00401947 */ /* 0x000fec000383ffff */
[----:B------:R-:W-:-:S07]  /*17d0*/  MOV R22, R33 ;  /* 0x0000002100167202 */ /* 0x000fce0000000f00 */
.L_x_2695:
[----:B------:R-:W-:-:S13]  /*17e0*/  ISETP.GE.U32.AND P0, PT, R10, 0x3, PT ;  /* 0x000000030a00780c */ /* 0x000fda0003f06070 */
[----:B------:R-:W-:Y:S05]  /*17f0*/  @!P0 BRA `(.L_x_2691) ;  /* 0x0000000800ec8947 */ /* 0x000fea0003800000 */
[----:B------:R-:W-:Y:S01]  /*1800*/  ULDC.64 UR6, c[0x0][0x288] ;  /* 0x0000a20000067ab9 */ /* 0x000fe20000000a00 */
[--C-:B------:R-:W-:Y:S01]  /*1810*/  SHF.R.S32.HI R13, RZ, 0x1f, R22.reuse ;  /* 0x0000001fff0d7819 */ /* 0x100fe20000011416 */
[----:B------:R-:W-:Y:S01]  /*1820*/  IMAD.MOV.U32 R10, RZ, RZ, R22 ;  /* 0x000000ffff0a7224 */ /* 0x000fe200078e0016 */
[----:B------:R-:W-:-:S04]  /*1830*/  ISETP.GE.U32.AND P0, PT, R20, UR6, PT ;  /* 0x0000000614007c0c */ /* 0x000fc8000bf06070 */
[----:B------:R-:W-:-:S13]  /*1840*/  ISETP.GE.AND.EX P0, PT, R21, UR7, PT, P0 ;  /* 0x0000000715007c0c */ /* 0x000fda000bf06300 */
.L_x_2697:
[----:B------:R-:W0:Y:S01]  /*1850*/  @!P0 LDC.64 R26, c[0x0][0x288] ;  /* 0x0000a200ff1a8b82 */ /* 0x000e220000000a00 */
[----:B------:R-:W-:Y:S01]  /*1860*/  @!P0 IADD3 R33, P1, R10, 0x1, RZ ;  /* 0x000000010a218810 */ /* 0x000fe20007f3e0ff */
[----:B------:R-:W-:-:S03]  /*1870*/  @!P0 IMAD.MOV.U32 R24, RZ, RZ, R16 ;  /* 0x000000ffff188224 */ /* 0x000fc600078e0010 */
[----:B------:R-:W-:-:S03]  /*1880*/  @!P0 IADD3.X R25, RZ, R13, RZ, P1, !PT ;  /* 0x0000000dff198210 */ /* 0x000fc60000ffe4ff */
[----:B------:R-:W2:Y:S08]  /*1890*/  @!P0 LDC.64 R22, c[0x0][0x288] ;  /* 0x0000a200ff168b82 */ /* 0x000eb00000000a00 */
[----:B------:R-:W3:Y:S01]  /*18a0*/  @!P0 LDC.64 R30, c[0x0][0x228] ;  /* 0x00008a00ff1e8b82 */ /* 0x000ee20000000a00 */
[----:B0-----:R-:W-:Y:S01]  /*18b0*/  @!P0 IMAD R34, R25, R26, RZ ;  /* 0x0000001a19228224 */ /* 0x001fe200078e02ff */
[----:B------:R-:W-:-:S06]  /*18c0*/  @!P0 MOV R25, R19 ;  /* 0x0000001300198202 */ /* 0x000fcc0000000f00 */
[----:B------:R-:W0:Y:S01]  /*18d0*/  @!P0 LDC.64 R20, c[0x0][0x230] ;  /* 0x00008c00ff148b82 */ /* 0x000e220000000a00 */
[----:B------:R-:W-:Y:S02]  /*18e0*/  @!P0 IMAD R35, R33, R27, R34 ;  /* 0x0000001b21238224 */ /* 0x000fe400078e0222 */
[-C--:B--2---:R-:W-:Y:S02]  /*18f0*/  @!P0 IMAD R28, R13, R22.reuse, RZ ;  /* 0x000000160d1c8224 */ /* 0x084fe400078e02ff */
[----:B------:R-:W-:-:S04]  /*1900*/  @!P0 IMAD.WIDE.U32 R24, R10, R22, R24 ;  /* 0x000000160a188225 */ /* 0x000fc800078e0018 */
[----:B------:R-:W-:Y:S01]  /*1910*/  @!P0 IMAD R29, R10, R23, R28 ;  /* 0x000000170a1d8224 */ /* 0x000fe200078e021c */
[----:B------:R-:W-:Y:S01]  /*1920*/  @!P0 MOV R28, R16 ;  /* 0x00000010001c8202 */ /* 0x000fe20000000f00 */
[----:B------:R-:W2:Y:S02]  /*1930*/  @!P0 LDC.64 R22, c[0x0][0x230] ;  /* 0x00008c00ff168b82 */ /* 0x000ea40000000a00 */
[----:B------:R-:W-:Y:S02]  /*1940*/  @!P0 IMAD.IADD R25, R25, 0x1, R29 ;  /* 0x0000000119198824 */ /* 0x000fe400078e021d */
[----:B------:R-:W-:-:S03]  /*1950*/  @!P0 IMAD.MOV.U32 R29, RZ, RZ, R19 ;  /* 0x000000ffff1d8224 */ /* 0x000fc600078e0013 */
[C---:B------:R-:W-:Y:S01]  /*1960*/  @!P0 SHF.L.U64.HI R34, R24.reuse, 0x1, R25 ;  /* 0x0000000118228819 */ /* 0x040fe20000010219 */
[----:B------:R-:W-:Y:S01]  /*1970*/  @!P0 IMAD.WIDE.U32 R26, R33, R26, R28 ;  /* 0x0000001a211a8225 */ /* 0x000fe200078e001c */
[----:B------:R-:W-:Y:S02]  /*1980*/  @!P0 SHF.L.U32 R29, R24, 0x1, RZ ;  /* 0x00000001181d8819 */ /* 0x000fe400000006ff */
[----:B------:R-:W4:Y:S01]  /*1990*/  @!P0 LDC.64 R24, c[0x0][0x288] ;  /* 0x0000a200ff188b82 */ /* 0x000f220000000a00 */
[----:B------:R-:W-:Y:S01]  /*19a0*/  @!P0 IMAD.IADD R27, R27, 0x1, R35 ;  /* 0x000000011b1b8824 */ /* 0x000fe200078e0223 */
[C---:B---3--:R-:W-:Y:S02]  /*19b0*/  @!P0 IADD3 R30, P2, R29.reuse, R30, RZ ;  /* 0x0000001e1d1e8210 */ /* 0x048fe40007f5e0ff */
[----:B0-----:R-:W-:Y:S02]  /*19c0*/  @!P0 IADD3 R28, P1, R29, R20, RZ ;  /* 0x000000141d1c8210 */ /* 0x001fe40007f3e0ff */
[----:B------:R-:W-:-:S02]  /*19d0*/  @!P0 SHF.L.U64.HI R36, R26, 0x1, R27 ;  /* 0x000000011a248819 */ /* 0x000fc4000001021b */
[C---:B------:R-:W-:Y:S01]  /*19e0*/  @!P0 IADD3.X R31, R34.reuse, R31, RZ, P2, !PT ;  /* 0x0000001f221f8210 */ /* 0x040fe200017fe4ff */
[----:B------:R-:W-:Y:S01]  /*19f0*/  @!P0 IMAD.X R29, R34, 0x1, R21, P1 ;  /* 0x00000001221d8824 */ /* 0x000fe200008e0615 */
[----:B------:R-:W-:Y:S01]  /*1a00*/  @!P0 SHF.L.U32 R37, R26, 0x1, RZ ;  /* 0x000000011a258819 */ /* 0x000fe200000006ff */
[----:B------:R-:W0:Y:S01]  /*1a10*/  @!P0 LDC.64 R20, c[0x0][0x228] ;  /* 0x00008a00ff148b82 */ /* 0x000e220000000a00 */
[----:B------:R-:W-:Y:S01]  /*1a20*/  @!P0 IADD3 R27, P2, R10, 0x2, RZ ;  /* 0x000000020a1b8810 */ /* 0x000fe20007f5e0ff */
[----:B------:R-:W3:Y:S01]  /*1a30*/  @!P0 LDG.E R30, desc[UR4][R30.64] ;  /* 0x000000041e1e8981 */ /* 0x000ee2000c1e1900 */
[----:B--2---:R-:W-:-:S03]  /*1a40*/  @!P0 IADD3 R34, P1, R37, R22, RZ ;  /* 0x0000001625228210 */ /* 0x004fc60007f3e0ff */
[----:B------:R-:W-:Y:S01]  /*1a50*/  @!P0 IMAD.X R39, RZ, RZ, R13, P2 ;  /* 0x000000ffff278224 */ /* 0x000fe200010e060d */
[----:B------:R-:W-:Y:S01]  /*1a60*/  @!P0 IADD3.X R35, R36, R23, RZ, P1, !PT ;  /* 0x0000001724238210 */ /* 0x000fe20000ffe4ff */
[----:B------:R-:W-:Y:S01]  /*1a70*/  @!P0 IMAD.MOV.U32 R22, RZ, RZ, R16 ;  /* 0x000000ffff168224 */ /* 0x000fe200078e0010 */
[----:B------:R-:W-:Y:S01]  /*1a80*/  @!P0 MOV R23, R19 ;  /* 0x0000001300178202 */ /* 0x000fe20000000f00 */
[----:B------:R2:W5:Y:S01]  /*1a90*/  @!P0 LDG.E R33, desc[UR4][R28.64] ;  /* 0x000000041c218981 */ /* 0x000562000c1e1900 */
[----:B----4-:R-:W-:-:S03]  /*1aa0*/  @!P0 IMAD R26, R39, R24, RZ ;  /* 0x00000018271a8224 */ /* 0x010fc600078e02ff */
[----:B------:R4:W5:Y:S01]  /*1ab0*/  @!P0 LDG.E R34, desc[UR4][R34.64] ;  /* 0x0000000422228981 */ /* 0x000962000c1e1900 */
[----:B------:R-:W-:-:S04]  /*1ac0*/  @!P0 IMAD.WIDE.U32 R22, R27, R24, R22 ;  /* 0x000000181b168225 */ /* 0x000fc800078e0016 */
[----:B------:R-:W-:Y:S01]  /*1ad0*/  @!P0 IMAD R39, R27, R25, R26 ;  /* 0x000000191b278224 */ /* 0x000fe200078e021a */
[----:B--2---:R-:W2:Y:S08]  /*1ae0*/  @!P0 LDC.64 R28, c[0x0][0x288] ;  /* 0x0000a200ff1c8b82 */ /* 0x004eb00000000a00 */
[----:B------:R-:W1:Y:S08]  /*1af0*/  @!P0 LDC.64 R24, c[0x0][0x230] ;  /* 0x00008c00ff188b82 */ /* 0x000e700000000a00 */
[----:B------:R-:W2:Y:S01]  /*1b00*/  @!P0 LDC.64 R26, c[0x0][0x228] ;  /* 0x00008a00ff1a8b82 */ /* 0x000ea20000000a00 */
[----:B0-----:R-:W-:-:S02]  /*1b10*/  @!P0 IADD3 R20, P1, R37, R20, RZ ;  /* 0x0000001425148210 */ /* 0x001fc40007f3e0ff */
[----:B------:R-:W-:-:S03]  /*1b20*/  @!P0 IADD3 R23, R23, R39, RZ ;  /* 0x0000002717178210 */ /* 0x000fc60007ffe0ff */
[----:B------:R-:W-:Y:S01]  /*1b30*/  @!P0 IMAD.X R21, R36, 0x1, R21, P1 ;  /* 0x0000000124158824 */ /* 0x000fe200008e0615 */
[C---:B------:R-:W-:Y:S01]  /*1b40*/  @!P0 SHF.L.U64.HI R36, R22.reuse, 0x1, R23 ;  /* 0x0000000116248819 */ /* 0x040fe20000010217 */
[----:B------:R-:W-:Y:S01]  /*1b50*/  @!P0 IMAD.SHL.U32 R23, R22, 0x2, RZ ;  /* 0x0000000216178824 */ /* 0x000fe200078e00ff */
[----:B----4-:R-:W-:Y:S02]  /*1b60*/  @!P0 IADD3 R35, P3, R10, 0x3, RZ ;  /* 0x000000030a238810 */ /* 0x010fe40007f7e0ff */
[----:B------:R0:W4:Y:S02]  /*1b70*/  @!P0 LDG.E R31, desc[UR4][R20.64] ;  /* 0x00000004141f8981 */ /* 0x000124000c1e1900 */
[C---:B-1----:R-:W-:Y:S02]  /*1b80*/  @!P0 IADD3 R24, P1, R23.reuse, R24, RZ ;  /* 0x0000001817188210 */ /* 0x042fe40007f3e0ff */
[----:B--2---:R-:W-:Y:S02]  /*1b90*/  @!P0 IADD3 R26, P2, R23, R26, RZ ;  /* 0x0000001a171a8210 */ /* 0x004fe40007f5e0ff */
[----:B------:R-:W-:Y:S01]  /*1ba0*/  @!P0 IADD3.X R23, RZ, R13, RZ, P3, !PT ;  /* 0x0000000dff178210 */ /* 0x000fe20001ffe4ff */
[C---:B------:R-:W-:Y:S01]  /*1bb0*/  @!P0 IMAD.X R25, R36.reuse, 0x1, R25, P1 ;  /* 0x0000000124198824 */ /* 0x040fe200008e0619 */
[----:B------:R-:W-:Y:S01]  /*1bc0*/  @!P0 IADD3.X R27, R36, R27, RZ, P2, !PT ;  /* 0x0000001b241b8210 */ /* 0x000fe200017fe4ff */
[----:B0-----:R-:W-:-:S02]  /*1bd0*/  @!P0 IMAD.MOV.U32 R20, RZ, RZ, R16 ;  /* 0x000000ffff148224 */ /* 0x001fc400078e0010 */
[-C--:B------:R-:W-:Y:S01]  /*1be0*/  @!P0 IMAD R36, R23, R28.reuse, RZ ;  /* 0x0000001c17248224 */ /* 0x080fe200078e02ff */
[----:B------:R-:W-:Y:S01]  /*1bf0*/  @!P0 MOV R21, R19 ;  /* 0x0000001300158202 */ /* 0x000fe20000000f00 */
[----:B------:R-:W0:Y:S01]  /*1c00*/  @!P0 LDC.64 R22, c[0x0][0x230] ;  /* 0x00008c00ff168b82 */ /* 0x000e220000000a00 */
[----:B------:R-:W2:Y:S01]  /*1c10*/  @!P0 LDG.E R24, desc[UR4][R24.64] ;  /* 0x0000000418188981 */ /* 0x000ea2000c1e1900 */
[C---:B------:R-:W-:Y:S02]  /*1c20*/  @!P0 IMAD R37, R35.reuse, R29, R36 ;  /* 0x0000001d23258224 */ /* 0x040fe400078e0224 */
[----:B------:R-:W-:Y:S01]  /*1c30*/  @!P0 IMAD.WIDE.U32 R28, R35, R28, R20 ;  /* 0x0000001c231c8225 */ /* 0x000fe200078e0014 */
[----:B------:R1:W2:Y:S03]  /*1c40*/  @!P0 LDG.E R26, desc[UR4][R26.64] ;  /* 0x000000041a1a8981 */ /* 0x0002a6000c1e1900 */
[----:B------:R-:W1:Y:S01]  /*1c50*/  @!P0 LDC.64 R20, c[0x0][0x228] ;  /* 0x00008a00ff148b82 */ /* 0x000e620000000a00 */
[----:B------:R-:W-:Y:S01]  /*1c60*/  @!P0 IMAD.IADD R35, R29, 0x1, R37 ;  /* 0x000000011d238824 */ /* 0x000fe200078e0225 */
[----:B------:R-:W-:-:S04]  /*1c70*/  @!P0 SHF.L.U32 R29, R28, 0x1, RZ ;  /* 0x000000011c1d8819 */ /* 0x000fc800000006ff */
[----:B------:R-:W-:Y:S02]  /*1c80*/  @!P0 SHF.L.U64.HI R28, R28, 0x1, R35 ;  /* 0x000000011c1c8819 */ /* 0x000fe40000010223 */
[----:B0-----:R-:W-:-:S05]  /*1c90*/  @!P0 IADD3 R22, P1, R29, R22, RZ ;  /* 0x000000161d168210 */ /* 0x001fca0007f3e0ff */
[----:B------:R-:W-:Y:S01]  /*1ca0*/  @!P0 IMAD.X R23, R28, 0x1, R23, P1 ;  /* 0x000000011c178824 */ /* 0x000fe200008e0617 */
[----:B-1----:R-:W-:-:S04]  /*1cb0*/  @!P0 IADD3 R20, P1, R29, R20, RZ ;  /* 0x000000141d148210 */ /* 0x002fc80007f3e0ff */
[----:B------:R0:W2:Y:S01]  /*1cc0*/  @!P0 LDG.E R22, desc[UR4][R22.64] ;  /* 0x0000000416168981 */ /* 0x0000a2000c1e1900 */
[----:B------:R-:W-:-:S05]  /*1cd0*/  @!P0 IADD3.X R21, R28, R21, RZ, P1, !PT ;  /* 0x000000151c158210 */ /* 0x000fca0000ffe4ff */
[----:B------:R1:W2:Y:S01]  /*1ce0*/  @!P0 LDG.E R20, desc[UR4][R20.64] ;  /* 0x0000000414148981 */ /* 0x0002a2000c1e1900 */
[----:B------:R-:W-:Y:S02]  /*1cf0*/  PRMT R27, RZ, 0x7610, R27 ;  /* 0x00007610ff1b7816 */ /* 0x000fe4000000001b */
[----:B------:R-:W-:Y:S02]  /*1d00*/  PRMT R28, RZ, 0x7610, R28 ;  /* 0x00007610ff1c7816 */ /* 0x000fe4000000001c */
[----:B------:R-:W-:Y:S02]  /*1d10*/  PRMT R25, RZ, 0x7610, R25 ;  /* 0x00007610ff197816 */ /* 0x000fe40000000019 */
[----:B0-----:R-:W-:Y:S02]  /*1d20*/  PRMT R23, RZ, 0x7610, R23 ;  /* 0x00007610ff177816 */ /* 0x001fe40000000017 */
[----:B------:R-:W-:-:S04]  /*1d30*/  IADD3 R10, P2, R10, 0x4, RZ ;  /* 0x000000040a0a7810 */ /* 0x000fc80007f5e0ff */
[----:B------:R-:W-:Y:S01]  /*1d40*/  ISETP.GE.AND P1, PT, R10, R7, PT ;  /* 0x000000070a00720c */ /* 0x000fe20003f26270 */
[----:B------:R-:W-:Y:S01]  /*1d50*/  IMAD.X R13, RZ, RZ, R13, P2 ;  /* 0x000000ffff0d7224 */ /* 0x000fe200010e060d */
[----:B---3--:R-:W-:Y:S02]  /*1d60*/  @!P0 PRMT R28, R30, 0x7610, R28 ;  /* 0x000076101e1c8816 */ /* 0x008fe4000000001c */
[----:B-----5:R-:W-:-:S05]  /*1d70*/  @!P0 PRMT R27, R33, 0x7610, R27 ;  /* 0x00007610211b8816 */ /* 0x020fca000000001b */
[----:B------:R-:W-:-:S04]  /*1d80*/  IMAD.U32 R27, R27, 0x10000, RZ ;  /* 0x000100001b1b7824 */ /* 0x000fc800078e00ff */
[----:B------:R-:W-:Y:S01]  /*1d90*/  FADD.FTZ R29, -R4, R27 ;  /* 0x0000001b041d7221 */ /* 0x000fe20000010100 */
[----:B------:R-:W-:Y:S02]  /*1da0*/  SHF.L.U32 R27, R28, 0x10, RZ ;  /* 0x000000101c1b7819 */ /* 0x000fe400000006ff */
[----:B------:R-:W-:Y:S01]  /*1db0*/  @!P0 PRMT R25, R33, 0x7632, R25 ;  /* 0x0000763221198816 */ /* 0x000fe20000000019 */
[----:B------:R-:W-:Y:S01]  /*1dc0*/  FMUL.FTZ R28, R29, R6 ;  /* 0x000000061d1c7220 */ /* 0x000fe20000410000 */
[----:B------:R-:W-:Y:S01]  /*1dd0*/  @!P0 PRMT R23, R30, 0x7632, R23 ;  /* 0x000076321e178816 */ /* 0x000fe20000000017 */
[C---:B------:R-:W-:Y:S01]  /*1de0*/  FADD.FTZ R14, R27.reuse, R14 ;  /* 0x0000000e1b0e7221 */ /* 0x040fe20000010000 */
[C---:B------:R-:W-:Y:S01]  /*1df0*/  FMUL.FTZ R30, R27.reuse, R3 ;  /* 0x000000031b1e7220 */ /* 0x040fe20000410000 */
[----:B------:R-:W-:Y:S01]  /*1e00*/  FFMA.FTZ R32, R27, R28, R32 ;  /* 0x0000001c1b207223 */ /* 0x000fe20000010020 */
[----:B------:R-:W-:Y:S01]  /*1e10*/  PRMT R27, RZ, 0x7610, R27 ;  /* 0x00007610ff1b7816 */ /* 0x000fe2000000001b */
[----:B------:R-:W-:Y:S01]  /*1e20*/  IMAD.U32 R25, R25, 0x10000, RZ ;  /* 0x0001000019197824 */ /* 0x000fe200078e00ff */
[----:B------:R-:W-:-:S02]  /*1e30*/  PRMT R29, RZ, 0x7610, R29 ;  /* 0x00007610ff1d7816 */ /* 0x000fc4000000001d */
[----:B------:R-:W-:Y:S01]  /*1e40*/  SHF.L.U32 R23, R23, 0x10, RZ ;  /* 0x0000001017177819 */ /* 0x000fe200000006ff */
[----:B------:R-:W-:Y:S01]  /*1e50*/  FADD.FTZ R25, -R4, R25 ;  /* 0x0000001904197221 */ /* 0x000fe20000010100 */
[----:B------:R-:W-:Y:S01]  /*1e60*/  @!P0 PRMT R27, R34, 0x7610, R27 ;  /* 0x00007610221b8816 */ /* 0x000fe2000000001b */
[----:B-1----:R-:W-:Y:S01]  /*1e70*/  FADD.FTZ R21, R30, R11 ;  /* 0x0000000b1e157221 */ /* 0x002fe20000010000 */
[----:B------:R-:W-:Y:S01]  /*1e80*/  FFMA.FTZ R30, R28, R30, R15 ;  /* 0x0000001e1c1e7223 */ /* 0x000fe2000001000f */
[----:B------:R-:W-:Y:S01]  /*1e90*/  FMUL.FTZ R25, R25, R6 ;  /* 0x0000000619197220 */ /* 0x000fe20000410000 */
[----:B------:R-:W-:Y:S01]  /*1ea0*/  FMUL.FTZ R28, R23, R2 ;  /* 0x00000002171c7220 */ /* 0x000fe20000410000 */
[----:B------:R-:W-:Y:S01]  /*1eb0*/  IMAD.U32 R27, R27, 0x10000, RZ ;  /* 0x000100001b1b7824 */ /* 0x000fe200078e00ff */
[----:B------:R-:W-:Y:S01]  /*1ec0*/  PRMT R11, RZ, 0x7610, R11 ;  /* 0x00007610ff0b7816 */ /* 0x000fe2000000000b */
[----:B------:R-:W-:Y:S01]  /*1ed0*/  FFMA.FTZ R12, R23, R25, R12 ;  /* 0x00000019170c7223 */ /* 0x000fe2000001000c */
[----:B----4-:R-:W-:Y:S01]  /*1ee0*/  @!P0 PRMT R29, R31, 0x7610, R29 ;  /* 0x000076101f1d8816 */ /* 0x010fe2000000001d */
[----:B------:R-:W-:Y:S01]  /*1ef0*/  FFMA.FTZ R30, R25, R28, R30 ;  /* 0x0000001c191e7223 */ /* 0x000fe2000001001e */
[----:B------:R-:W-:-:S02]  /*1f00*/  FADD.FTZ R27, -R4, R27 ;  /* 0x0000001b041b7221 */ /* 0x000fc40000010100 */
[----:B------:R-:W-:Y:S01]  /*1f10*/  SHF.L.U32 R29, R29, 0x10, RZ ;  /* 0x000000101d1d7819 */ /* 0x000fe200000006ff */
[----:B------:R-:W-:Y:S01]  /*1f20*/  FADD.FTZ R21, R28, R21 ;  /* 0x000000151c157221 */ /* 0x000fe20000010000 */
[----:B------:R-:W-:Y:S02]  /*1f30*/  @!P0 PRMT R11, R34, 0x7632, R11 ;  /* 0x00007632220b8816 */ /* 0x000fe4000000000b */
[----:B------:R-:W-:Y:S01]  /*1f40*/  PRMT R25, RZ, 0x7610, R25 ;  /* 0x00007610ff197816 */ /* 0x000fe20000000019 */
[----:B------:R-:W-:Y:S01]  /*1f50*/  FMUL.FTZ R28, R29, R3 ;  /* 0x000000031d1c7220 */ /* 0x000fe20000410000 */
[----:B------:R-:W-:Y:S01]  /*1f60*/  PRMT R15, RZ, 0x7610, R15 ;  /* 0x00007610ff0f7816 */ /* 0x000fe2000000000f */
[----:B------:R-:W-:Y:S01]  /*1f70*/  FMUL.FTZ R27, R27, R6 ;  /* 0x000000061b1b7220 */ /* 0x000fe20000410000 */
[----:B------:R-:W-:Y:S02]  /*1f80*/  IMAD.U32 R11, R11, 0x10000, RZ ;  /* 0x000100000b0b7824 */ /* 0x000fe400078e00ff */
[----:B------:R-:W-:Y:S01]  /*1f90*/  FADD.FTZ R21, R21, R28 ;  /* 0x0000001c15157221 */ /* 0x000fe20000010000 */
[----:B------:R-:W-:Y:S01]  /*1fa0*/  @!P0 PRMT R15, R31, 0x7632, R15 ;  /* 0x000076321f0f8816 */ /* 0x000fe2000000000f */
[----:B------:R-:W-:Y:S01]  /*1fb0*/  FFMA.FTZ R32, R29, R27, R32 ;  /* 0x0000001b1d207223 */ /* 0x000fe20000010020 */
[----:B------:R-:W-:Y:S01]  /*1fc0*/  FFMA.FTZ R28, R27, R28, R30 ;  /* 0x0000001c1b1c7223 */ /* 0x000fe2000001001e */
[----:B------:R-:W-:Y:S01]  /*1fd0*/  PRMT R27, RZ, 0x7610, R27 ;  /* 0x00007610ff1b7816 */ /* 0x000fe2000000001b */
[----:B------:R-:W-:Y:S01]  /*1fe0*/  FADD.FTZ R9, R23, R9 ;  /* 0x0000000917097221 */ /* 0x000fe20000010000 */
[----:B--2---:R-:W-:Y:S01]  /*1ff0*/  @!P0 PRMT R25, R24, 0x7610, R25 ;  /* 0x0000761018198816 */ /* 0x004fe20000000019 */
[----:B------:R-:W-:Y:S01]  /*2000*/  FADD.FTZ R11, -R4, R11 ;  /* 0x0000000b040b7221 */ /* 0x000fe20000010100 */
[----:B------:R-:W-:-:S03]  /*2010*/  PRMT R23, RZ, 0x7610, R23 ;  /* 0x00007610ff177816 */ /* 0x000fc60000000017 */
[----:B------:R-:W-:Y:S01]  /*2020*/  IMAD.U32 R25, R25, 0x10000, RZ ;  /* 0x0001000019197824 */ /* 0x000fe200078e00ff */
[----:B------:R-:W-:Y:S01]  /*2030*/  SHF.L.U32 R15, R15, 0x10, RZ ;  /* 0x000000100f0f7819 */ /* 0x000fe200000006ff */
[----:B------:R-:W-:Y:S01]  /*2040*/  FMUL.FTZ R11, R11, R6 ;  /* 0x000000060b0b7220 */ /* 0x000fe20000410000 */
[----:B------:R-:W-:Y:S01]  /*2050*/  @!P0 PRMT R27, R26, 0x7610, R27 ;  /* 0x000076101a1b8816 */ /* 0x000fe2000000001b */
[----:B------:R-:W-:Y:S01]  /*2060*/  FADD.FTZ R25, -R4, R25 ;  /* 0x0000001904197221 */ /* 0x000fe20000010100 */
[----:B------:R-:W-:Y:S01]  /*2070*/  @!P0 PRMT R23, R24, 0x7632, R23 ;  /* 0x0000763218178816 */ /* 0x000fe20000000017 */
[----:B------:R-:W-:Y:S01]  /*2080*/  FMUL.FTZ R24, R15, R2 ;  /* 0x000000020f187220 */ /* 0x000fe20000410000 */
[----:B------:R-:W-:Y:S01]  /*2090*/  SHF.L.U32 R27, R27, 0x10, RZ ;  /* 0x000000101b1b7819 */ /* 0x000fe200000006ff */
[----:B------:R-:W-:Y:S01]  /*20a0*/  FADD.FTZ R14, R14, R29 ;  /* 0x0000001d0e0e7221 */ /* 0x000fe20000010000 */
[--C-:B------:R-:W-:Y:S01]  /*20b0*/  FADD.FTZ R9, R9, R15.reuse ;  /* 0x0000000f09097221 */ /* 0x100fe20000010000 */
[----:B------:R-:W-:Y:S01]  /*20c0*/  FFMA.FTZ R12, R15, R11, R12 ;  /* 0x0000000b0f0c7223 */ /* 0x000fe2000001000c */
[----:B------:R-:W-:Y:S01]  /*20d0*/  FMUL.FTZ R25, R25, R6 ;  /* 0x0000000619197220 */ /* 0x000fe20000410000 */
[----:B------:R-:W-:Y:S01]  /*20e0*/  PRMT R15, RZ, 0x7610, R15 ;  /* 0x00007610ff0f7816 */ /* 0x000fe2000000000f */
[----:B------:R-:W-:-:S02]  /*20f0*/  IMAD.U32 R23, R23, 0x10000, RZ ;  /* 0x0001000017177824 */ /* 0x000fc400078e00ff */
[----:B------:R-:W-:Y:S01]  /*2100*/  FADD.FTZ R21, R24, R21 ;  /* 0x0000001518157221 */ /* 0x000fe20000010000 */
[----:B------:R-:W-:Y:S01]  /*2110*/  FFMA.FTZ R28, R11, R24, R28 ;  /* 0x000000180b1c7223 */ /* 0x000fe2000001001c */
[----:B------:R-:W-:Y:S01]  /*2120*/  FADD.FTZ R14, R14, R27 ;  /* 0x0000001b0e0e7221 */ /* 0x000fe20000010000 */
[C---:B------:R-:W-:Y:S01]  /*2130*/  FFMA.FTZ R32, R27.reuse, R25, R32 ;  /* 0x000000191b207223 */ /* 0x040fe20000010020 */
[----:B------:R-:W-:Y:S01]  /*2140*/  FMUL.FTZ R24, R27, R3 ;  /* 0x000000031b187220 */ /* 0x000fe20000410000 */
[----:B------:R-:W-:Y:S01]  /*2150*/  @!P0 PRMT R15, R26, 0x7632, R15 ;  /* 0x000076321a0f8816 */ /* 0x000fe2000000000f */
[----:B------:R-:W-:Y:S01]  /*2160*/  FADD.FTZ R23, -R4, R23 ;  /* 0x0000001704177221 */ /* 0x000fe20000010100 */
[----:B------:R-:W-:Y:S02]  /*2170*/  PRMT R27, RZ, 0x7610, R27 ;  /* 0x00007610ff1b7816 */ /* 0x000fe4000000001b */
[----:B------:R-:W-:Y:S01]  /*2180*/  SHF.L.U32 R15, R15, 0x10, RZ ;  /* 0x000000100f0f7819 */ /* 0x000fe200000006ff */
[----:B------:R-:W-:Y:S01]  /*2190*/  FMUL.FTZ R23, R23, R6 ;  /* 0x0000000617177220 */ /* 0x000fe20000410000 */
[----:B------:R-:W-:-:S02]  /*21a0*/  PRMT R11, RZ, 0x7610, R11 ;  /* 0x00007610ff0b7816 */ /* 0x000fc4000000000b */
[----:B------:R-:W-:Y:S02]  /*21b0*/  @!P0 PRMT R27, R22, 0x7610, R27 ;  /* 0x00007610161b8816 */ /* 0x000fe4000000001b */
[----:B------:R-:W-:Y:S01]  /*21c0*/  PRMT R22, RZ, 0x7610, R22 ;  /* 0x00007610ff167816 */ /* 0x000fe20000000016 */
[----:B------:R-:W-:Y:S01]  /*21d0*/  FADD.FTZ R21, R21, R24 ;  /* 0x0000001815157221 */ /* 0x000fe20000010000 */
[----:B------:R-:W-:Y:S01]  /*21e0*/  FFMA.FTZ R26, R25, R24, R28 ;  /* 0x00000018191a7223 */ /* 0x000fe2000001001c */
[----:B------:R-:W-:Y:S01]  /*21f0*/  FADD.FTZ R9, R9, R15 ;  /* 0x0000000f09097221 */ /* 0x000fe20000010000 */
[C---:B------:R-:W-:Y:S01]  /*2200*/  FFMA.FTZ R12, R15.reuse, R23, R12 ;  /* 0x000000170f0c7223 */ /* 0x040fe2000001000c */
[----:B------:R-:W-:Y:S01]  /*2210*/  FMUL.FTZ R24, R15, R2 ;  /* 0x000000020f187220 */ /* 0x000fe20000410000 */
[----:B------:R-:W-:Y:S01]  /*2220*/  @!P0 PRMT R11, R22, 0x7632, R11 ;  /* 0x00007632160b8816 */ /* 0x000fe2000000000b */
[----:B------:R-:W-:Y:S01]  /*2230*/  IMAD.U32 R27, R27, 0x10000, RZ ;  /* 0x000100001b1b7824 */ /* 0x000fe200078e00ff */
[----:B------:R-:W-:-:S02]  /*2240*/  PRMT R15, RZ, 0x7610, R15 ;  /* 0x00007610ff0f7816 */ /* 0x000fc4000000000f */
[----:B------:R-:W-:Y:S01]  /*2250*/  @!P0 PRMT R22, R20, 0x7610, R22 ;  /* 0x0000761014168816 */ /* 0x000fe20000000016 */
[----:B------:R-:W-:Y:S01]  /*2260*/  FADD.FTZ R25, R24, R21 ;  /* 0x0000001518197221 */ /* 0x000fe20000010000 */
[----:B------:R-:W-:Y:S01]  /*2270*/  SHF.L.U32 R11, R11, 0x10, RZ ;  /* 0x000000100b0b7819 */ /* 0x000fe200000006ff */
[----:B------:R-:W-:Y:S01]  /*2280*/  FADD.FTZ R27, -R4, R27 ;  /* 0x0000001b041b7221 */ /* 0x000fe20000010100 */
[----:B------:R-:W-:Y:S01]  /*2290*/  @!P0 PRMT R15, R20, 0x7632, R15 ;  /* 0x00007632140f8816 */ /* 0x000fe2000000000f */
[----:B------:R-:W-:Y:S02]  /*22a0*/  IMAD.U32 R21, R22, 0x10000, RZ ;  /* 0x0001000016157824 */ /* 0x000fe400078e00ff */
[----:B------:R-:W-:Y:S01]  /*22b0*/  FFMA.FTZ R26, R23, R24, R26 ;  /* 0x00000018171a7223 */ /* 0x000fe2000001001a */
[-C--:B------:R-:W-:Y:S01]  /*22c0*/  FMUL.FTZ R27, R27, R6.reuse ;  /* 0x000000061b1b7220 */ /* 0x080fe20000410000 */
[----:B------:R-:W-:Y:S01]  /*22d0*/  SHF.L.U32 R15, R15, 0x10, RZ ;  /* 0x000000100f0f7819 */ /* 0x000fe200000006ff */
[----:B------:R-:W-:Y:S01]  /*22e0*/  FADD.FTZ R11, -R4, R11 ;  /* 0x0000000b040b7221 */ /* 0x000fe20000010100 */
[C---:B------:R-:W-:Y:S01]  /*22f0*/  FMUL.FTZ R22, R21.reuse, R3 ;  /* 0x0000000315167220 */ /* 0x040fe20000410000 */
[----:B------:R-:W-:Y:S01]  /*2300*/  FADD.FTZ R14, R14, R21 ;  /* 0x000000150e0e7221 */ /* 0x000fe20000010000 */
[----:B------:R-:W-:Y:S01]  /*2310*/  FFMA.FTZ R32, R21, R27, R32 ;  /* 0x0000001b15207223 */ /* 0x000fe20000010020 */
[----:B------:R-:W-:Y:S01]  /*2320*/  FMUL.FTZ R20, R11, R6 ;  /* 0x000000060b147220 */ /* 0x000fe20000410000 */
        /* <DEDUP_REMOVED lines=8> */
.L_x_2691:
        /* <DEDUP_REMOVED lines=25> */
[----:B--2---:R-:W-:-:S03]  /*2540*/  LEA R35, R23, R24, 0x18 ;  /* 0x0000001817237211 */ /* 0x004fc600078ec0ff */
[----:B------:R-:W2:Y:S04]  /*2550*/  LDS R8, [R29+0x38] ;  /* 0x000038001d087984 */ /* 0x000ea80000000800 */
[----:B------:R-:W-:Y:S04]  /*2560*/  LDS R10, [R29+0x3c] ;  /* 0x00003c001d0a7984 */ /* 0x000fe80000000800 */
[----:B-1----:R-:W1:Y:S01]  /*2570*/  LDS R6, [R29+0x34] ;  /* 0x000034001d067984 */ /* 0x002e620000000800 */
[----:B------:R-:W2:Y:S01]  /*2580*/  S2R R16, SR_TID.X ;  /* 0x0000000000107919 */ /* 0x000ea20000002100 */
[----:B0-----:R-:W-:-:S02]  /*2590*/  FADD.FTZ R25, R2, R3 ;  /* 0x0000000302197221 */ /* 0x001fc40000010000 */
[----:B------:R-:W0:Y:S04]  /*25a0*/  LDS R19, [R29+0x44] ;  /* 0x000044001d137984 */ /* 0x000e280000000800 */
[----:B------:R-:W0:Y:S01]  /*25b0*/  LDS R21, [R29+0x48] ;  /* 0x000048001d157984 */ /* 0x000e220000000800 */
[----:B---3--:R-:W-:-:S03]  /*25c0*/  FADD.FTZ R27, R4, R7 ;  /* 0x00000007041b7221 */ /* 0x008fc60000010000 */
[----:B------:R-:W3:Y:S01]  /*25d0*/  LDS R17, [R29+0x40] ;  /* 0x000040001d117984 */ /* 0x000ee20000000800 */
[----:B----4-:R-:W-:-:S03]  /*25e0*/  ISETP.NE.AND P0, PT, R0, RZ, PT ;  /* 0x000000ff0000720c */ /* 0x010fc60003f05270 */
[----:B------:R-:W-:Y:S01]  /*25f0*/  LDS R20, [R29+0x50] ;  /* 0x000050001d147984 */ /* 0x000fe20000000800 */
[----:B------:R-:W-:Y:S02]  /*2600*/  FSEL R24, R25, R2, !P0 ;  /* 0x0000000219187208 */ /* 0x000fe40004000000 */
[----:B------:R-:W-:Y:S01]  /*2610*/  FSEL R26, R27, R4, !P0 ;  /* 0x000000041b1a7208 */ /* 0x000fe20004000000 */
[----:B------:R-:W4:Y:S01]  /*2620*/  LDS R22, [R29+0x54] ;  /* 0x000054001d167984 */ /* 0x000f220000000800 */
[----:B------:R-:W-:Y:S01]  /*2630*/  P2R R39, PR, RZ, 0x1 ;  /* 0x00000001ff277803 */ /* 0x000fe20000000000 */
[----:B-----5:R-:W-:Y:S02]  /*2640*/  FADD.FTZ R28, R24, R13 ;  /* 0x0000000d181c7221 */ /* 0x020fe40000010000 */
[----:B------:R-:W5:Y:S01]  /*2650*/  LDS R18, [R29+0x4c] ;  /* 0x00004c001d127984 */ /* 0x000f620000000800 */
[----:B------:R-:W-:Y:S01]  /*2660*/  FADD.FTZ R26, R26, R15 ;  /* 0x0000000f1a1a7221 */ /* 0x000fe20000010000 */
[----:B------:R-:W-:-:S02]  /*2670*/  ISETP.NE.AND P6, PT, R11, RZ, PT ;  /* 0x000000ff0b00720c */ /* 0x000fc40003fc5270 */
[----:B------:R-:W-:Y:S02]  /*2680*/  LDS R27, [R29+0x5c] ;  /* 0x00005c001d1b7984 */ /* 0x000fe40000000800 */
[----:B------:R-:W-:Y:S02]  /*2690*/  FSEL R31, R28, R13, !P6 ;  /* 0x0000000d1c1f7208 */ /* 0x000fe40007000000 */
[----:B------:R-:W5:Y:S01]  /*26a0*/  LDS R25, [R29+0x60] ;  /* 0x000060001d197984 */ /* 0x000f620000000800 */
[----:B------:R-:W-:Y:S01]  /*26b0*/  FSEL R33, R26, R15, !P6 ;  /* 0x0000000f1a217208 */ /* 0x000fe20007000000 */
[----:B--2---:R-:W-:Y:S02]  /*26c0*/  IMAD R35, R16, 0x6c, R35 ;  /* 0x0000006c10237824 */ /* 0x004fe400078e0223 */
[----:B------:R-:W-:Y:S01]  /*26d0*/  FADD.FTZ R31, R31, R8 ;  /* 0x000000081f1f7221 */ /* 0x000fe20000010000 */
[----:B------:R-:W2:Y:S01]  /*26e0*/  LDS R23, [R29+0x58] ;  /* 0x000058001d177984 */ /* 0x000ea20000000800 */
[----:B-1----:R-:W-:Y:S01]  /*26f0*/  ISETP.NE.AND P5, PT, R6, RZ, PT ;  /* 0x000000ff0600720c */ /* 0x002fe20003fa5270 */
        /* <DEDUP_REMOVED lines=9> */
[----:B---3--:R-:W-:Y:S01]  /*2790*/  ISETP.NE.AND P4, PT, R17, RZ, PT ;  /* 0x000000ff1100720c */ /* 0x008fe20003f85270 */
[----:B------:R-:W3:Y:S03]  /*27a0*/  S2R R40, SR_LANEID ;  /* 0x0000000000287919 */ /* 0x000ee60000000000 */
[----:B------:R-:W-:Y:S02]  /*27b0*/  FSEL R31, R36, R21, !P4 ;  /* 0x00000015241f7208 */ /* 0x000fe40006000000 */
[----:B----4-:R-:W-:-:S03]  /*27c0*/  FSEL R29, R34, R19, !P4 ;  /* 0x00000013221d7208 */ /* 0x010fc60006000000 */
[----:B------:R-:W-:Y:S01]  /*27d0*/  FADD.FTZ R31, R31, R22 ;  /* 0x000000161f1f7221 */ /* 0x000fe20000010000 */
[----:B-----5:R-:W-:Y:S01]  /*27e0*/  ISETP.NE.AND P3, PT, R18, RZ, PT ;  /* 0x000000ff1200720c */ /* 0x020fe20003f65270 */
[----:B------:R-:W-:-:S03]  /*27f0*/  FADD.FTZ R29, R29, R20 ;  /* 0x000000141d1d7221 */ /* 0x000fc60000010000 */
[----:B------:R-:W-:Y:S02]  /*2800*/  FSEL R36, R31, R22, !P3 ;  /* 0x000000161f247208 */ /* 0x000fe40005800000 */
[----:B------:R-:W-:-:S03]  /*2810*/  FSEL R34, R29, R20, !P3 ;  /* 0x000000141d227208 */ /* 0x000fc60005800000 */
[----:B------:R-:W-:Y:S02]  /*2820*/  FADD.FTZ R36, R36, R25 ;  /* 0x0000001924247221 */ /* 0x000fe40000010000 */
[----:B------:R-:W-:Y:S01]  /*2830*/  FADD.FTZ R34, R34, R27 ;  /* 0x0000001b22227221 */ /* 0x000fe20000010000 */
[----:B--2---:R-:W-:Y:S02]  /*2840*/  ISETP.NE.AND P2, PT, R23, RZ, PT ;  /* 0x000000ff1700720c */ /* 0x004fe40003f45270 */
[----:B-1----:R-:W-:Y:S02]  /*2850*/  IADD3 R29, R11, R0, R24 ;  /* 0x000000000b1d7210 */ /* 0x002fe40007ffe018 */
        /* <DEDUP_REMOVED lines=10> */
[----:B---3--:R-:W-:Y:S06]  /*2900*/  BRA.DIV UR6, `(.L_x_2699) ;  /* 0x0000000a06f87947 */ /* 0x008fec000b800000 */
        /* <DEDUP_REMOVED lines=54> */
[----:B-1----:R-:W-:-:S05]  /*2c70*/  @P0 IMAD.IADD R31, R31, 0x1, R38 ;  /* 0x000000011f1f0824 */ /* 0x002fca00078e0226 */
[----:B------:R0:W1:Y:S02]  /*2c80*/  SHFL.UP PT, R38, R31, 0x1, RZ ;  /* 0x042000001f267989 */ /* 0x00006400000e00ff */
.L_x_2720:
[----:B0-----:R-:W-:Y:S02]  /*2c90*/  P2R R31, PR, RZ, 0x2 ;  /* 0x00000002ff1f7803 */ /* 0x001fe40000000000 */
        /* <DEDUP_REMOVED lines=9> */
[----:B------:R-:W0:Y:S01]  /*2d30*/  S2R R29, SR_CgaCtaId ;  /* 0x00000000001d7919 */ /* 0x000e220000008800 */
[----:B------:R-:W-:Y:S02]  /*2d40*/  ISETP.NE.AND P1, PT, R31, RZ, PT ;  /* 0x000000ff1f00720c */ /* 0x000fe40003f25270 */
[----:B------:R-:W1:Y:S01]  /*2d50*/  S2R R31, SR_TID.X ;  /* 0x00000000001f7919 */ /* 0x000e620000002100 */
[----:B------:R-:W-:-:S05]  /*2d60*/  IADD3 R11, R11, R0, RZ ;  /* 0x000000000b0b7210 */ /* 0x000fca0007ffe0ff */
[----:B--2---:R-:W-:Y:S01]  /*2d70*/  @!P0 FADD.FTZ R3, R40, R3 ;  /* 0x0000000328038221 */ /* 0x004fe20000010000 */
[----:B---3--:R-:W-:Y:S01]  /*2d80*/  @!P0 FADD.FTZ R7, R41, R7 ;  /* 0x0000000729078221 */ /* 0x008fe20000010000 */
[----:B------:R-:W-:Y:S01]  /*2d90*/  ISETP.NE.AND P0, PT, R39, RZ, PT ;  /* 0x000000ff2700720c */ /* 0x000fe20003f05270 */
[----:B------:R-:W-:-:S05]  /*2da0*/  IMAD.IADD R6, R6, 0x1, R11 ;  /* 0x0000000106067824 */ /* 0x000fca00078e020b */
[----:B------:R-:W-:-:S05]  /*2db0*/  IADD3 R17, R17, R6, RZ ;  /* 0x0000000611117210 */ /* 0x000fca0007ffe0ff */
[----:B------:R-:W-:Y:S02]  /*2dc0*/  IMAD.IADD R18, R18, 0x1, R17 ;  /* 0x0000000112127824 */ /* 0x000fe400078e0211 */
[----:B------:R-:W-:Y:S01]  /*2dd0*/  @!P0 FADD.FTZ R2, R2, R3 ;  /* 0x0000000302028221 */ /* 0x000fe20000010000 */
[----:B------:R-:W-:Y:S02]  /*2de0*/  @!P0 FADD.FTZ R4, R4, R7 ;  /* 0x0000000704048221 */ /* 0x000fe40000010000 */
[----:B------:R-:W-:Y:S01]  /*2df0*/  IADD3 R23, R23, R18, RZ ;  /* 0x0000001217177210 */ /* 0x000fe20007ffe0ff */
[----:B------:R-:W-:Y:S01]  /*2e00*/  @!P6 FADD.FTZ R13, R13, R2 ;  /* 0x000000020d0de221 */ /* 0x000fe20000010000 */
[----:B------:R-:W-:-:S03]  /*2e10*/  @!P6 FADD.FTZ R15, R15, R4 ;  /* 0x000000040f0fe221 */ /* 0x000fc60000010000 */
[----:B------:R-:W-:Y:S01]  /*2e20*/  @!P5 FADD.FTZ R8, R8, R13 ;  /* 0x0000000d0808d221 */ /* 0x000fe20000010000 */
[----:B------:R-:W-:Y:S01]  /*2e30*/  @!P5 FADD.FTZ R10, R10, R15 ;  /* 0x0000000f0a0ad221 */ /* 0x000fe20000010000 */
[----:B0-----:R-:W-:Y:S01]  /*2e40*/  LEA R16, R29, R16, 0x18 ;  /* 0x000000101d107211 */ /* 0x001fe200078ec0ff */
[----:B------:R-:W-:Y:S02]  /*2e50*/  IMAD.IADD R26, R26, 0x1, R23 ;  /* 0x000000011a1a7824 */ /* 0x000fe400078e0217 */
[----:B------:R-:W-:Y:S01]  /*2e60*/  @!P4 FADD.FTZ R19, R19, R8 ;  /* 0x000000081313c221 */ /* 0x000fe20000010000 */
[----:B------:R-:W-:Y:S01]  /*2e70*/  @!P4 FADD.FTZ R21, R21, R10 ;  /* 0x0000000a1515c221 */ /* 0x000fe20000010000 */
[----:B-1----:R-:W-:Y:S02]  /*2e80*/  IMAD R31, R31, 0x6c, R16 ;  /* 0x0000006c1f1f7824 */ /* 0x002fe400078e0210 */
        /* <DEDUP_REMOVED lines=30> */
.L_x_2698:
[----:B--2---:R-:W2:Y:S01]  /*3070*/  S2R R0, SR_TID.X ;  /* 0x0000000000007919 */ /* 0x004ea20000002100 */
[----:B0-----:R-:W0:Y:S01]  /*3080*/  LDC R2, c[0x0][0x2b4] ;  /* 0x0000ad00ff027b82 */ /* 0x001e220000000800 */
[----:B------:R-:W-:Y:S01]  /*3090*/  MOV R10, 0x400 ;  /* 0x00000400000a7802 */ /* 0x000fe20000000f00 */
[----:B------:R-:W-:Y:S05]  /*30a0*/  WARPSYNC.ALL ;  /* 0x0000000000007948 */ /* 0x000fea0003800000 */
[----:B------:R-:W3:Y:S01]  /*30b0*/  S2R R11, SR_CgaCtaId ;  /* 0x00000000000b7919 */ /* 0x000ee20000008800 */
[----:B------:R-:W4:Y:S01]  /*30c0*/  S2R R7, SR_TID.X ;  /* 0x0000000000077919 */ /* 0x000f220000002100 */
[----:B--2---:R-:W-:Y:S01]  /*30d0*/  LEA.HI R3, R0, R0, RZ, 0x1d ;  /* 0x0000000000037211 */ /* 0x004fe200078fe8ff */
[----:B0-----:R-:W-:Y:S01]  /*30e0*/  IMAD R0, R5, R2, RZ ;  /* 0x0000000205007224 */ /* 0x001fe200078e02ff */
[----:B---3--:R-:W-:-:S04]  /*30f0*/  LEA R4, R11, R10, 0x18 ;  /* 0x0000000a0b047211 */ /* 0x008fc800078ec0ff */
[----:B----4-:R-:W-:Y:S01]  /*3100*/  LEA R0, R7, -R0, 0x1 ;  /* 0x8000000007007211 */ /* 0x010fe200078e08ff */
[----:B------:R-:W-:Y:S01]  /*3110*/  IMAD R13, R3, 0xc, R4 ;  /* 0x0000000c030d7824 */ /* 0x000fe200078e0204 */
[----:B------:R-:W-:Y:S01]  /*3120*/  BAR.SYNC.DEFER_BLOCKING 0x0 ;  /* 0x0000000000007b1d */ /* 0x000fe20000010000 */
[----:B------:R-:W-:-:S05]  /*3130*/  VIADD R3, R2, 0xfffffffe ;  /* 0xfffffffe02037836 */ /* 0x000fca0000000000 */
[----:B------:R-:W-:Y:S02]  /*3140*/  ISETP.NE.AND P2, PT, R0, R3, PT ;  /* 0x000000030000720c */ /* 0x000fe40003f45270 */
[----:B------:R-:W1:Y:S01]  /*3150*/  S2UR UR6, SR_CTAID.X ;  /* 0x00000000000679c3 */ /* 0x000e620000002500 */
[----:B------:R-:W-:Y:S01]  /*3160*/  ULDC UR8, c[0x0][0x2a0] ;  /* 0x0000a80000087ab9 */ /* 0x000fe20000000800 */
[----:B------:R-:W-:Y:S01]  /*3170*/  ULDC.64 UR10, c[0x0][0x288] ;  /* 0x0000a200000a7ab9 */ /* 0x000fe20000000a00 */
[----:B------:R-:W-:Y:S05]  /*3180*/  BSSY B0, `(.L_x_2700) ;  /* 0x0000020000007945 */ /* 0x000fea0003800000 */
[----:B------:R-:W1:Y:S03]  /*3190*/  LDC R4, c[0x0][0x2b0] ;  /* 0x0000ac00ff047b82 */ /* 0x000e660000000800 */
[----:B------:R-:W-:-:S05]  /*31a0*/  @!P2 IADD3 R0, R10, 0xda0, RZ ;  /* 0x00000da00a00a810 */ /* 0x000fca0007ffe0ff */
[----:B------:R-:W0:Y:S01]  /*31b0*/  LDC R8, c[0x0][0x2b8] ;  /* 0x0000ae00ff087b82 */ /* 0x000e220000000800 */
[----:B------:R-:W-:Y:S01]  /*31c0*/  @!P2 LDS R3, [R13+0x18] ;  /* 0x000018000d03a984 */ /* 0x000fe20000000800 */
[----:B------:R-:W-:-:S03]  /*31d0*/  @!P2 LEA R0, R11, R0, 0x18 ;  /* 0x000000000b00a211 */ /* 0x000fc600078ec0ff */
[----:B------:R-:W2:Y:S02]  /*31e0*/  @!P2 LDS R2, [R13+0x14] ;  /* 0x000014000d02a984 */ /* 0x000ea40000000800 */
[----:B------:R-:W-:Y:S02]  /*31f0*/  @!P2 IMAD R0, R5, 0x8, R0 ;  /* 0x000000080500a824 */ /* 0x000fe400078e0200 */
        /* <DEDUP_REMOVED lines=24> */
.L_x_2701:
[----:B------:R-:W-:Y:S05]  /*3380*/  BSYNC B0 ;  /* 0x0000000000007941 */ /* 0x000fea0003800000 */
.L_x_2700:
[----:B------:R-:W-:Y:S05]  /*3390*/  @P1 EXIT ;  /* 0x000000000000194d */ /* 0x000fea0003800000 */
[----:B0-----:R-:W0:Y:S01]  /*33a0*/  LDC R0, c[0x0][0x270] ;  /* 0x00009c00ff007b82 */ /* 0x001e220000000800 */
[----:B------:R-:W-:-:S07]  /*33b0*/  ULDC.64 UR6, c[0x0][0x268] ;  /* 0x00009a0000067ab9 */ /* 0x000fce0000000a00 */
[----:B------:R-:W2:Y:S01]  /*33c0*/  LDC R7, c[0x0][RZ] ;  /* 0x00000000ff077b82 */ /* 0x000ea20000000800 */
[----:B0-----:R-:W-:-:S05]  /*33d0*/  IMAD R0, R0, UR8, RZ ;  /* 0x0000000800007c24 */ /* 0x001fca000f8e02ff */
[----:B-1----:R-:W-:-:S04]  /*33e0*/  SHF.L.U32 R3, R0, 0x1, RZ ;  /* 0x0000000100037819 */ /* 0x002fc800000006ff */
        /* <DEDUP_REMOVED lines=16> */
.L_x_2699:
[----:B------:R-:W-:Y:S01]  /*34f0*/  HFMA2.MMA R34, -RZ, RZ, 0, 5.9604644775390625e-08 ;  /* 0x00000001ff227435 */ /* 0x000fe200000001ff */
[----:B------:R-:W-:Y:S01]  /*3500*/  IMAD.MOV.U32 R35, RZ, RZ, R31 ;  /* 0x000000ffff237224 */ /* 0x000fe200078e001f */
[----:B------:R-:W-:Y:S01]  /*3510*/  MOV R37, 0xffffffff ;  /* 0xffffffff00257802 */ /* 0x000fe20000000f00 */
[----:B------:R-:W-:Y:S01]  /*3520*/  IMAD.MOV.U32 R36, RZ, RZ, RZ ;  /* 0x000000ffff247224 */ /* 0x000fe200078e00ff */
[----:B------:R-:W-:Y:S02]  /*3530*/  P2R R41, PR, RZ, 0x4 ;  /* 0x00000004ff297803 */ /* 0x000fe40000000000 */
[----:B------:R-:W-:-:S13]  /*3540*/  ISETP.GE.AND P2, PT, R40, 0x1, PT ;  /* 0x000000012800780c */ /* 0x000fda0003f46270 */
[----:B------:R-:W-:Y:S05]  /*3550*/  WARPSYNC.COLLECTIVE R37, `(.L_x_2702) ;  /* 0x0000000025087348 */ /* 0x000fea0003c00000 */
[----:B------:R0:W1:Y:S02]  /*3560*/  SHFL.UP P0, R44, R35, R34, R36 ;  /* 0x04000022232c7389 */ /* 0x0000640000000024 */
[----:B01----:R-:W-:Y:S01]  /*3570*/  ENDCOLLECTIVE ;  /* 0x000000000000791b */ /* 0x003fe20003800000 */
.L_x_2702:
[----:B------:R-:W-:Y:S02]  /*3580*/  P2R R42, PR, RZ, 0x2 ;  /* 0x00000002ff2a7803 */ /* 0x000fe40000000000 */
[----:B------:R-:W-:Y:S02]  /*3590*/  ISETP.NE.AND P1, PT, R31, RZ, PT ;  /* 0x000000ff1f00720c */ /* 0x000fe40003f25270 */
[----:B------:R-:W-:Y:S01]  /*35a0*/  MOV R35, R29 ;  /* 0x0000001d00237202 */ /* 0x000fe20000000f00 */
[----:B------:R-:W-:-:S10]  /*35b0*/  IMAD.MOV.U32 R38, RZ, RZ, R44 ;  /* 0x000000ffff267224 */ /* 0x000fd400078e002c */
[----:B------:R-:W-:Y:S05]  /*35c0*/  WARPSYNC.COLLECTIVE R37, `(.L_x_2703) ;  /* 0x0000000025087348 */ /* 0x000fea0003c00000 */
[----:B------:R0:W1:Y:S02]  /*35d0*/  SHFL.UP P0, R44, R35, R34, R36 ;  /* 0x04000022232c7389 */ /* 0x0000640000000024 */
[----:B01----:R-:W-:Y:S01]  /*35e0*/  ENDCOLLECTIVE ;  /* 0x000000000000791b */ /* 0x003fe20003800000 */
.L_x_2703:
[----:B------:R-:W-:Y:S01]  /*35f0*/  @P2 IADD3 R31, R31, R38, RZ ;  /* 0x000000261f1f2210 */ /* 0x000fe20007ffe0ff */
[----:B------:R-:W-:Y:S02]  /*3600*/  IMAD.MOV.U32 R35, RZ, RZ, R33 ;  /* 0x000000ffff237224 */ /* 0x000fe400078e0021 */
[----:B------:R-:W-:-:S05]  /*3610*/  FADD.FTZ R44, R29, R44 ;  /* 0x0000002c1d2c7221 */ /* 0x000fca0000010000 */
[----:B------:R-:W-:-:S07]  /*3620*/  @P2 FSEL R29, R44, R29, !P1 ;  /* 0x0000001d2c1d2208 */ /* 0x000fce0004800000 */
[----:B------:R-:W-:Y:S05]  /*3630*/  WARPSYNC.COLLECTIVE R37, `(.L_x_2704) ;  /* 0x0000000025087348 */ /* 0x000fea0003c00000 */
[----:B------:R0:W1:Y:S02]  /*3640*/  SHFL.UP P0, R44, R35, R34, R36 ;  /* 0x04000022232c7389 */ /* 0x0000640000000024 */
[----:B01----:R-:W-:Y:S01]  /*3650*/  ENDCOLLECTIVE ;  /* 0x000000000000791b */ /* 0x003fe20003800000 */
.L_x_2704:
[----:B------:R-:W-:Y:S01]  /*3660*/  HFMA2.MMA R34, -RZ, RZ, 0, 1.1920928955078125e-07 ;  /* 0x00000002ff227435 */ /* 0x000fe200000001ff */
[----:B------:R-:W-:Y:S02]  /*3670*/  IMAD.MOV.U32 R35, RZ, RZ, R31 ;  /* 0x000000ffff237224 */ /* 0x000fe400078e001f */
[----:B------:R-:W-:-:S05]  /*3680*/  FADD.FTZ R44, R33, R44 ;  /* 0x0000002c212c7221 */ /* 0x000fca0000010000 */
[----:B------:R-:W-:-:S07]  /*3690*/  @P2 FSEL R33, R44, R33, !P1 ;  /* 0x000000212c212208 */ /* 0x000fce0004800000 */
[----:B------:R-:W-:Y:S05]  /*36a0*/  WARPSYNC.COLLECTIVE R37, `(.L_x_2705) ;  /* 0x0000000025087348 */ /* 0x000fea0003c00000 */
[----:B------:R0:W1:Y:S02]  /*36b0*/  SHFL.UP P0, R44, R35, R34, R36 ;  /* 0x04000022232c7389 */ /* 0x0000640000000024 */
[----:B01----:R-:W-:Y:S01]  /*36c0*/  ENDCOLLECTIVE ;  /* 0x000000000000791b */ /* 0x003fe20003800000 */
.L_x_2705:
[----:B------:R-:W-:Y:S02]  /*36d0*/  ISETP.GE.AND P1, PT, R40, 0x2, PT ;  /* 0x000000022800780c */ /* 0x000fe40003f26270 */
[----:B------:R-:W-:Y:S02]  /*36e0*/  ISETP.NE.AND P2, PT, R31, RZ, PT ;  /* 0x000000ff1f00720c */ /* 0x000fe40003f45270 */
[----:B------:R-:W-:Y:S01]  /*36f0*/  MOV R35, R29 ;  /* 0x0000001d00237202 */ /* 0x000fe20000000f00 */
[----:B------:R-:W-:-:S10]  /*3700*/  IMAD.MOV.U32 R38, RZ, RZ, R44 ;  /* 0x000000ffff267224 */ /* 0x000fd400078e002c */
[----:B------:R-:W-:Y:S05]  /*3710*/  WARPSYNC.COLLECTIVE R37, `(.L_x_2706) ;  /* 0x0000000025087348 */ /* 0x000fea0003c00000 */
[----:B------:R0:W1:Y:S02]  /*3720*/  SHFL.UP P0, R44, R35, R34, R36 ;  /* 0x04000022232c7389 */ /* 0x0000640000000024 */
[----:B01----:R-:W-:Y:S01]  /*3730*/  ENDCOLLECTIVE ;  /* 0x000000000000791b */ /* 0x003fe20003800000 */
.L_x_2706:
[----:B------:R-:W-:Y:S01]  /*3740*/  @P1 IADD3 R31, R31, R38, RZ ;  /* 0x000000261f1f1210 */ /* 0x000fe20007ffe0ff */
[----:B------:R-:W-:Y:S02]  /*3750*/  IMAD.MOV.U32 R35, RZ, RZ, R33 ;  /* 0x000000ffff237224 */ /* 0x000fe400078e0021 */
[----:B------:R-:W-:-:S05]  /*3760*/  FADD.FTZ R44, R29, R44 ;  /* 0x0000002c1d2c7221 */ /* 0x000fca0000010000 */
[----:B------:R-:W-:-:S07]  /*3770*/  @P1 FSEL R29, R44, R29, !P2 ;  /* 0x0000001d2c1d1208 */ /* 0x000fce0005000000 */
[----:B------:R-:W-:Y:S05]  /*3780*/  WARPSYNC.COLLECTIVE R37, `(.L_x_2707) ;  /* 0x0000000025087348 */ /* 0x000fea0003c00000 */
[----:B------:R0:W1:Y:S02]  /*3790*/  SHFL.UP P0, R44, R35, R34, R36 ;  /* 0x04000022232c7389 */ /* 0x0000640000000024 */
[----:B01----:R-:W-:Y:S01]  /*37a0*/  ENDCOLLECTIVE ;  /* 0x000000000000791b */ /* 0x003fe20003800000 */
.L_x_2707:
[----:B------:R-:W-:Y:S01]  /*37b0*/  HFMA2.MMA R34, -RZ, RZ, 0, 2.384185791015625e-07 ;  /* 0x00000004ff227435 */ /* 0x000fe200000001ff */
[----:B------:R-:W-:Y:S02]  /*37c0*/  IMAD.MOV.U32 R35, RZ, RZ, R31 ;  /* 0x000000ffff237224 */ /* 0x000fe400078e001f */
[----:B------:R-:W-:-:S05]  /*37d0*/  FADD.FTZ R44, R33, R44 ;  /* 0x0000002c212c7221 */ /* 0x000fca0000010000 */
[----:B------:R-:W-:-:S07]  /*37e0*/  @P1 FSEL R33, R44, R33, !P2 ;  /* 0x000000212c211208 */ /* 0x000fce0005000000 */
[----:B------:R-:W-:Y:S05]  /*37f0*/  WARPSYNC.COLLECTIVE R37, `(.L_x_2708) ;  /* 0x0000000025087348 */ /* 0x000fea0003c00000 */
[----:B------:R0:W1:Y:S02]  /*3800*/  SHFL.UP P0, R44, R35, R34, R36 ;  /* 0x04000022232c7389 */ /* 0x0000640000000024 */
[----:B01----:R-:W-:Y:S01]  /*3810*/  ENDCOLLECTIVE ;  /* 0x000000000000791b */ /* 0x003fe20003800000 */
.L_x_2708:
[----:B------:R-:W-:Y:S02]  /*3820*/  ISETP.GE.AND P1, PT, R40, 0x4, PT ;  /* 0x000000042800780c */ /* 0x000fe40003f26270 */
[----:B------:R-:W-:Y:S02]  /*3830*/  ISETP.NE.AND P2, PT, R31, RZ, PT ;  /* 0x000000ff1f00720c */ /* 0x000fe40003f45270 */
[----:B------:R-:W-:Y:S01]  /*3840*/  MOV R35, R29 ;  /* 0x0000001d00237202 */ /* 0x000fe20000000f00 */
[----:B------:R-:W-:-:S10]  /*3850*/  IMAD.MOV.U32 R38, RZ, RZ, R44 ;  /* 0x000000ffff267224 */ /* 0x000fd400078e002c */
[----:B------:R-:W-:Y:S05]  /*3860*/  WARPSYNC.COLLECTIVE R37, `(.L_x_2709) ;  /* 0x0000000025087348 */ /* 0x000fea0003c00000 */
[----:B------:R0:W1:Y:S02]  /*3870*/  SHFL.UP P0, R44, R35, R34, R36 ;  /* 0x04000022232c7389 */ /* 0x0000640000000024 */
[----:B01----:R-:W-:Y:S01]  /*3880*/  ENDCOLLECTIVE ;  /* 0x000000000000791b */ /* 0x003fe20003800000 */
.L_x_2709:
[----:B------:R-:W-:Y:S01]  /*3890*/  @P1 IADD3 R31, R31, R38, RZ ;  /* 0x000000261f1f1210 */ /* 0x000fe20007ffe0ff */
[----:B------:R-:W-:Y:S02]  /*38a0*/  IMAD.MOV.U32 R35, RZ, RZ, R33 ;  /* 0x000000ffff237224 */ /* 0x000fe400078e0021 */
[----:B------:R-:W-:-:S05]  /*38b0*/  FADD.FTZ R44, R29, R44 ;  /* 0x0000002c1d2c7221 */ /* 0x000fca0000010000 */
[----:B------:R-:W-:-:S07]  /*38c0*/  @P1 FSEL R29, R44, R29, !P2 ;  /* 0x0000001d2c1d1208 */ /* 0x000fce0005000000 */
[----:B------:R-:W-:Y:S05]  /*38d0*/  WARPSYNC.COLLECTIVE R37, `(.L_x_2710) ;  /* 0x0000000025087348 */ /* 0x000fea0003c00000 */
[----:B------:R0:W1:Y:S02]  /*38e0*/  SHFL.UP P0, R44, R35, R34, R36 ;  /* 0x04000022232c7389 */ /* 0x0000640000000024 */
[----:B01----:R-:W-:Y:S01]  /*38f0*/  ENDCOLLECTIVE ;  /* 0x000000000000791b */ /* 0x003fe20003800000 */
.L_x_2710:
[----:B------:R-:W-:Y:S01]  /*3900*/  HFMA2.MMA R34, -RZ, RZ, 0, 4.76837158203125e-07 ;  /* 0x00000008ff227435 */ /* 0x000fe200000001ff */
[----:B------:R-:W-:Y:S02]  /*3910*/  IMAD.MOV.U32 R35, RZ, RZ, R31 ;  /* 0x000000ffff237224 */ /* 0x000fe400078e001f */
[----:B------:R-:W-:-:S05]  /*3920*/  FADD.FTZ R44, R33, R44 ;  /* 0x0000002c212c7221 */ /* 0x000fca0000010000 */
[----:B------:R-:W-:-:S07]  /*3930*/  @P1 FSEL R33, R44, R33, !P2 ;  /* 0x000000212c211208 */ /* 0x000fce0005000000 */
[----:B------:R-:W-:Y:S05]  /*3940*/  WARPSYNC.COLLECTIVE R37, `(.L_x_2711) ;  /* 0x0000000025087348 */ /* 0x000fea0003c00000 */
[----:B------:R0:W1:Y:S02]  /*3950*/  SHFL.UP P0, R44, R35, R34, R36 ;  /* 0x04000022232c7389 */ /* 0x0000640000000024 */
[----:B01----:R-:W-:Y:S01]  /*3960*/  ENDCOLLECTIVE ;  /* 0x000000000000791b */ /* 0x003fe20003800000 */
.L_x_2711:
[----:B------:R-:W-:Y:S02]  /*3970*/  ISETP.GE.AND P1, PT, R40, 0x8, PT ;  /* 0x000000082800780c */ /* 0x000fe40003f26270 */
[----:B------:R-:W-:Y:S02]  /*3980*/  ISETP.NE.AND P2, PT, R31, RZ, PT ;  /* 0x000000ff1f00720c */ /* 0x000fe40003f45270 */
[----:B------:R-:W-:Y:S01]  /*3990*/  MOV R35, R29 ;  /* 0x0000001d00237202 */ /* 0x000fe20000000f00 */
[----:B------:R-:W-:-:S10]  /*39a0*/  IMAD.MOV.U32 R38, RZ, RZ, R44 ;  /* 0x000000ffff267224 */ /* 0x000fd400078e002c */
[----:B------:R-:W-:Y:S05]  /*39b0*/  WARPSYNC.COLLECTIVE R37, `(.L_x_2712) ;  /* 0x0000000025087348 */ /* 0x000fea0003c00000 */
[----:B------:R0:W1:Y:S02]  /*39c0*/  SHFL.UP P0, R44, R35, R34, R36 ;  /* 0x04000022232c7389 */ /* 0x0000640000000024 */
[----:B01----:R-:W-:Y:S01]  /*39d0*/  ENDCOLLECTIVE ;  /* 0x000000000000791b */ /* 0x003fe20003800000 */
.L_x_2712:
[----:B------:R-:W-:Y:S01]  /*39e0*/  @P1 IADD3 R31, R31, R38, RZ ;  /* 0x000000261f1f1210 */ /* 0x000fe20007ffe0ff */
[----:B------:R-:W-:Y:S02]  /*39f0*/  IMAD.MOV.U32 R35, RZ, RZ, R33 ;  /* 0x000000ffff237224 */ /* 0x000fe400078e0021 */
[----:B------:R-:W-:-:S05]  /*3a00*/  FADD.FTZ R44, R29, R44 ;  /* 0x0000002c1d2c7221 */ /* 0x000fca0000010000 */
[----:B------:R-:W-:-:S07]  /*3a10*/  @P1 FSEL R29, R44, R29, !P2 ;  /* 0x0000001d2c1d1208 */ /* 0x000fce0005000000 */
[----:B------:R-:W-:Y:S05]  /*3a20*/  WARPSYNC.COLLECTIVE R37, `(.L_x_2713) ;  /* 0x0000000025087348 */ /* 0x000fea0003c00000 */
[----:B------:R0:W1:Y:S02]  /*3a30*/  SHFL.UP P0, R44, R35, R34, R36 ;  /* 0x04000022232c7389 */ /* 0x0000640000000024 */
[----:B01----:R-:W-:Y:S01]  /*3a40*/  ENDCOLLECTIVE ;  /* 0x000000000000791b */ /* 0x003fe20003800000 */
.L_x_2713:
[----:B------:R-:W-:Y:S01]  /*3a50*/  HFMA2.MMA R34, -RZ, RZ, 0, 9.5367431640625e-07 ;  /* 0x00000010ff227435 */ /* 0x000fe200000001ff */
[----:B------:R-:W-:Y:S02]  /*3a60*/  IMAD.MOV.U32 R35, RZ, RZ, R31 ;  /* 0x000000ffff237224 */ /* 0x000fe400078e001f */
[----:B------:R-:W-:-:S05]  /*3a70*/  FADD.FTZ R44, R33, R44 ;  /* 0x0000002c212c7221 */ /* 0x000fca0000010000 */
[----:B------:R-:W-:-:S07]  /*3a80*/  @P1 FSEL R33, R44, R33, !P2 ;  /* 0x000000212c211208 */ /* 0x000fce0005000000 */
[----:B------:R-:W-:Y:S05]  /*3a90*/  WARPSYNC.COLLECTIVE R37, `(.L_x_2714) ;  /* 0x0000000025087348 */ /* 0x000fea0003c00000 */
[----:B------:R0:W1:Y:S02]  /*3aa0*/  SHFL.UP P0, R44, R35, R34, R36 ;  /* 0x04000022232c7389 */ /* 0x0000640000000024 */
[----:B01----:R-:W-:Y:S01]  /*3ab0*/  ENDCOLLECTIVE ;  /* 0x000000000000791b */ /* 0x003fe20003800000 */
.L_x_2714:
[----:B------:R-:W-:Y:S02]  /*3ac0*/  ISETP.NE.AND P1, PT, R31, RZ, PT ;  /* 0x000000ff1f00720c */ /* 0x000fe40003f25270 */
[----:B------:R-:W-:Y:S02]  /*3ad0*/  ISETP.NE.AND P2, PT, R41, RZ, PT ;  /* 0x000000ff2900720c */ /* 0x000fe40003f45270 */
[----:B------:R-:W-:Y:S02]  /*3ae0*/  MOV R35, R29 ;  /* 0x0000001d00237202 */ /* 0x000fe40000000f00 */
[----:B------:R-:W-:Y:S01]  /*3af0*/  ISETP.GE.AND P0, PT, R40, 0x10, PT ;  /* 0x000000102800780c */ /* 0x000fe20003f06270 */
[----:B------:R-:W-:-:S12]  /*3b00*/  IMAD.MOV.U32 R38, RZ, RZ, R44 ;  /* 0x000000ffff267224 */ /* 0x000fd800078e002c */
[----:B------:R-:W-:-:S07]  /*3b10*/  @P0 IADD3 R31, R31, R38, RZ ;  /* 0x000000261f1f0210 */ /* 0x000fce0007ffe0ff */
[----:B------:R-:W-:Y:S05]  /*3b20*/  WARPSYNC.COLLECTIVE R37, `(.L_x_2715) ;  /* 0x0000000025087348 */ /* 0x000fea0003c00000 */
[----:B------:R0:W1:Y:S02]  /*3b30*/  SHFL.UP P0, R44, R35, R34, R36 ;  /* 0x04000022232c7389 */ /* 0x0000640000000024 */
[----:B01----:R-:W-:Y:S01]  /*3b40*/  ENDCOLLECTIVE ;  /* 0x000000000000791b */ /* 0x003fe20003800000 */
.L_x_2715:
[----:B------:R-:W-:Y:S01]  /*3b50*/  MOV R35, R33 ;  /* 0x0000002100237202 */ /* 0x000fe20000000f00 */
[----:B------:R-:W-:-:S07]  /*3b60*/  IMAD.MOV.U32 R38, RZ, RZ, R44 ;  /* 0x000000ffff267224 */ /* 0x000fce00078e002c */
[----:B------:R-:W-:Y:S05]  /*3b70*/  WARPSYNC.COLLECTIVE R37, `(.L_x_2716) ;  /* 0x0000000025087348 */ /* 0x000fea0003c00000 */
[----:B------:R0:W1:Y:S02]  /*3b80*/  SHFL.UP P0, R44, R35, R34, R36 ;  /* 0x04000022232c7389 */ /* 0x0000640000000024 */
[----:B01----:R-:W-:Y:S01]  /*3b90*/  ENDCOLLECTIVE ;  /* 0x000000000000791b */ /* 0x003fe20003800000 */
.L_x_2716:
[----:B------:R-:W-:Y:S01]  /*3ba0*/  FADD.FTZ R38, R29, R38 ;  /* 0x000000261d267221 */ /* 0x000fe20000010000 */
[----:B------:R-:W-:Y:S01]  /*3bb0*/  MOV R35, R31 ;  /* 0x0000001f00237202 */ /* 0x000fe20000000f00 */
[----:B------:R-:W-:Y:S01]  /*3bc0*/  IMAD.MOV.U32 R34, RZ, RZ, 0x1 ;  /* 0x00000001ff227424 */ /* 0x000fe200078e00ff */
[----:B------:R-:W-:Y:S01]  /*3bd0*/  ISETP.GE.AND P0, PT, R40, 0x10, PT ;  /* 0x000000102800780c */ /* 0x000fe20003f06270 */
[----:B------:R-:W-:-:S12]  /*3be0*/  FADD.FTZ R44, R33, R44 ;  /* 0x0000002c212c7221 */ /* 0x000fd80000010000 */
[----:B------:R-:W-:Y:S02]  /*3bf0*/  @P0 FSEL R33, R44, R33, !P1 ;  /* 0x000000212c210208 */ /* 0x000fe40004800000 */
[----:B------:R-:W-:-:S07]  /*3c00*/  @P0 FSEL R29, R38, R29, !P1 ;  /* 0x0000001d261d0208 */ /* 0x000fce0004800000 */
[----:B------:R-:W-:Y:S05]  /*3c10*/  WARPSYNC.COLLECTIVE R37, `(.L_x_2717) ;  /* 0x0000000025087348 */ /* 0x000fea0003c00000 */
[----:B------:R0:W1:Y:S02]  /*3c20*/  SHFL.UP P0, R44, R35, R34, R36 ;  /* 0x04000022232c7389 */ /* 0x0000640000000024 */
[----:B01----:R-:W-:Y:S01]  /*3c30*/  ENDCOLLECTIVE ;  /* 0x000000000000791b */ /* 0x003fe20003800000 */
.L_x_2717:
[----:B------:R-:W-:Y:S02]  /*3c40*/  ISETP.NE.AND P1, PT, R42, RZ, PT ;  /* 0x000000ff2a00720c */ /* 0x000fe40003f25270 */
[----:B------:R-:W-:Y:S02]  /*3c50*/  MOV R35, R29 ;  /* 0x0000001d00237202 */ /* 0x000fe40000000f00 */
[----:B------:R-:W-:-:S09]  /*3c60*/  MOV R38, R44 ;  /* 0x0000002c00267202 */ /* 0x000fd20000000f00 */
[----:B------:R-:W-:Y:S05]  /*3c70*/  WARPSYNC.COLLECTIVE R37, `(.L_x_2718) ;  /* 0x0000000025087348 */ /* 0x000fea0003c00000 */
[----:B------:R0:W1:Y:S02]  /*3c80*/  SHFL.UP P0, R44, R35, R34, R36 ;  /* 0x04000022232c7389 */ /* 0x0000640000000024 */
[----:B01----:R-:W-:Y:S01]  /*3c90*/  ENDCOLLECTIVE ;  /* 0x000000000000791b */ /* 0x003fe20003800000 */
.L_x_2718:
[----:B------:R-:W-:Y:S01]  /*3ca0*/  MOV R35, R33 ;  /* 0x0000002100237202 */ /* 0x000fe20000000f00 */
[----:B------:R-:W-:-:S07]  /*3cb0*/  IMAD.MOV.U32 R40, RZ, RZ, R44 ;  /* 0x000000ffff287224 */ /* 0x000fce00078e002c */
[----:B------:R-:W-:Y:S05]  /*3cc0*/  WARPSYNC.COLLECTIVE R37, `(.L_x_2719) ;  /* 0x0000000025087348 */ /* 0x000fea0003c00000 */
[----:B------:R0:W1:Y:S02]  /*3cd0*/  SHFL.UP P0, R44, R35, R34, R36 ;  /* 0x04000022232c7389 */ /* 0x0000640000000024 */
[----:B01----:R-:W-:Y:S01]  /*3ce0*/  ENDCOLLECTIVE ;  /* 0x000000000000791b */ /* 0x003fe20003800000 */
.L_x_2719:
[----:B------:R-:W-:Y:S01]  /*3cf0*/  MOV R41, R44 ;  /* 0x0000002c00297202 */ /* 0x000fe20000000f00 */
[----:B------:R-:W-:Y:S06]  /*3d00*/  BRA `(.L_x_2720) ;  /* 0xffffffec00e07947 */ /* 0x000fec000383ffff */
.L_x_2721:
        /* <DEDUP_REMOVED lines=15> */
.L_x_4516:


//--------------------- .text._Z30group_norm_nhwc_bwd_sum_kernelI11Bf16IOBf16WLi120EEv26Group_norm_nhwc_bwd_params --------------------------
	.section	.text._Z30group_norm_nhwc_bwd_sum_kernelI11Bf16IOBf16WLi120EEv26Group_norm_nhwc_bwd_params,"ax",@progbits
	.align	128
        .global         _Z30group_norm_nhwc_bwd_sum_kernelI11Bf16IOBf16WLi120EEv26Group_norm_nhwc_bwd_params
        .type           _Z30group_norm_nhwc_bwd_sum_kernelI11Bf16IOBf16WLi120EEv26Group_norm_nhwc_bwd_params,@function
        .size           _Z30group_norm_nhwc_bwd_sum_kernelI11Bf16IOBf16WLi120EEv26Group_norm_nhwc_bwd_params,(.L_x_4517 - _Z30group_norm_nhwc_bwd_sum_kernelI11Bf16IOBf16WLi120EEv26Group_norm_nhwc_bwd_params)
        .other          _Z30group_norm_nhwc_bwd_sum_kernelI11Bf16IOBf16WLi120EEv26Group_norm_nhwc_bwd_params,@"STO_CUDA_ENTRY STV_DEFAULT"
_Z30group_norm_nhwc_bwd_sum_kernelI11Bf16IOBf16WLi120EEv26Group_norm_nhwc_bwd_params:
.text._Z30group_norm_nhwc_bwd_sum_kernelI11Bf16IOBf16WLi120EEv26Group_norm_nhwc_bwd_params:
        /* <DEDUP_REMOVED lines=75> */
.L_x_2723:
[----:B------:R-:W-:Y:S05]  /*04b0*/  BSYNC B0 ;  /* 0x0000000000007941 */ /* 0x000fea0003800000 */
.L_x_2722:
        /* <DEDUP_REMOVED lines=114> */
.L_x_2726:
[----:B------:R-:W-:Y:S05]  /*0be0*/  @!P2 BRA `(.L_x_2724) ;  /* 0x0000001400f0a947 */ /* 0x000fea0003800000 */
[----:B------:R-:W-:-:S05]  /*0bf0*/  VIADD R13, R22, 0x1 ;  /* 0x00000001160d7836 */ /* 0x000fca0000000000 */
[----:B------:R-:W-:-:S07]  /*0c00*/  SHF.R.S32.HI R15, RZ, 0x1f, R13 ;  /* 0x0000001fff0f7819 */ /* 0x000fce000001140d */
.L_x_2727:
        /* <DEDUP_REMOVED lines=103> */
[C---:B------:R-:W-:Y:S01]  /*1280*/  FFMA.FTZ R14, R21.reuse, R31, R14 ;  /* 0x0000001f150e7223 */ /* 0x040fe2000001000e */
[----:B------:R-:W-:Y:S01]  /*1290*/  FADD.FTZ R23, -R6, R23 ;  /* 0x0000001706177221 */ /* 0x000fe20000010100 */
[----:B------:R-:W-:Y:S01]  /*12a0*/  FADD.FTZ R12, R12, R31 ;  /* 0x0000001f0c0c7221 */ /* 0x000fe20000010000 */
[----:B------:R-:W-:Y:S01]  /*12b0*/  FFMA.FTZ R22, R21, R20, R11 ;  /* 0x0000001415167223 */ /* 0x000fe2000001000b */
[----:B------:R-:W-:Y:S02]  /*12c0*/  IMAD.U32 R27, R27, 0x10000, RZ ;  /* 0x000100001b1b7824 */ /* 0x000fe400078e00ff */
        /* <DEDUP_REMOVED lines=11> */
[C---:B------:R-:W-:Y:S02]  /*1380*/  IADD3 R30, R13.reuse, 0x1, RZ ;  /* 0x000000010d1e7810 */ /* 0x040fe40007ffe0ff */
[----:B------:R-:W-:Y:S01]  /*1390*/  IADD3 R13, P2, R13, 0x2, RZ ;  /* 0x000000020d0d7810 */ /* 0x000fe20007f5e0ff */
[----:B------:R-:W-:Y:S01]  /*13a0*/  FMUL.FTZ R25, R27, R2 ;  /* 0x000000021b197220 */ /* 0x000fe20000410000 */
[----:B------:R-:W-:Y:S01]  /*13b0*/  ISETP.GE.AND P1, PT, R30, R9, PT ;  /* 0x000000091e00720c */ /* 0x000fe20003f26270 */
[----:B------:R-:W-:Y:S01]  /*13c0*/  FADD.FTZ R26, R26, R27 ;  /* 0x0000001b1a1a7221 */ /* 0x000fe20000010000 */
[C---:B------:R-:W-:Y:S01]  /*13d0*/  FFMA.FTZ R24, R23.reuse, R27, R24 ;  /* 0x0000001b17187223 */ /* 0x040fe20000010018 */
[----:B------:R-:W-:Y:S01]  /*13e0*/  FFMA.FTZ R11, R23, R25, R22 ;  /* 0x00000019170b7223 */ /* 0x000fe20000010016 */
[----:B------:R-:W-:Y:S01]  /*13f0*/  FADD.FTZ R25, R25, R20 ;  /* 0x0000001419197221 */ /* 0x000fe20000010000 */
[----:B------:R-:W-:-:S08]  /*1400*/  IMAD.X R15, RZ, RZ, R15, P2 ;  /* 0x000000ffff0f7224 */ /* 0x000fd000010e060f */
[----:B------:R-:W-:Y:S05]  /*1410*/  @!P1 BRA `(.L_x_2727) ;  /* 0xfffffff400fc9947 */ /* 0x000fea000383ffff */
[----:B------:R-:W-:Y:S05]  /*1420*/  BRA `(.L_x_2724) ;  /* 0x0000000c00e07947 */ /* 0x000fea0003800000 */
.L_x_2725:
[----:B------:R-:W-:Y:S01]  /*1430*/  LOP3.LUT P1, R3, R12, 0x3, RZ, 0xc0, !PT ;  /* 0x000000030c037812 */ /* 0x000fe2000782c0ff */
[----:B------:R-:W-:Y:S01]  /*1440*/  HFMA2.MMA R11, -RZ, RZ, 0, 0 ;  /* 0x00000000ff0b7435 */ /* 0x000fe200000001ff */
[----:B------:R-:W-:Y:S02]  /*1450*/  LOP3.LUT R5, RZ, R9, RZ, 0x33, !PT ;  /* 0x00000009ff057212 */ /* 0x000fe400078e33ff */
[----:B------:R-:W-:Y:S01]  /*1460*/  CS2R R24, SRZ ;  /* 0x0000000000187805 */ /* 0x000fe2000001ff00 */
[----:B------:R-:W-:Y:S01]  /*1470*/  IMAD.MOV.U32 R12, RZ, RZ, RZ ;  /* 0x000000ffff0c7224 */ /* 0x000fe200078e00ff */
[----:B------:R-:W-:Y:S02]  /*1480*/  MOV R26, RZ ;  /* 0x000000ff001a7202 */ /* 0x000fe40000000f00 */
[----:B------:R-:W-:Y:S01]  /*1490*/  IADD3 R5, -R5, R14, RZ ;  /* 0x0000000e05057210 */ /* 0x000fe20007ffe1ff */
[----:B------:R-:W-:-:S04]  /*14a0*/  HFMA2.MMA R14, -RZ, RZ, 0, 0 ;  /* 0x00000000ff0e7435 */ /* 0x000fc800000001ff */
[----:B------:R-:W-:Y:S07]  /*14b0*/  @!P1 BRA `(.L_x_2728) ;  /* 0x0000000000c89947 */ /* 0x000fee0003800000 */
[----:B------:R-:W-:-:S07]  /*14c0*/  IMAD.MOV.U32 R25, RZ, RZ, RZ ;  /* 0x000000ffff197224 */ /* 0x000fce00078e00ff */
.L_x_2729:
        /* <DEDUP_REMOVED lines=19> */
[----:B------:R-:W-:Y:S02]  /*1600*/  IADD3 R3, R3, -0x1, RZ ;  /* 0xffffffff03037810 */ /* 0x000fe40007ffe0ff */
[----:B------:R-:W-:Y:S02]  /*1610*/  IADD3 R13, P2, R13, 0x1, RZ ;  /* 0x000000010d0d7810 */ /* 0x000fe40007f5e0ff */
[----:B------:R-:W-:-:S03]  /*1620*/  ISETP.NE.AND P1, PT, R3, RZ, PT ;  /* 0x000000ff0300720c */ /* 0x000fc60003f25270 */
[----:B------:R-:W-:Y:S01]  /*1630*/  IMAD.X R15, RZ, RZ, R15, P2 ;  /* 0x000000ffff0f7224 */ /* 0x000fe200010e060f */
[C---:B--2---:R-:W-:Y:S02]  /*1640*/  @!P0 PRMT R30, R28.reuse, 0x7610, R30 ;  /* 0x000076101c1e8816 */ /* 0x044fe4000000001e */
[----:B------:R-:W-:Y:S02]  /*1650*/  @!P0 PRMT R27, R28, 0x7632, R27 ;  /* 0x000076321c1b8816 */ /* 0x000fe4000000001b */
[----:B------:R-:W-:Y:S02]  /*1660*/  SHF.L.U32 R31, R30, 0x10, RZ ;  /* 0x000000101e1f7819 */ /* 0x000fe400000006ff */
[----:B------:R-:W-:Y:S01]  /*1670*/  PRMT R30, RZ, 0x7610, R30 ;  /* 0x00007610ff1e7816 */ /* 0x000fe2000000001e */
[----:B------:R-:W-:Y:S01]  /*1680*/  IMAD.U32 R27, R27, 0x10000, RZ ;  /* 0x000100001b1b7824 */ /* 0x000fe200078e00ff */
[----:B------:R-:W-:Y:S01]  /*1690*/  PRMT R28, RZ, 0x7610, R28 ;  /* 0x00007610ff1c7816 */ /* 0x000fe2000000001c */
[----:B------:R-:W-:-:S02]  /*16a0*/  FADD.FTZ R31, -R6, R31 ;  /* 0x0000001f061f7221 */ /* 0x000fc40000010100 */
[----:B------:R-:W-:-:S04]  /*16b0*/  FADD.FTZ R27, -R6, R27 ;  /* 0x0000001b061b7221 */ /* 0x000fc80000010100 */
[-C--:B-1----:R-:W-:Y:S01]  /*16c0*/  FMUL.FTZ R27, R27, R8.reuse ;  /* 0x000000081b1b7220 */ /* 0x082fe20000410000 */
[C---:B---3--:R-:W-:Y:S02]  /*16d0*/  @!P0 PRMT R30, R22.reuse, 0x7610, R30 ;  /* 0x00007610161e8816 */ /* 0x048fe4000000001e */
[----:B------:R-:W-:Y:S01]  /*16e0*/  @!P0 PRMT R28, R22, 0x7632, R28 ;  /* 0x00007632161c8816 */ /* 0x000fe2000000001c */
[----:B------:R-:W-:Y:S01]  /*16f0*/  FMUL.FTZ R22, R31, R8 ;  /* 0x000000081f167220 */ /* 0x000fe20000410000 */
[----:B------:R-:W-:-:S05]  /*1700*/  SHF.L.U32 R23, R30, 0x10, RZ ;  /* 0x000000101e177819 */ /* 0x000fca00000006ff */
        /* <DEDUP_REMOVED lines=13> */
.L_x_2728:
[----:B------:R-:W-:-:S13]  /*17e0*/  ISETP.GE.U32.AND P0, PT, R5, 0x3, PT ;  /* 0x000000030500780c */ /* 0x000fda0003f06070 */
[----:B------:R-:W-:Y:S05]  /*17f0*/  @!P0 BRA `(.L_x_2724) ;  /* 0x0000000800ec8947 */ /* 0x000fea0003800000 */
[----:B------:R-:W-:Y:S01]  /*1800*/  ULDC.64 UR4, c[0x0][0x288] ;  /* 0x0000a20000047ab9 */ /* 0x000fe20000000a00 */
[----:B------:R-:W-:Y:S02]  /*1810*/  SHF.R.S32.HI R5, RZ, 0x1f, R22 ;  /* 0x0000001fff057819 */ /* 0x000fe40000011416 */
[----:B------:R-:W-:Y:S02]  /*1820*/  ISETP.GE.U32.AND P0, PT, R20, UR4, PT ;  /* 0x0000000414007c0c */ /* 0x000fe4000bf06070 */
[----:B------:R-:W-:Y:S02]  /*1830*/  MOV R3, R22 ;  /* 0x0000001600037202 */ /* 0x000fe40000000f00 */
[----:B------:R-:W-:-:S13]  /*1840*/  ISETP.GE.AND.EX P0, PT, R21, UR5, PT, P0 ;  /* 0x0000000515007c0c */ /* 0x000fda000bf06300 */
.L_x_2730:
        /* <DEDUP_REMOVED lines=8> */
[----:B------:R-:W-:Y:S01]  /*18d0*/  @!P0 IADD3 R13, R29, R13, RZ ;  /* 0x0000000d1d0d8210 */ /* 0x000fe20007ffe0ff */
[----:B------:R-:W-:-:S03]  /*18e0*/  @!P0 IMAD.SHL.U32 R29, R28, 0x2, RZ ;  /* 0x000000021c1d8824 */ /* 0x000fc600078e00ff */
[----:B------:R-:W-:Y:S02]  /*18f0*/  @!P0 SHF.L.U64.HI R30, R28, 0x1, R13 ;  /* 0x000000011c1e8819 */ /* 0x000fe4000001020d */
        /* <DEDUP_REMOVED lines=13> */
[----:B------:R-:W-:-:S03]  /*19d0*/  PRMT R13, RZ, 0x7610, R13 ;  /* 0x00007610ff0d7816 */ /* 0x000fc6000000000d */
[----:B------:R-:W-:Y:S01]  /*19e0*/  FADD.FTZ R29, -R6, R29 ;  /* 0x0000001d061d7221 */ /* 0x000fe20000010100 */
[----:B---3--:R-:W-:-:S03]  /*19f0*/  @!P0 PRMT R27, R22, 0x7610, R27 ;  /* 0x00007610161b8816 */ /* 0x008fc6000000001b */
[----:B-1----:R-:W-:Y:S01]  /*1a00*/  FMUL.FTZ R28, R29, R8 ;  /* 0x000000081d1c7220 */ /* 0x002fe20000410000 */
[----:B------:R-:W-:Y:S02]  /*1a10*/  SHF.L.U32 R27, R27, 0x10, RZ ;  /* 0x000000101b1b7819 */ /* 0x000fe400000006ff */
[----:B------:R-:W-:-:S03]  /*1a20*/  @!P0 PRMT R13, R22, 0x7632, R13 ;  /* 0x00007632160d8816 */ /* 0x000fc6000000000d */
[C---:B------:R-:W-:Y:S01]  /*1a30*/  FADD.FTZ R23, R27.reuse, R12 ;  /* 0x0000000c1b177221 */ /* 0x040fe20000010000 */
[C---:B------:R-:W-:Y:S01]  /*1a40*/  FFMA.FTZ R22, R27.reuse, R28, R14 ;  /* 0x0000001c1b167223 */ /* 0x040fe2000001000e */
[----:B------:R-:W-:Y:S01]  /*1a50*/  FMUL.FTZ R12, R27, R4 ;  /* 0x000000041b0c7220 */ /* 0x000fe20000410000 */
[----:B------:R-:W-:Y:S02]  /*1a60*/  @!P0 IADD3 R27, P1, R3, 0x1, RZ ;  /* 0x00000001031b8810 */ /* 0x000fe40007f3e0ff */
[----:B------:R-:W-:Y:S01]  /*1a70*/  SHF.L.U32 R15, R15, 0x10, RZ ;  /* 0x000000100f0f7819 */ /* 0x000fe200000006ff */
[----:B------:R-:W-:Y:S01]  /*1a80*/  FFMA.FTZ R14, R28, R12, R11 ;  /* 0x0000000c1c0e7223 */ /* 0x000fe2000001000b */
[----:B------:R-:W-:Y:S01]  /*1a90*/  @!P0 IADD3.X R11, RZ, R5, RZ, P1, !PT ;  /* 0x00000005ff0b8210 */ /* 0x000fe20000ffe4ff */
[----:B------:R-:W-:Y:S02]  /*1aa0*/  FADD.FTZ R25, R12, R25 ;  /* 0x000000190c197221 */ /* 0x000fe40000010000 */
[----:B------:R-:W-:Y:S01]  /*1ab0*/  FADD.FTZ R15, -R6, R15 ;  /* 0x0000000f060f7221 */ /* 0x000fe20000010100 */
[----:B------:R-:W-:-:S02]  /*1ac0*/  IMAD.U32 R13, R13, 0x10000, RZ ;  /* 0x000100000d0d7824 */ /* 0x000fc400078e00ff */
[----:B0-----:R-:W-:Y:S02]  /*1ad0*/  @!P0 IMAD R12, R11, R20, RZ ;  /* 0x000000140b0c8224 */ /* 0x001fe400078e02ff */
[----:B------:R-:W-:Y:S01]  /*1ae0*/  FMUL.FTZ R15, R15, R8 ;  /* 0x000000080f0f7220 */ /* 0x000fe20000410000 */
[C---:B------:R-:W-:Y:S01]  /*1af0*/  FADD.FTZ R26, R13.reuse, R26 ;  /* 0x0000001a0d1a7221 */ /* 0x040fe20000010000 */
[----:B------:R-:W-:Y:S01]  /*1b00*/  FMUL.FTZ R28, R13, R2 ;  /* 0x000000020d1c7220 */ /* 0x000fe20000410000 */
[----:B------:R-:W-:Y:S02]  /*1b10*/  @!P0 IMAD R21, R27, R21, R12 ;  /* 0x000000151b158224 */ /* 0x000fe400078e020c */
[----:B------:R-:W-:Y:S01]  /*1b20*/  FFMA.FTZ R24, R13, R15, R24 ;  /* 0x0000000f0d187223 */ /* 0x000fe20000010018 */
[----:B------:R-:W-:Y:S01]  /*1b30*/  @!P0 MOV R12, R16 ;  /* 0x00000010000c8202 */ /* 0x000fe20000000f00 */
[----:B------:R-:W-:Y:S02]  /*1b40*/  @!P0 IMAD.MOV.U32 R13, RZ, RZ, R19 ;  /* 0x000000ffff0d8224 */ /* 0x000fe400078e0013 */
[----:B------:R-:W-:-:S02]  /*1b50*/  FFMA.FTZ R11, R15, R28, R14 ;  /* 0x0000001c0f0b7223 */ /* 0x000fc4000001000e */
[----:B------:R-:W0:Y:S01]  /*1b60*/  @!P0 LDC.64 R14, c[0x0][0x230] ;  /* 0x00008c00ff0e8b82 */ /* 0x000e220000000a00 */
[----:B------:R-:W-:-:S05]  /*1b70*/  @!P0 IMAD.WIDE.U32 R12, R27, R20, R12 ;  /* 0x000000141b0c8225 */ /* 0x000fca00078e000c */
[----:B------:R-:W-:Y:S02]  /*1b80*/  @!P0 IADD3 R13, R13, R21, RZ ;  /* 0x000000150d0d8210 */ /* 0x000fe40007ffe0ff */
[C---:B------:R-:W-:Y:S02]  /*1b90*/  @!P0 SHF.L.U32 R21, R12.reuse, 0x1, RZ ;  /* 0x000000010c158819 */ /* 0x040fe400000006ff */
[----:B------:R-:W-:Y:S02]  /*1ba0*/  @!P0 SHF.L.U64.HI R20, R12, 0x1, R13 ;  /* 0x000000010c148819 */ /* 0x000fe4000001020d */
[----:B------:R-:W1:Y:S01]  /*1bb0*/  @!P0 LDC.64 R12, c[0x0][0x228] ;  /* 0x00008a00ff0c8b82 */ /* 0x000e620000000a00 */
[----:B0-----:R-:W-:-:S05]  /*1bc0*/  @!P0 IADD3 R14, P1, R21, R14, RZ ;  /* 0x0000000e150e8210 */ /* 0x001fca0007f3e0ff */
[----:B------:R-:W-:-:S05]  /*1bd0*/  @!P0 IMAD.X R15, R20, 0x1, R15, P1 ;  /* 0x00000001140f8824 */ /* 0x000fca00008e060f */
        /* <DEDUP_REMOVED lines=8> */
[----:B--2---:R-:W-:-:S04]  /*1c60*/  @!P0 PRMT R21, R14, 0x7610, R21 ;  /* 0x000076100e158816 */ /* 0x004fc80000000015 */
[----:B------:R-:W-:Y:S02]  /*1c70*/  SHF.L.U32 R27, R21, 0x10, RZ ;  /* 0x00000010151b7819 */ /* 0x000fe400000006ff */
[----:B------:R-:W-:Y:S02]  /*1c80*/  PRMT R21, RZ, 0x7610, R21 ;  /* 0x00007610ff157816 */ /* 0x000fe40000000015 */
[----:B------:R-:W-:Y:S01]  /*1c90*/  @!P0 PRMT R20, R14, 0x7632, R20 ;  /* 0x000076320e148816 */ /* 0x000fe20000000014 */
[----:B------:R-:W-:Y:S01]  /*1ca0*/  FADD.FTZ R27, -R6, R27 ;  /* 0x0000001b061b7221 */ /* 0x000fe20000010100 */
[C---:B---3--:R-:W-:Y:S02]  /*1cb0*/  @!P0 PRMT R25, R12.reuse, 0x7610, R25 ;  /* 0x000076100c198816 */ /* 0x048fe40000000019 */
[----:B------:R-:W-:Y:S02]  /*1cc0*/  @!P0 PRMT R21, R12, 0x7632, R21 ;  /* 0x000076320c158816 */ /* 0x000fe40000000015 */
[----:B------:R-:W0:Y:S01]  /*1cd0*/  @!P0 LDC.64 R12, c[0x0][0x288] ;  /* 0x0000a200ff0c8b82 */ /* 0x000e220000000a00 */
[----:B------:R-:W-:-:S02]  /*1ce0*/  IMAD.U32 R25, R25, 0x10000, RZ ;  /* 0x0001000019197824 */ /* 0x000fc400078e00ff */
[----:B------:R-:W-:Y:S01]  /*1cf0*/  FMUL.FTZ R14, R27, R8 ;  /* 0x000000081b0e7220 */ /* 0x000fe20000410000 */
[----:B------:R-:W-:Y:S01]  /*1d00*/  SHF.L.U32 R15, R20, 0x10, RZ ;  /* 0x00000010140f7819 */ /* 0x000fe200000006ff */
[----:B------:R-:W-:Y:S02]  /*1d10*/  FADD.FTZ R23, R23, R25 ;  /* 0x0000001917177221 */ /* 0x000fe40000010000 */
[C---:B------:R-:W-:Y:S01]  /*1d20*/  FFMA.FTZ R22, R25.reuse, R14, R22 ;  /* 0x0000000e19167223 */ /* 0x040fe20000010016 */
[----:B------:R-:W-:Y:S01]  /*1d30*/  FMUL.FTZ R25, R25, R4 ;  /* 0x0000000419197220 */ /* 0x000fe20000410000 */
[----:B------:R-:W-:Y:S01]  /*1d40*/  FADD.FTZ R15, -R6, R15 ;  /* 0x0000000f060f7221 */ /* 0x000fe20000010100 */
[----:B------:R-:W-:Y:S02]  /*1d50*/  SHF.L.U32 R21, R21, 0x10, RZ ;  /* 0x0000001015157819 */ /* 0x000fe400000006ff */
[----:B------:R-:W-:Y:S01]  /*1d60*/  FFMA.FTZ R11, R14, R25, R11 ;  /* 0x000000190e0b7223 */ /* 0x000fe2000001000b */
[----:B------:R-:W-:Y:S01]  /*1d70*/  FADD.FTZ R20, R28, R25 ;  /* 0x000000191c147221 */ /* 0x000fe20000010000 */
[----:B------:R-:W-:Y:S01]  /*1d80*/  @!P0 IADD3 R25, P1, R3, 0x2, RZ ;  /* 0x0000000203198810 */ /* 0x000fe20007f3e0ff */
[----:B------:R-:W-:Y:S01]  /*1d90*/  FMUL.FTZ R14, R15, R8 ;  /* 0x000000080f0e7220 */ /* 0x000fe20000410000 */
[----:B------:R-:W-:-:S03]  /*1da0*/  FADD.FTZ R26, R26, R21 ;  /* 0x000000151a1a7221 */ /* 0x000fc60000010000 */
[C---:B------:R-:W-:Y:S01]  /*1db0*/  FFMA.FTZ R24, R21.reuse, R14, R24 ;  /* 0x0000000e15187223 */ /* 0x040fe20000010018 */
[----:B------:R-:W-:Y:S02]  /*1dc0*/  @!P0 IMAD.X R15, RZ, RZ, R5, P1 ;  /* 0x000000ffff0f8224 */ /* 0x000fe400008e0605 */
[----:B------:R-:W-:Y:S02]  /*1dd0*/  FMUL.FTZ R21, R21, R2 ;  /* 0x0000000215157220 */ /* 0x000fe40000410000 */
        /* <DEDUP_REMOVED lines=18> */
[--C-:B------:R-:W-:Y:S01]  /*1f00*/  FADD.FTZ R28, R21, R20.reuse ;  /* 0x00000014151c7221 */ /* 0x100fe20000010000 */
[----:B------:R-:W-:Y:S02]  /*1f10*/  PRMT R20, RZ, 0x7610, R20 ;  /* 0x00007610ff147816 */ /* 0x000fe40000000014 */
[----:B------:R-:W-:Y:S02]  /*1f20*/  PRMT R27, RZ, 0x7610, R27 ;  /* 0x00007610ff1b7816 */ /* 0x000fe4000000001b */
[----:B------:R-:W-:Y:S02]  /*1f30*/  PRMT R21, RZ, 0x7610, R21 ;  /* 0x00007610ff157816 */ /* 0x000fe40000000015 */
[C---:B--2---:R-:W-:Y:S02]  /*1f40*/  @!P0 PRMT R25, R12.reuse, 0x7610, R25 ;  /* 0x000076100c198816 */ /* 0x044fe40000000019 */
[----:B------:R-:W-:-:S02]  /*1f50*/  @!P0 PRMT R20, R12, 0x7632, R20 ;  /* 0x000076320c148816 */ /* 0x000fc40000000014 */
[----:B------:R-:W-:Y:S01]  /*1f60*/  SHF.L.U32 R25, R25, 0x10, RZ ;  /* 0x0000001019197819 */ /* 0x000fe200000006ff */
[----:B------:R-:W0:Y:S01]  /*1f70*/  @!P0 LDC.64 R12, c[0x0][0x288] ;  /* 0x0000a200ff0c8b82 */ /* 0x000e220000000a00 */
[----:B---3--:R-:W-:-:S03]  /*1f80*/  @!P0 PRMT R27, R14, 0x7610, R27 ;  /* 0x000076100e1b8816 */ /* 0x008fc6000000001b */
[----:B------:R-:W-:Y:S01]  /*1f90*/  FADD.FTZ R25, -R6, R25 ;  /* 0x0000001906197221 */ /* 0x000fe20000010100 */
[----:B------:R-:W-:Y:S02]  /*1fa0*/  @!P0 PRMT R21, R14, 0x7632, R21 ;  /* 0x000076320e158816 */ /* 0x000fe40000000015 */
[----:B------:R-:W-:Y:S01]  /*1fb0*/  SHF.L.U32 R27, R27, 0x10, RZ ;  /* 0x000000101b1b7819 */ /* 0x000fe200000006ff */
[----:B------:R-:W-:Y:S01]  /*1fc0*/  FMUL.FTZ R14, R25, R8 ;  /* 0x00000008190e7220 */ /* 0x000fe20000410000 */
[----:B------:R-:W-:-:S03]  /*1fd0*/  IMAD.U32 R15, R20, 0x10000, RZ ;  /* 0x00010000140f7824 */ /* 0x000fc600078e00ff */
[----:B------:R-:W-:Y:S01]  /*1fe0*/  FADD.FTZ R23, R23, R27 ;  /* 0x0000001b17177221 */ /* 0x000fe20000010000 */
[C---:B------:R-:W-:Y:S01]  /*1ff0*/  FFMA.FTZ R22, R27.reuse, R14, R22 ;  /* 0x0000000e1b167223 */ /* 0x040fe20000010016 */
[----:B------:R-:W-:Y:S01]  /*2000*/  FMUL.FTZ R27, R27, R4 ;  /* 0x000000041b1b7220 */ /* 0x000fe20000410000 */
[----:B------:R-:W-:Y:S01]  /*2010*/  FADD.FTZ R15, -R6, R15 ;  /* 0x0000000f060f7221 */ /* 0x000fe20000010100 */
[----:B------:R-:W-:Y:S02]  /*2020*/  @!P0 IADD3 R25, P1, R3, 0x3, RZ ;  /* 0x0000000303198810 */ /* 0x000fe40007f3e0ff */
[----:B------:R-:W-:Y:S01]  /*2030*/  FFMA.FTZ R11, R14, R27, R11 ;  /* 0x0000001b0e0b7223 */ /* 0x000fe2000001000b */
[----:B------:R-:W-:Y:S01]  /*2040*/  SHF.L.U32 R21, R21, 0x10, RZ ;  /* 0x0000001015157819 */ /* 0x000fe200000006ff */
[----:B------:R-:W-:Y:S01]  /*2050*/  FMUL.FTZ R14, R15, R8 ;  /* 0x000000080f0e7220 */ /* 0x000fe20000410000 */
[----:B------:R-:W-:-:S03]  /*2060*/  @!P0 IADD3.X R15, RZ, R5, RZ, P1, !PT ;  /* 0x00000005ff0f8210 */ /* 0x000fc60000ffe4ff */
[----:B------:R-:W-:Y:S01]  /*2070*/  FADD.FTZ R26, R26, R21 ;  /* 0x000000151a1a7221 */ /* 0x000fe20000010000 */
[C---:B------:R-:W-:Y:S01]  /*2080*/  FFMA.FTZ R24, R21.reuse, R14, R24 ;  /* 0x0000000e15187223 */ /* 0x040fe20000010018 */
[----:B------:R-:W-:Y:S01]  /*2090*/  FMUL.FTZ R21, R21, R2 ;  /* 0x0000000215157220 */ /* 0x000fe20000410000 */
[----:B------:R-:W-:Y:S01]  /*20a0*/  FADD.FTZ R20, R28, R27 ;  /* 0x0000001b1c147221 */ /* 0x000fe20000010000 */
[-C--:B0-----:R-:W-:Y:S01]  /*20b0*/  @!P0 IMAD R28, R15, R12.reuse, RZ ;  /* 0x0000000c0f1c8224 */ /* 0x081fe200078e02ff */
[----:B------:R-:W-:Y:S01]  /*20c0*/  @!P0 MOV R15, R19 ;  /* 0x00000013000f8202 */ /* 0x000fe20000000f00 */
[----:B------:R-:W-:Y:S01]  /*20d0*/  FFMA.FTZ R11, R14, R21, R11 ;  /* 0x000000150e0b7223 */ /* 0x000fe2000001000b */
[----:B------:R-:W-:Y:S02]  /*20e0*/  @!P0 IMAD.MOV.U32 R14, RZ, RZ, R16 ;  /* 0x000000ffff0e8224 */ /* 0x000fe400078e0010 */
[C---:B------:R-:W-:Y:S02]  /*20f0*/  @!P0 IMAD R27, R25.reuse, R13, R28 ;  /* 0x0000000d191b8224 */ /* 0x040fe400078e021c */
[----:B------:R-:W-:-:S02]  /*2100*/  @!P0 IMAD.WIDE.U32 R14, R25, R12, R14 ;  /* 0x0000000c190e8225 */ /* 0x000fc400078e000e */
        /* <DEDUP_REMOVED lines=24> */
[----:B------:R-:W-:Y:S02]  /*2290*/  SHF.L.U32 R21, R21, 0x10, RZ ;  /* 0x0000001015157819 */ /* 0x000fe400000006ff */
[----:B------:R-:W-:Y:S01]  /*22a0*/  SHF.L.U32 R27, R27, 0x10, RZ ;  /* 0x000000101b1b7819 */ /* 0x000fe200000006ff */
[----:B------:R-:W-:Y:S01]  /*22b0*/  FMUL.FTZ R28, R29, R8 ;  /* 0x000000081d1c7220 */ /* 0x000fe20000410000 */
[----:B------:R-:W-:Y:S01]  /*22c0*/  @!P0 PRMT R25, R14, 0x7632, R25 ;  /* 0x000076320e198816 */ /* 0x000fe20000000019 */
[----:B------:R-:W-:-:S02]  /*22d0*/  FADD.FTZ R21, -R6, R21 ;  /* 0x0000001506157221 */ /* 0x000fc40000010100 */
[----:B------:R-:W-:Y:S01]  /*22e0*/  FADD.FTZ R12, R23, R27 ;  /* 0x0000001b170c7221 */ /* 0x000fe20000010000 */
[----:B------:R-:W-:Y:S01]  /*22f0*/  FFMA.FTZ R14, R27, R28, R22 ;  /* 0x0000001c1b0e7223 */ /* 0x000fe20000010016 */
[----:B------:R-:W-:Y:S02]  /*2300*/  IMAD.U32 R25, R25, 0x10000, RZ ;  /* 0x0001000019197824 */ /* 0x000fe400078e00ff */
        /* <DEDUP_REMOVED lines=10> */
.L_x_2724:
[----:B------:R-:W2:Y:S01]  /*23b0*/  S2R R4, SR_CgaCtaId ;  /* 0x0000000000047919 */ /* 0x000ea20000008800 */
[----:B------:R-:W-:Y:S02]  /*23c0*/  ISETP.NE.AND P0, PT, R10, RZ, PT ;  /* 0x000000ff0a00720c */ /* 0x000fe40003f05270 */
[----:B------:R-:W-:Y:S02]  /*23d0*/  MOV R5, 0x400 ;  /* 0x0000040000057802 */ /* 0x000fe40000000f00 */
[----:B------:R-:W-:Y:S02]  /*23e0*/  SEL R3, RZ, 0x1, P0 ;  /* 0x00000001ff037807 */ /* 0x000fe40000000000 */
[C---:B------:R-:W-:Y:S02]  /*23f0*/  ISETP.GT.U32.AND P0, PT, R0.reuse, 0x1d, PT ;  /* 0x0000001d0000780c */ /* 0x040fe40003f04070 */
[----:B------:R-:W-:Y:S02]  /*2400*/  LEA.HI R6, R0, R0, RZ, 0x1e ;  /* 0x0000000000067211 */ /* 0x000fe400078ff0ff */
[----:B--2---:R-:W-:-:S05]  /*2410*/  LEA R9, R4, R5, 0x18 ;  /* 0x0000000504097211 */ /* 0x004fca00078ec0ff */
[----:B------:R-:W-:-:S05]  /*2420*/  IMAD R6, R6, 0xc, R9 ;  /* 0x0000000c06067824 */ /* 0x000fca00078e0209 */
[----:B------:R2:W-:Y:S04]  /*2430*/  STS [R6+0x234], R11 ;  /* 0x0002340b06007388 */ /* 0x0005e80000000800 */
[----:B------:R2:W-:Y:S04]  /*2440*/  STS [R6+0x238], R25 ;  /* 0x0002381906007388 */ /* 0x0005e80000000800 */
[----:B------:R2:W-:Y:S01]  /*2450*/  STS [R6+0x230], R3 ;  /* 0x0002300306007388 */ /* 0x0005e20000000800 */
[----:B------:R-:W-:Y:S06]  /*2460*/  BAR.SYNC.DEFER_BLOCKING 0x0 ;  /* 0x0000000000007b1d */ /* 0x000fec0000010000 */
[----:B------:R-:W-:Y:S05]  /*2470*/  @P0 BRA `(.L_x_2731) ;  /* 0x0000000800d00947 */ /* 0x000fea0003800000 */
[----:B-1----:R-:W-:Y:S01]  /*2480*/  IMAD R8, R0, 0x3c, R9 ;  /* 0x0000003c00087824 */ /* 0x002fe200078e0209 */
[----:B------:R-:W1:Y:S04]  /*2490*/  S2R R27, SR_LANEID ;  /* 0x00000000001b7919 */ /* 0x000e680000000000 */
[----:B------:R-:W3:Y:S04]  /*24a0*/  LDS R15, [R8+0x23c] ;  /* 0x00023c00080f7984 */ /* 0x000ee80000000800 */
[----:B------:R-:W4:Y:S04]  /*24b0*/  LDS R21, [R8+0x248] ;  /* 0x0002480008157984 */ /* 0x000f280000000800 */
[----:B--2---:R-:W2:Y:S04]  /*24c0*/  LDS R25, [R8+0x254] ;  /* 0x0002540008197984 */ /* 0x004ea80000000800 */
[----:B------:R-:W-:Y:S04]  /*24d0*/  LDS R16, [R8+0x240] ;  /* 0x0002400008107984 */ /* 0x000fe80000000800 */
[----:B------:R-:W5:Y:S04]  /*24e0*/  LDS R17, [R8+0x234] ;  /* 0x0002340008117984 */ /* 0x000f680000000800 */
[----:B------:R-:W-:Y:S04]  /*24f0*/  LDS R18, [R8+0x244] ;  /* 0x0002440008127984 */ /* 0x000fe80000000800 */
[----:B------:R-:W5:Y:S04]  /*2500*/  LDS R19, [R8+0x238] ;  /* 0x0002380008137984 */ /* 0x000f680000000800 */
[----:B------:R-:W5:Y:S01]  /*2510*/  LDS R20, [R8+0x230] ;  /* 0x0002300008147984 */ /* 0x000f620000000800 */
[----:B-1----:R-:W-:-:S03]  /*2520*/  IMAD.WIDE.U32 R2, R27, -0x77777777, RZ ;  /* 0x888888891b027825 */ /* 0x002fc600078e00ff */
[----:B------:R-:W1:Y:S02]  /*2530*/  LDS R22, [R8+0x24c] ;  /* 0x00024c0008167984 */ /* 0x000e640000000800 */
[----:B------:R-:W-:Y:S02]  /*2540*/  SHF.R.U32.HI R2, RZ, 0x4, R3 ;  /* 0x00000004ff027819 */ /* 0x000fe40000011603 */
[----:B------:R-:W1:Y:S03]  /*2550*/  LDS R23, [R8+0x250] ;  /* 0x0002500008177984 */ /* 0x000e660000000800 */
[----:B------:R-:W-:Y:S01]  /*2560*/  IMAD R2, R2, -0x1e, R27 ;  /* 0xffffffe202027824 */ /* 0x000fe200078e021b */
[----:B------:R-:W1:Y:S01]  /*2570*/  LDS R11, [R8+0x258] ;  /* 0x00025800080b7984 */ /* 0x000e620000000800 */
[----:B---3--:R-:W-:-:S03]  /*2580*/  ISETP.NE.AND P0, PT, R15, RZ, PT ;  /* 0x000000ff0f00720c */ /* 0x008fc60003f05270 */
[----:B0-----:R-:W0:Y:S01]  /*2590*/  LDS R13, [R8+0x25c] ;  /* 0x00025c00080d7984 */ /* 0x001e220000000800 */
[----:B----4-:R-:W-:Y:S02]  /*25a0*/  ISETP.NE.AND P1, PT, R21, RZ, PT ;  /* 0x000000ff1500720c */ /* 0x010fe40003f25270 */
[----:B--2---:R-:W-:-:S07]  /*25b0*/  ISETP.NE.AND P2, PT, R25, RZ, PT ;  /* 0x000000ff1900720c */ /* 0x004fce0003f45270 */
[----:B-----5:R-:W-:Y:S01]  /*25c0*/  @!P0 FADD.FTZ R16, R16, R17 ;  /* 0x0000001110108221 */ /* 0x020fe20000010000 */
[----:B------:R-:W-:Y:S01]  /*25d0*/  @!P0 FADD.FTZ R18, R18, R19 ;  /* 0x0000001312128221 */ /* 0x000fe20000010000 */
[----:B------:R-:W-:Y:S02]  /*25e0*/  IADD3 R20, R21, R15, R20 ;  /* 0x0000000f15147210 */ /* 0x000fe40007ffe014 */
[----:B-1----:R-:W-:Y:S02]  /*25f0*/  @!P1 FADD.FTZ R22, R16, R22 ;  /* 0x0000001610169221 */ /* 0x002fe40000010000 */
[----:B------:R-:W-:Y:S01]  /*2600*/  IADD3 R3, R20, R25, RZ ;  /* 0x0000001914037210 */ /* 0x000fe20007ffe0ff */
[----:B------:R-:W-:Y:S02]  /*2610*/  IMAD R16, R2, 0xc, R9 ;  /* 0x0000000c02107824 */ /* 0x000fe400078e0209 */
[----:B------:R-:W-:Y:S01]  /*2620*/  @!P1 FADD.FTZ R23, R18, R23 ;  /* 0x0000001712179221 */ /* 0x000fe20000010000 */
[----:B------:R-:W-:-:S02]  /*2630*/  IMAD.MOV.U32 R9, RZ, RZ, 0x3fffffff ;  /* 0x3fffffffff097424 */ /* 0x000fc400078e00ff */
[----:B------:R1:W-:Y:S01]  /*2640*/  STS [R16+0xc0], R3 ;  /* 0x0000c00310007388 */ /* 0x0003e20000000800 */
[----:B------:R-:W-:Y:S02]  /*2650*/  @!P2 FADD.FTZ R11, R22, R11 ;  /* 0x0000000b160ba221 */ /* 0x000fe40000010000 */
[----:B------:R-:W-:Y:S01]  /*2660*/  R2UR UR4, R9 ;  /* 0x00000000090472ca */ /* 0x000fe200000e0000 */
[----:B0-----:R-:W-:Y:S02]  /*2670*/  @!P2 FADD.FTZ R13, R23, R13 ;  /* 0x0000000d170da221 */ /* 0x001fe40000010000 */
[----:B------:R1:W-:Y:S04]  /*2680*/  STS [R16+0xc4], R11 ;  /* 0x0000c40b10007388 */ /* 0x0003e80000000800 */
[----:B------:R1:W-:Y:S06]  /*2690*/  STS [R16+0xc8], R13 ;  /* 0x0000c80d10007388 */ /* 0x0003ec0000000800 */
[----:B------:R-:W-:Y:S05]  /*26a0*/  BRA.DIV UR4, `(.L_x_2732) ;  /* 0x0000000e04387947 */ /* 0x000fea000b800000 */
[----:B------:R-:W-:Y:S01]  /*26b0*/  NOP ;  /* 0x0000000000007918 */ /* 0x000fe20000000000 */
.L_x_2748:
        /* <DEDUP_REMOVED lines=12> */
.L_x_2734:
[----:B------:R-:W-:Y:S05]  /*2780*/  BSYNC B0 ;  /* 0x0000000000007941 */ /* 0x000fea0003800000 */
.L_x_2733:
[----:B------:R-:W-:-:S13]  /*2790*/  R2UR UR4, R9 ;  /* 0x00000000090472ca */ /* 0x000fda00000e0000 */
[----:B------:R-:W-:Y:S05]  /*27a0*/  BRA.DIV UR4, `(.L_x_2735) ;  /* 0x0000000e04087947 */ /* 0x000fea000b800000 */
[----:B------:R-:W-:Y:S01]  /*27b0*/  NOP ;  /* 0x0000000000007918 */ /* 0x000fe20000000000 */
[----:B------:R0:W-:Y:S04]  /*27c0*/  STS [R16+0xc0], R3 ;  /* 0x0000c00310007388 */ /* 0x0001e80000000800 */
[----:B------:R0:W-:Y:S04]  /*27d0*/  STS [R16+0xc4], R11 ;  /* 0x0000c40b10007388 */ /* 0x0001e80000000800 */
[----:B------:R0:W-:Y:S01]  /*27e0*/  STS [R16+0xc8], R13 ;  /* 0x0000c80d10007388 */ /* 0x0001e20000000800 */
[----:B------:R-:W-:Y:S01]  /*27f0*/  NOP ;  /* 0x0000000000007918 */ /* 0x000fe20000000000 */
.L_x_2752:
        /* <DEDUP_REMOVED lines=12> */
.L_x_2737:
[----:B------:R-:W-:Y:S05]  /*28c0*/  BSYNC B0 ;  /* 0x0000000000007941 */ /* 0x000fea0003800000 */
.L_x_2736:
[----:B------:R-:W-:-:S13]  /*28d0*/  R2UR UR4, R9 ;  /* 0x00000000090472ca */ /* 0x000fda00000e0000 */
[----:B------:R-:W-:Y:S05]  /*28e0*/  BRA.DIV UR4, `(.L_x_2738) ;  /* 0x0000000a04e87947 */ /* 0x000fea000b800000 */
[----:B------:R-:W-:Y:S01]  /*28f0*/  NOP ;  /* 0x0000000000007918 */ /* 0x000fe20000000000 */
[----:B------:R2:W-:Y:S04]  /*2900*/  STS [R16+0xc0], R3 ;  /* 0x0000c00310007388 */ /* 0x0005e80000000800 */
[----:B------:R2:W-:Y:S04]  /*2910*/  STS [R16+0xc4], R11 ;  /* 0x0000c40b10007388 */ /* 0x0005e80000000800 */
[----:B------:R2:W-:Y:S01]  /*2920*/  STS [R16+0xc8], R13 ;  /* 0x0000c80d10007388 */ /* 0x0005e20000000800 */
[----:B------:R-:W-:Y:S01]  /*2930*/  NOP ;  /* 0x0000000000007918 */ /* 0x000fe20000000000 */
.L_x_2756:
        /* <DEDUP_REMOVED lines=12> */
.L_x_2740:
[----:B------:R-:W-:Y:S05]  /*2a00*/  BSYNC B0 ;  /* 0x0000000000007941 */ /* 0x000fea0003800000 */
.L_x_2739:
[----:B------:R-:W-:-:S13]  /*2a10*/  R2UR UR4, R9 ;  /* 0x00000000090472ca */ /* 0x000fda00000e0000 */
[----:B------:R-:W-:Y:S05]  /*2a20*/  BRA.DIV UR4, `(.L_x_2741) ;  /* 0x0000000a04c87947 */ /* 0x000fea000b800000 */
[----:B------:R-:W-:Y:S01]  /*2a30*/  NOP ;  /* 0x0000000000007918 */ /* 0x000fe20000000000 */
[----:B------:R3:W-:Y:S04]  /*2a40*/  STS [R16+0xc0], R3 ;  /* 0x0000c00310007388 */ /* 0x0007e80000000800 */
[----:B------:R3:W-:Y:S04]  /*2a50*/  STS [R16+0xc4], R11 ;  /* 0x0000c40b10007388 */ /* 0x0007e80000000800 */
[----:B------:R3:W-:Y:S01]  /*2a60*/  STS [R16+0xc8], R13 ;  /* 0x0000c80d10007388 */ /* 0x0007e20000000800 */
[----:B------:R-:W-:Y:S01]  /*2a70*/  NOP ;  /* 0x0000000000007918 */ /* 0x000fe20000000000 */
.L_x_2760:
        /* <DEDUP_REMOVED lines=12> */
.L_x_2743:
[----:B------:R-:W-:Y:S05]  /*2b40*/  BSYNC B0 ;  /* 0x0000000000007941 */ /* 0x000fea0003800000 */
.L_x_2742:
        /* <DEDUP_REMOVED lines=25> */
.L_x_2766:
        /* <DEDUP_REMOVED lines=46> */
.L_x_2731:
[----:B------:R-:W-:Y:S05]  /*2fc0*/  WARPSYNC.ALL ;  /* 0x0000000000007948 */ /* 0x000fea0003800000 */
[----:B------:R-:W-:Y:S06]  /*2fd0*/  BAR.SYNC.DEFER_BLOCKING 0x0 ;  /* 0x0000000000007b1d */ /* 0x000fec0000010000 */
[----:B------:R-:W-:-:S02]  /*2fe0*/  ULDC UR4, c[0x0][0x2b4] ;  /* 0x0000ad0000047ab9 */ /* 0x000fc40000000800 */
[----:B----4-:R-:W3:Y:S01]  /*2ff0*/  LDC R15, c[0x0][0x2b0] ;  /* 0x0000ac00ff0f7b82 */ /* 0x010ee20000000800 */
[----:B------:R-:W-:Y:S01]  /*3000*/  UIADD3 UR4, UR4, -0x2, URZ ;  /* 0xfffffffe04047890 */ /* 0x000fe2000fffe03f */
[----:B------:R-:W-:Y:S01]  /*3010*/  BSSY B0, `(.L_x_2745) ;  /* 0x0000021000007945 */ /* 0x000fe20003800000 */
[----:B------:R-:W-:-:S04]  /*3020*/  ULDC.64 UR10, c[0x0][0x288] ;  /* 0x0000a200000a7ab9 */ /* 0x000fc80000000a00 */
[----:B------:R-:W-:Y:S01]  /*3030*/  ISETP.NE.AND P2, PT, R10, UR4, PT ;  /* 0x000000040a007c0c */ /* 0x000fe2000bf45270 */
[----:B------:R-:W4:Y:S08]  /*3040*/  LDC R17, c[0x0][0x2a0] ;  /* 0x0000a800ff117b82 */ /* 0x000f300000000800 */
[----:B--2---:R-:W2:Y:S04]  /*3050*/  LDC R11, c[0x0][0x2b8] ;  /* 0x0000ae00ff0b7b82 */ /* 0x004ea80000000800 */
[----:B------:R-:W-:Y:S01]  /*3060*/  @!P2 LDS R3, [R6+0x238] ;  /* 0x000238000603a984 */ /* 0x000fe20000000800 */
[----:B------:R-:W-:-:S03]  /*3070*/  @!P2 VIADD R9, R5, 0x950 ;  /* 0x000009500509a836 */ /* 0x000fc60000000000 */
[----:B------:R-:W5:Y:S01]  /*3080*/  @!P2 LDS R2, [R6+0x234] ;  /* 0x000234000602a984 */ /* 0x000f620000000800 */
[----:B---3--:R-:W-:Y:S01]  /*3090*/  IMAD R10, R15, UR8, R0 ;  /* 0x000000080f0a7c24 */ /* 0x008fe2000f8e0200 */
[----:B-1----:R-:W-:-:S04]  /*30a0*/  @!P2 LEA R8, R4, R9, 0x18 ;  /* 0x000000090408a211 */ /* 0x002fc800078ec0ff */
[----:B------:R-:W-:Y:S02]  /*30b0*/  @!P2 LEA R8, R7, R8, 0x3 ;  /* 0x000000080708a211 */ /* 0x000fe400078e18ff */
[----:B----4-:R-:W-:-:S04]  /*30c0*/  ISETP.GE.AND P0, PT, R10, R17, PT ;  /* 0x000000110a00720c */ /* 0x010fc80003f06270 */
[----:B------:R-:W-:Y:S01]  /*30d0*/  ISETP.LT.U32.AND P0, PT, R0, R15, !P0 ;  /* 0x0000000f0000720c */ /* 0x000fe20004701070 */
[----:B--2---:R-:W-:-:S05]  /*30e0*/  IMAD R11, R11, UR8, R0 ;  /* 0x000000080b0b7c24 */ /* 0x004fca000f8e0200 */
[----:B------:R-:W-:Y:S02]  /*30f0*/  ISETP.GE.U32.AND P1, PT, R11, UR10, PT ;  /* 0x0000000a0b007c0c */ /* 0x000fe4000bf26070 */
[----:B0-----:R-:W-:-:S04]  /*3100*/  SHF.R.S32.HI R13, RZ, 0x1f, R11 ;  /* 0x0000001fff0d7819 */ /* 0x001fc8000001140b */
[----:B------:R-:W-:Y:S01]  /*3110*/  ISETP.GE.AND.EX P1, PT, R13, UR11, PT, P1 ;  /* 0x0000000b0d007c0c */ /* 0x000fe2000bf26310 */
[----:B-----5:R0:W-:Y:S01]  /*3120*/  @!P2 STS.64 [R8], R2 ;  /* 0x000000020800a388 */ /* 0x0201e20000000a00 */
[----:B------:R-:W-:Y:S06]  /*3130*/  BAR.SYNC.DEFER_BLOCKING 0x0 ;  /* 0x0000000000007b1d */ /* 0x000fec0000010000 */
[----:B------:R-:W-:Y:S05]  /*3140*/  @!P0 BRA `(.L_x_2746) ;  /* 0x0000000000348947 */ /* 0x000fea0003800000 */
[----:B------:R-:W-:Y:S01]  /*3150*/  IADD3 R5, R5, 0x950, RZ ;  /* 0x0000095005057810 */ /* 0x000fe20007ffe0ff */
[----:B------:R-:W-:-:S03]  /*3160*/  USHF.L.U32 UR4, UR9, 0x1, URZ ;  /* 0x0000000109047899 */ /* 0x000fc6000800063f */
[----:B------:R-:W-:Y:S01]  /*3170*/  LEA R5, R4, R5, 0x18 ;  /* 0x0000000504057211 */ /* 0x000fe200078ec0ff */
[----:B------:R-:W-:Y:S02]  /*3180*/  UIADD3 UR5, UR4, 0x1, URZ ;  /* 0x0000000104057890 */ /* 0x000fe4000fffe03f */
[C-C-:B0-----:R-:W-:Y:S02]  /*3190*/  IMAD R3, R17.reuse, UR4, R10.reuse ;  /* 0x0000000411037c24 */ /* 0x141fe4000f8e020a */
[----:B------:R-:W-:Y:S02]  /*31a0*/  IMAD R0, R0, 0x8, R5 ;  /* 0x0000000800007824 */ /* 0x000fe400078e0205 */
[----:B------:R-:W0:Y:S01]  /*31b0*/  LDC.64 R4, c[0x0][0x268] ;  /* 0x00009a00ff047b82 */ /* 0x000e220000000a00 */
[----:B------:R-:W-:Y:S02]  /*31c0*/  IMAD R9, R17, UR5, R10 ;  /* 0x0000000511097c24 */ /* 0x000fe4000f8e020a */
[----:B------:R-:W1:Y:S01]  /*31d0*/  LDS.64 R6, [R0] ;  /* 0x0000000000067984 */ /* 0x000e620000000a00 */
[----:B0-----:R-:W-:-:S04]  /*31e0*/  IMAD.WIDE R2, R3, 0x4, R4 ;  /* 0x0000000403027825 */ /* 0x001fc800078e0204 */
[----:B------:R-:W-:Y:S01]  /*31f0*/  IMAD.WIDE R4, R9, 0x4, R4 ;  /* 0x0000000409047825 */ /* 0x000fe200078e0204 */
[----:B-1----:R1:W-:Y:S04]  /*3200*/  REDG.E.ADD.F32.FTZ.RN.STRONG.GPU desc[UR6][R2.64], R6 ;  /* 0x00000006020079a6 */ /* 0x0023e8000c10f386 */
[----:B------:R1:W-:Y:S02]  /*3210*/  REDG.E.ADD.F32.FTZ.RN.STRONG.GPU desc[UR6][R4.64], R7 ;  /* 0x00000007040079a6 */ /* 0x0003e4000c10f386 */
.L_x_2746:
[----:B------:R-:W-:Y:S05]  /*3220*/  BSYNC B0 ;  /* 0x0000000000007941 */ /* 0x000fea0003800000 */
.L_x_2745:
        /* <DEDUP_REMOVED lines=22> */
.L_x_2732:
[----:B-1----:R-:W-:Y:S05]  /*3390*/  WARPSYNC.COLLECTIVE R9, `(.L_x_2747) ;  /* 0x0000000009087348 */ /* 0x002fea0003c00000 */
[----:B------:R-:W-:Y:S01]  /*33a0*/  NOP ;  /* 0x0000000000007918 */ /* 0x000fe20000000000 */
[----:B-1----:R-:W-:Y:S01]  /*33b0*/  ENDCOLLECTIVE ;  /* 0x000000000000791b */ /* 0x002fe20003800000 */
.L_x_2747:
[----:B------:R-:W-:Y:S05]  /*33c0*/  BRA `(.L_x_2748) ;  /* 0xfffffff000bc7947 */ /* 0x000fea000383ffff */
.L_x_2735:
[----:B------:R-:W-:Y:S01]  /*33d0*/  BSSY B0, `(.L_x_2749) ;  /* 0x0000004000007945 */ /* 0x000fe20003800000 */
[----:B-1----:R-:W-:Y:S05]  /*33e0*/  WARPSYNC.COLLECTIVE R9, `(.L_x_2750) ;  /* 0x0000000009087348 */ /* 0x002fea0003c00000 */
[----:B------:R-:W-:Y:S01]  /*33f0*/  NOP ;  /* 0x0000000000007918 */ /* 0x000fe20000000000 */
[----:B-1----:R-:W-:Y:S01]  /*3400*/  ENDCOLLECTIVE ;  /* 0x000000000000791b */ /* 0x002fe20003800000 */
.L_x_2750:
[----:B------:R-:W-:Y:S05]  /*3410*/  BSYNC B0 ;  /* 0x0000000000007941 */ /* 0x000fea0003800000 */
.L_x_2749:
[----:B------:R0:W-:Y:S04]  /*3420*/  STS [R16+0xc0], R3 ;  /* 0x0000c00310007388 */ /* 0x0001e80000000800 */
[----:B------:R0:W-:Y:S04]  /*3430*/  STS [R16+0xc4], R11 ;  /* 0x0000c40b10007388 */ /* 0x0001e80000000800 */
[----:B------:R0:W-:Y:S02]  /*3440*/  STS [R16+0xc8], R13 ;  /* 0x0000c80d10007388 */ /* 0x0001e40000000800 */
[----:B0-----:R-:W-:Y:S05]  /*3450*/  WARPSYNC.COLLECTIVE R9, `(.L_x_2751) ;  /* 0x0000000009087348 */ /* 0x001fea0003c00000 */
[----:B------:R-:W-:Y:S01]  /*3460*/  NOP ;  /* 0x0000000000007918 */ /* 0x000fe20000000000 */
[----:B0-----:R-:W-:Y:S01]  /*3470*/  ENDCOLLECTIVE ;  /* 0x000000000000791b */ /* 0x001fe20003800000 */
.L_x_2751:
[----:B------:R-:W-:Y:S05]  /*3480*/  BRA `(.L_x_2752) ;  /* 0xfffffff000dc7947 */ /* 0x000fea000383ffff */
.L_x_2738:
[----:B------:R-:W-:Y:S01]  /*3490*/  BSSY B0, `(.L_x_2753) ;  /* 0x0000004000007945 */ /* 0x000fe20003800000 */
[----:B01----:R-:W-:Y:S05]  /*34a0*/  WARPSYNC.COLLECTIVE R9, `(.L_x_2754) ;  /* 0x0000000009087348 */ /* 0x003fea0003c00000 */
[----:B------:R-:W-:Y:S01]  /*34b0*/  NOP ;  /* 0x0000000000007918 */ /* 0x000fe20000000000 */
[----:B01----:R-:W-:Y:S01]  /*34c0*/  ENDCOLLECTIVE ;  /* 0x000000000000791b */ /* 0x003fe20003800000 */
.L_x_2754:
[----:B------:R-:W-:Y:S05]  /*34d0*/  BSYNC B0 ;  /* 0x0000000000007941 */ /* 0x000fea0003800000 */
.L_x_2753:
[----:B------:R0:W-:Y:S04]  /*34e0*/  STS [R16+0xc0], R3 ;  /* 0x0000c00310007388 */ /* 0x0001e80000000800 */
[----:B------:R0:W-:Y:S04]  /*34f0*/  STS [R16+0xc4], R11 ;  /* 0x0000c40b10007388 */ /* 0x0001e80000000800 */
[----:B------:R0:W-:Y:S02]  /*3500*/  STS [R16+0xc8], R13 ;  /* 0x0000c80d10007388 */ /* 0x0001e40000000800 */
[----:B0-----:R-:W-:Y:S05]  /*3510*/  WARPSYNC.COLLECTIVE R9, `(.L_x_2755) ;  /* 0x0000000009087348 */ /* 0x001fea0003c00000 */
[----:B------:R-:W-:Y:S01]  /*3520*/  NOP ;  /* 0x0000000000007918 */ /* 0x000fe20000000000 */
[----:B0-----:R-:W-:Y:S01]  /*3530*/  ENDCOLLECTIVE ;  /* 0x000000000000791b */ /* 0x001fe20003800000 */
.L_x_2755:
[----:B------:R-:W-:Y:S05]  /*3540*/  BRA `(.L_x_2756) ;  /* 0xfffffff000fc7947 */ /* 0x000fea000383ffff */
.L_x_2741:
[----:B------:R-:W-:Y:S01]  /*3550*/  BSSY B0, `(.L_x_2757) ;  /* 0x0000004000007945 */ /* 0x000fe20003800000 */
[----:B012---:R-:W-:Y:S05]  /*3560*/  WARPSYNC.COLLECTIVE R9, `(.L_x_2758) ;  /* 0x0000000009087348 */ /* 0x007fea0003c00000 */
[----:B------:R-:W-:Y:S01]  /*3570*/  NOP ;  /* 0x0000000000007918 */ /* 0x000fe20000000000 */
[----:B012---:R-:W-:Y:S01]  /*3580*/  ENDCOLLECTIVE ;  /* 0x000000000000791b */ /* 0x007fe20003800000 */
.L_x_2758:
[----:B------:R-:W-:Y:S05]  /*3590*/  BSYNC B0 ;  /* 0x0000000000007941 */ /* 0x000fea0003800000 */
.L_x_2757:
[----:B------:R0:W-:Y:S04]  /*35a0*/  STS [R16+0xc0], R3 ;  /* 0x0000c00310007388 */ /* 0x0001e80000000800 */
[----:B------:R0:W-:Y:S04]  /*35b0*/  STS [R16+0xc4], R11 ;  /* 0x0000c40b10007388 */ /* 0x0001e80000000800 */
[----:B------:R0:W-:Y:S02]  /*35c0*/  STS [R16+0xc8], R13 ;  /* 0x0000c80d10007388 */ /* 0x0001e40000000800 */
[----:B0-----:R-:W-:Y:S05]  /*35d0*/  WARPSYNC.COLLECTIVE R9, `(.L_x_2759) ;  /* 0x0000000009087348 */ /* 0x001fea0003c00000 */
[----:B------:R-:W-:Y:S01]  /*35e0*/  NOP ;  /* 0x0000000000007918 */ /* 0x000fe20000000000 */
[----:B0-----:R-:W-:Y:S01]  /*35f0*/  ENDCOLLECTIVE ;  /* 0x000000000000791b */ /* 0x001fe20003800000 */
.L_x_2759:
[----:B------:R-:W-:Y:S05]  /*3600*/  BRA `(.L_x_2760) ;  /* 0xfffffff4001c7947 */ /* 0x000fea000383ffff */
.L_x_2744:
[----:B------:R-:W-:Y:S01]  /*3610*/  BSSY B0, `(.L_x_2761) ;  /* 0x0000005000007945 */ /* 0x000fe20003800000 */
[----:B------:R-:W-:-:S13]  /*3620*/  ISETP.GE.U32.AND P0, PT, R2, 0x10, PT ;  /* 0x000000100200780c */ /* 0x000fda0003f06070 */
[----:B0123--:R-:W-:Y:S05]  /*3630*/  WARPSYNC.COLLECTIVE R9, `(.L_x_2762) ;  /* 0x0000000009087348 */ /* 0x00ffea0003c00000 */
[----:B------:R-:W-:Y:S01]  /*3640*/  NOP ;  /* 0x0000000000007918 */ /* 0x000fe20000000000 */
[----:B0123--:R-:W-:Y:S01]  /*3650*/  ENDCOLLECTIVE ;  /* 0x000000000000791b */ /* 0x00ffe20003800000 */
.L_x_2762:
[----:B------:R-:W-:Y:S05]  /*3660*/  BSYNC B0 ;  /* 0x0000000000007941 */ /* 0x000fea0003800000 */
.L_x_2761:
[----:B------:R0:W-:Y:S01]  /*3670*/  STS [R16+0xc0], R3 ;  /* 0x0000c00310007388 */ /* 0x0001e20000000800 */
[----:B------:R-:W-:-:S03]  /*3680*/  ISETP.NE.OR P1, PT, R3, RZ, !P0 ;  /* 0x000000ff0300720c */ /* 0x000fc60004725670 */
[----:B------:R0:W-:Y:S04]  /*3690*/  STS [R16+0xc4], R11 ;  /* 0x0000c40b10007388 */ /* 0x0001e80000000800 */
[----:B------:R0:W-:Y:S06]  /*36a0*/  STS [R16+0xc8], R13 ;  /* 0x0000c80d10007388 */ /* 0x0001ec0000000800 */
[----:B0-----:R-:W-:Y:S05]  /*36b0*/  WARPSYNC.COLLECTIVE R9, `(.L_x_2763) ;  /* 0x0000000009087348 */ /* 0x001fea0003c00000 */
[----:B------:R-:W-:Y:S01]  /*36c0*/  NOP ;  /* 0x0000000000007918 */ /* 0x000fe20000000000 */
[----:B0-----:R-:W-:Y:S01]  /*36d0*/  ENDCOLLECTIVE ;  /* 0x000000000000791b */ /* 0x001fe20003800000 */
.L_x_2763:
        /* <DEDUP_REMOVED lines=9> */
.L_x_2764:
        /* <DEDUP_REMOVED lines=9> */
.L_x_2765:
[----:B------:R-:W-:Y:S05]  /*3800*/  BRA `(.L_x_2766) ;  /* 0xfffffff400347947 */ /* 0x000fea000383ffff */
.L_x_2767:
        /* <DEDUP_REMOVED lines=15> */
.L_x_4517:


//--------------------- .text._Z30group_norm_nhwc_bwd_sum_kernelI11Bf16IOBf16WLi140EEv26Group_norm_nhwc_bwd_params --------------------------
	.section	.text._Z30group_norm_nhwc_bwd_sum_kernelI11Bf16IOBf16WLi140EEv26Group_norm_nhwc_bwd_params,"ax",@progbits
	.align	128
        .global         _Z30group_norm_nhwc_bwd_sum_kernelI11Bf16IOBf16WLi140EEv26Group_norm_nhwc_bwd_params
        .type           _Z30group_norm_nhwc_bwd_sum_kernelI11Bf16IOBf16WLi140EEv26Group_norm_nhwc_bwd_params,@function
        .size           _Z30group_norm_nhwc_bwd_sum_kernelI11Bf16IOBf16WLi140EEv26Group_norm_nhwc_bwd_params,(.L_x_4518 - _Z30group_norm_nhwc_bwd_sum_kernelI11Bf16IOBf16WLi140EEv26Group_norm_nhwc_bwd_params)
        .other          _Z30group_norm_nhwc_bwd_sum_kernelI11Bf16IOBf16WLi140EEv26Group_norm_nhwc_bwd_params,@"STO_CUDA_ENTRY STV_DEFAULT"
_Z30group_norm_nhwc_bwd_sum_kernelI11Bf16IOBf16WLi140EEv26Group_norm_nhwc_bwd_params:
.text._Z30group_norm_nhwc_bwd_sum_kernelI11Bf16IOBf16WLi140EEv26Group_norm_nhwc_bwd_params:
        /* <DEDUP_REMOVED lines=75> */
.L_x_2769:
[----:B------:R-:W-:Y:S05]  /*04b0*/  BSYNC B0 ;  /* 0x0000000000007941 */ /* 0x000fea0003800000 */
.L_x_2768:
        /* <DEDUP_REMOVED lines=114> */
.L_x_2772:
[----:B------:R-:W-:Y:S05]  /*0be0*/  @!P2 BRA `(.L_x_2770) ;  /* 0x0000001400f0a947 */ /* 0x000fea0003800000 */
[----:B------:R-:W-:-:S05]  /*0bf0*/  VIADD R13, R22, 0x1 ;  /* 0x00000001160d7836 */ /* 0x000fca0000000000 */
[----:B------:R-:W-:-:S07]  /*0c00*/  SHF.R.S32.HI R15, RZ, 0x1f, R13 ;  /* 0x0000001fff0f7819 */ /* 0x000fce000001140d */
.L_x_2773:
        /* <DEDUP_REMOVED lines=86> */
[----:B------:R-:W-:-:S02]  /*1170*/  SHF.L.U32 R23, R22, 0x10, RZ ;  /* 0x0000001016177819 */ /* 0x000fc400000006ff */
[----:B------:R-:W-:Y:S01]  /*1180*/  FMUL.FTZ R21, R27, R8 ;  /* 0x000000081b157220 */ /* 0x000fe20000410000 */
[----:B------:R-:W-:-:S03]  /*1190*/  PRMT R20, RZ, 0x7610, R20 ;  /* 0x00007610ff147816 */ /* 0x000fc60000000014 */
[----:B------:R-:W-:Y:S01]  /*11a0*/  FFMA.FTZ R27, R21, R4, R5 ;  /* 0x00000004151b7223 */ /* 0x000fe20000010005 */
[----:B------:R-:W-:-:S03]  /*11b0*/  @!P0 PRMT R20, R22, 0x7632, R20 ;  /* 0x0000763216148816 */ /* 0x000fc60000000014 */
        /* <DEDUP_REMOVED lines=9> */
[C---:B------:R-:W-:Y:S01]  /*1250*/  IMAD.U32 R23, R20.reuse, 0x10000, RZ ;  /* 0x0001000014177824 */ /* 0x040fe200078e00ff */
[----:B------:R-:W-:Y:S02]  /*1260*/  @!P0 PRMT R27, R20, 0x7632, R27 ;  /* 0x00007632141b8816 */ /* 0x000fe4000000001b */
[----:B------:R-:W-:Y:S01]  /*1270*/  FMUL.FTZ R20, R31, R4 ;  /* 0x000000041f147220 */ /* 0x000fe20000410000 */
[----:B------:R-:W-:Y:S01]  /*1280*/  FADD.FTZ R23, -R6, R23 ;  /* 0x0000001706177221 */ /* 0x000fe20000010100 */
[----:B------:R-:W-:Y:S01]  /*1290*/  FFMA.FTZ R14, R21, R31, R14 ;  /* 0x0000001f150e7223 */ /* 0x000fe2000001000e */
[----:B------:R-:W-:Y:S01]  /*12a0*/  SHF.L.U32 R27, R27, 0x10, RZ ;  /* 0x000000101b1b7819 */ /* 0x000fe200000006ff */
[----:B------:R-:W-:Y:S01]  /*12b0*/  FFMA.FTZ R22, R21, R20, R11 ;  /* 0x0000001415167223 */ /* 0x000fe2000001000b */
[----:B------:R-:W-:Y:S01]  /*12c0*/  FMUL.FTZ R23, R23, R8 ;  /* 0x0000000817177220 */ /* 0x000fe20000410000 */
[----:B------:R-:W-:Y:S01]  /*12d0*/  FADD.FTZ R20, R25, R20 ;  /* 0x0000001419147221 */ /* 0x000fe20000010000 */
[----:B------:R-:W-:-:S02]  /*12e0*/  FADD.FTZ R12, R12, R31 ;  /* 0x0000001f0c0c7221 */ /* 0x000fc40000010000 */
        /* <DEDUP_REMOVED lines=20> */
.L_x_2771:
        /* <DEDUP_REMOVED lines=10> */
.L_x_2775:
        /* <DEDUP_REMOVED lines=49> */
.L_x_2774:
[----:B------:R-:W-:-:S13]  /*17e0*/  ISETP.GE.U32.AND P0, PT, R5, 0x3, PT ;  /* 0x000000030500780c */ /* 0x000fda0003f06070 */
[----:B------:R-:W-:Y:S05]  /*17f0*/  @!P0 BRA `(.L_x_2770) ;  /* 0x0000000800ec8947 */ /* 0x000fea0003800000 */
[----:B------:R-:W-:Y:S01]  /*1800*/  ULDC.64 UR4, c[0x0][0x288] ;  /* 0x0000a20000047ab9 */ /* 0x000fe20000000a00 */
[----:B------:R-:W-:Y:S02]  /*1810*/  SHF.R.S32.HI R5, RZ, 0x1f, R22 ;  /* 0x0000001fff057819 */ /* 0x000fe40000011416 */
[----:B------:R-:W-:Y:S02]  /*1820*/  ISETP.GE.U32.AND P0, PT, R20, UR4, PT ;  /* 0x0000000414007c0c */ /* 0x000fe4000bf06070 */
[----:B------:R-:W-:Y:S02]  /*1830*/  MOV R3, R22 ;  /* 0x0000001600037202 */ /* 0x000fe40000000f00 */
[----:B------:R-:W-:-:S13]  /*1840*/  ISETP.GE.AND.EX P0, PT, R21, UR5, PT, P0 ;  /* 0x0000000515007c0c */ /* 0x000fda000bf06300 */
.L_x_2776:
        /* <DEDUP_REMOVED lines=182> */
.L_x_2770:
[----:B------:R-:W2:Y:S01]  /*23b0*/  S2R R4, SR_CgaCtaId ;  /* 0x0000000000047919 */ /* 0x000ea20000008800 */
[----:B------:R-:W-:Y:S02]  /*23c0*/  ISETP.NE.AND P0, PT, R10, RZ, PT ;  /* 0x000000ff0a00720c */ /* 0x000fe40003f05270 */
[----:B------:R-:W-:Y:S02]  /*23d0*/  MOV R5, 0x400 ;  /* 0x0000040000057802 */ /* 0x000fe40000000f00 */
[----:B------:R-:W-:Y:S02]  /*23e0*/  SEL R3, RZ, 0x1, P0 ;  /* 0x00000001ff037807 */ /* 0x000fe40000000000 */
[----:B------:R-:W-:Y:S02]  /*23f0*/  ISETP.GT.U32.AND P0, PT, R0, 0x1b, PT ;  /* 0x0000001b0000780c */ /* 0x000fe40003f04070 */
        /* <DEDUP_REMOVED lines=8> */
[----:B--2---:R-:W1:Y:S04]  /*2480*/  S2R R25, SR_LANEID ;  /* 0x0000000000197919 */ /* 0x004e680000000000 */
[----:B------:R-:W2:Y:S04]  /*2490*/  LDS R2, [R8+0x21c] ;  /* 0x00021c0008027984 */ /* 0x000ea80000000800 */
[----:B0-----:R-:W0:Y:S04]  /*24a0*/  LDS R13, [R8+0x228] ;  /* 0x00022800080d7984 */ /* 0x001e280000000800 */
[----:B------:R-:W3:Y:S04]  /*24b0*/  LDS R11, [R8+0x210] ;  /* 0x00021000080b7984 */ /* 0x000ee80000000800 */
        /* <DEDUP_REMOVED lines=10> */
[----:B0-----:R-:W-:-:S03]  /*2560*/  ISETP.NE.AND P1, PT, R13, RZ, PT ;  /* 0x000000ff0d00720c */ /* 0x001fc60003f25270 */
[----:B------:R-:W0:Y:S01]  /*2570*/  LDS R21, [R8+0x23c] ;  /* 0x00023c0008157984 */ /* 0x000e220000000800 */
[----:B---3--:R-:W-:Y:S02]  /*2580*/  IADD3 R17, R13, R2, R11 ;  /* 0x000000020d117210 */ /* 0x008fe40007ffe00b */
[----:B-1----:R-:W-:Y:S01]  /*2590*/  SHF.R.U32.HI R2, RZ, 0x2, R25 ;  /* 0x00000002ff027819 */ /* 0x002fe20000011619 */
[----:B------:R-:W1:Y:S01]  /*25a0*/  LDS R11, [R8+0x244] ;  /* 0x00024400080b7984 */ /* 0x000e620000000800 */
[----:B----4-:R-:W-:-:S03]  /*25b0*/  ISETP.NE.AND P2, PT, R28, RZ, PT ;  /* 0x000000ff1c00720c */ /* 0x010fc60003f45270 */
[----:B------:R-:W3:Y:S01]  /*25c0*/  LDS R13, [R8+0x248] ;  /* 0x00024800080d7984 */ /* 0x000ee20000000800 */
        /* <DEDUP_REMOVED lines=11> */
[----:B0-----:R-:W-:-:S03]  /*2680*/  @!P2 FADD.FTZ R21, R22, R21 ;  /* 0x000000151615a221 */ /* 0x001fc60000010000 */
[----:B------:R0:W-:Y:S01]  /*2690*/  STS [R16+0xc0], R3 ;  /* 0x0000c00310007388 */ /* 0x0001e20000000800 */
[----:B------:R-:W-:Y:S01]  /*26a0*/  R2UR UR4, R9 ;  /* 0x00000000090472ca */ /* 0x000fe200000e0000 */
[----:B-1----:R-:W-:Y:S01]  /*26b0*/  @!P3 FADD.FTZ R11, R19, R11 ;  /* 0x0000000b130bb221 */ /* 0x002fe20000010000 */
[----:B---3--:R-:W-:-:S04]  /*26c0*/  @!P3 FADD.FTZ R13, R21, R13 ;  /* 0x0000000d150db221 */ /* 0x008fc80000010000 */
[----:B------:R0:W-:Y:S04]  /*26d0*/  STS [R16+0xc4], R11 ;  /* 0x0000c40b10007388 */ /* 0x0001e80000000800 */
[----:B------:R0:W-:Y:S03]  /*26e0*/  STS [R16+0xc8], R13 ;  /* 0x0000c80d10007388 */ /* 0x0001e60000000800 */
[----:B------:R-:W-:Y:S05]  /*26f0*/  BRA.DIV UR4, `(.L_x_2778) ;  /* 0x0000000e04607947 */ /* 0x000fea000b800000 */
[----:B------:R-:W-:Y:S01]  /*2700*/  NOP ;  /* 0x0000000000007918 */ /* 0x000fe20000000000 */
.L_x_2794:
        /* <DEDUP_REMOVED lines=12> */
.L_x_2780:
[----:B------:R-:W-:Y:S05]  /*27d0*/  BSYNC B0 ;  /* 0x0000000000007941 */ /* 0x000fea0003800000 */
.L_x_2779:
[----:B------:R-:W-:-:S13]  /*27e0*/  R2UR UR4, R9 ;  /* 0x00000000090472ca */ /* 0x000fda00000e0000 */
[----:B------:R-:W-:Y:S05]  /*27f0*/  BRA.DIV UR4, `(.L_x_2781) ;  /* 0x0000000e04307947 */ /* 0x000fea000b800000 */
[----:B------:R-:W-:Y:S01]  /*2800*/  NOP ;  /* 0x0000000000007918 */ /* 0x000fe20000000000 */
[----:B------:R1:W-:Y:S04]  /*2810*/  STS [R16+0xc0], R3 ;  /* 0x0000c00310007388 */ /* 0x0003e80000000800 */
[----:B------:R1:W-:Y:S04]  /*2820*/  STS [R16+0xc4], R11 ;  /* 0x0000c40b10007388 */ /* 0x0003e80000000800 */
[----:B------:R1:W-:Y:S01]  /*2830*/  STS [R16+0xc8], R13 ;  /* 0x0000c80d10007388 */ /* 0x0003e20000000800 */
[----:B------:R-:W-:Y:S01]  /*2840*/  NOP ;  /* 0x0000000000007918 */ /* 0x000fe20000000000 */
.L_x_2798:
        /* <DEDUP_REMOVED lines=12> */
.L_x_2783:
[----:B------:R-:W-:Y:S05]  /*2910*/  BSYNC B0 ;  /* 0x0000000000007941 */ /* 0x000fea0003800000 */
.L_x_2782:
[----:B------:R-:W-:-:S13]  /*2920*/  R2UR UR4, R9 ;  /* 0x00000000090472ca */ /* 0x000fda00000e0000 */
[----:B------:R-:W-:Y:S05]  /*2930*/  BRA.DIV UR4, `(.L_x_2784) ;  /* 0x0000000e04107947 */ /* 0x000fea000b800000 */
[----:B------:R-:W-:Y:S01]  /*2940*/  NOP ;  /* 0x0000000000007918 */ /* 0x000fe20000000000 */
[----:B------:R2:W-:Y:S04]  /*2950*/  STS [R16+0xc0], R3 ;  /* 0x0000c00310007388 */ /* 0x0005e80000000800 */
[----:B------:R2:W-:Y:S04]  /*2960*/  STS [R16+0xc4], R11 ;  /* 0x0000c40b10007388 */ /* 0x0005e80000000800 */
[----:B------:R2:W-:Y:S01]  /*2970*/  STS [R16+0xc8], R13 ;  /* 0x0000c80d10007388 */ /* 0x0005e20000000800 */
[----:B------:R-:W-:Y:S01]  /*2980*/  NOP ;  /* 0x0000000000007918 */ /* 0x000fe20000000000 */
.L_x_2802:
        /* <DEDUP_REMOVED lines=12> */
.L_x_2786:
[----:B------:R-:W-:Y:S05]  /*2a50*/  BSYNC B0 ;  /* 0x0000000000007941 */ /* 0x000fea0003800000 */
.L_x_2785:
[----:B------:R-:W-:-:S13]  /*2a60*/  R2UR UR4, R9 ;  /* 0x00000000090472ca */ /* 0x000fda00000e0000 */
[----:B------:R-:W-:Y:S05]  /*2a70*/  BRA.DIV UR4, `(.L_x_2787) ;  /* 0x0000000a04f07947 */ /* 0x000fea000b800000 */
[----:B------:R-:W-:Y:S01]  /*2a80*/  NOP ;  /* 0x0000000000007918 */ /* 0x000fe20000000000 */
[----:B------:R3:W-:Y:S04]  /*2a90*/  STS [R16+0xc0], R3 ;  /* 0x0000c00310007388 */ /* 0x0007e80000000800 */
[----:B------:R3:W-:Y:S04]  /*2aa0*/  STS [R16+0xc4], R11 ;  /* 0x0000c40b10007388 */ /* 0x0007e80000000800 */
[----:B------:R3:W-:Y:S01]  /*2ab0*/  STS [R16+0xc8], R13 ;  /* 0x0000c80d10007388 */ /* 0x0007e20000000800 */
[----:B------:R-:W-:Y:S01]  /*2ac0*/  NOP ;  /* 0x0000000000007918 */ /* 0x000fe20000000000 */
.L_x_2806:
        /* <DEDUP_REMOVED lines=12> */
.L_x_2789:
[----:B------:R-:W-:Y:S05]  /*2b90*/  BSYNC B0 ;  /* 0x0000000000007941 */ /* 0x000fea0003800000 */
.L_x_2788:
        /* <DEDUP_REMOVED lines=25> */
.L_x_2812:
        /* <DEDUP_REMOVED lines=29> */
[C---:B-----5:R-:W-:Y:S02]  /*2f00*/  ISETP.NE.AND P3, PT, R19.reuse, RZ, PT ;  /* 0x000000ff1300720c */ /* 0x060fe40003f65270 */
[----:B------:R-:W-:Y:S01]  /*2f10*/  IADD3 R19, R19, R17, RZ ;  /* 0x0000001113137210 */ /* 0x000fe20007ffe0ff */
[----:B------:R0:W-:Y:S01]  /*2f20*/  STS [R8+0x210], R23 ;  /* 0x0002101708007388 */ /* 0x0001e20000000800 */
[C---:B------:R-:W-:Y:S02]  /*2f30*/  ISETP.NE.AND P1, PT, R20.reuse, RZ, PT ;  /* 0x000000ff1400720c */ /* 0x040fe40003f25270 */
[----:B------:R-:W-:Y:S01]  /*2f40*/  IADD3 R9, R20, R19, RZ ;  /* 0x0000001314097210 */ /* 0x000fe20007ffe0ff */
[----:B------:R0:W-:Y:S01]  /*2f50*/  STS [R8+0x21c], R25 ;  /* 0x00021c1908007388 */ /* 0x0001e20000000800 */
[----:B-1----:R-:W-:-:S03]  /*2f60*/  @!P2 FADD.FTZ R13, R13, R22 ;  /* 0x000000160d0da221 */ /* 0x002fc60000010000 */
[----:B------:R1:W-:Y:S01]  /*2f70*/  STS [R8+0x214], R22 ;  /* 0x0002141608007388 */ /* 0x0003e20000000800 */
[----:B------:R-:W-:-:S03]  /*2f80*/  @!P2 FADD.FTZ R15, R15, R28 ;  /* 0x0000001c0f0fa221 */ /* 0x000fc60000010000 */
[----:B------:R1:W-:Y:S01]  /*2f90*/  STS [R8+0x218], R28 ;  /* 0x0002181c08007388 */ /* 0x0003e20000000800 */
[----:B--2---:R-:W-:-:S03]  /*2fa0*/  @!P0 FADD.FTZ R2, R2, R13 ;  /* 0x0000000d02028221 */ /* 0x004fc60000010000 */
        /* <DEDUP_REMOVED lines=16> */
.L_x_2777:
        /* <DEDUP_REMOVED lines=8> */
[----:B------:R-:W3:Y:S08]  /*3130*/  LDC R17, c[0x0][0x2a0] ;  /* 0x0000a800ff117b82 */ /* 0x000ef00000000800 */
[----:B--2---:R-:W2:Y:S04]  /*3140*/  LDC R11, c[0x0][0x2b8] ;  /* 0x0000ae00ff0b7b82 */ /* 0x004ea80000000800 */
[----:B------:R-:W-:Y:S01]  /*3150*/  @!P2 LDS R3, [R6+0x218] ;  /* 0x000218000603a984 */ /* 0x000fe20000000800 */
[----:B------:R-:W-:-:S03]  /*3160*/  @!P2 VIADD R9, R5, 0x8b0 ;  /* 0x000008b00509a836 */ /* 0x000fc60000000000 */
[----:B------:R-:W4:Y:S01]  /*3170*/  @!P2 LDS R2, [R6+0x214] ;  /* 0x000214000602a984 */ /* 0x000f220000000800 */
[----:B-1----:R-:W-:Y:S01]  /*3180*/  IMAD R10, R15, UR8, R0 ;  /* 0x000000080f0a7c24 */ /* 0x002fe2000f8e0200 */
[----:B------:R-:W-:-:S04]  /*3190*/  @!P2 LEA R8, R4, R9, 0x18 ;  /* 0x000000090408a211 */ /* 0x000fc800078ec0ff */
[----:B------:R-:W-:Y:S02]  /*31a0*/  @!P2 LEA R8, R7, R8, 0x3 ;  /* 0x000000080708a211 */ /* 0x000fe400078e18ff */
[----:B---3--:R-:W-:-:S04]  /*31b0*/  ISETP.GE.AND P0, PT, R10, R17, PT ;  /* 0x000000110a00720c */ /* 0x008fc80003f06270 */
[----:B------:R-:W-:Y:S01]  /*31c0*/  ISETP.LT.U32.AND P0, PT, R0, R15, !P0 ;  /* 0x0000000f0000720c */ /* 0x000fe20004701070 */
[----:B--2---:R-:W-:-:S05]  /*31d0*/  IMAD R11, R11, UR8, R0 ;  /* 0x000000080b0b7c24 */ /* 0x004fca000f8e0200 */
[----:B------:R-:W-:Y:S02]  /*31e0*/  ISETP.GE.U32.AND P1, PT, R11, UR10, PT ;  /* 0x0000000a0b007c0c */ /* 0x000fe4000bf26070 */
[----:B0-----:R-:W-:-:S04]  /*31f0*/  SHF.R.S32.HI R13, RZ, 0x1f, R11 ;  /* 0x0000001fff0d7819 */ /* 0x001fc8000001140b */
[----:B------:R-:W-:Y:S01]  /*3200*/  ISETP.GE.AND.EX P1, PT, R13, UR11, PT, P1 ;  /* 0x0000000b0d007c0c */ /* 0x000fe2000bf26310 */
[----:B----4-:R0:W-:Y:S01]  /*3210*/  @!P2 STS.64 [R8], R2 ;  /* 0x000000020800a388 */ /* 0x0101e20000000a00 */
        /* <DEDUP_REMOVED lines=15> */
.L_x_2792:
[----:B------:R-:W-:Y:S05]  /*3310*/  BSYNC B0 ;  /* 0x0000000000007941 */ /* 0x000fea0003800000 */
.L_x_2791:
        /* <DEDUP_REMOVED lines=22> */
.L_x_2778:
[----:B0-----:R-:W-:Y:S05]  /*3480*/  WARPSYNC.COLLECTIVE R9, `(.L_x_2793) ;  /* 0x0000000009087348 */ /* 0x001fea0003c00000 */
[----:B------:R-:W-:Y:S01]  /*3490*/  NOP ;  /* 0x0000000000007918 */ /* 0x000fe20000000000 */
[----:B0-----:R-:W-:Y:S01]  /*34a0*/  ENDCOLLECTIVE ;  /* 0x000000000000791b */ /* 0x001fe20003800000 */
.L_x_2793:
[----:B------:R-:W-:Y:S05]  /*34b0*/  BRA `(.L_x_2794) ;  /* 0xfffffff000947947 */ /* 0x000fea000383ffff */
.L_x_2781:
[----:B------:R-:W-:Y:S01]  /*34c0*/  BSSY B0, `(.L_x_2795) ;  /* 0x0000004000007945 */ /* 0x000fe20003800000 */
[----:B0-----:R-:W-:Y:S05]  /*34d0*/  WARPSYNC.COLLECTIVE R9, `(.L_x_2796) ;  /* 0x0000000009087348 */ /* 0x001fea0003c00000 */
[----:B------:R-:W-:Y:S01]  /*34e0*/  NOP ;  /* 0x0000000000007918 */ /* 0x000fe20000000000 */
[----:B0-----:R-:W-:Y:S01]  /*34f0*/  ENDCOLLECTIVE ;  /* 0x000000000000791b */ /* 0x001fe20003800000 */
.L_x_2796:
[----:B------:R-:W-:Y:S05]  /*3500*/  BSYNC B0 ;  /* 0x0000000000007941 */ /* 0x000fea0003800000 */
.L_x_2795:
[----:B------:R0:W-:Y:S04]  /*3510*/  STS [R16+0xc0], R3 ;  /* 0x0000c00310007388 */ /* 0x0001e80000000800 */
[----:B------:R0:W-:Y:S04]  /*3520*/  STS [R16+0xc4], R11 ;  /* 0x0000c40b10007388 */ /* 0x0001e80000000800 */
[----:B------:R0:W-:Y:S02]  /*3530*/  STS [R16+0xc8], R13 ;  /* 0x0000c80d10007388 */ /* 0x0001e40000000800 */
[----:B0-----:R-:W-:Y:S05]  /*3540*/  WARPSYNC.COLLECTIVE R9, `(.L_x_2797) ;  /* 0x0000000009087348 */ /* 0x001fea0003c00000 */
[----:B------:R-:W-:Y:S01]  /*3550*/  NOP ;  /* 0x0000000000007918 */ /* 0x000fe20000000000 */
[----:B0-----:R-:W-:Y:S01]  /*3560*/  ENDCOLLECTIVE ;  /* 0x000000000000791b */ /* 0x001fe20003800000 */
.L_x_2797:
[----:B------:R-:W-:Y:S05]  /*3570*/  BRA `(.L_x_2798) ;  /* 0xfffffff000b47947 */ /* 0x000fea000383ffff */
.L_x_2784:
[----:B------:R-:W-:Y:S01]  /*3580*/  BSSY B0, `(.L_x_2799) ;  /* 0x0000004000007945 */ /* 0x000fe20003800000 */
[----:B01----:R-:W-:Y:S05]  /*3590*/  WARPSYNC.COLLECTIVE R9, `(.L_x_2800) ;  /* 0x0000000009087348 */ /* 0x003fea0003c00000 */
[----:B------:R-:W-:Y:S01]  /*35a0*/  NOP ;  /* 0x0000000000007918 */ /* 0x000fe20000000000 */
[----:B01----:R-:W-:Y:S01]  /*35b0*/  ENDCOLLECTIVE ;  /* 0x000000000000791b */ /* 0x003fe20003800000 */
.L_x_2800:
[----:B------:R-:W-:Y:S05]  /*35c0*/  BSYNC B0 ;  /* 0x0000000000007941 */ /* 0x000fea0003800000 */
.L_x_2799:
[----:B------:R0:W-:Y:S04]  /*35d0*/  STS [R16+0xc0], R3 ;  /* 0x0000c00310007388 */ /* 0x0001e80000000800 */
[----:B------:R0:W-:Y:S04]  /*35e0*/  STS [R16+0xc4], R11 ;  /* 0x0000c40b10007388 */ /* 0x0001e80000000800 */
[----:B------:R0:W-:Y:S02]  /*35f0*/  STS [R16+0xc8], R13 ;  /* 0x0000c80d10007388 */ /* 0x0001e40000000800 */
[----:B0-----:R-:W-:Y:S05]  /*3600*/  WARPSYNC.COLLECTIVE R9, `(.L_x_2801) ;  /* 0x0000000009087348 */ /* 0x001fea0003c00000 */
[----:B------:R-:W-:Y:S01]  /*3610*/  NOP ;  /* 0x0000000000007918 */ /* 0x000fe20000000000 */
[----:B0-----:R-:W-:Y:S01]  /*3620*/  ENDCOLLECTIVE ;  /* 0x000000000000791b */ /* 0x001fe20003800000 */
.L_x_2801:
[----:B------:R-:W-:Y:S05]  /*3630*/  BRA `(.L_x_2802) ;  /* 0xfffffff000d47947 */ /* 0x000fea000383ffff */
.L_x_2787:
[----:B------:R-:W-:Y:S01]  /*3640*/  BSSY B0, `(.L_x_2803) ;  /* 0x0000004000007945 */ /* 0x000fe20003800000 */
[----:B012---:R-:W-:Y:S05]  /*3650*/  WARPSYNC.COLLECTIVE R9, `(.L_x_2804) ;  /* 0x0000000009087348 */ /* 0x007fea0003c00000 */
[----:B------:R-:W-:Y:S01]  /*3660*/  NOP ;  /* 0x0000000000007918 */ /* 0x000fe20000000000 */
[----:B012---:R-:W-:Y:S01]  /*3670*/  ENDCOLLECTIVE ;  /* 0x000000000000791b */ /* 0x007fe20003800000 */
.L_x_2804:
[----:B------:R-:W-:Y:S05]  /*3680*/  BSYNC B0 ;  /* 0x0000000000007941 */ /* 0x000fea0003800000 */
.L_x_2803:
[----:B------:R0:W-:Y:S04]  /*3690*/  STS [R16+0xc0], R3 ;  /* 0x0000c00310007388 */ /* 0x0001e80000000800 */
[----:B------:R0:W-:Y:S04]  /*36a0*/  STS [R16+0xc4], R11 ;  /* 0x0000c40b10007388 */ /* 0x0001e80000000800 */
[----:B------:R0:W-:Y:S02]  /*36b0*/  STS [R16+0xc8], R13 ;  /* 0x0000c80d10007388 */ /* 0x0001e40000000800 */
[----:B0-----:R-:W-:Y:S05]  /*36c0*/  WARPSYNC.COLLECTIVE R9, `(.L_x_2805) ;  /* 0x0000000009087348 */ /* 0x001fea0003c00000 */
[----:B------:R-:W-:Y:S01]  /*36d0*/  NOP ;  /* 0x0000000000007918 */ /* 0x000fe20000000000 */
[----:B0-----:R-:W-:Y:S01]  /*36e0*/  ENDCOLLECTIVE ;  /* 0x000000000000791b */ /* 0x001fe20003800000 */
.L_x_2805:
[----:B------:R-:W-:Y:S05]  /*36f0*/  BRA `(.L_x_2806) ;  /* 0xfffffff000f47947 */ /* 0x000fea000383ffff */
.L_x_2790:
[----:B------:R-:W-:Y:S01]  /*3700*/  BSSY B0, `(.L_x_2807) ;  /* 0x0000005000007945 */ /* 0x000fe20003800000 */
[----:B------:R-:W-:-:S13]  /*3710*/  ISETP.GE.U32.AND P0, PT, R2, 0x10, PT ;  /* 0x000000100200780c */ /* 0x000fda0003f06070 */
[----:B0123--:R-:W-:Y:S05]  /*3720*/  WARPSYNC.COLLECTIVE R9, `(.L_x_2808) ;  /* 0x0000000009087348 */ /* 0x00ffea0003c00000 */
[----:B------:R-:W-:Y:S01]  /*3730*/  NOP ;  /* 0x0000000000007918 */ /* 0x000fe20000000000 */
[----:B0123--:R-:W-:Y:S01]  /*3740*/  ENDCOLLECTIVE ;  /* 0x000000000000791b */ /* 0x00ffe20003800000 */
.L_x_2808:
[----:B------:R-:W-:Y:S05]  /*3750*/  BSYNC B0 ;  /* 0x0000000000007941 */ /* 0x000fea0003800000 */
.L_x_2807:
[----:B------:R0:W-:Y:S01]  /*3760*/  STS [R16+0xc0], R3 ;  /* 0x0000c00310007388 */ /* 0x0001e20000000800 */
[----:B------:R-:W-:-:S03]  /*3770*/  ISETP.NE.OR P1, PT, R3, RZ, !P0 ;  /* 0x000000ff0300720c */ /* 0x000fc60004725670 */
[----:B------:R0:W-:Y:S04]  /*3780*/  STS [R16+0xc4], R11 ;  /* 0x0000c40b10007388 */ /* 0x0001e80000000800 */
[----:B------:R0:W-:Y:S06]  /*3790*/  STS [R16+0xc8], R13 ;  /* 0x0000c80d10007388 */ /* 0x0001ec0000000800 */
[----:B0-----:R-:W-:Y:S05]  /*37a0*/  WARPSYNC.COLLECTIVE R9, `(.L_x_2809) ;  /* 0x0000000009087348 */ /* 0x001fea0003c00000 */
[----:B------:R-:W-:Y:S01]  /*37b0*/  NOP ;  /* 0x0000000000007918 */ /* 0x000fe20000000000 */
[----:B0-----:R-:W-:Y:S01]  /*37c0*/  ENDCOLLECTIVE ;  /* 0x000000000000791b */ /* 0x001fe20003800000 */
.L_x_2809:
        /* <DEDUP_REMOVED lines=9> */
.L_x_2810:
        /* <DEDUP_REMOVED lines=9> */
.L_x_2811:
[----:B------:R-:W-:Y:S05]  /*38f0*/  BRA `(.L_x_2812) ;  /* 0xfffffff4000c7947 */ /* 0x000fea000383ffff */
.L_x_2813:
        /* <DEDUP_REMOVED lines=16> */
.L_x_4518:


//--------------------- .text._Z30group_norm_nhwc_bwd_sum_kernelI11Bf16IOBf16WLi160EEv26Group_norm_nhwc_bwd_params --------------------------
	.section	.text._Z30group_norm_nhwc_bwd_sum_kernelI11Bf16IOBf16WLi160EEv26Group_norm_nhwc_bwd_params,"ax",@progbits
	.align	128
        .global         _Z30group_norm_nhwc_bwd_sum_kernelI11Bf16IOBf16WLi160EEv26Group_norm_nhwc_bwd_params
        .type           _Z30group_norm_nhwc_bwd_sum_kernelI11Bf16IOBf16WLi160EEv26Group_norm_nhwc_bwd_params,@function
        .size           _Z30group_norm_nhwc_bwd_sum_kernelI11Bf16IOBf16WLi160EEv26Group_norm_nhwc_bwd_params,(.L_x_4519 - _Z30group_norm_nhwc_bwd_sum_kernelI11Bf16IOBf16WLi160EEv26Group_norm_nhwc_bwd_params)
        .other          _Z30group_norm_nhwc_bwd_sum_kernelI11Bf16IOBf16WLi160EEv26Group_norm_nhwc_bwd_params,@"STO_CUDA_ENTRY STV_DEFAULT"
_Z30group_norm_nhwc_bwd_sum_kernelI11Bf16IOBf16WLi160EEv26Group_norm_nhwc_bwd_params:
.text._Z30group_norm_nhwc_bwd_sum_kernelI11Bf16IOBf16WLi160EEv26Group_norm_nhwc_bwd_params:
        /* <DEDUP_REMOVED lines=76> */
.L_x_2815:
[----:B------:R-:W-:Y:S05]  /*04c0*/  BSYNC B0 ;  /* 0x0000000000007941 */ /* 0x000fea0003800000 */
.L_x_2814:
[----:B-----5:R-:W-:Y:S01]  /*04d0*/  FFMA.FTZ R7, -R6, R6, R7 ;  /* 0x0000000606077223 */ /* 0x020fe20000010107 */
[----:B------:R-:W0:Y:S01]  /*04e0*/  S2UR UR7, SR_CTAID.Y ;  /* 0x00000000000779c3 */ /* 0x000e220000002600 */
[C---:B------:R-:W-:Y:S01]  /*04f0*/  IMAD R14, R9.reuse, R22, R10 ;  /* 0x00000016090e7224 */ /* 0x040fe200078e020a */
[----:B------:R-:W-:Y:S02]  /*0500*/  ISETP.NE.U32.AND P4, PT, R9, RZ, PT ;  /* 0x000000ff0900720c */ /* 0x000fe40003f85070 */
[----:B------:R-:W-:Y:S02]  /*0510*/  CS2R R24, SRZ ;  /* 0x0000000000187805 */ /* 0x000fe4000001ff00 */
[----:B------:R-:W-:Y:S02]  /*0520*/  FSETP.GTU.FTZ.AND P2, PT, R7, RZ, PT ;  /* 0x000000ff0700720b */ /* 0x000fe40003f5c000 */
[C---:B------:R-:W-:Y:S01]  /*0530*/  ISETP.GE.U32.AND P1, PT, R14.reuse, R9, PT ;  /* 0x000000090e00720c */ /* 0x040fe20003f26070 */
[----:B------:R-:W1:Y:S10]  /*0540*/  LDC.64 R12, c[0x0][0x290] ;  /* 0x0000a400ff0c7b82 */ /* 0x000e740000000a00 */
[----:B------:R-:W2:Y:S02]  /*0550*/  @P2 LDC R16, c[0x0][0x250] ;  /* 0x00009400ff102b82 */ /* 0x000ea40000000800 */
[----:B------:R-:W-:Y:S01]  /*0560*/  @P1 IMAD.IADD R14, R14, 0x1, -R9 ;  /* 0x000000010e0e1824 */ /* 0x000fe200078e0a09 */
[----:B------:R-:W-:Y:S01]  /*0570*/  @P1 IADD3 R17, R17, 0x1, RZ ;  /* 0x0000000111111810 */ /* 0x000fe20007ffe0ff */
[----:B0-----:R-:W-:-:S03]  /*0580*/  IMAD R15, R8, UR7, RZ ;  /* 0x00000007080f7c24 */ /* 0x001fc6000f8e02ff */
[----:B------:R-:W-:Y:S02]  /*0590*/  ISETP.GE.U32.AND P3, PT, R14, R9, PT ;  /* 0x000000090e00720c */ /* 0x000fe40003f66070 */
[----:B------:R-:W-:Y:S02]  /*05a0*/  MOV R14, RZ ;  /* 0x000000ff000e7202 */ /* 0x000fe40000000f00 */
[----:B------:R-:W-:Y:S02]  /*05b0*/  SHF.R.S32.HI R29, RZ, 0x1f, R15 ;  /* 0x0000001fff1d7819 */ /* 0x000fe4000001140f */
[----:B------:R-:W-:-:S04]  /*05c0*/  IADD3 R11, P5, R15, R8, RZ ;  /* 0x000000080f0b7210 */ /* 0x000fc80007fbe0ff */
[----:B------:R-:W-:Y:S02]  /*05d0*/  LEA.HI.X.SX32 R8, R8, R29, 0x1, P5 ;  /* 0x0000001d08087211 */ /* 0x000fe400028f0eff */
[----:B-1----:R-:W-:Y:S01]  /*05e0*/  ISETP.LT.U32.AND P1, PT, R11, R12, PT ;  /* 0x0000000c0b00720c */ /* 0x002fe20003f21070 */
[----:B------:R-:W-:-:S03]  /*05f0*/  @P3 VIADD R17, R17, 0x1 ;  /* 0x0000000111113836 */ /* 0x000fc60000000000 */
[----:B------:R-:W-:Y:S01]  /*0600*/  ISETP.LT.AND.EX P1, PT, R8, R13, PT, P1 ;  /* 0x0000000d0800720c */ /* 0x000fe20003f21310 */
[----:B--2---:R-:W-:Y:S01]  /*0610*/  @P2 FADD.FTZ R16, R7, R16 ;  /* 0x0000001007102221 */ /* 0x004fe20000010000 */
[----:B------:R-:W-:Y:S01]  /*0620*/  HFMA2.MMA R7, -RZ, RZ, 1.875, 0 ;  /* 0x3f800000ff077435 */ /* 0x000fe200000001ff */
[----:B------:R-:W-:Y:S02]  /*0630*/  SEL R4, R4, R17, !P4 ;  /* 0x0000001104047207 */ /* 0x000fe40006000000 */
[----:B------:R-:W-:Y:S02]  /*0640*/  SEL R8, R11, R12, P1 ;  /* 0x0000000c0b087207 */ /* 0x000fe40000800000 */
[----:B------:R-:W-:Y:S01]  /*0650*/  CS2R R12, SRZ ;  /* 0x00000000000c7805 */ /* 0x000fe2000001ff00 */
[----:B------:R-:W-:Y:S01]  /*0660*/  IMAD.MOV R11, RZ, RZ, -R4 ;  /* 0x000000ffff0b7224 */ /* 0x000fe200078e0a04 */
[----:B------:R-:W-:-:S03]  /*0670*/  ISETP.GE.AND P1, PT, R15, R8, PT ;  /* 0x000000080f00720c */ /* 0x000fc60003f26270 */
[----:B------:R0:W1:Y:S01]  /*0680*/  @P2 MUFU.RSQ R7, R16 ;  /* 0x0000001000072308 */ /* 0x0000620000001400 */
[----:B------:R-:W-:Y:S02]  /*0690*/  IMAD R9, R9, R11, R10 ;  /* 0x0000000b09097224 */ /* 0x000fe400078e020a */
[----:B------:R-:W-:-:S07]  /*06a0*/  IMAD.MOV.U32 R11, RZ, RZ, RZ ;  /* 0x000000ffff0b7224 */ /* 0x000fce00078e00ff */
[----:B0-----:R-:W-:Y:S05]  /*06b0*/  @P1 BRA `(.L_x_2816) ;  /* 0x0000001c00301947 */ /* 0x001fea0003800000 */
[----:B------:R-:W0:Y:S01]  /*06c0*/  LDC.64 R18, c[0x0][0x298] ;  /* 0x0000a600ff127b82 */ /* 0x000e220000000a00 */
[----:B------:R-:W-:Y:S01]  /*06d0*/  USHF.R.S32.HI UR7, URZ, 0x1f, UR6 ;  /* 0x0000001f3f077899 */ /* 0x000fe20008011406 */
[----:B------:R-:W-:-:S04]  /*06e0*/  MOV R23, R15 ;  /* 0x0000000f00177202 */ /* 0x000fc80000000f00 */
[----:B------:R-:W-:Y:S01]  /*06f0*/  IADD3 R13, -R23, -0x2, RZ ;  /* 0xfffffffe170d7810 */ /* 0x000fe20007ffe1ff */
[----:B------:R-:W-:Y:S02]  /*0700*/  IMAD.IADD R11, R8, 0x1, -R23 ;  /* 0x00000001080b7824 */ /* 0x000fe400078e0a17 */
[C---:B0-----:R-:W-:Y:S01]  /*0710*/  IMAD R10, R18.reuse, UR7, RZ ;  /* 0x00000007120a7c24 */ /* 0x041fe2000f8e02ff */
[----:B------:R-:W-:Y:S01]  /*0720*/  ULDC.U8 UR7, c[0x0][0x2a4] ;  /* 0x0000a90000077ab9 */ /* 0x000fe20000000000 */
[----:B------:R-:W-:Y:S01]  /*0730*/  IMAD.WIDE.U32 R16, R18, UR6, R20 ;  /* 0x0000000612107c25 */ /* 0x000fe2000f8e0014 */
[----:B------:R-:W-:-:S03]  /*0740*/  ISETP.NE.AND P1, PT, RZ, UR7, PT ;  /* 0x00000007ff007c0c */ /* 0x000fc6000bf25270 */
[----:B------:R-:W-:Y:S01]  /*0750*/  IMAD R19, R19, UR6, R10 ;  /* 0x0000000613137c24 */ /* 0x000fe2000f8e020a */
[----:B------:R-:W-:-:S04]  /*0760*/  LOP3.LUT R10, RZ, R8, RZ, 0x33, !PT ;  /* 0x00000008ff0a7212 */ /* 0x000fc800078e33ff */
        /* <DEDUP_REMOVED lines=14> */
[----:B------:R-:W-:-:S05]  /*0850*/  @!P0 IMAD.WIDE.U32 R12, R15, UR8, R18 ;  /* 0x000000080f0c8c25 */ /* 0x000fca000f8e0012 */
[----:B------:R-:W-:Y:S01]  /*0860*/  @!P0 IADD3 R15, R13, R21, RZ ;  /* 0x000000150d0f8210 */ /* 0x000fe20007ffe0ff */
[C---:B------:R-:W-:Y:S01]  /*0870*/  @!P0 IMAD.SHL.U32 R13, R12.reuse, 0x2, RZ ;  /* 0x000000020c0d8824 */ /* 0x040fe200078e00ff */
[----:B------:R-:W2:Y:S02]  /*0880*/  @!P0 LDC.64 R20, c[0x0][0x228] ;  /* 0x00008a00ff148b82 */ /* 0x000ea40000000a00 */
[----:B------:R-:W-:Y:S02]  /*0890*/  @!P0 SHF.L.U64.HI R14, R12, 0x1, R15 ;  /* 0x000000010c0e8819 */ /* 0x000fe4000001020f */
[----:B0-----:R-:W-:-:S04]  /*08a0*/  @!P0 IADD3 R10, P1, R13, R10, RZ ;  /* 0x0000000a0d0a8210 */ /* 0x001fc80007f3e0ff */
[----:B------:R-:W-:-:S05]  /*08b0*/  @!P0 IADD3.X R11, R14, R11, RZ, P1, !PT ;  /* 0x0000000b0e0b8210 */ /* 0x000fca0000ffe4ff */
[----:B------:R0:W3:Y:S01]  /*08c0*/  @!P0 LDG.E R10, desc[UR4][R10.64] ;  /* 0x000000040a0a8981 */ /* 0x0000e2000c1e1900 */
[----:B--2---:R-:W-:-:S05]  /*08d0*/  @!P0 IADD3 R12, P1, R13, R20, RZ ;  /* 0x000000140d0c8210 */ /* 0x004fca0007f3e0ff */
[----:B------:R-:W-:-:S05]  /*08e0*/  @!P0 IMAD.X R13, R14, 0x1, R21, P1 ;  /* 0x000000010e0d8824 */ /* 0x000fca00008e0615 */
[----:B------:R-:W2:Y:S01]  /*08f0*/  @!P0 LDG.E R24, desc[UR4][R12.64] ;  /* 0x000000040c188981 */ /* 0x000ea2000c1e1900 */
[----:B------:R-:W-:Y:S02]  /*0900*/  PRMT R15, RZ, 0x7610, R15 ;  /* 0x00007610ff0f7816 */ /* 0x000fe4000000000f */
[----:B------:R-:W-:Y:S02]  /*0910*/  PRMT R14, RZ, 0x7610, R14 ;  /* 0x00007610ff0e7816 */ /* 0x000fe4000000000e */
[----:B0-----:R-:W-:Y:S02]  /*0920*/  PRMT R11, RZ, 0x7610, R11 ;  /* 0x00007610ff0b7816 */ /* 0x001fe4000000000b */
[----:B------:R-:W-:Y:S02]  /*0930*/  IADD3 R23, R23, 0x1, RZ ;  /* 0x0000000117177810 */ /* 0x000fe40007ffe0ff */
[C---:B---3--:R-:W-:Y:S02]  /*0940*/  @!P0 PRMT R15, R10.reuse, 0x7610, R15 ;  /* 0x000076100a0f8816 */ /* 0x048fe4000000000f */
[----:B------:R-:W-:-:S02]  /*0950*/  @!P0 PRMT R14, R10, 0x7632, R14 ;  /* 0x000076320a0e8816 */ /* 0x000fc4000000000e */
[----:B------:R-:W-:-:S03]  /*0960*/  SHF.L.U32 R15, R15, 0x10, RZ ;  /* 0x000000100f0f7819 */ /* 0x000fc600000006ff */
[----:B------:R-:W-:Y:S02]  /*0970*/  IMAD.U32 R21, R14, 0x10000, RZ ;  /* 0x000100000e157824 */ /* 0x000fe400078e00ff */
[----:B------:R-:W-:-:S04]  /*0980*/  FADD.FTZ R10, -R6, R15 ;  /* 0x0000000f060a7221 */ /* 0x000fc80000010100 */
[----:B-1----:R-:W-:Y:S01]  /*0990*/  FMUL.FTZ R25, R10, R7 ;  /* 0x000000070a197220 */ /* 0x002fe20000410000 */
[----:B------:R-:W-:Y:S01]  /*09a0*/  FADD.FTZ R10, -R6, R21 ;  /* 0x00000015060a7221 */ /* 0x000fe20000010100 */
[----:B--2---:R-:W-:Y:S02]  /*09b0*/  @!P0 PRMT R11, R24, 0x7610, R11 ;  /* 0x00007610180b8816 */ /* 0x004fe4000000000b */
[----:B------:R-:W-:Y:S01]  /*09c0*/  FFMA.FTZ R14, R25, R3, R0 ;  /* 0x00000003190e7223 */ /* 0x000fe20000010000 */
[----:B------:R-:W-:Y:S01]  /*09d0*/  FMUL.FTZ R13, R10, R7 ;  /* 0x000000070a0d7220 */ /* 0x000fe20000410000 */
[----:B------:R-:W-:Y:S02]  /*09e0*/  PRMT R10, RZ, 0x7610, R10 ;  /* 0x00007610ff0a7816 */ /* 0x000fe4000000000a */
[----:B------:R-:W-:Y:S01]  /*09f0*/  FMUL.FTZ R15, R14, -1.4426950216293334961 ;  /* 0xbfb8aa3b0e0f7820 */ /* 0x000fe20000410000 */
[----:B------:R-:W-:Y:S01]  /*0a00*/  FFMA.FTZ R12, R13, R5, R2 ;  /* 0x000000050d0c7223 */ /* 0x000fe20000010002 */
[----:B------:R-:W-:-:S02]  /*0a10*/  @!P0 PRMT R10, R24, 0x7632, R10 ;  /* 0x00007632180a8816 */ /* 0x000fc4000000000a */
[----:B------:R-:W-:Y:S01]  /*0a20*/  SHF.L.U32 R11, R11, 0x10, RZ ;  /* 0x000000100b0b7819 */ /* 0x000fe200000006ff */
[----:B------:R-:W-:Y:S01]  /*0a30*/  FMUL.FTZ R21, R12, -1.4426950216293334961 ;  /* 0xbfb8aa3b0c157820 */ /* 0x000fe20000410000 */
[----:B------:R-:W0:Y:S01]  /*0a40*/  MUFU.EX2 R15, R15 ;  /* 0x0000000f000f7308 */ /* 0x000e220000000800 */
[----:B------:R-:W-:-:S07]  /*0a50*/  IMAD.U32 R10, R10, 0x10000, RZ ;  /* 0x000100000a0a7824 */ /* 0x000fce00078e00ff */
        /* <DEDUP_REMOVED lines=18> */
[----:B------:R-:W-:Y:S01]  /*0b80*/  FADD.FTZ R12, RZ, R14 ;  /* 0x0000000eff0c7221 */ /* 0x000fe20000010000 */
[----:B------:R-:W-:Y:S01]  /*0b90*/  FADD.FTZ R14, RZ, R10 ;  /* 0x0000000aff0e7221 */ /* 0x000fe20000010000 */
[C---:B------:R-:W-:Y:S01]  /*0ba0*/  FFMA.FTZ R24, R13.reuse, R20, R24 ;  /* 0x000000140d187223 */ /* 0x040fe20000010018 */
[----:B------:R-:W-:Y:S01]  /*0bb0*/  FADD.FTZ R11, R20, R11 ;  /* 0x0000000b140b7221 */ /* 0x000fe20000010000 */
[----:B------:R-:W-:-:S07]  /*0bc0*/  FFMA.FTZ R13, R13, R10, RZ ;  /* 0x0000000a0d0d7223 */ /* 0x000fce00000100ff */
.L_x_2818:
[----:B------:R-:W-:Y:S05]  /*0bd0*/  @!P2 BRA `(.L_x_2816) ;  /* 0x0000001400e8a947 */ /* 0x000fea0003800000 */
[----:B------:R-:W-:-:S05]  /*0be0*/  VIADD R10, R23, 0x1 ;  /* 0x00000001170a7836 */ /* 0x000fca0000000000 */
[----:B------:R-:W-:-:S07]  /*0bf0*/  SHF.R.S32.HI R15, RZ, 0x1f, R10 ;  /* 0x0000001fff0f7819 */ /* 0x000fce000001140a */
.L_x_2819:
        /* <DEDUP_REMOVED lines=12> */
[----:B0-----:R-:W-:-:S04]  /*0cc0*/  @!P0 IADD3 R26, P1, R29, R20, RZ ;  /* 0x000000141d1a8210 */ /* 0x001fc80007f3e0ff */
[----:B------:R-:W-:Y:S02]  /*0cd0*/  @!P0 IADD3.X R27, R22, R21, RZ, P1, !PT ;  /* 0x00000015161b8210 */ /* 0x000fe40000ffe4ff */
[----:B------:R-:W0:Y:S03]  /*0ce0*/  @!P0 LDC.64 R20, c[0x0][0x228] ;  /* 0x00008a00ff148b82 */ /* 0x000e260000000a00 */
[----:B------:R2:W3:Y:S01]  /*0cf0*/  @!P0 LDG.E R26, desc[UR4][R26.64] ;  /* 0x000000041a1a8981 */ /* 0x0004e2000c1e1900 */
[----:B0-----:R-:W-:-:S05]  /*0d00*/  @!P0 IADD3 R28, P1, R29, R20, RZ ;  /* 0x000000141d1c8210 */ /* 0x001fca0007f3e0ff */
[----:B------:R-:W-:Y:S02]  /*0d10*/  @!P0 IMAD.X R29, R22, 0x1, R21, P1 ;  /* 0x00000001161d8824 */ /* 0x000fe400008e0615 */
[----:B------:R-:W0:Y:S03]  /*0d20*/  @!P0 LDC.64 R20, c[0x0][0x288] ;  /* 0x0000a200ff148b82 */ /* 0x000e260000000a00 */
[----:B------:R-:W4:Y:S01]  /*0d30*/  @!P0 LDG.E R28, desc[UR4][R28.64] ;  /* 0x000000041c1c8981 */ /* 0x000f22000c1e1900 */
        /* <DEDUP_REMOVED lines=15> */
[----:B------:R0:W5:Y:S01]  /*0e30*/  @!P0 LDG.E R20, desc[UR4][R20.64] ;  /* 0x0000000414148981 */ /* 0x000162000c1e1900 */
[----:B------:R-:W-:Y:S02]  /*0e40*/  PRMT R27, RZ, 0x7610, R27 ;  /* 0x00007610ff1b7816 */ /* 0x000fe4000000001b */
        /* <DEDUP_REMOVED lines=8> */
[----:B----4-:R-:W-:-:S05]  /*0ed0*/  @!P0 PRMT R21, R28, 0x7610, R21 ;  /* 0x000076101c158816 */ /* 0x010fca0000000015 */
[----:B------:R-:W-:Y:S02]  /*0ee0*/  IMAD.U32 R21, R21, 0x10000, RZ ;  /* 0x0001000015157824 */ /* 0x000fe400078e00ff */
[----:B0-----:R-:W-:Y:S01]  /*0ef0*/  FADD.FTZ R30, R23, 1 ;  /* 0x3f800000171e7421 */ /* 0x001fe20000010000 */
[----:B------:R-:W-:-:S04]  /*0f00*/  PRMT R23, RZ, 0x7610, R23 ;  /* 0x00007610ff177816 */ /* 0x000fc80000000017 */
[----:B------:R-:W-:Y:S01]  /*0f10*/  @!P0 PRMT R23, R28, 0x7632, R23 ;  /* 0x000076321c178816 */ /* 0x000fe20000000017 */
[----:B------:R-:W0:Y:S04]  /*0f20*/  MUFU.RCP R30, R30 ;  /* 0x0000001e001e7308 */ /* 0x000e280000001000 */
[----:B------:R-:W-:Y:S02]  /*0f30*/  IMAD.U32 R23, R23, 0x10000, RZ ;  /* 0x0001000017177824 */ /* 0x000fe400078e00ff */
[----:B0-----:R-:W-:Y:S01]  /*0f40*/  FADD.FTZ R32, -R30, 1 ;  /* 0x3f8000001e207421 */ /* 0x001fe20000010100 */
[----:B------:R-:W-:-:S03]  /*0f50*/  FMUL.FTZ R21, R21, R30 ;  /* 0x0000001e15157220 */ /* 0x000fc60000410000 */
[----:B------:R-:W-:-:S04]  /*0f60*/  FFMA.FTZ R32, R29, R32, 1 ;  /* 0x3f8000001d207423 */ /* 0x000fc80000010020 */
[----:B------:R-:W-:Y:S01]  /*0f70*/  FMUL.FTZ R32, R21, R32 ;  /* 0x0000002015207220 */ /* 0x000fe20000410000 */
[----:B------:R-:W-:-:S03]  /*0f80*/  PRMT R21, RZ, 0x7610, R21 ;  /* 0x00007610ff157816 */ /* 0x000fc60000000015 */
[----:B------:R-:W-:Y:S01]  /*0f90*/  FMUL.FTZ R29, R32, R3 ;  /* 0x00000003201d7220 */ /* 0x000fe20000410000 */
[----:B------:R-:W-:Y:S01]  /*0fa0*/  @!P0 PRMT R21, R26, 0x7632, R21 ;  /* 0x000076321a158816 */ /* 0x000fe20000000015 */
[C---:B------:R-:W-:Y:S01]  /*0fb0*/  FFMA.FTZ R25, R27.reuse, R32, R25 ;  /* 0x000000201b197223 */ /* 0x040fe20000010019 */
[----:B------:R-:W-:Y:S01]  /*0fc0*/  FADD.FTZ R12, R32, R12 ;  /* 0x0000000c200c7221 */ /* 0x000fe20000010000 */
[----:B------:R-:W-:Y:S01]  /*0fd0*/  FFMA.FTZ R24, R27, R29, R24 ;  /* 0x0000001d1b187223 */ /* 0x000fe20000010018 */
[----:B------:R-:W-:Y:S01]  /*0fe0*/  SHF.L.U32 R21, R21, 0x10, RZ ;  /* 0x0000001015157819 */ /* 0x000fe200000006ff */
[----:B------:R-:W-:-:S04]  /*0ff0*/  FADD.FTZ R11, R29, R11 ;  /* 0x0000000b1d0b7221 */ /* 0x000fc80000010000 */
[----:B------:R-:W-:-:S04]  /*1000*/  FADD.FTZ R26, -R6, R21 ;  /* 0x00000015061a7221 */ /* 0x000fc80000010100 */
[----:B------:R-:W-:-:S04]  /*1010*/  FMUL.FTZ R21, R26, R7 ;  /* 0x000000071a157220 */ /* 0x000fc80000410000 */
        /* <DEDUP_REMOVED lines=10> */
[----:B--2---:R-:W-:Y:S02]  /*10c0*/  @!P0 PRMT R29, R22, 0x7610, R29 ;  /* 0x00007610161d8816 */ /* 0x004fe4000000001d */
[----:B------:R-:W-:Y:S01]  /*10d0*/  PRMT R22, RZ, 0x7610, R22 ;  /* 0x00007610ff167816 */ /* 0x000fe20000000016 */
[C---:B------:R-:W-:Y:S01]  /*10e0*/  FADD.FTZ R14, R26.reuse, R14 ;  /* 0x0000000e1a0e7221 */ /* 0x040fe20000010000 */
[----:B------:R-:W-:Y:S01]  /*10f0*/  SHF.L.U32 R29, R29, 0x10, RZ ;  /* 0x000000101d1d7819 */ /* 0x000fe200000006ff */
[C---:B------:R-:W-:Y:S01]  /*1100*/  FFMA.FTZ R13, R21.reuse, R26, R13 ;  /* 0x0000001a150d7223 */ /* 0x040fe2000001000d */
[----:B------:R-:W-:Y:S01]  /*1110*/  FMUL.FTZ R23, R26, R5 ;  /* 0x000000051a177220 */ /* 0x000fe20000410000 */
[----:B-----5:R-:W-:Y:S02]  /*1120*/  @!P0 PRMT R22, R20, 0x7610, R22 ;  /* 0x0000761014168816 */ /* 0x020fe40000000016 */
[----:B------:R-:W-:Y:S01]  /*1130*/  FADD.FTZ R30, -R6, R29 ;  /* 0x0000001d061e7221 */ /* 0x000fe20000010100 */
[----:B------:R-:W-:Y:S01]  /*1140*/  FFMA.FTZ R21, R21, R23, R24 ;  /* 0x0000001715157223 */ /* 0x000fe20000010018 */
[----:B------:R-:W-:Y:S01]  /*1150*/  FADD.FTZ R11, R23, R11 ;  /* 0x0000000b170b7221 */ /* 0x000fe20000010000 */
[----:B------:R-:W-:-:S02]  /*1160*/  IMAD.U32 R23, R22, 0x10000, RZ ;  /* 0x0001000016177824 */ /* 0x000fc400078e00ff */
[----:B------:R-:W-:Y:S01]  /*1170*/  FMUL.FTZ R26, R30, R7 ;  /* 0x000000071e1a7220 */ /* 0x000fe20000410000 */
[----:B------:R-:W-:-:S03]  /*1180*/  PRMT R20, RZ, 0x7610, R20 ;  /* 0x00007610ff147816 */ /* 0x000fc60000000014 */
[----:B------:R-:W-:Y:S01]  /*1190*/  FFMA.FTZ R24, R26, R3, R0 ;  /* 0x000000031a187223 */ /* 0x000fe20000010000 */
[----:B------:R-:W-:Y:S02]  /*11a0*/  @!P0 PRMT R20, R22, 0x7632, R20 ;  /* 0x0000763216148816 */ /* 0x000fe40000000014 */
[----:B------:R-:W-:Y:S01]  /*11b0*/  PRMT R22, RZ, 0x7610, R22 ;  /* 0x00007610ff167816 */ /* 0x000fe20000000016 */
[----:B------:R-:W-:-:S03]  /*11c0*/  FMUL.FTZ R27, R24, -1.4426950216293334961 ;  /* 0xbfb8aa3b181b7820 */ /* 0x000fc60000410000 */
[----:B------:R-:W-:-:S03]  /*11d0*/  @!P0 PRMT R22, R20, 0x7632, R22 ;  /* 0x0000763214168816 */ /* 0x000fc60000000016 */
[----:B------:R-:W0:Y:S02]  /*11e0*/  MUFU.EX2 R27, R27 ;  /* 0x0000001b001b7308 */ /* 0x000e240000000800 */
[----:B------:R-:W-:Y:S02]  /*11f0*/  IMAD.U32 R22, R22, 0x10000, RZ ;  /* 0x0001000016167824 */ /* 0x000fe400078e00ff */
[----:B0-----:R-:W-:-:S06]  /*1200*/  FADD.FTZ R28, R27, 1 ;  /* 0x3f8000001b1c7421 */ /* 0x001fcc0000010000 */
[----:B------:R-:W0:Y:S02]  /*1210*/  MUFU.RCP R28, R28 ;  /* 0x0000001c001c7308 */ /* 0x000e240000001000 */
[----:B0-----:R-:W-:Y:S01]  /*1220*/  FMUL.FTZ R29, R23, R28 ;  /* 0x0000001c171d7220 */ /* 0x001fe20000410000 */
[----:B------:R-:W-:-:S04]  /*1230*/  FADD.FTZ R23, -R28, 1 ;  /* 0x3f8000001c177421 */ /* 0x000fc80000010100 */
[----:B------:R-:W-:Y:S01]  /*1240*/  FFMA.FTZ R30, R24, R23, 1 ;  /* 0x3f800000181e7423 */ /* 0x000fe20000010017 */
[----:B------:R-:W-:-:S03]  /*1250*/  SHF.L.U32 R23, R20, 0x10, RZ ;  /* 0x0000001014177819 */ /* 0x000fc600000006ff */
[----:B------:R-:W-:Y:S02]  /*1260*/  FMUL.FTZ R20, R29, R30 ;  /* 0x0000001e1d147220 */ /* 0x000fe40000410000 */
[----:B------:R-:W-:Y:S02]  /*1270*/  FADD.FTZ R24, -R6, R23 ;  /* 0x0000001706187221 */ /* 0x000fe40000010100 */
[----:B------:R-:W-:Y:S01]  /*1280*/  FADD.FTZ R12, R12, R20 ;  /* 0x000000140c0c7221 */ /* 0x000fe20000010000 */
[----:B------:R-:W-:Y:S01]  /*1290*/  FFMA.FTZ R25, R26, R20, R25 ;  /* 0x000000141a197223 */ /* 0x000fe20000010019 */
[----:B------:R-:W-:Y:S01]  /*12a0*/  FMUL.FTZ R24, R24, R7 ;  /* 0x0000000718187220 */ /* 0x000fe20000410000 */
[----:B------:R-:W-:-:S03]  /*12b0*/  FMUL.FTZ R20, R20, R3 ;  /* 0x0000000314147220 */ /* 0x000fc60000410000 */
[----:B------:R-:W-:Y:S01]  /*12c0*/  FFMA.FTZ R23, R24, R5, R2 ;  /* 0x0000000518177223 */ /* 0x000fe20000010002 */
[----:B------:R-:W-:Y:S01]  /*12d0*/  FFMA.FTZ R26, R26, R20, R21 ;  /* 0x000000141a1a7223 */ /* 0x000fe20000010015 */
[----:B------:R-:W-:Y:S02]  /*12e0*/  FADD.FTZ R20, R11, R20 ;  /* 0x000000140b147221 */ /* 0x000fe40000010000 */
        /* <DEDUP_REMOVED lines=12> */
[----:B------:R-:W-:Y:S01]  /*13b0*/  FFMA.FTZ R13, R24, R22, R13 ;  /* 0x00000016180d7223 */ /* 0x000fe2000001000d */
[----:B------:R-:W-:Y:S01]  /*13c0*/  FADD.FTZ R14, R14, R22 ;  /* 0x000000160e0e7221 */ /* 0x000fe20000010000 */
[----:B------:R-:W-:Y:S01]  /*13d0*/  FFMA.FTZ R24, R24, R21, R26 ;  /* 0x0000001518187223 */ /* 0x000fe2000001001a */
[----:B------:R-:W-:Y:S01]  /*13e0*/  FADD.FTZ R11, R21, R20 ;  /* 0x00000014150b7221 */ /* 0x000fe20000010000 */
[----:B------:R-:W-:-:S08]  /*13f0*/  IMAD.X R15, RZ, RZ, R15, P2 ;  /* 0x000000ffff0f7224 */ /* 0x000fd000010e060f */
[----:B------:R-:W-:Y:S05]  /*1400*/  @!P1 BRA `(.L_x_2819) ;  /* 0xfffffff400fc9947 */ /* 0x000fea000383ffff */
[----:B------:R-:W-:Y:S05]  /*1410*/  BRA `(.L_x_2816) ;  /* 0x0000000c00d87947 */ /* 0x000fea0003800000 */
.L_x_2817:
        /* <DEDUP_REMOVED lines=8> */
.L_x_2821:
[----:B------:R-:W0:Y:S01]  /*14a0*/  @!P0 LDC.64 R22, c[0x0][0x288] ;  /* 0x0000a200ff168b82 */ /* 0x000e220000000a00 */
[----:B------:R-:W-:Y:S01]  /*14b0*/  @!P0 MOV R26, R16 ;  /* 0x00000010001a8202 */ /* 0x000fe20000000f00 */
[----:B------:R-:W-:Y:S02]  /*14c0*/  @!P0 IMAD.MOV.U32 R27, RZ, RZ, R19 ;  /* 0x000000ffff1b8224 */ /* 0x000fe400078e0013 */
[-C--:B0-----:R-:W-:Y:S02]  /*14d0*/  @!P0 IMAD R10, R29, R22.reuse, RZ ;  /* 0x000000161d0a8224 */ /* 0x081fe400078e02ff */
[----:B------:R-:W-:-:S04]  /*14e0*/  @!P0 IMAD.WIDE.U32 R26, R15, R22, R26 ;  /* 0x000000160f1a8225 */ /* 0x000fc800078e001a */
[----:B------:R-:W-:Y:S02]  /*14f0*/  @!P0 IMAD R23, R15, R23, R10 ;  /* 0x000000170f178224 */ /* 0x000fe400078e020a */
[----:B------:R-:W-:-:S03]  /*1500*/  @!P0 IMAD.SHL.U32 R31, R26, 0x2, RZ ;  /* 0x000000021a1f8824 */ /* 0x000fc600078e00ff */
[----:B------:R-:W-:-:S04]  /*1510*/  @!P0 IADD3 R23, R27, R23, RZ ;  /* 0x000000171b178210 */ /* 0x000fc80007ffe0ff */
[----:B------:R-:W-:Y:S02]  /*1520*/  @!P0 SHF.L.U64.HI R10, R26, 0x1, R23 ;  /* 0x000000011a0a8819 */ /* 0x000fe40000010217 */
[----:B------:R-:W0:Y:S08]  /*1530*/  @!P0 LDC.64 R22, c[0x0][0x230] ;  /* 0x00008c00ff168b82 */ /* 0x000e300000000a00 */
[----:B------:R-:W2:Y:S01]  /*1540*/  @!P0 LDC.64 R26, c[0x0][0x228] ;  /* 0x00008a00ff1a8b82 */ /* 0x000ea20000000a00 */
        /* <DEDUP_REMOVED lines=8> */
[----:B------:R-:W-:-:S04]  /*15d0*/  IADD3 R2, R2, -0x1, RZ ;  /* 0xffffffff02027810 */ /* 0x000fc80007ffe0ff */
[----:B------:R-:W-:Y:S02]  /*15e0*/  ISETP.NE.AND P1, PT, R2, RZ, PT ;  /* 0x000000ff0200720c */ /* 0x000fe40003f25270 */
[C---:B--2---:R-:W-:Y:S02]  /*15f0*/  @!P0 PRMT R28, R22.reuse, 0x7610, R28 ;  /* 0x00007610161c8816 */ /* 0x044fe4000000001c */
[----:B------:R-:W-:Y:S02]  /*1600*/  @!P0 PRMT R10, R22, 0x7632, R10 ;  /* 0x00007632160a8816 */ /* 0x000fe4000000000a */
[----:B------:R-:W-:Y:S02]  /*1610*/  SHF.L.U32 R31, R28, 0x10, RZ ;  /* 0x000000101c1f7819 */ /* 0x000fe400000006ff */
[----:B------:R-:W-:Y:S02]  /*1620*/  PRMT R28, RZ, 0x7610, R28 ;  /* 0x00007610ff1c7816 */ /* 0x000fe4000000001c */
[----:B------:R-:W-:Y:S01]  /*1630*/  PRMT R22, RZ, 0x7610, R22 ;  /* 0x00007610ff167816 */ /* 0x000fe20000000016 */
[----:B------:R-:W-:Y:S01]  /*1640*/  FADD.FTZ R30, -R6, R31 ;  /* 0x0000001f061e7221 */ /* 0x000fe20000010100 */
[----:B---3--:R-:W-:-:S02]  /*1650*/  @!P0 PRMT R28, R26, 0x7610, R28 ;  /* 0x000076101a1c8816 */ /* 0x008fc4000000001c */
[----:B------:R-:W-:Y:S01]  /*1660*/  @!P0 PRMT R22, R26, 0x7632, R22 ;  /* 0x000076321a168816 */ /* 0x000fe20000000016 */
[----:B-1----:R-:W-:Y:S02]  /*1670*/  FMUL.FTZ R23, R30, R7 ;  /* 0x000000071e177220 */ /* 0x002fe40000410000 */
[----:B------:R-:W-:Y:S02]  /*1680*/  IMAD.U32 R28, R28, 0x10000, RZ ;  /* 0x000100001c1c7824 */ /* 0x000fe400078e00ff */
[----:B------:R-:W-:Y:S02]  /*1690*/  IMAD.U32 R22, R22, 0x10000, RZ ;  /* 0x0001000016167824 */ /* 0x000fe400078e00ff */
[C---:B------:R-:W-:Y:S01]  /*16a0*/  FADD.FTZ R12, R28.reuse, R12 ;  /* 0x0000000c1c0c7221 */ /* 0x040fe20000010000 */
[C---:B------:R-:W-:Y:S01]  /*16b0*/  FFMA.FTZ R25, R28.reuse, R23, R25 ;  /* 0x000000171c197223 */ /* 0x040fe20000010019 */
[----:B------:R-:W-:Y:S01]  /*16c0*/  FMUL.FTZ R28, R28, R3 ;  /* 0x000000031c1c7220 */ /* 0x000fe20000410000 */
[----:B------:R-:W-:-:S03]  /*16d0*/  FADD.FTZ R14, R22, R14 ;  /* 0x0000000e160e7221 */ /* 0x000fc60000010000 */
[----:B------:R-:W-:Y:S01]  /*16e0*/  FFMA.FTZ R27, R23, R28, R24 ;  /* 0x0000001c171b7223 */ /* 0x000fe20000010018 */
[----:B------:R-:W-:Y:S01]  /*16f0*/  SHF.L.U32 R23, R10, 0x10, RZ ;  /* 0x000000100a177819 */ /* 0x000fe200000006ff */
[----:B------:R-:W-:-:S04]  /*1700*/  FADD.FTZ R28, R28, R11 ;  /* 0x0000000b1c1c7221 */ /* 0x000fc80000010000 */
[----:B------:R-:W-:Y:S01]  /*1710*/  FADD.FTZ R10, -R6, R23 ;  /* 0x00000017060a7221 */ /* 0x000fe20000010100 */
[----:B------:R-:W-:Y:S01]  /*1720*/  IADD3 R23, P2, R15, 0x1, RZ ;  /* 0x000000010f177810 */ /* 0x000fe20007f5e0ff */
[----:B------:R-:W-:Y:S02]  /*1730*/  FMUL.FTZ R15, R22, R5 ;  /* 0x00000005160f7220 */ /* 0x000fe40000410000 */
[----:B------:R-:W-:Y:S02]  /*1740*/  FMUL.FTZ R10, R10, R7 ;  /* 0x000000070a0a7220 */ /* 0x000fe40000410000 */
[----:B------:R-:W-:Y:S01]  /*1750*/  FADD.FTZ R11, R15, R28 ;  /* 0x0000001c0f0b7221 */ /* 0x000fe20000010000 */
[----:B------:R-:W-:Y:S02]  /*1760*/  IMAD.X R29, RZ, RZ, R29, P2 ;  /* 0x000000ffff1d7224 */ /* 0x000fe400010e061d */
[----:B------:R-:W-:Y:S01]  /*1770*/  FFMA.FTZ R24, R10, R15, R27 ;  /* 0x0000000f0a187223 */ /* 0x000fe2000001001b */
[----:B------:R-:W-:Y:S01]  /*1780*/  FFMA.FTZ R13, R22, R10, R13 ;  /* 0x0000000a160d7223 */ /* 0x000fe2000001000d */
[----:B------:R-:W-:Y:S01]  /*1790*/  MOV R15, R23 ;  /* 0x00000017000f7202 */ /* 0x000fe20000000f00 */
[----:B------:R-:W-:Y:S06]  /*17a0*/  @P1 BRA `(.L_x_2821) ;  /* 0xfffffffc003c1947 */ /* 0x000fec000383ffff */
.L_x_2820:
[----:B------:R-:W-:-:S13]  /*17b0*/  ISETP.GE.U32.AND P0, PT, R0, 0x3, PT ;  /* 0x000000030000780c */ /* 0x000fda0003f06070 */
[----:B------:R-:W-:Y:S05]  /*17c0*/  @!P0 BRA `(.L_x_2816) ;  /* 0x0000000800ec8947 */ /* 0x000fea0003800000 */
[----:B------:R-:W-:Y:S01]  /*17d0*/  ULDC.64 UR6, c[0x0][0x288] ;  /* 0x0000a20000067ab9 */ /* 0x000fe20000000a00 */
[--C-:B------:R-:W-:Y:S01]  /*17e0*/  SHF.R.S32.HI R31, RZ, 0x1f, R23.reuse ;  /* 0x0000001fff1f7819 */ /* 0x100fe20000011417 */
[----:B------:R-:W-:Y:S01]  /*17f0*/  IMAD.MOV.U32 R15, RZ, RZ, R23 ;  /* 0x000000ffff0f7224 */ /* 0x000fe200078e0017 */
[----:B------:R-:W-:-:S04]  /*1800*/  ISETP.GE.U32.AND P0, PT, R20, UR6, PT ;  /* 0x0000000614007c0c */ /* 0x000fc8000bf06070 */
[----:B------:R-:W-:-:S13]  /*1810*/  ISETP.GE.AND.EX P0, PT, R21, UR7, PT, P0 ;  /* 0x0000000715007c0c */ /* 0x000fda000bf06300 */
.L_x_2822:
[----:B------:R-:W0:Y:S01]  /*1820*/  @!P0 LDC.64 R26, c[0x0][0x288] ;  /* 0x0000a200ff1a8b82 */ /* 0x000e220000000a00 */
[----:B------:R-:W-:Y:S01]  /*1830*/  @!P0 MOV R28, R16 ;  /* 0x00000010001c8202 */ /* 0x000fe20000000f00 */
[----:B------:R-:W-:-:S06]  /*1840*/  @!P0 IMAD.MOV.U32 R29, RZ, RZ, R19 ;  /* 0x000000ffff1d8224 */ /* 0x000fcc00078e0013 */
[----:B------:R-:W2:Y:S08]  /*1850*/  @!P0 LDC.64 R20, c[0x0][0x230] ;  /* 0x00008c00ff148b82 */ /* 0x000eb00000000a00 */
[----:B------:R-:W3:Y:S01]  /*1860*/  @!P0 LDC.64 R22, c[0x0][0x228] ;  /* 0x00008a00ff168b82 */ /* 0x000ee20000000a00 */
[-C--:B0-----:R-:W-:Y:S02]  /*1870*/  @!P0 IMAD R0, R31, R26.reuse, RZ ;  /* 0x0000001a1f008224 */ /* 0x081fe400078e02ff */
[----:B------:R-:W-:-:S04]  /*1880*/  @!P0 IMAD.WIDE.U32 R28, R15, R26, R28 ;  /* 0x0000001a0f1c8225 */ /* 0x000fc800078e001c */
[----:B------:R-:W-:-:S05]  /*1890*/  @!P0 IMAD R27, R15, R27, R0 ;  /* 0x0000001b0f1b8224 */ /* 0x000fca00078e0200 */
[----:B------:R-:W-:Y:S01]  /*18a0*/  @!P0 IADD3 R29, R29, R27, RZ ;  /* 0x0000001b1d1d8210 */ /* 0x000fe20007ffe0ff */
[----:B------:R-:W-:-:S03]  /*18b0*/  @!P0 IMAD.SHL.U32 R27, R28, 0x2, RZ ;  /* 0x000000021c1b8824 */ /* 0x000fc600078e00ff */
[----:B------:R-:W-:Y:S02]  /*18c0*/  @!P0 SHF.L.U64.HI R28, R28, 0x1, R29 ;  /* 0x000000011c1c8819 */ /* 0x000fe4000001021d */
[----:B--2---:R-:W-:-:S04]  /*18d0*/  @!P0 IADD3 R20, P1, R27, R20, RZ ;  /* 0x000000141b148210 */ /* 0x004fc80007f3e0ff */
[C---:B------:R-:W-:Y:S02]  /*18e0*/  @!P0 IADD3.X R21, R28.reuse, R21, RZ, P1, !PT ;  /* 0x000000151c158210 */ /* 0x040fe40000ffe4ff */
[----:B---3--:R-:W-:Y:S02]  /*18f0*/  @!P0 IADD3 R22, P1, R27, R22, RZ ;  /* 0x000000161b168210 */ /* 0x008fe40007f3e0ff */
[----:B------:R-:W-:Y:S01]  /*1900*/  PRMT R2, RZ, 0x7610, R2 ;  /* 0x00007610ff027816 */ /* 0x000fe20000000002 */
[----:B------:R-:W2:Y:S01]  /*1910*/  @!P0 LDG.E R20, desc[UR4][R20.64] ;  /* 0x0000000414148981 */ /* 0x000ea2000c1e1900 */
[----:B------:R-:W0:Y:S01]  /*1920*/  @!P0 LDC.64 R26, c[0x0][0x288] ;  /* 0x0000a200ff1a8b82 */ /* 0x000e220000000a00 */
[----:B------:R-:W-:-:S05]  /*1930*/  @!P0 IMAD.X R23, R28, 0x1, R23, P1 ;  /* 0x000000011c178824 */ /* 0x000fca00008e0617 */
[----:B------:R3:W4:Y:S01]  /*1940*/  @!P0 LDG.E R22, desc[UR4][R22.64] ;  /* 0x0000000416168981 */ /* 0x000722000c1e1900 */
[----:B------:R-:W-:Y:S02]  /*1950*/  PRMT R0, RZ, 0x7610, R0 ;  /* 0x00007610ff007816 */ /* 0x000fe40000000000 */
[----:B------:R-:W-:Y:S02]  /*1960*/  PRMT R10, RZ, 0x7610, R10 ;  /* 0x00007610ff0a7816 */ /* 0x000fe4000000000a */
[----:B---3--:R-:W-:Y:S02]  /*1970*/  @!P0 IADD3 R23, P1, R15, 0x1, RZ ;  /* 0x000000010f178810 */ /* 0x008fe40007f3e0ff */
[C---:B--2---:R-:W-:Y:S02]  /*1980*/  @!P0 PRMT R2, R20.reuse, 0x7610, R2 ;  /* 0x0000761014028816 */ /* 0x044fe40000000002 */
[----:B------:R-:W-:Y:S02]  /*1990*/  @!P0 PRMT R0, R20, 0x7632, R0 ;  /* 0x0000763214008816 */ /* 0x000fe40000000000 */
[----:B------:R-:W-:-:S02]  /*19a0*/  SHF.L.U32 R29, R2, 0x10, RZ ;  /* 0x00000010021d7819 */ /* 0x000fc400000006ff */
[----:B------:R-:W-:Y:S02]  /*19b0*/  PRMT R2, RZ, 0x7610, R2 ;  /* 0x00007610ff027816 */ /* 0x000fe40000000002 */
[----:B----4-:R-:W-:Y:S01]  /*19c0*/  @!P0 PRMT R10, R22, 0x7610, R10 ;  /* 0x00007610160a8816 */ /* 0x010fe2000000000a */
[----:B------:R-:W-:Y:S01]  /*19d0*/  FADD.FTZ R20, -R6, R29 ;  /* 0x0000001d06147221 */ /* 0x000fe20000010100 */
[----:B------:R-:W-:Y:S02]  /*19e0*/  @!P0 IADD3.X R29, RZ, R31, RZ, P1, !PT ;  /* 0x0000001fff1d8210 */ /* 0x000fe40000ffe4ff */
[----:B------:R-:W-:Y:S01]  /*19f0*/  @!P0 PRMT R2, R22, 0x7632, R2 ;  /* 0x0000763216028816 */ /* 0x000fe20000000002 */
[----:B------:R-:W-:Y:S02]  /*1a00*/  IMAD.U32 R10, R10, 0x10000, RZ ;  /* 0x000100000a0a7824 */ /* 0x000fe400078e00ff */
[----:B-1----:R-:W-:Y:S01]  /*1a10*/  FMUL.FTZ R21, R20, R7 ;  /* 0x0000000714157220 */ /* 0x002fe20000410000 */
[----:B0-----:R-:W-:-:S02]  /*1a20*/  @!P0 IMAD R20, R29, R26, RZ ;  /* 0x0000001a1d148224 */ /* 0x001fc400078e02ff */
[C---:B------:R-:W-:Y:S01]  /*1a30*/  FADD.FTZ R12, R10.reuse, R12 ;  /* 0x0000000c0a0c7221 */ /* 0x040fe20000010000 */
[C---:B------:R-:W-:Y:S01]  /*1a40*/  FFMA.FTZ R25, R10.reuse, R21, R25 ;  /* 0x000000150a197223 */ /* 0x040fe20000010019 */
[----:B------:R-:W-:-:S04]  /*1a50*/  FMUL.FTZ R10, R10, R3 ;  /* 0x000000030a0a7220 */ /* 0x000fc80000410000 */
[----:B------:R-:W-:Y:S01]  /*1a60*/  FADD.FTZ R22, R10, R11 ;  /* 0x0000000b0a167221 */ /* 0x000fe20000010000 */
[----:B------:R-:W-:Y:S01]  /*1a70*/  FFMA.FTZ R24, R21, R10, R24 ;  /* 0x0000000a15187223 */ /* 0x000fe20000010018 */
[----:B------:R-:W-:Y:S01]  /*1a80*/  @!P0 MOV R11, R19 ;  /* 0x00000013000b8202 */ /* 0x000fe20000000f00 */
[----:B------:R-:W-:Y:S02]  /*1a90*/  @!P0 IMAD.MOV.U32 R10, RZ, RZ, R16 ;  /* 0x000000ffff0a8224 */ /* 0x000fe400078e0010 */
[C---:B------:R-:W-:Y:S02]  /*1aa0*/  @!P0 IMAD R21, R23.reuse, R27, R20 ;  /* 0x0000001b17158224 */ /* 0x040fe400078e0214 */
        /* <DEDUP_REMOVED lines=13> */
[----:B------:R-:W-:Y:S01]  /*1b80*/  SHF.L.U32 R0, R2, 0x10, RZ ;  /* 0x0000001002007819 */ /* 0x000fe200000006ff */
[----:B0-----:R-:W0:Y:S02]  /*1b90*/  @!P0 LDC.64 R10, c[0x0][0x288] ;  /* 0x0000a200ff0a8b82 */ /* 0x001e240000000a00 */
[----:B------:R-:W-:Y:S02]  /*1ba0*/  FADD.FTZ R26, -R6, R27 ;  /* 0x0000001b061a7221 */ /* 0x000fe40000010100 */
[----:B------:R-:W-:Y:S02]  /*1bb0*/  FADD.FTZ R14, R0, R14 ;  /* 0x0000000e000e7221 */ /* 0x000fe40000010000 */
[----:B------:R-:W-:Y:S01]  /*1bc0*/  FMUL.FTZ R27, R26, R7 ;  /* 0x000000071a1b7220 */ /* 0x000fe20000410000 */
[----:B------:R-:W-:-:S03]  /*1bd0*/  PRMT R26, RZ, 0x7610, R26 ;  /* 0x00007610ff1a7816 */ /* 0x000fc6000000001a */
[C---:B------:R-:W-:Y:S01]  /*1be0*/  FFMA.FTZ R2, R0.reuse, R27, R13 ;  /* 0x0000001b00027223 */ /* 0x040fe2000001000d */
[----:B------:R-:W-:Y:S01]  /*1bf0*/  FMUL.FTZ R13, R0, R5 ;  /* 0x00000005000d7220 */ /* 0x000fe20000410000 */
[----:B------:R-:W-:-:S03]  /*1c00*/  PRMT R0, RZ, 0x7610, R0 ;  /* 0x00007610ff007816 */ /* 0x000fc60000000000 */
[----:B------:R-:W-:Y:S01]  /*1c10*/  FADD.FTZ R22, R13, R22 ;  /* 0x000000160d167221 */ /* 0x000fe20000010000 */
[----:B------:R-:W-:Y:S01]  /*1c20*/  FFMA.FTZ R28, R27, R13, R24 ;  /* 0x0000000d1b1c7223 */ /* 0x000fe20000010018 */
[----:B------:R-:W-:Y:S02]  /*1c30*/  PRMT R13, RZ, 0x7610, R13 ;  /* 0x00007610ff0d7816 */ /* 0x000fe4000000000d */
[----:B------:R-:W-:Y:S02]  /*1c40*/  @!P0 IADD3 R27, P1, R15, 0x2, RZ ;  /* 0x000000020f1b8810 */ /* 0x000fe40007f3e0ff */
[C---:B--2---:R-:W-:Y:S02]  /*1c50*/  @!P0 PRMT R26, R23.reuse, 0x7610, R26 ;  /* 0x00007610171a8816 */ /* 0x044fe4000000001a */
[----:B------:R-:W-:Y:S02]  /*1c60*/  @!P0 PRMT R0, R23, 0x7632, R0 ;  /* 0x0000763217008816 */ /* 0x000fe40000000000 */
[----:B------:R-:W-:Y:S01]  /*1c70*/  PRMT R23, RZ, 0x7610, R23 ;  /* 0x00007610ff177816 */ /* 0x000fe20000000017 */
[----:B-1----:R-:W-:Y:S01]  /*1c80*/  IMAD.U32 R21, R26, 0x10000, RZ ;  /* 0x000100001a157824 */ /* 0x002fe200078e00ff */
[----:B---3--:R-:W-:-:S02]  /*1c90*/  @!P0 PRMT R13, R20, 0x7610, R13 ;  /* 0x00007610140d8816 */ /* 0x008fc4000000000d */
[----:B------:R-:W-:Y:S01]  /*1ca0*/  @!P0 PRMT R23, R20, 0x7632, R23 ;  /* 0x0000763214178816 */ /* 0x000fe20000000017 */
[----:B------:R-:W-:Y:S01]  /*1cb0*/  FADD.FTZ R20, -R6, R21 ;  /* 0x0000001506147221 */ /* 0x000fe20000010100 */
[----:B------:R-:W-:Y:S01]  /*1cc0*/  SHF.L.U32 R24, R13, 0x10, RZ ;  /* 0x000000100d187819 */ /* 0x000fe200000006ff */
[----:B------:R-:W-:Y:S02]  /*1cd0*/  @!P0 IMAD.X R13, RZ, RZ, R31, P1 ;  /* 0x000000ffff0d8224 */ /* 0x000fe400008e061f */
[----:B------:R-:W-:Y:S02]  /*1ce0*/  FMUL.FTZ R21, R20, R7 ;  /* 0x0000000714157220 */ /* 0x000fe40000410000 */
[----:B------:R-:W-:Y:S01]  /*1cf0*/  FADD.FTZ R20, R12, R24 ;  /* 0x000000180c147221 */ /* 0x000fe20000010000 */
[----:B0-----:R-:W-:Y:S02]  /*1d00*/  @!P0 IMAD R12, R13, R10, RZ ;  /* 0x0000000a0d0c8224 */ /* 0x001fe400078e02ff */
[----:B------:R-:W-:Y:S01]  /*1d10*/  FFMA.FTZ R25, R24, R21, R25 ;  /* 0x0000001518197223 */ /* 0x000fe20000010019 */
[----:B------:R-:W-:-:S02]  /*1d20*/  @!P0 IMAD.MOV.U32 R13, RZ, RZ, R19 ;  /* 0x000000ffff0d8224 */ /* 0x000fc400078e0013 */
[----:B------:R-:W-:Y:S01]  /*1d30*/  FMUL.FTZ R24, R24, R3 ;  /* 0x0000000318187220 */ /* 0x000fe20000410000 */
[----:B------:R-:W-:Y:S01]  /*1d40*/  @!P0 IMAD R29, R27, R11, R12 ;  /* 0x0000000b1b1d8224 */ /* 0x000fe200078e020c */
[----:B------:R-:W-:Y:S02]  /*1d50*/  @!P0 MOV R12, R16 ;  /* 0x00000010000c8202 */ /* 0x000fe40000000f00 */
[----:B------:R-:W-:Y:S01]  /*1d60*/  FFMA.FTZ R21, R21, R24, R28 ;  /* 0x0000001815157223 */ /* 0x000fe2000001001c */
[----:B------:R-:W-:Y:S02]  /*1d70*/  FADD.FTZ R22, R22, R24 ;  /* 0x0000001816167221 */ /* 0x000fe40000010000 */
        /* <DEDUP_REMOVED lines=14> */
[----:B------:R-:W-:Y:S01]  /*1e60*/  PRMT R28, RZ, 0x7610, R28 ;  /* 0x00007610ff1c7816 */ /* 0x000fe2000000001c */
[----:B0-----:R-:W0:Y:S02]  /*1e70*/  @!P0 LDC.64 R10, c[0x0][0x288] ;  /* 0x0000a200ff0a8b82 */ /* 0x001e240000000a00 */
[----:B------:R-:W-:Y:S01]  /*1e80*/  FADD.FTZ R0, -R6, R27 ;  /* 0x0000001b06007221 */ /* 0x000fe20000010100 */
[----:B------:R-:W-:Y:S01]  /*1e90*/  FMUL.FTZ R27, R23, R5 ;  /* 0x00000005171b7220 */ /* 0x000fe20000410000 */
[----:B------:R-:W-:Y:S02]  /*1ea0*/  FADD.FTZ R14, R14, R23 ;  /* 0x000000170e0e7221 */ /* 0x000fe40000010000 */
[----:B------:R-:W-:Y:S01]  /*1eb0*/  FMUL.FTZ R26, R0, R7 ;  /* 0x00000007001a7220 */ /* 0x000fe20000410000 */
[----:B-1----:R-:W-:-:S02]  /*1ec0*/  PRMT R13, RZ, 0x7610, R13 ;  /* 0x00007610ff0d7816 */ /* 0x002fc4000000000d */
[----:B------:R-:W-:Y:S01]  /*1ed0*/  PRMT R0, RZ, 0x7610, R0 ;  /* 0x00007610ff007816 */ /* 0x000fe20000000000 */
[----:B------:R-:W-:Y:S01]  /*1ee0*/  FFMA.FTZ R2, R23, R26, R2 ;  /* 0x0000001a17027223 */ /* 0x000fe20000010002 */
[----:B------:R-:W-:Y:S01]  /*1ef0*/  FADD.FTZ R23, R27, R22 ;  /* 0x000000161b177221 */ /* 0x000fe20000010000 */
[--C-:B------:R-:W-:Y:S01]  /*1f00*/  FFMA.FTZ R29, R26, R27, R21.reuse ;  /* 0x0000001b1a1d7223 */ /* 0x100fe20000010015 */
[----:B------:R-:W-:Y:S02]  /*1f10*/  PRMT R21, RZ, 0x7610, R21 ;  /* 0x00007610ff157816 */ /* 0x000fe40000000015 */
[C---:B--2---:R-:W-:Y:S02]  /*1f20*/  @!P0 PRMT R28, R24.reuse, 0x7610, R28 ;  /* 0x00007610181c8816 */ /* 0x044fe4000000001c */
[----:B------:R-:W-:Y:S02]  /*1f30*/  @!P0 PRMT R0, R24, 0x7632, R0 ;  /* 0x0000763218008816 */ /* 0x000fe40000000000 */
[----:B------:R-:W-:-:S02]  /*1f40*/  SHF.L.U32 R27, R28, 0x10, RZ ;  /* 0x000000101c1b7819 */ /* 0x000fc400000006ff */
[----:B---3--:R-:W-:-:S03]  /*1f50*/  @!P0 PRMT R13, R12, 0x7610, R13 ;  /* 0x000076100c0d8816 */ /* 0x008fc6000000000d */
[----:B------:R-:W-:Y:S01]  /*1f60*/  FADD.FTZ R22, -R6, R27 ;  /* 0x0000001b06167221 */ /* 0x000fe20000010100 */
[----:B------:R-:W-:Y:S02]  /*1f70*/  @!P0 PRMT R21, R12, 0x7632, R21 ;  /* 0x000076320c158816 */ /* 0x000fe40000000015 */
[----:B------:R-:W-:Y:S01]  /*1f80*/  @!P0 IADD3 R27, P1, R15, 0x3, RZ ;  /* 0x000000030f1b8810 */ /* 0x000fe20007f3e0ff */
[----:B------:R-:W-:Y:S02]  /*1f90*/  IMAD.U32 R12, R13, 0x10000, RZ ;  /* 0x000100000d0c7824 */ /* 0x000fe400078e00ff */
[----:B------:R-:W-:Y:S01]  /*1fa0*/  FMUL.FTZ R22, R22, R7 ;  /* 0x0000000716167220 */ /* 0x000fe20000410000 */
[----:B------:R-:W-:Y:S01]  /*1fb0*/  @!P0 IADD3.X R13, RZ, R31, RZ, P1, !PT ;  /* 0x0000001fff0d8210 */ /* 0x000fe20000ffe4ff */
[----:B------:R-:W-:Y:S02]  /*1fc0*/  FADD.FTZ R20, R20, R12 ;  /* 0x0000000c14147221 */ /* 0x000fe40000010000 */
[C---:B------:R-:W-:Y:S01]  /*1fd0*/  FFMA.FTZ R25, R12.reuse, R22, R25 ;  /* 0x000000160c197223 */ /* 0x040fe20000010019 */
[----:B------:R-:W-:Y:S01]  /*1fe0*/  FMUL.FTZ R12, R12, R3 ;  /* 0x000000030c0c7220 */ /* 0x000fe20000410000 */
[----:B0-----:R-:W-:Y:S01]  /*1ff0*/  @!P0 IMAD R24, R13, R10, RZ ;  /* 0x0000000a0d188224 */ /* 0x001fe200078e02ff */
[----:B------:R-:W-:-:S02]  /*2000*/  @!P0 MOV R13, R19 ;  /* 0x00000013000d8202 */ /* 0x000fc40000000f00 */
[----:B------:R-:W-:Y:S01]  /*2010*/  FFMA.FTZ R22, R22, R12, R29 ;  /* 0x0000000c16167223 */ /* 0x000fe2000001001d */
[----:B------:R-:W-:Y:S01]  /*2020*/  FADD.FTZ R23, R23, R12 ;  /* 0x0000000c17177221 */ /* 0x000fe20000010000 */
        /* <DEDUP_REMOVED lines=13> */
[----:B------:R-:W3:Y:S01]  /*2100*/  @!P0 LDG.E R12, desc[UR4][R12.64] ;  /* 0x000000040c0c8981 */ /* 0x000ee2000c1e1900 */
[----:B------:R-:W-:Y:S01]  /*2110*/  IMAD.U32 R27, R0, 0x10000, RZ ;  /* 0x00010000001b7824 */ /* 0x000fe200078e00ff */
[----:B------:R-:W-:Y:S02]  /*2120*/  SHF.L.U32 R21, R21, 0x10, RZ ;  /* 0x0000001015157819 */ /* 0x000fe400000006ff */
[----:B0-----:R-:W-:Y:S01]  /*2130*/  PRMT R11, RZ, 0x7610, R11 ;  /* 0x00007610ff0b7816 */ /* 0x001fe2000000000b */
[----:B------:R-:W-:Y:S01]  /*2140*/  FADD.FTZ R0, -R6, R27 ;  /* 0x0000001b06007221 */ /* 0x000fe20000010100 */
[----:B------:R-:W-:Y:S01]  /*2150*/  IADD3 R15, P2, R15, 0x4, RZ ;  /* 0x000000040f0f7810 */ /* 0x000fe20007f5e0ff */
[----:B------:R-:W-:Y:S02]  /*2160*/  FADD.FTZ R14, R14, R21 ;  /* 0x000000150e0e7221 */ /* 0x000fe40000010000 */
[----:B------:R-:W-:Y:S01]  /*2170*/  FMUL.FTZ R27, R0, R7 ;  /* 0x00000007001b7220 */ /* 0x000fe20000410000 */
[----:B------:R-:W-:Y:S01]  /*2180*/  FMUL.FTZ R0, R21, R5 ;  /* 0x0000000515007220 */ /* 0x000fe20000410000 */
[----:B------:R-:W-:Y:S01]  /*2190*/  ISETP.GE.AND P1, PT, R15, R8, PT ;  /* 0x000000080f00720c */ /* 0x000fe20003f26270 */
[----:B------:R-:W-:-:S02]  /*21a0*/  IMAD.X R31, RZ, RZ, R31, P2 ;  /* 0x000000ffff1f7224 */ /* 0x000fc400010e061f */
[----:B------:R-:W-:Y:S01]  /*21b0*/  FFMA.FTZ R2, R21, R27, R2 ;  /* 0x0000001b15027223 */ /* 0x000fe20000010002 */
[----:B------:R-:W-:Y:S01]  /*21c0*/  PRMT R21, RZ, 0x7610, R21 ;  /* 0x00007610ff157816 */ /* 0x000fe20000000015 */
[----:B------:R-:W-:Y:S01]  /*21d0*/  FADD.FTZ R23, R0, R23 ;  /* 0x0000001700177221 */ /* 0x000fe20000010000 */
[----:B------:R-:W-:Y:S01]  /*21e0*/  FFMA.FTZ R22, R27, R0, R22 ;  /* 0x000000001b167223 */ /* 0x000fe20000010016 */
[----:B------:R-:W-:Y:S02]  /*21f0*/  PRMT R0, RZ, 0x7610, R0 ;  /* 0x00007610ff007816 */ /* 0x000fe40000000000 */
[----:B--2---:R-:W-:Y:S02]  /*2200*/  @!P0 PRMT R21, R10, 0x7610, R21 ;  /* 0x000076100a158816 */ /* 0x004fe40000000015 */
[----:B------:R-:W-:-:S03]  /*2210*/  PRMT R10, RZ, 0x7610, R10 ;  /* 0x00007610ff0a7816 */ /* 0x000fc6000000000a */
[----:B------:R-:W-:Y:S01]  /*2220*/  IMAD.U32 R21, R21, 0x10000, RZ ;  /* 0x0001000015157824 */ /* 0x000fe200078e00ff */
[----:B------:R-:W-:Y:S02]  /*2230*/  @!P0 PRMT R0, R10, 0x7632, R0 ;  /* 0x000076320a008816 */ /* 0x000fe40000000000 */
[C---:B---3--:R-:W-:Y:S02]  /*2240*/  @!P0 PRMT R11, R12.reuse, 0x7610, R11 ;  /* 0x000076100c0b8816 */ /* 0x048fe4000000000b */
[----:B------:R-:W-:Y:S01]  /*2250*/  @!P0 PRMT R10, R12, 0x7632, R10 ;  /* 0x000076320c0a8816 */ /* 0x000fe2000000000a */
[----:B------:R-:W-:Y:S01]  /*2260*/  FADD.FTZ R12, -R6, R21 ;  /* 0x00000015060c7221 */ /* 0x000fe20000010100 */
[----:B------:R-:W-:Y:S01]  /*2270*/  SHF.L.U32 R13, R0, 0x10, RZ ;  /* 0x00000010000d7819 */ /* 0x000fe200000006ff */
[----:B------:R-:W-:Y:S01]  /*2280*/  IMAD.U32 R0, R11, 0x10000, RZ ;  /* 0x000100000b007824 */ /* 0x000fe200078e00ff */
[----:B------:R-:W-:Y:S01]  /*2290*/  SHF.L.U32 R11, R10, 0x10, RZ ;  /* 0x000000100a0b7819 */ /* 0x000fe200000006ff */
[----:B------:R-:W-:-:S02]  /*22a0*/  FMUL.FTZ R21, R12, R7 ;  /* 0x000000070c157220 */ /* 0x000fc40000410000 */
[----:B------:R-:W-:Y:S01]  /*22b0*/  FADD.FTZ R10, -R6, R13 ;  /* 0x0000000d060a7221 */ /* 0x000fe20000010100 */
[----:B------:R-:W-:Y:S01]  /*22c0*/  FADD.FTZ R12, R20, R0 ;  /* 0x00000000140c7221 */ /* 0x000fe20000010000 */
[C---:B------:R-:W-:Y:S01]  /*22d0*/  FFMA.FTZ R25, R0.reuse, R21, R25 ;  /* 0x0000001500197223 */ /* 0x040fe20000010019 */
[----:B------:R-:W-:Y:S01]  /*22e0*/  FMUL.FTZ R0, R0, R3 ;  /* 0x0000000300007220 */ /* 0x000fe20000410000 */
[----:B------:R-:W-:Y:S01]  /*22f0*/  FMUL.FTZ R10, R10, R7 ;  /* 0x000000070a0a7220 */ /* 0x000fe20000410000 */
[----:B------:R-:W-:Y:S01]  /*2300*/  FMUL.FTZ R27, R11, R5 ;  /* 0x000000050b1b7220 */ /* 0x000fe20000410000 */
[----:B------:R-:W-:Y:S01]  /*2310*/  FADD.FTZ R14, R14, R11 ;  /* 0x0000000b0e0e7221 */ /* 0x000fe20000010000 */
[----:B------:R-:W-:Y:S01]  /*2320*/  FADD.FTZ R20, R23, R0 ;  /* 0x0000000017147221 */ /* 0x000fe20000010000 */
[----:B------:R-:W-:Y:S01]  /*2330*/  FFMA.FTZ R21, R21, R0, R22 ;  /* 0x0000000015157223 */ /* 0x000fe20000010016 */
[----:B------:R-:W-:Y:S02]  /*2340*/  FFMA.FTZ R13, R11, R10, R2 ;  /* 0x0000000a0b0d7223 */ /* 0x000fe40000010002 */
[----:B------:R-:W-:Y:S01]  /*2350*/  FADD.FTZ R11, R27, R20 ;  /* 0x000000141b0b7221 */ /* 0x000fe20000010000 */
[----:B------:R-:W-:Y:S01]  /*2360*/  FFMA.FTZ R24, R10, R27, R21 ;  /* 0x0000001b0a187223 */ /* 0x000fe20000010015 */
[----:B------:R-:W-:Y:S06]  /*2370*/  @!P1 BRA `(.L_x_2822) ;  /* 0xfffffff400289947 */ /* 0x000fec000383ffff */
.L_x_2816:
        /* <DEDUP_REMOVED lines=13> */
[----:B------:R-:W2:Y:S01]  /*2450*/  S2R R18, SR_CgaCtaId ;  /* 0x0000000000127919 */ /* 0x000ea20000008800 */
[----:B------:R-:W-:Y:S01]  /*2460*/  IMAD R21, R0, 0x3c, R3 ;  /* 0x0000003c00157824 */ /* 0x000fe200078e0203 */
[----:B------:R-:W-:Y:S01]  /*2470*/  MOV R9, 0x400 ;  /* 0x0000040000097802 */ /* 0x000fe20000000f00 */
[----:B------:R-:W-:Y:S01]  /*2480*/  UMOV UR6, 0xffffffff ;  /* 0xffffffff00067882 */ /* 0x000fe20000000000 */
[----:B------:R-:W3:Y:S02]  /*2490*/  S2R R17, SR_TID.X ;  /* 0x0000000000117919 */ /* 0x000ee40000002100 */
[----:B------:R-:W-:Y:S04]  /*24a0*/  LDS R3, [R21+0x20] ;  /* 0x0000200015037984 */ /* 0x000fe80000000800 */
[----:B------:R-:W4:Y:S04]  /*24b0*/  LDS R6, [R21+0x14] ;  /* 0x0000140015067984 */ /* 0x000f280000000800 */
[----:B0-----:R-:W-:Y:S04]  /*24c0*/  LDS R5, [R21+0x24] ;  /* 0x0000240015057984 */ /* 0x001fe80000000800 */
[----:B------:R-:W0:Y:S04]  /*24d0*/  LDS R8, [R21+0x18] ;  /* 0x0000180015087984 */ /* 0x000e280000000800 */
[----:B------:R-:W5:Y:S04]  /*24e0*/  LDS R2, [R21+0x1c] ;  /* 0x00001c0015027984 */ /* 0x000f680000000800 */
[----:B------:R-:W5:Y:S04]  /*24f0*/  LDS R10, [R21+0x2c] ;  /* 0x00002c00150a7984 */ /* 0x000f680000000800 */
[----:B------:R-:W5:Y:S01]  /*2500*/  LDS R16, [R21+0x30] ;  /* 0x0000300015107984 */ /* 0x000f620000000800 */
[----:B--2---:R-:W-:-:S03]  /*2510*/  LEA R18, R18, R9, 0x18 ;  /* 0x0000000912127211 */ /* 0x004fc600078ec0ff */
[----:B-1----:R-:W1:Y:S02]  /*2520*/  LDS R7, [R21+0x28] ;  /* 0x0000280015077984 */ /* 0x002e640000000800 */
[----:B---3--:R-:W-:Y:S02]  /*2530*/  IMAD R28, R17, 0x3c, R18 ;  /* 0x0000003c111c7824 */ /* 0x008fe400078e0212 */
[----:B------:R-:W2:Y:S04]  /*2540*/  LDS R9, [R21+0x38] ;  /* 0x0000380015097984 */ /* 0x000ea80000000800 */
[----:B------:R-:W3:Y:S04]  /*2550*/  LDS R15, [R21+0x3c] ;  /* 0x00003c00150f7984 */ /* 0x000ee80000000800 */
[----:B------:R-:W3:Y:S04]  /*2560*/  LDS R11, [R21+0x34] ;  /* 0x00003400150b7984 */ /* 0x000ee80000000800 */
[----:B------:R-:W3:Y:S01]  /*2570*/  LDS R20, [R28+0x44] ;  /* 0x000044001c147984 */ /* 0x000ee20000000800 */
[----:B----4-:R-:W-:-:S03]  /*2580*/  FADD.FTZ R24, R3, R6 ;  /* 0x0000000603187221 */ /* 0x010fc60000010000 */
[----:B------:R-:W4:Y:S04]  /*2590*/  LDS R22, [R28+0x48] ;  /* 0x000048001c167984 */ /* 0x000f280000000800 */
[----:B------:R-:W4:Y:S01]  /*25a0*/  LDS R18, [R21+0x40] ;  /* 0x0000400015127984 */ /* 0x000f220000000800 */
[----:B0-----:R-:W-:-:S03]  /*25b0*/  FADD.FTZ R26, R5, R8 ;  /* 0x00000008051a7221 */ /* 0x001fc60000010000 */
[----:B------:R0:W4:Y:S01]  /*25c0*/  LDS R17, [R21+0x10] ;  /* 0x0000100015117984 */ /* 0x0001220000000800 */
[----:B-----5:R-:W-:Y:S01]  /*25d0*/  ISETP.NE.AND P1, PT, R2, RZ, PT ;  /* 0x000000ff0200720c */ /* 0x020fe20003f25270 */
[----:B------:R-:W4:Y:S03]  /*25e0*/  S2R R19, SR_LANEID ;  /* 0x0000000000137919 */ /* 0x000f260000000000 */
[----:B------:R-:W-:Y:S02]  /*25f0*/  FSEL R23, R24, R3, !P1 ;  /* 0x0000000318177208 */ /* 0x000fe40004800000 */
[----:B------:R-:W-:-:S03]  /*2600*/  FSEL R27, R26, R5, !P1 ;  /* 0x000000051a1b7208 */ /* 0x000fc60004800000 */
[----:B------:R-:W-:Y:S02]  /*2610*/  FADD.FTZ R23, R23, R10 ;  /* 0x0000000a17177221 */ /* 0x000fe40000010000 */
[----:B------:R-:W-:Y:S01]  /*2620*/  FADD.FTZ R27, R27, R16 ;  /* 0x000000101b1b7221 */ /* 0x000fe20000010000 */
[----:B-1----:R-:W-:-:S04]  /*2630*/  ISETP.NE.AND P2, PT, R7, RZ, PT ;  /* 0x000000ff0700720c */ /* 0x002fc80003f45270 */
[----:B------:R-:W-:Y:S02]  /*2640*/  FSEL R24, R23, R10, !P2 ;  /* 0x0000000a17187208 */ /* 0x000fe40005000000 */
[----:B------:R-:W-:-:S03]  /*2650*/  FSEL R26, R27, R16, !P2 ;  /* 0x000000101b1a7208 */ /* 0x000fc60005000000 */
[----:B--2---:R-:W-:Y:S02]  /*2660*/  FADD.FTZ R24, R24, R9 ;  /* 0x0000000918187221 */ /* 0x004fe40000010000 */
[----:B---3--:R-:W-:Y:S01]  /*2670*/  FADD.FTZ R26, R26, R15 ;  /* 0x0000000f1a1a7221 */ /* 0x008fe20000010000 */
[----:B------:R-:W-:-:S04]  /*2680*/  ISETP.NE.AND P3, PT, R11, RZ, PT ;  /* 0x000000ff0b00720c */ /* 0x000fc80003f65270 */
[----:B0-----:R-:W-:Y:S02]  /*2690*/  FSEL R21, R24, R9, !P3 ;  /* 0x0000000918157208 */ /* 0x001fe40005800000 */
[----:B------:R-:W-:-:S03]  /*26a0*/  FSEL R27, R26, R15, !P3 ;  /* 0x0000000f1a1b7208 */ /* 0x000fc60005800000 */
[----:B------:R-:W-:Y:S02]  /*26b0*/  FADD.FTZ R21, R21, R20 ;  /* 0x0000001415157221 */ /* 0x000fe40000010000 */
[----:B----4-:R-:W-:Y:S01]  /*26c0*/  FADD.FTZ R27, R27, R22 ;  /* 0x000000161b1b7221 */ /* 0x010fe20000010000 */
[C---:B------:R-:W-:Y:S02]  /*26d0*/  ISETP.NE.AND P4, PT, R18.reuse, RZ, PT ;  /* 0x000000ff1200720c */ /* 0x040fe40003f85270 */
[----:B------:R-:W-:Y:S02]  /*26e0*/  IADD3 R23, R7, R2, R17 ;  /* 0x0000000207177210 */ /* 0x000fe40007ffe011 */
[----:B------:R-:W-:Y:S02]  /*26f0*/  FSEL R21, R21, R20, !P4 ;  /* 0x0000001415157208 */ /* 0x000fe40006000000 */
[----:B------:R-:W-:Y:S02]  /*2700*/  IADD3 R23, R18, R23, R11 ;  /* 0x0000001712177210 */ /* 0x000fe40007ffe00b */
[----:B------:R-:W-:Y:S01]  /*2710*/  FSEL R24, R27, R22, !P4 ;  /* 0x000000161b187208 */ /* 0x000fe20006000000 */
[----:B------:R-:W-:Y:S06]  /*2720*/  BRA.DIV UR6, `(.L_x_2824) ;  /* 0x0000000a068c7947 */ /* 0x000fec000b800000 */
        /* <DEDUP_REMOVED lines=36> */
[----:B0-----:R-:W-:-:S05]  /*2970*/  @P6 IMAD.IADD R23, R23, 0x1, R26 ;  /* 0x0000000117176824 */ /* 0x001fca00078e021a */
[----:B------:R-:W0:Y:S01]  /*2980*/  SHFL.UP PT, R26, R23, 0x10, RZ ;  /* 0x06000000171a7989 */ /* 0x000e2200000e00ff */
[----:B-1----:R-:W-:Y:S01]  /*2990*/  FADD.FTZ R28, R21, R28 ;  /* 0x0000001c151c7221 */ /* 0x002fe20000010000 */
[----:B--2---:R-:W-:-:S04]  /*29a0*/  FADD.FTZ R19, R24, R19 ;  /* 0x0000001318137221 */ /* 0x004fc80000010000 */
[----:B------:R-:W-:Y:S02]  /*29b0*/  @P6 FSEL R21, R28, R21, !P5 ;  /* 0x000000151c156208 */ /* 0x000fe40006800000 */
[----:B------:R-:W-:Y:S02]  /*29c0*/  @P6 FSEL R24, R19, R24, !P5 ;  /* 0x0000001813186208 */ /* 0x000fe40006800000 */
[C---:B------:R-:W-:Y:S02]  /*29d0*/  ISETP.NE.AND P5, PT, R23.reuse, RZ, PT ;  /* 0x000000ff1700720c */ /* 0x040fe40003fa5270 */
[----:B0-----:R-:W-:Y:S01]  /*29e0*/  @P0 IADD3 R23, R23, R26, RZ ;  /* 0x0000001a17170210 */ /* 0x001fe20007ffe0ff */
        /* <DEDUP_REMOVED lines=9> */
.L_x_2845:
[----:B------:R-:W-:Y:S01]  /*2a80*/  ISETP.NE.AND P5, PT, R0, RZ, PT ;  /* 0x000000ff0000720c */ /* 0x000fe20003fa5270 */
[----:B0-----:R-:W0:Y:S01]  /*2a90*/  S2R R21, SR_CgaCtaId ;  /* 0x0000000000157919 */ /* 0x001e220000008800 */
[----:B------:R-:W-:Y:S02]  /*2aa0*/  PLOP3.LUT P0, PT, PT, PT, PT, 0x80, 0x0 ;  /* 0x000000000000781c */ /* 0x000fe40003f0f070 */
[----:B------:R-:W-:Y:S01]  /*2ab0*/  MOV R0, 0x400 ;  /* 0x0000040000007802 */ /* 0x000fe20000000f00 */
[----:B------:R-:W2:Y:S08]  /*2ac0*/  S2R R24, SR_TID.X ;  /* 0x0000000000187919 */ /* 0x000eb00000002100 */
[----:B------:R-:W-:Y:S01]  /*2ad0*/  @P5 ISETP.NE.AND P6, PT, R17, RZ, PT ;  /* 0x000000ff1100520c */ /* 0x000fe20003fc5270 */
[----:B------:R-:W-:-:S03]  /*2ae0*/  @P5 IMAD.IADD R17, R23, 0x1, R17 ;  /* 0x0000000117115824 */ /* 0x000fc600078e0211 */
        /* <DEDUP_REMOVED lines=14> */
[----:B------:R2:W-:Y:S01]  /*2bd0*/  STS [R21+0x10], R17 ;  /* 0x0000101115007388 */ /* 0x0005e20000000800 */
[----:B------:R-:W-:Y:S02]  /*2be0*/  IMAD.IADD R18, R18, 0x1, R11 ;  /* 0x0000000112127824 */ /* 0x000fe400078e020b */
        /* <DEDUP_REMOVED lines=16> */
.L_x_2823:
[----:B--2---:R-:W2:Y:S01]  /*2cf0*/  S2R R9, SR_CgaCtaId ;  /* 0x0000000000097919 */ /* 0x004ea20000008800 */
[----:B------:R-:W3:Y:S01]  /*2d00*/  LDC R3, c[0x0][0x2b4] ;  /* 0x0000ad00ff037b82 */ /* 0x000ee20000000800 */
[----:B------:R-:W-:Y:S01]  /*2d10*/  MOV R16, 0x400 ;  /* 0x0000040000107802 */ /* 0x000fe20000000f00 */
[----:B------:R-:W-:Y:S05]  /*2d20*/  WARPSYNC.ALL ;  /* 0x0000000000007948 */ /* 0x000fea0003800000 */
[----:B0-----:R-:W0:Y:S01]  /*2d30*/  S2R R2, SR_TID.X ;  /* 0x0000000000027919 */ /* 0x001e220000002100 */
[----:B------:R-:W4:Y:S01]  /*2d40*/  S2R R8, SR_TID.X ;  /* 0x0000000000087919 */ /* 0x000f220000002100 */
[----:B---3--:R-:W-:Y:S01]  /*2d50*/  IMAD R0, R4, R3, RZ ;  /* 0x0000000304007224 */ /* 0x008fe200078e02ff */
[----:B--2---:R-:W-:-:S05]  /*2d60*/  LEA R5, R9, R16, 0x18 ;  /* 0x0000001009057211 */ /* 0x004fca00078ec0ff */
[----:B0-----:R-:W-:Y:S01]  /*2d70*/  IMAD R11, R2, 0xc, R5 ;  /* 0x0000000c020b7824 */ /* 0x001fe200078e0205 */
[----:B----4-:R-:W-:Y:S01]  /*2d80*/  LEA R0, R8, -R0, 0x1 ;  /* 0x8000000008007211 */ /* 0x010fe200078e08ff */
[----:B------:R-:W-:Y:S01]  /*2d90*/  BAR.SYNC.DEFER_BLOCKING 0x0 ;  /* 0x0000000000007b1d */ /* 0x000fe20000010000 */
[----:B------:R-:W-:-:S05]  /*2da0*/  VIADD R3, R3, 0xfffffffe ;  /* 0xfffffffe03037836 */ /* 0x000fca0000000000 */
[----:B------:R-:W-:Y:S02]  /*2db0*/  ISETP.NE.AND P2, PT, R0, R3, PT ;  /* 0x000000030000720c */ /* 0x000fe40003f45270 */
[----:B------:R-:W0:Y:S01]  /*2dc0*/  S2UR UR6, SR_CTAID.X ;  /* 0x00000000000679c3 */ /* 0x000e220000002500 */
[----:B------:R-:W-:Y:S01]  /*2dd0*/  ULDC UR8, c[0x0][0x2a0] ;  /* 0x0000a80000087ab9 */ /* 0x000fe20000000800 */
[----:B------:R-:W-:Y:S01]  /*2de0*/  ULDC.64 UR10, c[0x0][0x288] ;  /* 0x0000a200000a7ab9 */ /* 0x000fe20000000a00 */
[----:B------:R-:W-:Y:S05]  /*2df0*/  BSSY B0, `(.L_x_2825) ;  /* 0x0000020000007945 */ /* 0x000fea0003800000 */
[----:B-1----:R-:W0:Y:S08]  /*2e00*/  LDC R7, c[0x0][0x2b0] ;  /* 0x0000ac00ff077b82 */ /* 0x002e300000000800 */
[----:B------:R-:W1:Y:S01]  /*2e10*/  LDC R5, c[0x0][0x2b8] ;  /* 0x0000ae00ff057b82 */ /* 0x000e620000000800 */
        /* <DEDUP_REMOVED lines=29> */
.L_x_2826:
[----:B------:R-:W-:Y:S05]  /*2ff0*/  BSYNC B0 ;  /* 0x0000000000007941 */ /* 0x000fea0003800000 */
.L_x_2825:
        /* <DEDUP_REMOVED lines=22> */
.L_x_2824:
        /* <DEDUP_REMOVED lines=9> */
.L_x_2827:
[----:B------:R-:W-:Y:S02]  /*31f0*/  MOV R30, R21 ;  /* 0x00000015001e7202 */ /* 0x000fe40000000f00 */
[----:B------:R-:W-:-:S07]  /*3200*/  MOV R26, R28 ;  /* 0x0000001c001a7202 */ /* 0x000fce0000000f00 */
[----:B------:R-:W-:Y:S05]  /*3210*/  WARPSYNC.COLLECTIVE R29, `(.L_x_2828) ;  /* 0x000000001d087348 */ /* 0x000fea0003c00000 */
[----:B------:R0:W1:Y:S02]  /*3220*/  SHFL.UP P0, R28, R30, R31, R32 ;  /* 0x0400001f1e1c7389 */ /* 0x0000640000000020 */
[----:B01----:R-:W-:Y:S01]  /*3230*/  ENDCOLLECTIVE ;  /* 0x000000000000791b */ /* 0x003fe20003800000 */
.L_x_2828:
[----:B------:R-:W-:Y:S01]  /*3240*/  @P6 IADD3 R23, R23, R26, RZ ;  /* 0x0000001a17176210 */ /* 0x000fe20007ffe0ff */
[----:B------:R-:W-:Y:S02]  /*3250*/  IMAD.MOV.U32 R30, RZ, RZ, R24 ;  /* 0x000000ffff1e7224 */ /* 0x000fe400078e0018 */
[----:B------:R-:W-:-:S05]  /*3260*/  FADD.FTZ R28, R21, R28 ;  /* 0x0000001c151c7221 */ /* 0x000fca0000010000 */
[----:B------:R-:W-:-:S07]  /*3270*/  @P6 FSEL R21, R28, R21, !P5 ;  /* 0x000000151c156208 */ /* 0x000fce0006800000 */
[----:B------:R-:W-:Y:S05]  /*3280*/  WARPSYNC.COLLECTIVE R29, `(.L_x_2829) ;  /* 0x000000001d087348 */ /* 0x000fea0003c00000 */
[----:B------:R0:W1:Y:S02]  /*3290*/  SHFL.UP P0, R28, R30, R31, R32 ;  /* 0x0400001f1e1c7389 */ /* 0x0000640000000020 */
[----:B01----:R-:W-:Y:S01]  /*32a0*/  ENDCOLLECTIVE ;  /* 0x000000000000791b */ /* 0x003fe20003800000 */
.L_x_2829:
[----:B------:R-:W-:Y:S01]  /*32b0*/  HFMA2.MMA R31, -RZ, RZ, 0, 1.1920928955078125e-07 ;  /* 0x00000002ff1f7435 */ /* 0x000fe200000001ff */
[----:B------:R-:W-:Y:S01]  /*32c0*/  IMAD.MOV.U32 R30, RZ, RZ, R23 ;  /* 0x000000ffff1e7224 */ /* 0x000fe200078e0017 */
[----:B------:R-:W-:-:S09]  /*32d0*/  MOV R27, R28 ;  /* 0x0000001c001b7202 */ /* 0x000fd20000000f00 */
[----:B------:R-:W-:Y:S05]  /*32e0*/  WARPSYNC.COLLECTIVE R29, `(.L_x_2830) ;  /* 0x000000001d087348 */ /* 0x000fea0003c00000 */
[----:B------:R0:W1:Y:S02]  /*32f0*/  SHFL.UP P0, R28, R30, R31, R32 ;  /* 0x0400001f1e1c7389 */ /* 0x0000640000000020 */
[----:B01----:R-:W-:Y:S01]  /*3300*/  ENDCOLLECTIVE ;  /* 0x000000000000791b */ /* 0x003fe20003800000 */
.L_x_2830:
        /* <DEDUP_REMOVED lines=9> */
.L_x_2831:
[----:B------:R-:W-:Y:S01]  /*33a0*/  @P6 IMAD.IADD R23, R23, 0x1, R26 ;  /* 0x0000000117176824 */ /* 0x000fe200078e021a */
[----:B------:R-:W-:Y:S01]  /*33b0*/  MOV R30, R24 ;  /* 0x00000018001e7202 */ /* 0x000fe20000000f00 */
[----:B------:R-:W-:-:S05]  /*33c0*/  FADD.FTZ R28, R21, R28 ;  /* 0x0000001c151c7221 */ /* 0x000fca0000010000 */
[----:B------:R-:W-:-:S07]  /*33d0*/  @P6 FSEL R21, R28, R21, !P5 ;  /* 0x000000151c156208 */ /* 0x000fce0006800000 */
[----:B------:R-:W-:Y:S05]  /*33e0*/  WARPSYNC.COLLECTIVE R29, `(.L_x_2832) ;  /* 0x000000001d087348 */ /* 0x000fea0003c00000 */
[----:B------:R0:W1:Y:S02]  /*33f0*/  SHFL.UP P0, R28, R30, R31, R32 ;  /* 0x0400001f1e1c7389 */ /* 0x0000640000000020 */
[----:B01----:R-:W-:Y:S01]  /*3400*/  ENDCOLLECTIVE ;  /* 0x000000000000791b */ /* 0x003fe20003800000 */
.L_x_2832:
[----:B------:R-:W-:Y:S01]  /*3410*/  HFMA2.MMA R31, -RZ, RZ, 0, 2.384185791015625e-07 ;  /* 0x00000004ff1f7435 */ /* 0x000fe200000001ff */
[----:B------:R-:W-:Y:S02]  /*3420*/  MOV R30, R23 ;  /* 0x00000017001e7202 */ /* 0x000fe40000000f00 */
[----:B------:R-:W-:-:S08]  /*3430*/  MOV R27, R28 ;  /* 0x0000001c001b7202 */ /* 0x000fd00000000f00 */
[----:B------:R-:W-:Y:S05]  /*3440*/  WARPSYNC.COLLECTIVE R29, `(.L_x_2833) ;  /* 0x000000001d087348 */ /* 0x000fea0003c00000 */
[----:B------:R0:W1:Y:S02]  /*3450*/  SHFL.UP P0, R28, R30, R31, R32 ;  /* 0x0400001f1e1c7389 */ /* 0x0000640000000020 */
[----:B01----:R-:W-:Y:S01]  /*3460*/  ENDCOLLECTIVE ;  /* 0x000000000000791b */ /* 0x003fe20003800000 */
.L_x_2833:
        /* <DEDUP_REMOVED lines=9> */
.L_x_2834:
[----:B------:R-:W-:Y:S02]  /*3500*/  @P6 IADD3 R23, R23, R26, RZ ;  /* 0x0000001a17176210 */ /* 0x000fe40007ffe0ff */
[----:B------:R-:W-:Y:S01]  /*3510*/  MOV R30, R24 ;  /* 0x00000018001e7202 */ /* 0x000fe20000000f00 */
[----:B------:R-:W-:-:S05]  /*3520*/  FADD.FTZ R28, R21, R28 ;  /* 0x0000001c151c7221 */ /* 0x000fca0000010000 */
[----:B------:R-:W-:-:S07]  /*3530*/  @P6 FSEL R21, R28, R21, !P5 ;  /* 0x000000151c156208 */ /* 0x000fce0006800000 */
[----:B------:R-:W-:Y:S05]  /*3540*/  WARPSYNC.COLLECTIVE R29, `(.L_x_2835) ;  /* 0x000000001d087348 */ /* 0x000fea0003c00000 */
[----:B------:R0:W1:Y:S02]  /*3550*/  SHFL.UP P0, R28, R30, R31, R32 ;  /* 0x0400001f1e1c7389 */ /* 0x0000640000000020 */
[----:B01----:R-:W-:Y:S01]  /*3560*/  ENDCOLLECTIVE ;  /* 0x000000000000791b */ /* 0x003fe20003800000 */
.L_x_2835:
[----:B------:R-:W-:Y:S01]  /*3570*/  MOV R30, R23 ;  /* 0x00000017001e7202 */ /* 0x000fe20000000f00 */
[----:B------:R-:W-:Y:S02]  /*3580*/  IMAD.MOV.U32 R31, RZ, RZ, 0x8 ;  /* 0x00000008ff1f7424 */ /* 0x000fe400078e00ff */
[----:B------:R-:W-:-:S07]  /*3590*/  IMAD.MOV.U32 R27, RZ, RZ, R28 ;  /* 0x000000ffff1b7224 */ /* 0x000fce00078e001c */
[----:B------:R-:W-:Y:S05]  /*35a0*/  WARPSYNC.COLLECTIVE R29, `(.L_x_2836) ;  /* 0x000000001d087348 */ /* 0x000fea0003c00000 */
[----:B------:R0:W1:Y:S02]  /*35b0*/  SHFL.UP P0, R28, R30, R31, R32 ;  /* 0x0400001f1e1c7389 */ /* 0x0000640000000020 */
[----:B01----:R-:W-:Y:S01]  /*35c0*/  ENDCOLLECTIVE ;  /* 0x000000000000791b */ /* 0x003fe20003800000 */
.L_x_2836:
        /* <DEDUP_REMOVED lines=9> */
.L_x_2837:
[----:B------:R-:W-:Y:S02]  /*3660*/  IMAD.MOV.U32 R30, RZ, RZ, R24 ;  /* 0x000000ffff1e7224 */ /* 0x000fe400078e0018 */
[----:B------:R-:W-:-:S05]  /*3670*/  FADD.FTZ R28, R21, R28 ;  /* 0x0000001c151c7221 */ /* 0x000fca0000010000 */
[----:B------:R-:W-:-:S07]  /*3680*/  @P6 FSEL R21, R28, R21, !P5 ;  /* 0x000000151c156208 */ /* 0x000fce0006800000 */
[----:B------:R-:W-:Y:S05]  /*3690*/  WARPSYNC.COLLECTIVE R29, `(.L_x_2838) ;  /* 0x000000001d087348 */ /* 0x000fea0003c00000 */
[----:B------:R0:W1:Y:S02]  /*36a0*/  SHFL.UP P0, R28, R30, R31, R32 ;  /* 0x0400001f1e1c7389 */ /* 0x0000640000000020 */
[----:B01----:R-:W-:Y:S01]  /*36b0*/  ENDCOLLECTIVE ;  /* 0x000000000000791b */ /* 0x003fe20003800000 */
.L_x_2838:
[C---:B------:R-:W-:Y:S01]  /*36c0*/  ISETP.GE.AND P6, PT, R19.reuse, 0x10, PT ;  /* 0x000000101300780c */ /* 0x040fe20003fc6270 */
[----:B------:R-:W-:Y:S01]  /*36d0*/  HFMA2.MMA R31, -RZ, RZ, 0, 9.5367431640625e-07 ;  /* 0x00000010ff1f7435 */ /* 0x000fe200000001ff */
        /* <DEDUP_REMOVED lines=10> */
.L_x_2839:
[----:B------:R-:W-:Y:S02]  /*3780*/  MOV R30, R21 ;  /* 0x00000015001e7202 */ /* 0x000fe40000000f00 */
[----:B------:R-:W-:-:S07]  /*3790*/  MOV R26, R28 ;  /* 0x0000001c001a7202 */ /* 0x000fce0000000f00 */
[----:B------:R-:W-:Y:S05]  /*37a0*/  WARPSYNC.COLLECTIVE R29, `(.L_x_2840) ;  /* 0x000000001d087348 */ /* 0x000fea0003c00000 */
[----:B------:R0:W1:Y:S02]  /*37b0*/  SHFL.UP P0, R28, R30, R31, R32 ;  /* 0x0400001f1e1c7389 */ /* 0x0000640000000020 */
[----:B01----:R-:W-:Y:S01]  /*37c0*/  ENDCOLLECTIVE ;  /* 0x000000000000791b */ /* 0x003fe20003800000 */
.L_x_2840:
[----:B------:R-:W-:Y:S02]  /*37d0*/  @P6 IMAD.IADD R23, R23, 0x1, R26 ;  /* 0x0000000117176824 */ /* 0x000fe400078e021a */
[----:B------:R-:W-:Y:S01]  /*37e0*/  IMAD.MOV.U32 R30, RZ, RZ, R24 ;  /* 0x000000ffff1e7224 */ /* 0x000fe200078e0018 */
[----:B------:R-:W-:-:S07]  /*37f0*/  MOV R26, R28 ;  /* 0x0000001c001a7202 */ /* 0x000fce0000000f00 */
[----:B------:R-:W-:Y:S05]  /*3800*/  WARPSYNC.COLLECTIVE R29, `(.L_x_2841) ;  /* 0x000000001d087348 */ /* 0x000fea0003c00000 */
[----:B------:R0:W1:Y:S02]  /*3810*/  SHFL.UP P0, R28, R30, R31, R32 ;  /* 0x0400001f1e1c7389 */ /* 0x0000640000000020 */
[----:B01----:R-:W-:Y:S01]  /*3820*/  ENDCOLLECTIVE ;  /* 0x000000000000791b */ /* 0x003fe20003800000 */
.L_x_2841:
[----:B------:R-:W-:-:S05]  /*3830*/  FADD.FTZ R26, R21, R26 ;  /* 0x0000001a151a7221 */ /* 0x000fca0000010000 */
[----:B------:R-:W-:Y:S02]  /*3840*/  @P6 FSEL R21, R26, R21, !P5 ;  /* 0x000000151a156208 */ /* 0x000fe40006800000 */
[----:B------:R-:W-:Y:S01]  /*3850*/  MOV R30, R23 ;  /* 0x00000017001e7202 */ /* 0x000fe20000000f00 */
[----:B------:R-:W-:Y:S01]  /*3860*/  IMAD.MOV.U32 R31, RZ, RZ, 0x1 ;  /* 0x00000001ff1f7424 */ /* 0x000fe200078e00ff */
[----:B------:R-:W-:-:S07]  /*3870*/  MOV R19, R28 ;  /* 0x0000001c00137202 */ /* 0x000fce0000000f00 */
[----:B------:R-:W-:Y:S05]  /*3880*/  WARPSYNC.COLLECTIVE R29, `(.L_x_2842) ;  /* 0x000000001d087348 */ /* 0x000fea0003c00000 */
[----:B------:R0:W1:Y:S02]  /*3890*/  SHFL.UP P0, R28, R30, R31, R32 ;  /* 0x0400001f1e1c7389 */ /* 0x0000640000000020 */
[----:B01----:R-:W-:Y:S01]  /*38a0*/  ENDCOLLECTIVE ;  /* 0x000000000000791b */ /* 0x003fe20003800000 */
.L_x_2842:
[----:B------:R-:W-:-:S05]  /*38b0*/  FADD.FTZ R19, R24, R19 ;  /* 0x0000001318137221 */ /* 0x000fca0000010000 */
[----:B------:R-:W-:Y:S02]  /*38c0*/  @P6 FSEL R24, R19, R24, !P5 ;  /* 0x0000001813186208 */ /* 0x000fe40006800000 */
[----:B------:R-:W-:Y:S02]  /*38d0*/  MOV R30, R21 ;  /* 0x00000015001e7202 */ /* 0x000fe40000000f00 */
[----:B------:R-:W-:-:S07]  /*38e0*/  MOV R23, R28 ;  /* 0x0000001c00177202 */ /* 0x000fce0000000f00 */
[----:B------:R-:W-:Y:S05]  /*38f0*/  WARPSYNC.COLLECTIVE R29, `(.L_x_2843) ;  /* 0x000000001d087348 */ /* 0x000fea0003c00000 */
[----:B------:R0:W1:Y:S02]  /*3900*/  SHFL.UP P0, R28, R30, R31, R32 ;  /* 0x0400001f1e1c7389 */ /* 0x0000640000000020 */
[----:B01----:R-:W-:Y:S01]  /*3910*/  ENDCOLLECTIVE ;  /* 0x000000000000791b */ /* 0x003fe20003800000 */
.L_x_2843:
[----:B------:R-:W-:Y:S01]  /*3920*/  MOV R30, R24 ;  /* 0x00000018001e7202 */ /* 0x000fe20000000f00 */
[----:B------:R-:W-:-:S07]  /*3930*/  IMAD.MOV.U32 R19, RZ, RZ, R28 ;  /* 0x000000ffff137224 */ /* 0x000fce00078e001c */
[----:B------:R-:W-:Y:S05]  /*3940*/  WARPSYNC.COLLECTIVE R29, `(.L_x_2844) ;  /* 0x000000001d087348 */ /* 0x000fea0003c00000 */
[----:B------:R0:W1:Y:S02]  /*3950*/  SHFL.UP P0, R28, R30, R31, R32 ;  /* 0x0400001f1e1c7389 */ /* 0x0000640000000020 */
[----:B01----:R-:W-:Y:S01]  /*3960*/  ENDCOLLECTIVE ;  /* 0x000000000000791b */ /* 0x003fe20003800000 */
.L_x_2844:
[----:B------:R-:W-:Y:S01]  /*3970*/  MOV R26, R28 ;  /* 0x0000001c001a7202 */ /* 0x000fe20000000f00 */
[----:B------:R-:W-:Y:S06]  /*3980*/  BRA `(.L_x_2845) ;  /* 0xfffffff0003c7947 */ /* 0x000fec000383ffff */
.L_x_2846:
        /* <DEDUP_REMOVED lines=15> */
.L_x_4519:


//--------------------- .text._Z30group_norm_nhwc_bwd_sum_kernelI11Bf16IOFp16WLi196EEv26Group_norm_nhwc_bwd_params --------------------------
	.section	.text._Z30group_norm_nhwc_bwd_sum_kernelI11Bf16IOFp16WLi196EEv26Group_norm_nhwc_bwd_params,"ax",@progbits
	.align	128
        .global         _Z30group_norm_nhwc_bwd_sum_kernelI11Bf16IOFp16WLi196EEv26Group_norm_nhwc_bwd_params
        .type           _Z30group_norm_nhwc_bwd_sum_kernelI11Bf16IOFp16WLi196EEv26Group_norm_nhwc_bwd_params,@function
        .size           _Z30group_norm_nhwc_bwd_sum_kernelI11Bf16IOFp16WLi196EEv26Group_norm_nhwc_bwd_params,(.L_x_4520 - _Z30group_norm_nhwc_bwd_sum_kernelI11Bf16IOFp16WLi196EEv26Group_norm_nhwc_bwd_params)
        .other          _Z30group_norm_nhwc_bwd_sum_kernelI11Bf16IOFp16WLi196EEv26Group_norm_nhwc_bwd_params,@"STO_CUDA_ENTRY STV_DEFAULT"
_Z30group_norm_nhwc_bwd_sum_kernelI11Bf16IOFp16WLi196EEv26Group_norm_nhwc_bwd_params:
.text._Z30group_norm_nhwc_bwd_sum_kernelI11Bf16IOFp16WLi196EEv26Group_norm_nhwc_bwd_params:
        /* <DEDUP_REMOVED lines=74> */
[----:B--2---:R-:W-:-:S02]  /*04a0*/  HADD2.F32 R2, -RZ, R2.H0_H0 ;  /* 0x20000002ff027230 */ /* 0x004fc40000004100 */
[----:B---3--:R-:W-:Y:S02]  /*04b0*/  @P1 HADD2.F32 R15, -RZ, R13.H0_H0 ;  /* 0x2000000dff0f1230 */ /* 0x008fe40000004100 */
[----:B----4-:R-:W-:Y:S02]  /*04c0*/  @P1 HADD2.F32 R17, -RZ, R11.H0_H0 ;  /* 0x2000000bff111230 */ /* 0x010fe40000004100 */
[----:B------:R-:W-:-:S07]  /*04d0*/  HADD2.F32 R0, -RZ, R0.H0_H0 ;  /* 0x20000000ff007230 */ /* 0x000fce0000004100 */
.L_x_2848:
[----:B------:R-:W-:Y:S05]  /*04e0*/  BSYNC B0 ;  /* 0x0000000000007941 */ /* 0x000fea0003800000 */
.L_x_2847:
        /* <DEDUP_REMOVED lines=110> */
.L_x_2851:
[----:B------:R-:W-:Y:S05]  /*0bd0*/  @!P2 BRA `(.L_x_2849) ;  /* 0x0000001400e8a947 */ /* 0x000fea0003800000 */
[----:B------:R-:W-:-:S04]  /*0be0*/  IADD3 R14, R13, 0x1, RZ ;  /* 0x000000010d0e7810 */ /* 0x000fc80007ffe0ff */
[----:B------:R-:W-:-:S07]  /*0bf0*/  SHF.R.S32.HI R23, RZ, 0x1f, R14 ;  /* 0x0000001fff177819 */ /* 0x000fce000001140e */
.L_x_2852:
        /* <DEDUP_REMOVED lines=35> */
[----:B------:R0:W4:Y:S01]  /*0e30*/  @!P0 LDG.E R12, desc[UR6][R12.64] ;  /* 0x000000060c0c8981 */ /* 0x000122000c1e1900 */
[----:B------:R-:W-:-:S04]  /*0e40*/  PRMT R26, RZ, 0x7610, R26 ;  /* 0x00007610ff1a7816 */ /* 0x000fc8000000001a */
[----:B---3--:R-:W-:Y:S02]  /*0e50*/  @!P0 PRMT R26, R16, 0x7610, R26 ;  /* 0x00007610101a8816 */ /* 0x008fe4000000001a */
[----:B------:R-:W-:Y:S02]  /*0e60*/  PRMT R16, RZ, 0x7610, R16 ;  /* 0x00007610ff107816 */ /* 0x000fe40000000010 */
[----:B------:R-:W-:-:S05]  /*0e70*/  SHF.L.U32 R27, R26, 0x10, RZ ;  /* 0x000000101a1b7819 */ /* 0x000fca00000006ff */
        /* <DEDUP_REMOVED lines=38> */
[----:B------:R-:W-:Y:S01]  /*10e0*/  SHF.L.U32 R29, R8, 0x10, RZ ;  /* 0x00000010081d7819 */ /* 0x000fe200000006ff */
[----:B------:R-:W-:-:S04]  /*10f0*/  FADD.FTZ R11, R16, R11 ;  /* 0x0000000b100b7221 */ /* 0x000fc80000010000 */
        /* <DEDUP_REMOVED lines=18> */
[----:B------:R-:W-:Y:S02]  /*1220*/  SHF.L.U32 R29, R12, 0x10, RZ ;  /* 0x000000100c1d7819 */ /* 0x000fe400000006ff */
[----:B------:R-:W-:Y:S01]  /*1230*/  PRMT R12, RZ, 0x7610, R12 ;  /* 0x00007610ff0c7816 */ /* 0x000fe2000000000c */
[----:B------:R-:W-:Y:S02]  /*1240*/  FMUL.FTZ R16, R16, R22 ;  /* 0x0000001610107220 */ /* 0x000fe40000410000 */
[----:B------:R-:W-:Y:S01]  /*1250*/  FADD.FTZ R18, -R4, R29 ;  /* 0x0000001d04127221 */ /* 0x000fe20000010100 */
[----:B------:R-:W-:Y:S01]  /*1260*/  @!P0 PRMT R12, R12, 0x7632, R12 ;  /* 0x000076320c0c8816 */ /* 0x000fe2000000000c */
[----:B------:R-:W-:Y:S01]  /*1270*/  FADD.FTZ R9, R9, R16 ;  /* 0x0000001009097221 */ /* 0x000fe20000010000 */
[----:B------:R-:W-:Y:S01]  /*1280*/  FFMA.FTZ R19, R8, R16, R19 ;  /* 0x0000001008137223 */ /* 0x000fe20000010013 */
[----:B------:R-:W-:Y:S01]  /*1290*/  FMUL.FTZ R29, R18, R5 ;  /* 0x00000005121d7220 */ /* 0x000fe20000410000 */
[----:B------:R-:W-:Y:S01]  /*12a0*/  SHF.L.U32 R12, R12, 0x10, RZ ;  /* 0x000000100c0c7819 */ /* 0x000fe200000006ff */
[----:B------:R-:W-:-:S02]  /*12b0*/  FMUL.FTZ R16, R16, R2 ;  /* 0x0000000210107220 */ /* 0x000fc40000410000 */
[----:B------:R-:W-:Y:S02]  /*12c0*/  FFMA.FTZ R18, R29, R0, R17 ;  /* 0x000000001d127223 */ /* 0x000fe40000010011 */
[----:B------:R-:W-:Y:S01]  /*12d0*/  FFMA.FTZ R27, R8, R16, R27 ;  /* 0x00000010081b7223 */ /* 0x000fe2000001001b */
[----:B------:R-:W-:Y:S01]  /*12e0*/  FADD.FTZ R13, R13, R16 ;  /* 0x000000100d0d7221 */ /* 0x000fe20000010000 */
[----:B------:R-:W-:-:S06]  /*12f0*/  FMUL.FTZ R22, R18, -1.4426950216293334961 ;  /* 0xbfb8aa3b12167820 */ /* 0x000fcc0000410000 */
        /* <DEDUP_REMOVED lines=18> */
.L_x_2850:
[----:B------:R-:W-:Y:S02]  /*1420*/  LOP3.LUT P1, R14, R14, 0x3, RZ, 0xc0, !PT ;  /* 0x000000030e0e7812 */ /* 0x000fe4000782c0ff */
[----:B------:R-:W-:Y:S02]  /*1430*/  CS2R R18, SRZ ;  /* 0x0000000000127805 */ /* 0x000fe4000001ff00 */
[----:B------:R-:W-:Y:S02]  /*1440*/  IADD3 R15, -R8, R11, RZ ;  /* 0x0000000b080f7210 */ /* 0x000fe40007ffe1ff */
[----:B------:R-:W-:Y:S02]  /*1450*/  CS2R R8, SRZ ;  /* 0x0000000000087805 */ /* 0x000fe4000001ff00 */
[----:B------:R-:W-:-:S05]  /*1460*/  CS2R R10, SRZ ;  /* 0x00000000000a7805 */ /* 0x000fca000001ff00 */
[----:B------:R-:W-:Y:S05]  /*1470*/  @!P1 BRA `(.L_x_2853) ;  /* 0x0000000000cc9947 */ /* 0x000fea0003800000 */
[----:B------:R-:W-:-:S07]  /*1480*/  IMAD.MOV.U32 R8, RZ, RZ, RZ ;  /* 0x000000ffff087224 */ /* 0x000fce00078e00ff */
.L_x_2854:
        /* <DEDUP_REMOVED lines=50> */
.L_x_2853:
[----:B------:R-:W-:-:S13]  /*17b0*/  ISETP.GE.U32.AND P0, PT, R15, 0x3, PT ;  /* 0x000000030f00780c */ /* 0x000fda0003f06070 */
[----:B------:R-:W-:Y:S05]  /*17c0*/  @!P0 BRA `(.L_x_2849) ;  /* 0x0000000800ec8947 */ /* 0x000fea0003800000 */
[----:B------:R-:W-:Y:S01]  /*17d0*/  ULDC.64 UR4, c[0x0][0x288] ;  /* 0x0000a20000047ab9 */ /* 0x000fe20000000a00 */
[----:B------:R-:W-:Y:S01]  /*17e0*/  IMAD.MOV.U32 R27, RZ, RZ, R13 ;  /* 0x000000ffff1b7224 */ /* 0x000fe200078e000d */
[----:B------:R-:W-:-:S04]  /*17f0*/  ISETP.GE.U32.AND P0, PT, R22, UR4, PT ;  /* 0x0000000416007c0c */ /* 0x000fc8000bf06070 */
[----:B------:R-:W-:Y:S02]  /*1800*/  ISETP.GE.AND.EX P0, PT, R23, UR5, PT, P0 ;  /* 0x0000000517007c0c */ /* 0x000fe4000bf06300 */
[----:B------:R-:W-:-:S11]  /*1810*/  SHF.R.S32.HI R23, RZ, 0x1f, R13 ;  /* 0x0000001fff177819 */ /* 0x000fd6000001140d */
.L_x_2855:
        /* <DEDUP_REMOVED lines=182> */
.L_x_2849:
        /* <DEDUP_REMOVED lines=68> */
.L_x_2873:
        /* <DEDUP_REMOVED lines=12> */
.L_x_2859:
[----:B------:R-:W-:Y:S05]  /*2880*/  BSYNC B0 ;  /* 0x0000000000007941 */ /* 0x000fea0003800000 */
.L_x_2858:
[----:B------:R-:W-:-:S13]  /*2890*/  R2UR UR4, R5 ;  /* 0x00000000050472ca */ /* 0x000fda00000e0000 */
[----:B------:R-:W-:Y:S05]  /*28a0*/  BRA.DIV UR4, `(.L_x_2860) ;  /* 0x0000000e04947947 */ /* 0x000fea000b800000 */
[----:B------:R-:W-:Y:S01]  /*28b0*/  NOP ;  /* 0x0000000000007918 */ /* 0x000fe20000000000 */
[----:B------:R1:W-:Y:S04]  /*28c0*/  STS [R13+0xc0], R6 ;  /* 0x0000c0060d007388 */ /* 0x0003e80000000800 */
[----:B------:R1:W-:Y:S04]  /*28d0*/  STS [R13+0xc4], R16 ;  /* 0x0000c4100d007388 */ /* 0x0003e80000000800 */
[----:B------:R1:W-:Y:S01]  /*28e0*/  STS [R13+0xc8], R14 ;  /* 0x0000c80e0d007388 */ /* 0x0003e20000000800 */
[----:B------:R-:W-:Y:S01]  /*28f0*/  NOP ;  /* 0x0000000000007918 */ /* 0x000fe20000000000 */
.L_x_2877:
        /* <DEDUP_REMOVED lines=12> */
.L_x_2862:
[----:B------:R-:W-:Y:S05]  /*29c0*/  BSYNC B0 ;  /* 0x0000000000007941 */ /* 0x000fea0003800000 */
.L_x_2861:
[----:B------:R-:W-:-:S13]  /*29d0*/  R2UR UR4, R5 ;  /* 0x00000000050472ca */ /* 0x000fda00000e0000 */
[----:B------:R-:W-:Y:S05]  /*29e0*/  BRA.DIV UR4, `(.L_x_2863) ;  /* 0x0000000e04747947 */ /* 0x000fea000b800000 */
[----:B------:R-:W-:Y:S01]  /*29f0*/  NOP ;  /* 0x0000000000007918 */ /* 0x000fe20000000000 */
[----:B------:R2:W-:Y:S04]  /*2a00*/  STS [R13+0xc0], R6 ;  /* 0x0000c0060d007388 */ /* 0x0005e80000000800 */
[----:B------:R2:W-:Y:S04]  /*2a10*/  STS [R13+0xc4], R16 ;  /* 0x0000c4100d007388 */ /* 0x0005e80000000800 */
[----:B------:R2:W-:Y:S01]  /*2a20*/  STS [R13+0xc8], R14 ;  /* 0x0000c80e0d007388 */ /* 0x0005e20000000800 */
[----:B------:R-:W-:Y:S01]  /*2a30*/  NOP ;  /* 0x0000000000007918 */ /* 0x000fe20000000000 */
.L_x_2881:
        /* <DEDUP_REMOVED lines=12> */
.L_x_2865:
[----:B------:R-:W-:Y:S05]  /*2b00*/  BSYNC B0 ;  /* 0x0000000000007941 */ /* 0x000fea0003800000 */
.L_x_2864:
[----:B------:R-:W-:-:S13]  /*2b10*/  R2UR UR4, R5 ;  /* 0x00000000050472ca */ /* 0x000fda00000e0000 */
[----:B------:R-:W-:Y:S05]  /*2b20*/  BRA.DIV UR4, `(.L_x_2866) ;  /* 0x0000000e04547947 */ /* 0x000fea000b800000 */
[----:B------:R-:W-:Y:S01]  /*2b30*/  NOP ;  /* 0x0000000000007918 */ /* 0x000fe20000000000 */
[----:B------:R3:W-:Y:S04]  /*2b40*/  STS [R13+0xc0], R6 ;  /* 0x0000c0060d007388 */ /* 0x0007e80000000800 */
[----:B------:R3:W-:Y:S04]  /*2b50*/  STS [R13+0xc4], R16 ;  /* 0x0000c4100d007388 */ /* 0x0007e80000000800 */
[----:B------:R3:W-:Y:S01]  /*2b60*/  STS [R13+0xc8], R14 ;  /* 0x0000c80e0d007388 */ /* 0x0007e20000000800 */
[----:B------:R-:W-:Y:S01]  /*2b70*/  NOP ;  /* 0x0000000000007918 */ /* 0x000fe20000000000 */
.L_x_2885:
        /* <DEDUP_REMOVED lines=12> */
.L_x_2868:
[----:B------:R-:W-:Y:S05]  /*2c40*/  BSYNC B0 ;  /* 0x0000000000007941 */ /* 0x000fea0003800000 */
.L_x_2867:
        /* <DEDUP_REMOVED lines=25> */
.L_x_2891:
        /* <DEDUP_REMOVED lines=76> */
.L_x_2856:
        /* <DEDUP_REMOVED lines=43> */
.L_x_2871:
[----:B------:R-:W-:Y:S05]  /*3550*/  BSYNC B0 ;  /* 0x0000000000007941 */ /* 0x000fea0003800000 */
.L_x_2870:
        /* <DEDUP_REMOVED lines=22> */
.L_x_2857:
[----:B0-----:R-:W-:Y:S05]  /*36c0*/  WARPSYNC.COLLECTIVE R5, `(.L_x_2872) ;  /* 0x0000000005087348 */ /* 0x001fea0003c00000 */
[----:B------:R-:W-:Y:S01]  /*36d0*/  NOP ;  /* 0x0000000000007918 */ /* 0x000fe20000000000 */
[----:B0-----:R-:W-:Y:S01]  /*36e0*/  ENDCOLLECTIVE ;  /* 0x000000000000791b */ /* 0x001fe20003800000 */
.L_x_2872:
[----:B------:R-:W-:Y:S05]  /*36f0*/  BRA `(.L_x_2873) ;  /* 0xfffffff000307947 */ /* 0x000fea000383ffff */
.L_x_2860:
[----:B------:R-:W-:Y:S01]  /*3700*/  BSSY B0, `(.L_x_2874) ;  /* 0x0000004000007945 */ /* 0x000fe20003800000 */
[----:B0-----:R-:W-:Y:S05]  /*3710*/  WARPSYNC.COLLECTIVE R5, `(.L_x_2875) ;  /* 0x0000000005087348 */ /* 0x001fea0003c00000 */
[----:B------:R-:W-:Y:S01]  /*3720*/  NOP ;  /* 0x0000000000007918 */ /* 0x000fe20000000000 */
[----:B0-----:R-:W-:Y:S01]  /*3730*/  ENDCOLLECTIVE ;  /* 0x000000000000791b */ /* 0x001fe20003800000 */
.L_x_2875:
[----:B------:R-:W-:Y:S05]  /*3740*/  BSYNC B0 ;  /* 0x0000000000007941 */ /* 0x000fea0003800000 */
.L_x_2874:
[----:B------:R0:W-:Y:S04]  /*3750*/  STS [R13+0xc0], R6 ;  /* 0x0000c0060d007388 */ /* 0x0001e80000000800 */
[----:B------:R0:W-:Y:S04]  /*3760*/  STS [R13+0xc4], R16 ;  /* 0x0000c4100d007388 */ /* 0x0001e80000000800 */
[----:B------:R0:W-:Y:S02]  /*3770*/  STS [R13+0xc8], R14 ;  /* 0x0000c80e0d007388 */ /* 0x0001e40000000800 */
[----:B0-----:R-:W-:Y:S05]  /*3780*/  WARPSYNC.COLLECTIVE R5, `(.L_x_2876) ;  /* 0x0000000005087348 */ /* 0x001fea0003c00000 */
[----:B------:R-:W-:Y:S01]  /*3790*/  NOP ;  /* 0x0000000000007918 */ /* 0x000fe20000000000 */
[----:B0-----:R-:W-:Y:S01]  /*37a0*/  ENDCOLLECTIVE ;  /* 0x000000000000791b */ /* 0x001fe20003800000 */
.L_x_2876:
[----:B------:R-:W-:Y:S05]  /*37b0*/  BRA `(.L_x_2877) ;  /* 0xfffffff000507947 */ /* 0x000fea000383ffff */
.L_x_2863:
[----:B------:R-:W-:Y:S01]  /*37c0*/  BSSY B0, `(.L_x_2878) ;  /* 0x0000004000007945 */ /* 0x000fe20003800000 */
[----:B01----:R-:W-:Y:S05]  /*37d0*/  WARPSYNC.COLLECTIVE R5, `(.L_x_2879) ;  /* 0x0000000005087348 */ /* 0x003fea0003c00000 */
[----:B------:R-:W-:Y:S01]  /*37e0*/  NOP ;  /* 0x0000000000007918 */ /* 0x000fe20000000000 */
[----:B01----:R-:W-:Y:S01]  /*37f0*/  ENDCOLLECTIVE ;  /* 0x000000000000791b */ /* 0x003fe20003800000 */
.L_x_2879:
[----:B------:R-:W-:Y:S05]  /*3800*/  BSYNC B0 ;  /* 0x0000000000007941 */ /* 0x000fea0003800000 */
.L_x_2878:
[----:B------:R0:W-:Y:S04]  /*3810*/  STS [R13+0xc0], R6 ;  /* 0x0000c0060d007388 */ /* 0x0001e80000000800 */
[----:B------:R0:W-:Y:S04]  /*3820*/  STS [R13+0xc4], R16 ;  /* 0x0000c4100d007388 */ /* 0x0001e80000000800 */
[----:B------:R0:W-:Y:S02]  /*3830*/  STS [R13+0xc8], R14 ;  /* 0x0000c80e0d007388 */ /* 0x0001e40000000800 */
[----:B0-----:R-:W-:Y:S05]  /*3840*/  WARPSYNC.COLLECTIVE R5, `(.L_x_2880) ;  /* 0x0000000005087348 */ /* 0x001fea0003c00000 */
[----:B------:R-:W-:Y:S01]  /*3850*/  NOP ;  /* 0x0000000000007918 */ /* 0x000fe20000000000 */
[----:B0-----:R-:W-:Y:S01]  /*3860*/  ENDCOLLECTIVE ;  /* 0x000000000000791b */ /* 0x001fe20003800000 */
.L_x_2880:
[----:B------:R-:W-:Y:S05]  /*3870*/  BRA `(.L_x_2881) ;  /* 0xfffffff000707947 */ /* 0x000fea000383ffff */
.L_x_2866:
[----:B------:R-:W-:Y:S01]  /*3880*/  BSSY B0, `(.L_x_2882) ;  /* 0x0000004000007945 */ /* 0x000fe20003800000 */
[----:B012---:R-:W-:Y:S05]  /*3890*/  WARPSYNC.COLLECTIVE R5, `(.L_x_2883) ;  /* 0x0000000005087348 */ /* 0x007fea0003c00000 */
[----:B------:R-:W-:Y:S01]  /*38a0*/  NOP ;  /* 0x0000000000007918 */ /* 0x000fe20000000000 */
[----:B012---:R-:W-:Y:S01]  /*38b0*/  ENDCOLLECTIVE ;  /* 0x000000000000791b */ /* 0x007fe20003800000 */
.L_x_2883:
[----:B------:R-:W-:Y:S05]  /*38c0*/  BSYNC B0 ;  /* 0x0000000000007941 */ /* 0x000fea0003800000 */
.L_x_2882:
[----:B------:R0:W-:Y:S04]  /*38d0*/  STS [R13+0xc0], R6 ;  /* 0x0000c0060d007388 */ /* 0x0001e80000000800 */
[----:B------:R0:W-:Y:S04]  /*38e0*/  STS [R13+0xc4], R16 ;  /* 0x0000c4100d007388 */ /* 0x0001e80000000800 */
[----:B------:R0:W-:Y:S02]  /*38f0*/  STS [R13+0xc8], R14 ;  /* 0x0000c80e0d007388 */ /* 0x0001e40000000800 */
[----:B0-----:R-:W-:Y:S05]  /*3900*/  WARPSYNC.COLLECTIVE R5, `(.L_x_2884) ;  /* 0x0000000005087348 */ /* 0x001fea0003c00000 */
[----:B------:R-:W-:Y:S01]  /*3910*/  NOP ;  /* 0x0000000000007918 */ /* 0x000fe20000000000 */
[----:B0-----:R-:W-:Y:S01]  /*3920*/  ENDCOLLECTIVE ;  /* 0x000000000000791b */ /* 0x001fe20003800000 */
.L_x_2884:
[----:B------:R-:W-:Y:S05]  /*3930*/  BRA `(.L_x_2885) ;  /* 0xfffffff000907947 */ /* 0x000fea000383ffff */
.L_x_2869:
[----:B------:R-:W-:Y:S01]  /*3940*/  BSSY B0, `(.L_x_2886) ;  /* 0x0000005000007945 */ /* 0x000fe20003800000 */
[----:B------:R-:W-:-:S13]  /*3950*/  ISETP.GE.U32.AND P0, PT, R4, 0x10, PT ;  /* 0x000000100400780c */ /* 0x000fda0003f06070 */
[----:B0123--:R-:W-:Y:S05]  /*3960*/  WARPSYNC.COLLECTIVE R5, `(.L_x_2887) ;  /* 0x0000000005087348 */ /* 0x00ffea0003c00000 */
[----:B------:R-:W-:Y:S01]  /*3970*/  NOP ;  /* 0x0000000000007918 */ /* 0x000fe20000000000 */
[----:B0123--:R-:W-:Y:S01]  /*3980*/  ENDCOLLECTIVE ;  /* 0x000000000000791b */ /* 0x00ffe20003800000 */
.L_x_2887:
[----:B------:R-:W-:Y:S05]  /*3990*/  BSYNC B0 ;  /* 0x0000000000007941 */ /* 0x000fea0003800000 */
.L_x_2886:
[----:B------:R0:W-:Y:S01]  /*39a0*/  STS [R13+0xc0], R6 ;  /* 0x0000c0060d007388 */ /* 0x0001e20000000800 */
[----:B------:R-:W-:-:S03]  /*39b0*/  ISETP.NE.OR P1, PT, R6, RZ, !P0 ;  /* 0x000000ff0600720c */ /* 0x000fc60004725670 */
[----:B------:R0:W-:Y:S04]  /*39c0*/  STS [R13+0xc4], R16 ;  /* 0x0000c4100d007388 */ /* 0x0001e80000000800 */
[----:B------:R0:W-:Y:S06]  /*39d0*/  STS [R13+0xc8], R14 ;  /* 0x0000c80e0d007388 */ /* 0x0001ec0000000800 */
[----:B0-----:R-:W-:Y:S05]  /*39e0*/  WARPSYNC.COLLECTIVE R5, `(.L_x_2888) ;  /* 0x0000000005087348 */ /* 0x001fea0003c00000 */
[----:B------:R-:W-:Y:S01]  /*39f0*/  NOP ;  /* 0x0000000000007918 */ /* 0x000fe20000000000 */
[----:B0-----:R-:W-:Y:S01]  /*3a00*/  ENDCOLLECTIVE ;  /* 0x000000000000791b */ /* 0x001fe20003800000 */
.L_x_2888:
        /* <DEDUP_REMOVED lines=9> */
.L_x_2889:
        /* <DEDUP_REMOVED lines=9> */
.L_x_2890:
[----:B------:R-:W-:Y:S05]  /*3b30*/  BRA `(.L_x_2891) ;  /* 0xfffffff000a87947 */ /* 0x000fea000383ffff */
.L_x_2892:
        /* <DEDUP_REMOVED lines=12> */
.L_x_4520:


//--------------------- .text._Z30group_norm_nhwc_bwd_sum_kernelI11Bf16IOFp16WLi168EEv26Group_norm_nhwc_bwd_params --------------------------
	.section	.text._Z30group_norm_nhwc_bwd_sum_kernelI11Bf16IOFp16WLi168EEv26Group_norm_nhwc_bwd_params,"ax",@progbits
	.align	128
        .global         _Z30group_norm_nhwc_bwd_sum_kernelI11Bf16IOFp16WLi168EEv26Group_norm_nhwc_bwd_params
        .type           _Z30group_norm_nhwc_bwd_sum_kernelI11Bf16IOFp16WLi168EEv26Group_norm_nhwc_bwd_params,@function
        .size           _Z30group_norm_nhwc_bwd_sum_kernelI11Bf16IOFp16WLi168EEv26Group_norm_nhwc_bwd_params,(.L_x_4521 - _Z30group_norm_nhwc_bwd_sum_kernelI11Bf16IOFp16WLi168EEv26Group_norm_nhwc_bwd_params)
        .other          _Z30group_norm_nhwc_bwd_sum_kernelI11Bf16IOFp16WLi168EEv26Group_norm_nhwc_bwd_params,@"STO_CUDA_ENTRY STV_DEFAULT"
_Z30group_norm_nhwc_bwd_sum_kernelI11Bf16IOFp16WLi168EEv26Group_norm_nhwc_bwd_params:
.text._Z30group_norm_nhwc_bwd_sum_kernelI11Bf16IOFp16WLi168EEv26Group_norm_nhwc_bwd_params:
        /* <DEDUP_REMOVED lines=75> */
.L_x_2894:
[----:B------:R-:W-:Y:S05]  /*04b0*/  BSYNC B0 ;  /* 0x0000000000007941 */ /* 0x000fea0003800000 */
.L_x_2893:
        /* <DEDUP_REMOVED lines=114> */
.L_x_2897:
[----:B------:R-:W-:Y:S05]  /*0be0*/  @!P2 BRA `(.L_x_2895) ;  /* 0x0000001400f0a947 */ /* 0x000fea0003800000 */
[----:B------:R-:W-:-:S05]  /*0bf0*/  VIADD R13, R22, 0x1 ;  /* 0x00000001160d7836 */ /* 0x000fca0000000000 */
[----:B------:R-:W-:-:S07]  /*0c00*/  SHF.R.S32.HI R15, RZ, 0x1f, R13 ;  /* 0x0000001fff0f7819 */ /* 0x000fce000001140d */
.L_x_2898:
        /* <DEDUP_REMOVED lines=20> */
[----:B------:R-:W-:Y:S01]  /*0d50*/  @!P0 MOV R23, R19 ;  /* 0x0000001300178202 */ /* 0x000fe20000000f00 */
[----:B0-----:R-:W-:-:S04]  /*0d60*/  @!P0 IMAD R22, R15, R20, RZ ;  /* 0x000000140f168224 */ /* 0x001fc800078e02ff */
[----:B------:R-:W-:Y:S01]  /*0d70*/  @!P0 IMAD R21, R13, R21, R22 ;  /* 0x000000150d158224 */ /* 0x000fe200078e0216 */
[----:B------:R-:W-:-:S05]  /*0d80*/  @!P0 MOV R22, R16 ;  /* 0x0000001000168202 */ /* 0x000fca0000000f00 */
[----:B------:R-:W-:-:S04]  /*0d90*/  @!P0 IMAD.WIDE.U32 R22, R13, R20, R22 ;  /* 0x000000140d168225 */ /* 0x000fc800078e0016 */
[----:B------:R-:W-:Y:S01]  /*0da0*/  @!P0 IMAD.IADD R21, R23, 0x1, R21 ;  /* 0x0000000117158824 */ /* 0x000fe200078e0215 */
[----:B--2---:R-:W-:-:S04]  /*0db0*/  @!P0 SHF.L.U32 R31, R22, 0x1, RZ ;  /* 0x00000001161f8819 */ /* 0x004fc800000006ff */
        /* <DEDUP_REMOVED lines=18> */
[----:B-----5:R-:W-:-:S04]  /*0ee0*/  @!P0 PRMT R21, R28, 0x7610, R21 ;  /* 0x000076101c158816 */ /* 0x020fc80000000015 */
[----:B------:R-:W-:Y:S01]  /*0ef0*/  SHF.L.U32 R21, R21, 0x10, RZ ;  /* 0x0000001015157819 */ /* 0x000fe200000006ff */
[----:B0-----:R-:W-:Y:S01]  /*0f00*/  FADD.FTZ R31, R23, 1 ;  /* 0x3f800000171f7421 */ /* 0x001fe20000010000 */
[----:B------:R-:W-:-:S03]  /*0f10*/  PRMT R23, RZ, 0x7610, R23 ;  /* 0x00007610ff177816 */ /* 0x000fc60000000017 */
[----:B------:R-:W0:Y:S01]  /*0f20*/  MUFU.RCP R32, R31 ;  /* 0x0000001f00207308 */ /* 0x000e220000001000 */
[----:B------:R-:W-:-:S04]  /*0f30*/  @!P0 PRMT R23, R28, 0x7632, R23 ;  /* 0x000076321c178816 */ /* 0x000fc80000000017 */
[----:B------:R-:W-:Y:S01]  /*0f40*/  SHF.L.U32 R23, R23, 0x10, RZ ;  /* 0x0000001017177819 */ /* 0x000fe200000006ff */
        /* <DEDUP_REMOVED lines=78> */
.L_x_2896:
        /* <DEDUP_REMOVED lines=10> */
.L_x_2900:
        /* <DEDUP_REMOVED lines=49> */
.L_x_2899:
[----:B------:R-:W-:-:S13]  /*17e0*/  ISETP.GE.U32.AND P0, PT, R5, 0x3, PT ;  /* 0x000000030500780c */ /* 0x000fda0003f06070 */
[----:B------:R-:W-:Y:S05]  /*17f0*/  @!P0 BRA `(.L_x_2895) ;  /* 0x0000000800ec8947 */ /* 0x000fea0003800000 */
[----:B------:R-:W-:Y:S01]  /*1800*/  ULDC.64 UR4, c[0x0][0x288] ;  /* 0x0000a20000047ab9 */ /* 0x000fe20000000a00 */
[--C-:B------:R-:W-:Y:S01]  /*1810*/  SHF.R.S32.HI R5, RZ, 0x1f, R22.reuse ;  /* 0x0000001fff057819 */ /* 0x100fe20000011416 */
[----:B------:R-:W-:Y:S01]  /*1820*/  IMAD.MOV.U32 R3, RZ, RZ, R22 ;  /* 0x000000ffff037224 */ /* 0x000fe200078e0016 */
[----:B------:R-:W-:-:S04]  /*1830*/  ISETP.GE.U32.AND P0, PT, R20, UR4, PT ;  /* 0x0000000414007c0c */ /* 0x000fc8000bf06070 */
[----:B------:R-:W-:-:S13]  /*1840*/  ISETP.GE.AND.EX P0, PT, R21, UR5, PT, P0 ;  /* 0x0000000515007c0c */ /* 0x000fda000bf06300 */
.L_x_2901:
        /* <DEDUP_REMOVED lines=182> */
.L_x_2895:
        /* <DEDUP_REMOVED lines=63> */
.L_x_2919:
        /* <DEDUP_REMOVED lines=12> */
.L_x_2905:
[----:B------:R-:W-:Y:S05]  /*2860*/  BSYNC B0 ;  /* 0x0000000000007941 */ /* 0x000fea0003800000 */
.L_x_2904:
[----:B------:R-:W-:-:S13]  /*2870*/  R2UR UR4, R5 ;  /* 0x00000000050472ca */ /* 0x000fda00000e0000 */
[----:B------:R-:W-:Y:S05]  /*2880*/  BRA.DIV UR4, `(.L_x_2906) ;  /* 0x0000000e04707947 */ /* 0x000fea000b800000 */
[----:B------:R-:W-:Y:S01]  /*2890*/  NOP ;  /* 0x0000000000007918 */ /* 0x000fe20000000000 */
[----:B------:R1:W-:Y:S04]  /*28a0*/  STS [R6+0xc0], R3 ;  /* 0x0000c00306007388 */ /* 0x0003e80000000800 */
[----:B------:R1:W-:Y:S04]  /*28b0*/  STS [R6+0xc4], R11 ;  /* 0x0000c40b06007388 */ /* 0x0003e80000000800 */
[----:B------:R1:W-:Y:S01]  /*28c0*/  STS [R6+0xc8], R9 ;  /* 0x0000c80906007388 */ /* 0x0003e20000000800 */
[----:B------:R-:W-:Y:S01]  /*28d0*/  NOP ;  /* 0x0000000000007918 */ /* 0x000fe20000000000 */
.L_x_2923:
        /* <DEDUP_REMOVED lines=12> */
.L_x_2908:
[----:B------:R-:W-:Y:S05]  /*29a0*/  BSYNC B0 ;  /* 0x0000000000007941 */ /* 0x000fea0003800000 */
.L_x_2907:
[----:B------:R-:W-:-:S13]  /*29b0*/  R2UR UR4, R5 ;  /* 0x00000000050472ca */ /* 0x000fda00000e0000 */
[----:B------:R-:W-:Y:S05]  /*29c0*/  BRA.DIV UR4, `(.L_x_2909) ;  /* 0x0000000e04507947 */ /* 0x000fea000b800000 */
[----:B------:R-:W-:Y:S01]  /*29d0*/  NOP ;  /* 0x0000000000007918 */ /* 0x000fe20000000000 */
[----:B------:R2:W-:Y:S04]  /*29e0*/  STS [R6+0xc0], R3 ;  /* 0x0000c00306007388 */ /* 0x0005e80000000800 */
[----:B------:R2:W-:Y:S04]  /*29f0*/  STS [R6+0xc4], R11 ;  /* 0x0000c40b06007388 */ /* 0x0005e80000000800 */
[----:B------:R2:W-:Y:S01]  /*2a00*/  STS [R6+0xc8], R9 ;  /* 0x0000c80906007388 */ /* 0x0005e20000000800 */
[----:B------:R-:W-:Y:S01]  /*2a10*/  NOP ;  /* 0x0000000000007918 */ /* 0x000fe20000000000 */
.L_x_2927:
        /* <DEDUP_REMOVED lines=12> */
.L_x_2911:
[----:B------:R-:W-:Y:S05]  /*2ae0*/  BSYNC B0 ;  /* 0x0000000000007941 */ /* 0x000fea0003800000 */
.L_x_2910:
[----:B------:R-:W-:-:S13]  /*2af0*/  R2UR UR4, R5 ;  /* 0x00000000050472ca */ /* 0x000fda00000e0000 */
[----:B------:R-:W-:Y:S05]  /*2b00*/  BRA.DIV UR4, `(.L_x_2912) ;  /* 0x0000000e04307947 */ /* 0x000fea000b800000 */
[----:B------:R-:W-:Y:S01]  /*2b10*/  NOP ;  /* 0x0000000000007918 */ /* 0x000fe20000000000 */
[----:B------:R3:W-:Y:S04]  /*2b20*/  STS [R6+0xc0], R3 ;  /* 0x0000c00306007388 */ /* 0x0007e80000000800 */
[----:B------:R3:W-:Y:S04]  /*2b30*/  STS [R6+0xc4], R11 ;  /* 0x0000c40b06007388 */ /* 0x0007e80000000800 */
[----:B------:R3:W-:Y:S01]  /*2b40*/  STS [R6+0xc8], R9 ;  /* 0x0000c80906007388 */ /* 0x0007e20000000800 */
[----:B------:R-:W-:Y:S01]  /*2b50*/  NOP ;  /* 0x0000000000007918 */ /* 0x000fe20000000000 */
.L_x_2931:
        /* <DEDUP_REMOVED lines=12> */
.L_x_2914:
[----:B------:R-:W-:Y:S05]  /*2c20*/  BSYNC B0 ;  /* 0x0000000000007941 */ /* 0x000fea0003800000 */
.L_x_2913:
        /* <DEDUP_REMOVED lines=25> */
.L_x_2937:
        /* <DEDUP_REMOVED lines=66> */
.L_x_2902:
        /* <DEDUP_REMOVED lines=44> */
.L_x_2917:
[----:B------:R-:W-:Y:S05]  /*34a0*/  BSYNC B0 ;  /* 0x0000000000007941 */ /* 0x000fea0003800000 */
.L_x_2916:
        /* <DEDUP_REMOVED lines=22> */
.L_x_2903:
[----:B0-----:R-:W-:Y:S05]  /*3610*/  WARPSYNC.COLLECTIVE R5, `(.L_x_2918) ;  /* 0x0000000005087348 */ /* 0x001fea0003c00000 */
[----:B------:R-:W-:Y:S01]  /*3620*/  NOP ;  /* 0x0000000000007918 */ /* 0x000fe20000000000 */
[----:B0-----:R-:W-:Y:S01]  /*3630*/  ENDCOLLECTIVE ;  /* 0x000000000000791b */ /* 0x001fe20003800000 */
.L_x_2918:
[----:B------:R-:W-:Y:S05]  /*3640*/  BRA `(.L_x_2919) ;  /* 0xfffffff000547947 */ /* 0x000fea000383ffff */
.L_x_2906:
[----:B------:R-:W-:Y:S01]  /*3650*/  BSSY B0, `(.L_x_2920) ;  /* 0x0000004000007945 */ /* 0x000fe20003800000 */
[----:B0-----:R-:W-:Y:S05]  /*3660*/  WARPSYNC.COLLECTIVE R5, `(.L_x_2921) ;  /* 0x0000000005087348 */ /* 0x001fea0003c00000 */
[----:B------:R-:W-:Y:S01]  /*3670*/  NOP ;  /* 0x0000000000007918 */ /* 0x000fe20000000000 */
[----:B0-----:R-:W-:Y:S01]  /*3680*/  ENDCOLLECTIVE ;  /* 0x000000000000791b */ /* 0x001fe20003800000 */
.L_x_2921:
[----:B------:R-:W-:Y:S05]  /*3690*/  BSYNC B0 ;  /* 0x0000000000007941 */ /* 0x000fea0003800000 */
.L_x_2920:
[----:B------:R0:W-:Y:S04]  /*36a0*/  STS [R6+0xc0], R3 ;  /* 0x0000c00306007388 */ /* 0x0001e80000000800 */
[----:B------:R0:W-:Y:S04]  /*36b0*/  STS [R6+0xc4], R11 ;  /* 0x0000c40b06007388 */ /* 0x0001e80000000800 */
[----:B------:R0:W-:Y:S02]  /*36c0*/  STS [R6+0xc8], R9 ;  /* 0x0000c80906007388 */ /* 0x0001e40000000800 */
[----:B0-----:R-:W-:Y:S05]  /*36d0*/  WARPSYNC.COLLECTIVE R5, `(.L_x_2922) ;  /* 0x0000000005087348 */ /* 0x001fea0003c00000 */
[----:B------:R-:W-:Y:S01]  /*36e0*/  NOP ;  /* 0x0000000000007918 */ /* 0x000fe20000000000 */
[----:B0-----:R-:W-:Y:S01]  /*36f0*/  ENDCOLLECTIVE ;  /* 0x000000000000791b */ /* 0x001fe20003800000 */
.L_x_2922:
[----:B------:R-:W-:Y:S05]  /*3700*/  BRA `(.L_x_2923) ;  /* 0xfffffff000747947 */ /* 0x000fea000383ffff */
.L_x_2909:
[----:B------:R-:W-:Y:S01]  /*3710*/  BSSY B0, `(.L_x_2924) ;  /* 0x0000004000007945 */ /* 0x000fe20003800000 */
[----:B01----:R-:W-:Y:S05]  /*3720*/  WARPSYNC.COLLECTIVE R5, `(.L_x_2925) ;  /* 0x0000000005087348 */ /* 0x003fea0003c00000 */
[----:B------:R-:W-:Y:S01]  /*3730*/  NOP ;  /* 0x0000000000007918 */ /* 0x000fe20000000000 */
[----:B01----:R-:W-:Y:S01]  /*3740*/  ENDCOLLECTIVE ;  /* 0x000000000000791b */ /* 0x003fe20003800000 */
.L_x_2925:
[----:B------:R-:W-:Y:S05]  /*3750*/  BSYNC B0 ;  /* 0x0000000000007941 */ /* 0x000fea0003800000 */
.L_x_2924:
[----:B------:R0:W-:Y:S04]  /*3760*/  STS [R6+0xc0], R3 ;  /* 0x0000c00306007388 */ /* 0x0001e80000000800 */
[----:B------:R0:W-:Y:S04]  /*3770*/  STS [R6+0xc4], R11 ;  /* 0x0000c40b06007388 */ /* 0x0001e80000000800 */
[----:B------:R0:W-:Y:S02]  /*3780*/  STS [R6+0xc8], R9 ;  /* 0x0000c80906007388 */ /* 0x0001e40000000800 */
[----:B0-----:R-:W-:Y:S05]  /*3790*/  WARPSYNC.COLLECTIVE R5, `(.L_x_2926) ;  /* 0x0000000005087348 */ /* 0x001fea0003c00000 */
[----:B------:R-:W-:Y:S01]  /*37a0*/  NOP ;  /* 0x0000000000007918 */ /* 0x000fe20000000000 */
[----:B0-----:R-:W-:Y:S01]  /*37b0*/  ENDCOLLECTIVE ;  /* 0x000000000000791b */ /* 0x001fe20003800000 */
.L_x_2926:
[----:B------:R-:W-:Y:S05]  /*37c0*/  BRA `(.L_x_2927) ;  /* 0xfffffff000947947 */ /* 0x000fea000383ffff */
.L_x_2912:
[----:B------:R-:W-:Y:S01]  /*37d0*/  BSSY B0, `(.L_x_2928) ;  /* 0x0000004000007945 */ /* 0x000fe20003800000 */
[----:B012---:R-:W-:Y:S05]  /*37e0*/  WARPSYNC.COLLECTIVE R5, `(.L_x_2929) ;  /* 0x0000000005087348 */ /* 0x007fea0003c00000 */
[----:B------:R-:W-:Y:S01]  /*37f0*/  NOP ;  /* 0x0000000000007918 */ /* 0x000fe20000000000 */
[----:B012---:R-:W-:Y:S01]  /*3800*/  ENDCOLLECTIVE ;  /* 0x000000000000791b */ /* 0x007fe20003800000 */
.L_x_2929:
[----:B------:R-:W-:Y:S05]  /*3810*/  BSYNC B0 ;  /* 0x0000000000007941 */ /* 0x000fea0003800000 */
.L_x_2928:
[----:B------:R0:W-:Y:S04]  /*3820*/  STS [R6+0xc0], R3 ;  /* 0x0000c00306007388 */ /* 0x0001e80000000800 */
[----:B------:R0:W-:Y:S04]  /*3830*/  STS [R6+0xc4], R11 ;  /* 0x0000c40b06007388 */ /* 0x0001e80000000800 */
[----:B------:R0:W-:Y:S02]  /*3840*/  STS [R6+0xc8], R9 ;  /* 0x0000c80906007388 */ /* 0x0001e40000000800 */
[----:B0-----:R-:W-:Y:S05]  /*3850*/  WARPSYNC.COLLECTIVE R5, `(.L_x_2930) ;  /* 0x0000000005087348 */ /* 0x001fea0003c00000 */
[----:B------:R-:W-:Y:S01]  /*3860*/  NOP ;  /* 0x0000000000007918 */ /* 0x000fe20000000000 */
[----:B0-----:R-:W-:Y:S01]  /*3870*/  ENDCOLLECTIVE ;  /* 0x000000000000791b */ /* 0x001fe20003800000 */
.L_x_2930:
[----:B------:R-:W-:Y:S05]  /*3880*/  BRA `(.L_x_2931) ;  /* 0xfffffff000b47947 */ /* 0x000fea000383ffff */
.L_x_2915:
[----:B------:R-:W-:Y:S01]  /*3890*/  BSSY B0, `(.L_x_2932) ;  /* 0x0000005000007945 */ /* 0x000fe20003800000 */
[----:B------:R-:W-:-:S13]  /*38a0*/  ISETP.GE.U32.AND P0, PT, R2, 0x10, PT ;  /* 0x000000100200780c */ /* 0x000fda0003f06070 */
[----:B0123--:R-:W-:Y:S05]  /*38b0*/  WARPSYNC.COLLECTIVE R5, `(.L_x_2933) ;  /* 0x0000000005087348 */ /* 0x00ffea0003c00000 */
[----:B------:R-:W-:Y:S01]  /*38c0*/  NOP ;  /* 0x0000000000007918 */ /* 0x000fe20000000000 */
[----:B0123--:R-:W-:Y:S01]  /*38d0*/  ENDCOLLECTIVE ;  /* 0x000000000000791b */ /* 0x00ffe20003800000 */
.L_x_2933:
[----:B------:R-:W-:Y:S05]  /*38e0*/  BSYNC B0 ;  /* 0x0000000000007941 */ /* 0x000fea0003800000 */
.L_x_2932:
[----:B------:R0:W-:Y:S01]  /*38f0*/  STS [R6+0xc0], R3 ;  /* 0x0000c00306007388 */ /* 0x0001e20000000800 */
[----:B------:R-:W-:-:S03]  /*3900*/  ISETP.NE.OR P1, PT, R3, RZ, !P0 ;  /* 0x000000ff0300720c */ /* 0x000fc60004725670 */
[----:B------:R0:W-:Y:S04]  /*3910*/  STS [R6+0xc4], R11 ;  /* 0x0000c40b06007388 */ /* 0x0001e80000000800 */
[----:B------:R0:W-:Y:S06]  /*3920*/  STS [R6+0xc8], R9 ;  /* 0x0000c80906007388 */ /* 0x0001ec0000000800 */
[----:B0-----:R-:W-:Y:S05]  /*3930*/  WARPSYNC.COLLECTIVE R5, `(.L_x_2934) ;  /* 0x0000000005087348 */ /* 0x001fea0003c00000 */
[----:B------:R-:W-:Y:S01]  /*3940*/  NOP ;  /* 0x0000000000007918 */ /* 0x000fe20000000000 */
[----:B0-----:R-:W-:Y:S01]  /*3950*/  ENDCOLLECTIVE ;  /* 0x000000000000791b */ /* 0x001fe20003800000 */
.L_x_2934:
        /* <DEDUP_REMOVED lines=9> */
.L_x_2935:
        /* <DEDUP_REMOVED lines=9> */
.L_x_2936:
[----:B------:R-:W-:Y:S05]  /*3a80*/  BRA `(.L_x_2937) ;  /* 0xfffffff000cc7947 */ /* 0x000fea000383ffff */
.L_x_2938:
        /* <DEDUP_REMOVED lines=15> */
.L_x_4521:


//--------------------- .text._Z30group_norm_nhwc_bwd_sum_kernelI11Bf16IOFp16WLi64EEv26Group_norm_nhwc_bwd_params --------------------------
	.section	.text._Z30group_norm_nhwc_bwd_sum_kernelI11Bf16IOFp16WLi64EEv26Group_norm_nhwc_bwd_params,"ax",@progbits
	.align	128
        .global         _Z30group_norm_nhwc_bwd_sum_kernelI11Bf16IOFp16WLi64EEv26Group_norm_nhwc_bwd_params
        .type           _Z30group_norm_nhwc_bwd_sum_kernelI11Bf16IOFp16WLi64EEv26Group_norm_nhwc_bwd_params,@function
        .size           _Z30group_norm_nhwc_bwd_sum_kernelI11Bf16IOFp16WLi64EEv26Group_norm_nhwc_bwd_params,(.L_x_4522 - _Z30group_norm_nhwc_bwd_sum_kernelI11Bf16IOFp16WLi64EEv26Group_norm_nhwc_bwd_params)
        .other          _Z30group_norm_nhwc_bwd_sum_kernelI11Bf16IOFp16WLi64EEv26Group_norm_nhwc_bwd_params,@"STO_CUDA_ENTRY STV_DEFAULT"
_Z30group_norm_nhwc_bwd_sum_kernelI11Bf16IOFp16WLi64EEv26Group_norm_nhwc_bwd_params:
.text._Z30group_norm_nhwc_bwd_sum_kernelI11Bf16IOFp16WLi64EEv26Group_norm_nhwc_bwd_params:
        /* <DEDUP_REMOVED lines=72> */
[----:B--2---:R-:W-:Y:S02]  /*0480*/  HADD2.F32 R5, -RZ, R5.H0_H0 ;  /* 0x20000005ff057230 */ /* 0x004fe40000004100 */
[----:B---3--:R-:W-:Y:S02]  /*0490*/  HADD2.F32 R3, -RZ, R3.H0_H0 ;  /* 0x20000003ff037230 */ /* 0x008fe40000004100 */
[----:B----4-:R-:W-:Y:S02]  /*04a0*/  @P1 HADD2.F32 R0, -RZ, R20.H0_H0 ;  /* 0x20000014ff001230 */ /* 0x010fe40000004100 */
[----:B------:R-:W-:-:S07]  /*04b0*/  @P1 HADD2.F32 R2, -RZ, R14.H0_H0 ;  /* 0x2000000eff021230 */ /* 0x000fce0000004100 */
.L_x_2940:
[----:B------:R-:W-:Y:S05]  /*04c0*/  BSYNC B0 ;  /* 0x0000000000007941 */ /* 0x000fea0003800000 */
.L_x_2939:
        /* <DEDUP_REMOVED lines=98> */
.L_x_2943:
        /* <DEDUP_REMOVED lines=11> */
.L_x_2942:
[----:B------:R-:W-:Y:S02]  /*0ba0*/  IADD3 R16, -R21, -0x2, RZ ;  /* 0xfffffffe15107810 */ /* 0x000fe40007ffe1ff */
[----:B------:R-:W-:-:S04]  /*0bb0*/  LOP3.LUT R17, RZ, R8, RZ, 0x33, !PT ;  /* 0x00000008ff117212 */ /* 0x000fc800078e33ff */
[----:B------:R-:W-:-:S13]  /*0bc0*/  ISETP.NE.AND P1, PT, R16, R17, PT ;  /* 0x000000111000720c */ /* 0x000fda0003f25270 */
[----:B------:R-:W-:Y:S05]  /*0bd0*/  @!P1 BRA `(.L_x_2941) ;  /* 0x0000000800189947 */ /* 0x000fea0003800000 */
[----:B------:R-:W-:-:S05]  /*0be0*/  VIADD R20, R20, 0x1 ;  /* 0x0000000114147836 */ /* 0x000fca0000000000 */
[----:B------:R-:W-:-:S07]  /*0bf0*/  SHF.R.S32.HI R21, RZ, 0x1f, R20 ;  /* 0x0000001fff157819 */ /* 0x000fce0000011414 */
.L_x_2946:
        /* <DEDUP_REMOVED lines=55> */
.L_x_2944:
        /* <DEDUP_REMOVED lines=62> */
.L_x_2945:
        /* <DEDUP_REMOVED lines=15> */
.L_x_2941:
        /* <DEDUP_REMOVED lines=80> */
.L_x_2969:
        /* <DEDUP_REMOVED lines=13> */
.L_x_2947:
        /* <DEDUP_REMOVED lines=43> */
.L_x_2950:
[----:B------:R-:W-:Y:S05]  /*1cc0*/  BSYNC B0 ;  /* 0x0000000000007941 */ /* 0x000fea0003800000 */
.L_x_2949:
        /* <DEDUP_REMOVED lines=22> */
.L_x_2948:
        /* <DEDUP_REMOVED lines=10> */
.L_x_2951:
[----:B------:R-:W-:Y:S01]  /*1ed0*/  IMAD.MOV.U32 R26, RZ, RZ, R17 ;  /* 0x000000ffff1a7224 */ /* 0x000fe200078e0011 */
[----:B------:R-:W-:-:S07]  /*1ee0*/  MOV R20, R28 ;  /* 0x0000001c00147202 */ /* 0x000fce0000000f00 */
[----:B------:R-:W-:Y:S05]  /*1ef0*/  WARPSYNC.COLLECTIVE R19, `(.L_x_2952) ;  /* 0x0000000013087348 */ /* 0x000fea0003c00000 */
[----:B------:R0:W1:Y:S02]  /*1f00*/  SHFL.UP P0, R28, R26, R21, R22 ;  /* 0x040000151a1c7389 */ /* 0x0000640000000016 */
[----:B01----:R-:W-:Y:S01]  /*1f10*/  ENDCOLLECTIVE ;  /* 0x000000000000791b */ /* 0x003fe20003800000 */
.L_x_2952:
[----:B------:R-:W-:Y:S02]  /*1f20*/  @P3 IADD3 R15, R15, R20, RZ ;  /* 0x000000140f0f3210 */ /* 0x000fe40007ffe0ff */
[----:B------:R-:W-:Y:S01]  /*1f30*/  MOV R26, R18 ;  /* 0x00000012001a7202 */ /* 0x000fe20000000f00 */
[----:B------:R-:W-:-:S05]  /*1f40*/  FADD.FTZ R28, R17, R28 ;  /* 0x0000001c111c7221 */ /* 0x000fca0000010000 */
[----:B------:R-:W-:-:S07]  /*1f50*/  @P3 FSEL R17, R28, R17, !P2 ;  /* 0x000000111c113208 */ /* 0x000fce0005000000 */
[----:B------:R-:W-:Y:S05]  /*1f60*/  WARPSYNC.COLLECTIVE R19, `(.L_x_2953) ;  /* 0x0000000013087348 */ /* 0x000fea0003c00000 */
[----:B------:R0:W1:Y:S02]  /*1f70*/  SHFL.UP P0, R28, R26, R21, R22 ;  /* 0x040000151a1c7389 */ /* 0x0000640000000016 */
[----:B01----:R-:W-:Y:S01]  /*1f80*/  ENDCOLLECTIVE ;  /* 0x000000000000791b */ /* 0x003fe20003800000 */
.L_x_2953:
[----:B------:R-:W-:Y:S01]  /*1f90*/  HFMA2.MMA R21, -RZ, RZ, 0, 1.1920928955078125e-07 ;  /* 0x00000002ff157435 */ /* 0x000fe200000001ff */
[----:B------:R-:W-:Y:S02]  /*1fa0*/  IMAD.MOV.U32 R26, RZ, RZ, R15 ;  /* 0x000000ffff1a7224 */ /* 0x000fe400078e000f */
[----:B------:R-:W-:-:S08]  /*1fb0*/  IMAD.MOV.U32 R23, RZ, RZ, R28 ;  /* 0x000000ffff177224 */ /* 0x000fd000078e001c */
[----:B------:R-:W-:Y:S05]  /*1fc0*/  WARPSYNC.COLLECTIVE R19, `(.L_x_2954) ;  /* 0x0000000013087348 */ /* 0x000fea0003c00000 */
[----:B------:R0:W1:Y:S02]  /*1fd0*/  SHFL.UP P0, R28, R26, R21, R22 ;  /* 0x040000151a1c7389 */ /* 0x0000640000000016 */
[----:B01----:R-:W-:Y:S01]  /*1fe0*/  ENDCOLLECTIVE ;  /* 0x000000000000791b */ /* 0x003fe20003800000 */
.L_x_2954:
        /* <DEDUP_REMOVED lines=9> */
.L_x_2955:
[----:B------:R-:W-:Y:S02]  /*2080*/  @P3 IMAD.IADD R15, R15, 0x1, R20 ;  /* 0x000000010f0f3824 */ /* 0x000fe400078e0214 */
[----:B------:R-:W-:Y:S02]  /*2090*/  IMAD.MOV.U32 R26, RZ, RZ, R18 ;  /* 0x000000ffff1a7224 */ /* 0x000fe400078e0012 */
[----:B------:R-:W-:-:S05]  /*20a0*/  FADD.FTZ R28, R17, R28 ;  /* 0x0000001c111c7221 */ /* 0x000fca0000010000 */
[----:B------:R-:W-:-:S07]  /*20b0*/  @P3 FSEL R17, R28, R17, !P2 ;  /* 0x000000111c113208 */ /* 0x000fce0005000000 */
[----:B------:R-:W-:Y:S05]  /*20c0*/  WARPSYNC.COLLECTIVE R19, `(.L_x_2956) ;  /* 0x0000000013087348 */ /* 0x000fea0003c00000 */
[----:B------:R0:W1:Y:S02]  /*20d0*/  SHFL.UP P0, R28, R26, R21, R22 ;  /* 0x040000151a1c7389 */ /* 0x0000640000000016 */
[----:B01----:R-:W-:Y:S01]  /*20e0*/  ENDCOLLECTIVE ;  /* 0x000000000000791b */ /* 0x003fe20003800000 */
.L_x_2956:
[----:B------:R-:W-:Y:S01]  /*20f0*/  MOV R26, R15 ;  /* 0x0000000f001a7202 */ /* 0x000fe20000000f00 */
[----:B------:R-:W-:Y:S01]  /*2100*/  IMAD.MOV.U32 R21, RZ, RZ, 0x4 ;  /* 0x00000004ff157424 */ /* 0x000fe200078e00ff */
[----:B------:R-:W-:-:S07]  /*2110*/  MOV R23, R28 ;  /* 0x0000001c00177202 */ /* 0x000fce0000000f00 */
[----:B------:R-:W-:Y:S05]  /*2120*/  WARPSYNC.COLLECTIVE R19, `(.L_x_2957) ;  /* 0x0000000013087348 */ /* 0x000fea0003c00000 */
[----:B------:R0:W1:Y:S02]  /*2130*/  SHFL.UP P0, R28, R26, R21, R22 ;  /* 0x040000151a1c7389 */ /* 0x0000640000000016 */
[----:B01----:R-:W-:Y:S01]  /*2140*/  ENDCOLLECTIVE ;  /* 0x000000000000791b */ /* 0x003fe20003800000 */
.L_x_2957:
        /* <DEDUP_REMOVED lines=9> */
.L_x_2958:
[----:B------:R-:W-:Y:S02]  /*21e0*/  @P3 IADD3 R15, R15, R20, RZ ;  /* 0x000000140f0f3210 */ /* 0x000fe40007ffe0ff */
[----:B------:R-:W-:Y:S01]  /*21f0*/  MOV R26, R18 ;  /* 0x00000012001a7202 */ /* 0x000fe20000000f00 */
[----:B------:R-:W-:-:S05]  /*2200*/  FADD.FTZ R28, R17, R28 ;  /* 0x0000001c111c7221 */ /* 0x000fca0000010000 */
[----:B------:R-:W-:-:S07]  /*2210*/  @P3 FSEL R17, R28, R17, !P2 ;  /* 0x000000111c113208 */ /* 0x000fce0005000000 */
[----:B------:R-:W-:Y:S05]  /*2220*/  WARPSYNC.COLLECTIVE R19, `(.L_x_2959) ;  /* 0x0000000013087348 */ /* 0x000fea0003c00000 */
[----:B------:R0:W1:Y:S02]  /*2230*/  SHFL.UP P0, R28, R26, R21, R22 ;  /* 0x040000151a1c7389 */ /* 0x0000640000000016 */
[----:B01----:R-:W-:Y:S01]  /*2240*/  ENDCOLLECTIVE ;  /* 0x000000000000791b */ /* 0x003fe20003800000 */
.L_x_2959:
[----:B------:R-:W-:Y:S01]  /*2250*/  HFMA2.MMA R21, -RZ, RZ, 0, 4.76837158203125e-07 ;  /* 0x00000008ff157435 */ /* 0x000fe200000001ff */
[----:B------:R-:W-:Y:S02]  /*2260*/  IMAD.MOV.U32 R26, RZ, RZ, R15 ;  /* 0x000000ffff1a7224 */ /* 0x000fe400078e000f */
[----:B------:R-:W-:-:S08]  /*2270*/  IMAD.MOV.U32 R23, RZ, RZ, R28 ;  /* 0x000000ffff177224 */ /* 0x000fd000078e001c */
[----:B------:R-:W-:Y:S05]  /*2280*/  WARPSYNC.COLLECTIVE R19, `(.L_x_2960) ;  /* 0x0000000013087348 */ /* 0x000fea0003c00000 */
[----:B------:R0:W1:Y:S02]  /*2290*/  SHFL.UP P0, R28, R26, R21, R22 ;  /* 0x040000151a1c7389 */ /* 0x0000640000000016 */
[----:B01----:R-:W-:Y:S01]  /*22a0*/  ENDCOLLECTIVE ;  /* 0x000000000000791b */ /* 0x003fe20003800000 */
.L_x_2960:
        /* <DEDUP_REMOVED lines=9> */
.L_x_2961:
[----:B------:R-:W-:Y:S02]  /*2340*/  @P4 IMAD.IADD R15, R15, 0x1, R20 ;  /* 0x000000010f0f4824 */ /* 0x000fe400078e0214 */
[----:B------:R-:W-:Y:S02]  /*2350*/  IMAD.MOV.U32 R26, RZ, RZ, R18 ;  /* 0x000000ffff1a7224 */ /* 0x000fe400078e0012 */
[----:B------:R-:W-:-:S05]  /*2360*/  FADD.FTZ R28, R17, R28 ;  /* 0x0000001c111c7221 */ /* 0x000fca0000010000 */
[----:B------:R-:W-:-:S07]  /*2370*/  @P4 FSEL R17, R28, R17, !P3 ;  /* 0x000000111c114208 */ /* 0x000fce0005800000 */
[----:B------:R-:W-:Y:S05]  /*2380*/  WARPSYNC.COLLECTIVE R19, `(.L_x_2962) ;  /* 0x0000000013087348 */ /* 0x000fea0003c00000 */
[----:B------:R0:W1:Y:S02]  /*2390*/  SHFL.UP P0, R28, R26, R21, R22 ;  /* 0x040000151a1c7389 */ /* 0x0000640000000016 */
[----:B01----:R-:W-:Y:S01]  /*23a0*/  ENDCOLLECTIVE ;  /* 0x000000000000791b */ /* 0x003fe20003800000 */
.L_x_2962:
[----:B------:R-:W-:Y:S01]  /*23b0*/  HFMA2.MMA R21, -RZ, RZ, 0, 9.5367431640625e-07 ;  /* 0x00000010ff157435 */ /* 0x000fe200000001ff */
[----:B------:R-:W-:Y:S02]  /*23c0*/  MOV R26, R15 ;  /* 0x0000000f001a7202 */ /* 0x000fe40000000f00 */
[----:B------:R-:W-:-:S08]  /*23d0*/  MOV R23, R28 ;  /* 0x0000001c00177202 */ /* 0x000fd00000000f00 */
[----:B------:R-:W-:Y:S05]  /*23e0*/  WARPSYNC.COLLECTIVE R19, `(.L_x_2963) ;  /* 0x0000000013087348 */ /* 0x000fea0003c00000 */
[----:B------:R0:W1:Y:S02]  /*23f0*/  SHFL.UP P0, R28, R26, R21, R22 ;  /* 0x040000151a1c7389 */ /* 0x0000640000000016 */
[----:B01----:R-:W-:Y:S01]  /*2400*/  ENDCOLLECTIVE ;  /* 0x000000000000791b */ /* 0x003fe20003800000 */
.L_x_2963:
[----:B------:R-:W-:-:S05]  /*2410*/  FADD.FTZ R23, R18, R23 ;  /* 0x0000001712177221 */ /* 0x000fca0000010000 */
[----:B------:R-:W-:Y:S02]  /*2420*/  @P4 FSEL R18, R23, R18, !P3 ;  /* 0x0000001217124208 */ /* 0x000fe40005800000 */
[C---:B------:R-:W-:Y:S02]  /*2430*/  ISETP.NE.AND P3, PT, R15.reuse, RZ, PT ;  /* 0x000000ff0f00720c */ /* 0x040fe40003f65270 */
[----:B------:R-:W-:Y:S01]  /*2440*/  MOV R26, R17 ;  /* 0x00000011001a7202 */ /* 0x000fe20000000f00 */
[----:B------:R-:W-:-:S10]  /*2450*/  @P2 IMAD.IADD R15, R15, 0x1, R28 ;  /* 0x000000010f0f2824 */ /* 0x000fd400078e021c */
[----:B------:R-:W-:Y:S05]  /*2460*/  WARPSYNC.COLLECTIVE R19, `(.L_x_2964) ;  /* 0x0000000013087348 */ /* 0x000fea0003c00000 */
[----:B------:R0:W1:Y:S02]  /*2470*/  SHFL.UP P0, R28, R26, R21, R22 ;  /* 0x040000151a1c7389 */ /* 0x0000640000000016 */
[----:B01----:R-:W-:Y:S01]  /*2480*/  ENDCOLLECTIVE ;  /* 0x000000000000791b */ /* 0x003fe20003800000 */
.L_x_2964:
[----:B------:R-:W-:Y:S01]  /*2490*/  IMAD.MOV.U32 R26, RZ, RZ, R18 ;  /* 0x000000ffff1a7224 */ /* 0x000fe200078e0012 */
[----:B------:R-:W-:-:S07]  /*24a0*/  MOV R20, R28 ;  /* 0x0000001c00147202 */ /* 0x000fce0000000f00 */
[----:B------:R-:W-:Y:S05]  /*24b0*/  WARPSYNC.COLLECTIVE R19, `(.L_x_2965) ;  /* 0x0000000013087348 */ /* 0x000fea0003c00000 */
[----:B------:R0:W1:Y:S02]  /*24c0*/  SHFL.UP P0, R28, R26, R21, R22 ;  /* 0x040000151a1c7389 */ /* 0x0000640000000016 */
[----:B01----:R-:W-:Y:S01]  /*24d0*/  ENDCOLLECTIVE ;  /* 0x000000000000791b */ /* 0x003fe20003800000 */
.L_x_2965:
        /* <DEDUP_REMOVED lines=8> */
.L_x_2966:
[----:B------:R-:W-:-:S05]  /*2560*/  FADD.FTZ R23, R18, R23 ;  /* 0x0000001712177221 */ /* 0x000fca0000010000 */
[----:B------:R-:W-:Y:S02]  /*2570*/  @P2 FSEL R18, R23, R18, !P3 ;  /* 0x0000001217122208 */ /* 0x000fe40005800000 */
[----:B------:R-:W-:Y:S02]  /*2580*/  MOV R26, R17 ;  /* 0x00000011001a7202 */ /* 0x000fe40000000f00 */
[----:B------:R-:W-:-:S07]  /*2590*/  MOV R23, R28 ;  /* 0x0000001c00177202 */ /* 0x000fce0000000f00 */
[----:B------:R-:W-:Y:S05]  /*25a0*/  WARPSYNC.COLLECTIVE R19, `(.L_x_2967) ;  /* 0x0000000013087348 */ /* 0x000fea0003c00000 */
[----:B------:R0:W1:Y:S02]  /*25b0*/  SHFL.UP P0, R28, R26, R21, R22 ;  /* 0x040000151a1c7389 */ /* 0x0000640000000016 */
[----:B01----:R-:W-:Y:S01]  /*25c0*/  ENDCOLLECTIVE ;  /* 0x000000000000791b */ /* 0x003fe20003800000 */
.L_x_2967:
[----:B------:R-:W-:Y:S01]  /*25d0*/  MOV R26, R18 ;  /* 0x00000012001a7202 */ /* 0x000fe20000000f00 */
[----:B------:R-:W-:-:S07]  /*25e0*/  IMAD.MOV.U32 R16, RZ, RZ, R28 ;  /* 0x000000ffff107224 */ /* 0x000fce00078e001c */
[----:B------:R-:W-:Y:S05]  /*25f0*/  WARPSYNC.COLLECTIVE R19, `(.L_x_2968) ;  /* 0x0000000013087348 */ /* 0x000fea0003c00000 */
[----:B------:R0:W1:Y:S02]  /*2600*/  SHFL.UP P0, R28, R26, R21, R22 ;  /* 0x040000151a1c7389 */ /* 0x0000640000000016 */
[----:B01----:R-:W-:Y:S01]  /*2610*/  ENDCOLLECTIVE ;  /* 0x000000000000791b */ /* 0x003fe20003800000 */
.L_x_2968:
[----:B------:R-:W-:Y:S01]  /*2620*/  MOV R27, R28 ;  /* 0x0000001c001b7202 */ /* 0x000fe20000000f00 */
[----:B------:R-:W-:Y:S06]  /*2630*/  BRA `(.L_x_2969) ;  /* 0xfffffff000c07947 */ /* 0x000fec000383ffff */
.L_x_2970:
        /* <DEDUP_REMOVED lines=12> */
.L_x_4522:


//--------------------- .text._Z30group_norm_nhwc_bwd_sum_kernelI11Bf16IOFp16WLi128EEv26Group_norm_nhwc_bwd_params --------------------------
	.section	.text._Z30group_norm_nhwc_bwd_sum_kernelI11Bf16IOFp16WLi128EEv26Group_norm_nhwc_bwd_params,"ax",@progbits
	.align	128
        .global         _Z30group_norm_nhwc_bwd_sum_kernelI11Bf16IOFp16WLi128EEv26Group_norm_nhwc_bwd_params
        .type           _Z30group_norm_nhwc_bwd_sum_kernelI11Bf16IOFp16WLi128EEv26Group_norm_nhwc_bwd_params,@function
        .size           _Z30group_norm_nhwc_bwd_sum_kernelI11Bf16IOFp16WLi128EEv26Group_norm_nhwc_bwd_params,(.L_x_4523 - _Z30group_norm_nhwc_bwd_sum_kernelI11Bf16IOFp16WLi128EEv26Group_norm_nhwc_bwd_params)
        .other          _Z30group_norm_nhwc_bwd_sum_kernelI11Bf16IOFp16WLi128EEv26Group_norm_nhwc_bwd_params,@"STO_CUDA_ENTRY STV_DEFAULT"
_Z30group_norm_nhwc_bwd_sum_kernelI11Bf16IOFp16WLi128EEv26Group_norm_nhwc_bwd_params:
.text._Z30group_norm_nhwc_bwd_sum_kernelI11Bf16IOFp16WLi128EEv26Group_norm_nhwc_bwd_params:
        /* <DEDUP_REMOVED lines=76> */
.L_x_2972:
[----:B------:R-:W-:Y:S05]  /*04c0*/  BSYNC B0 ;  /* 0x0000000000007941 */ /* 0x000fea0003800000 */
.L_x_2971:
        /* <DEDUP_REMOVED lines=113> */
.L_x_2975:
[----:B------:R-:W-:Y:S05]  /*0be0*/  @!P2 BRA `(.L_x_2973) ;  /* 0x0000001400e8a947 */ /* 0x000fea0003800000 */
[----:B------:R-:W-:-:S04]  /*0bf0*/  IADD3 R9, R16, 0x1, RZ ;  /* 0x0000000110097810 */ /* 0x000fc80007ffe0ff */
[----:B------:R-:W-:-:S07]  /*0c00*/  SHF.R.S32.HI R23, RZ, 0x1f, R9 ;  /* 0x0000001fff177819 */ /* 0x000fce0000011409 */
.L_x_2976:
        /* <DEDUP_REMOVED lines=130> */
.L_x_2974:
        /* <DEDUP_REMOVED lines=8> */
.L_x_2978:
        /* <DEDUP_REMOVED lines=49> */
.L_x_2977:
[----:B------:R-:W-:-:S13]  /*17c0*/  ISETP.GE.U32.AND P0, PT, R32, 0x3, PT ;  /* 0x000000032000780c */ /* 0x000fda0003f06070 */
[----:B------:R-:W-:Y:S05]  /*17d0*/  @!P0 BRA `(.L_x_2973) ;  /* 0x0000000800ec8947 */ /* 0x000fea0003800000 */
[----:B------:R-:W-:Y:S01]  /*17e0*/  ULDC.64 UR6, c[0x0][0x288] ;  /* 0x0000a20000067ab9 */ /* 0x000fe20000000a00 */
[----:B------:R-:W-:Y:S02]  /*17f0*/  SHF.R.S32.HI R12, RZ, 0x1f, R16 ;  /* 0x0000001fff0c7819 */ /* 0x000fe40000011410 */
[----:B------:R-:W-:Y:S02]  /*1800*/  ISETP.GE.U32.AND P0, PT, R30, UR6, PT ;  /* 0x000000061e007c0c */ /* 0x000fe4000bf06070 */
[----:B------:R-:W-:Y:S02]  /*1810*/  MOV R9, R16 ;  /* 0x0000001000097202 */ /* 0x000fe40000000f00 */
[----:B------:R-:W-:-:S13]  /*1820*/  ISETP.GE.AND.EX P0, PT, R31, UR7, PT, P0 ;  /* 0x000000071f007c0c */ /* 0x000fda000bf06300 */
.L_x_2979:
        /* <DEDUP_REMOVED lines=182> */
.L_x_2973:
        /* <DEDUP_REMOVED lines=99> */
.L_x_3002:
        /* <DEDUP_REMOVED lines=8> */
[----:B------:R-:W-:-:S04]  /*2a40*/  IADD3 R3, R3, R16, RZ ;  /* 0x0000001003037210 */ /* 0x000fc80007ffe0ff */
[----:B------:R-:W-:-:S05]  /*2a50*/  IADD3 R17, R8, R3, RZ ;  /* 0x0000000308117210 */ /* 0x000fca0007ffe0ff */
[----:B------:R-:W-:Y:S02]  /*2a60*/  IMAD.IADD R12, R12, 0x1, R17 ;  /* 0x000000010c0c7824 */ /* 0x000fe400078e0211 */
        /* <DEDUP_REMOVED lines=21> */
.L_x_2980:
        /* <DEDUP_REMOVED lines=8> */
[----:B------:R-:W-:Y:S01]  /*2c40*/  IMAD R16, R3, 0xc, R6 ;  /* 0x0000000c03107824 */ /* 0x000fe200078e0206 */
        /* <DEDUP_REMOVED lines=26> */
[----:B------:R-:W1:Y:S03]  /*2df0*/  S2R R3, SR_CTAID.Z ;  /* 0x0000000000037919 */ /* 0x000e660000002700 */
[----:B------:R-:W-:-:S05]  /*2e00*/  LEA R5, R2, R5, 0x18 ;  /* 0x0000000502057211 */ /* 0x000fca00078ec0ff */
[----:B0-----:R-:W-:Y:S02]  /*2e10*/  IMAD R6, R12, 0x8, R5 ;  /* 0x000000080c067824 */ /* 0x001fe400078e0205 */
[----:B------:R-:W0:Y:S04]  /*2e20*/  LDC.64 R4, c[0x0][0x268] ;  /* 0x00009a00ff047b82 */ /* 0x000e280000000a00 */
        /* <DEDUP_REMOVED lines=9> */
.L_x_2983:
[----:B------:R-:W-:Y:S05]  /*2ec0*/  BSYNC B0 ;  /* 0x0000000000007941 */ /* 0x000fea0003800000 */
.L_x_2982:
        /* <DEDUP_REMOVED lines=22> */
.L_x_2981:
        /* <DEDUP_REMOVED lines=8> */
.L_x_2984:
[----:B------:R-:W-:Y:S01]  /*30b0*/  IMAD.MOV.U32 R28, RZ, RZ, R21 ;  /* 0x000000ffff1c7224 */ /* 0x000fe200078e0015 */
[----:B------:R-:W-:-:S07]  /*30c0*/  MOV R30, R27 ;  /* 0x0000001b001e7202 */ /* 0x000fce0000000f00 */
[----:B------:R-:W-:Y:S05]  /*30d0*/  WARPSYNC.COLLECTIVE R23, `(.L_x_2985) ;  /* 0x0000000017087348 */ /* 0x000fea0003c00000 */
[----:B------:R0:W1:Y:S02]  /*30e0*/  SHFL.UP P0, R27, R28, R25, R26 ;  /* 0x040000191c1b7389 */ /* 0x000064000000001a */
[----:B01----:R-:W-:Y:S01]  /*30f0*/  ENDCOLLECTIVE ;  /* 0x000000000000791b */ /* 0x003fe20003800000 */
.L_x_2985:
[----:B------:R-:W-:Y:S02]  /*3100*/  MOV R28, R22 ;  /* 0x00000016001c7202 */ /* 0x000fe40000000f00 */
[----:B------:R-:W-:-:S07]  /*3110*/  MOV R32, R27 ;  /* 0x0000001b00207202 */ /* 0x000fce0000000f00 */
[----:B------:R-:W-:Y:S05]  /*3120*/  WARPSYNC.COLLECTIVE R23, `(.L_x_2986) ;  /* 0x0000000017087348 */ /* 0x000fea0003c00000 */
[----:B------:R0:W1:Y:S02]  /*3130*/  SHFL.UP P0, R27, R28, R25, R26 ;  /* 0x040000191c1b7389 */ /* 0x000064000000001a */
[----:B01----:R-:W-:Y:S01]  /*3140*/  ENDCOLLECTIVE ;  /* 0x000000000000791b */ /* 0x003fe20003800000 */
.L_x_2986:
        /* <DEDUP_REMOVED lines=12> */
.L_x_2987:
[----:B------:R-:W-:Y:S01]  /*3210*/  MOV R28, R21 ;  /* 0x00000015001c7202 */ /* 0x000fe20000000f00 */
[----:B------:R-:W-:-:S07]  /*3220*/  IMAD.MOV.U32 R30, RZ, RZ, R27 ;  /* 0x000000ffff1e7224 */ /* 0x000fce00078e001b */
[----:B------:R-:W-:Y:S05]  /*3230*/  WARPSYNC.COLLECTIVE R23, `(.L_x_2988) ;  /* 0x0000000017087348 */ /* 0x000fea0003c00000 */
[----:B------:R0:W1:Y:S02]  /*3240*/  SHFL.UP P0, R27, R28, R25, R26 ;  /* 0x040000191c1b7389 */ /* 0x000064000000001a */
[----:B01----:R-:W-:Y:S01]  /*3250*/  ENDCOLLECTIVE ;  /* 0x000000000000791b */ /* 0x003fe20003800000 */
.L_x_2988:
[----:B------:R-:W-:Y:S01]  /*3260*/  IMAD.MOV.U32 R28, RZ, RZ, R22 ;  /* 0x000000ffff1c7224 */ /* 0x000fe200078e0016 */
[----:B------:R-:W-:-:S07]  /*3270*/  MOV R32, R27 ;  /* 0x0000001b00207202 */ /* 0x000fce0000000f00 */
[----:B------:R-:W-:Y:S05]  /*3280*/  WARPSYNC.COLLECTIVE R23, `(.L_x_2989) ;  /* 0x0000000017087348 */ /* 0x000fea0003c00000 */
[----:B------:R0:W1:Y:S02]  /*3290*/  SHFL.UP P0, R27, R28, R25, R26 ;  /* 0x040000191c1b7389 */ /* 0x000064000000001a */
[----:B01----:R-:W-:Y:S01]  /*32a0*/  ENDCOLLECTIVE ;  /* 0x000000000000791b */ /* 0x003fe20003800000 */
.L_x_2989:
        /* <DEDUP_REMOVED lines=12> */
.L_x_2990:
[----:B------:R-:W-:Y:S02]  /*3370*/  MOV R28, R21 ;  /* 0x00000015001c7202 */ /* 0x000fe40000000f00 */
[----:B------:R-:W-:-:S07]  /*3380*/  MOV R30, R27 ;  /* 0x0000001b001e7202 */ /* 0x000fce0000000f00 */
[----:B------:R-:W-:Y:S05]  /*3390*/  WARPSYNC.COLLECTIVE R23, `(.L_x_2991) ;  /* 0x0000000017087348 */ /* 0x000fea0003c00000 */
[----:B------:R0:W1:Y:S02]  /*33a0*/  SHFL.UP P0, R27, R28, R25, R26 ;  /* 0x040000191c1b7389 */ /* 0x000064000000001a */
[----:B01----:R-:W-:Y:S01]  /*33b0*/  ENDCOLLECTIVE ;  /* 0x000000000000791b */ /* 0x003fe20003800000 */
.L_x_2991:
[----:B------:R-:W-:Y:S01]  /*33c0*/  MOV R28, R22 ;  /* 0x00000016001c7202 */ /* 0x000fe20000000f00 */
[----:B------:R-:W-:-:S07]  /*33d0*/  IMAD.MOV.U32 R32, RZ, RZ, R27 ;  /* 0x000000ffff207224 */ /* 0x000fce00078e001b */
[----:B------:R-:W-:Y:S05]  /*33e0*/  WARPSYNC.COLLECTIVE R23, `(.L_x_2992) ;  /* 0x0000000017087348 */ /* 0x000fea0003c00000 */
[----:B------:R0:W1:Y:S02]  /*33f0*/  SHFL.UP P0, R27, R28, R25, R26 ;  /* 0x040000191c1b7389 */ /* 0x000064000000001a */
[----:B01----:R-:W-:Y:S01]  /*3400*/  ENDCOLLECTIVE ;  /* 0x000000000000791b */ /* 0x003fe20003800000 */
.L_x_2992:
        /* <DEDUP_REMOVED lines=12> */
.L_x_2993:
[----:B------:R-:W-:Y:S01]  /*34d0*/  IMAD.MOV.U32 R28, RZ, RZ, R21 ;  /* 0x000000ffff1c7224 */ /* 0x000fe200078e0015 */
[----:B------:R-:W-:-:S07]  /*34e0*/  MOV R30, R27 ;  /* 0x0000001b001e7202 */ /* 0x000fce0000000f00 */
[----:B------:R-:W-:Y:S05]  /*34f0*/  WARPSYNC.COLLECTIVE R23, `(.L_x_2994) ;  /* 0x0000000017087348 */ /* 0x000fea0003c00000 */
[----:B------:R0:W1:Y:S02]  /*3500*/  SHFL.UP P0, R27, R28, R25, R26 ;  /* 0x040000191c1b7389 */ /* 0x000064000000001a */
[----:B01----:R-:W-:Y:S01]  /*3510*/  ENDCOLLECTIVE ;  /* 0x000000000000791b */ /* 0x003fe20003800000 */
.L_x_2994:
[----:B------:R-:W-:Y:S02]  /*3520*/  MOV R28, R22 ;  /* 0x00000016001c7202 */ /* 0x000fe40000000f00 */
[----:B------:R-:W-:-:S07]  /*3530*/  MOV R32, R27 ;  /* 0x0000001b00207202 */ /* 0x000fce0000000f00 */
[----:B------:R-:W-:Y:S05]  /*3540*/  WARPSYNC.COLLECTIVE R23, `(.L_x_2995) ;  /* 0x0000000017087348 */ /* 0x000fea0003c00000 */
[----:B------:R0:W1:Y:S02]  /*3550*/  SHFL.UP P0, R27, R28, R25, R26 ;  /* 0x040000191c1b7389 */ /* 0x000064000000001a */
[----:B01----:R-:W-:Y:S01]  /*3560*/  ENDCOLLECTIVE ;  /* 0x000000000000791b */ /* 0x003fe20003800000 */
.L_x_2995:
        /* <DEDUP_REMOVED lines=12> */
.L_x_2996:
[----:B------:R-:W-:Y:S01]  /*3630*/  MOV R28, R21 ;  /* 0x00000015001c7202 */ /* 0x000fe20000000f00 */
[----:B------:R-:W-:-:S07]  /*3640*/  IMAD.MOV.U32 R30, RZ, RZ, R27 ;  /* 0x000000ffff1e7224 */ /* 0x000fce00078e001b */
[----:B------:R-:W-:Y:S05]  /*3650*/  WARPSYNC.COLLECTIVE R23, `(.L_x_2997) ;  /* 0x0000000017087348 */ /* 0x000fea0003c00000 */
[----:B------:R0:W1:Y:S02]  /*3660*/  SHFL.UP P0, R27, R28, R25, R26 ;  /* 0x040000191c1b7389 */ /* 0x000064000000001a */
[----:B01----:R-:W-:Y:S01]  /*3670*/  ENDCOLLECTIVE ;  /* 0x000000000000791b */ /* 0x003fe20003800000 */
.L_x_2997:
[----:B------:R-:W-:Y:S01]  /*3680*/  IMAD.MOV.U32 R28, RZ, RZ, R22 ;  /* 0x000000ffff1c7224 */ /* 0x000fe200078e0016 */
[----:B------:R-:W-:-:S07]  /*3690*/  MOV R32, R27 ;  /* 0x0000001b00207202 */ /* 0x000fce0000000f00 */
[----:B------:R-:W-:Y:S05]  /*36a0*/  WARPSYNC.COLLECTIVE R23, `(.L_x_2998) ;  /* 0x0000000017087348 */ /* 0x000fea0003c00000 */
[----:B------:R0:W1:Y:S02]  /*36b0*/  SHFL.UP P0, R27, R28, R25, R26 ;  /* 0x040000191c1b7389 */ /* 0x000064000000001a */
[----:B01----:R-:W-:Y:S01]  /*36c0*/  ENDCOLLECTIVE ;  /* 0x000000000000791b */ /* 0x003fe20003800000 */
.L_x_2998:
        /* <DEDUP_REMOVED lines=11> */
.L_x_2999:
[----:B------:R-:W-:Y:S02]  /*3780*/  MOV R28, R21 ;  /* 0x00000015001c7202 */ /* 0x000fe40000000f00 */
[----:B------:R-:W-:-:S07]  /*3790*/  MOV R17, R27 ;  /* 0x0000001b00117202 */ /* 0x000fce0000000f00 */
[----:B------:R-:W-:Y:S05]  /*37a0*/  WARPSYNC.COLLECTIVE R23, `(.L_x_3000) ;  /* 0x0000000017087348 */ /* 0x000fea0003c00000 */
[----:B------:R0:W1:Y:S02]  /*37b0*/  SHFL.UP P0, R27, R28, R25, R26 ;  /* 0x040000191c1b7389 */ /* 0x000064000000001a */
[----:B01----:R-:W-:Y:S01]  /*37c0*/  ENDCOLLECTIVE ;  /* 0x000000000000791b */ /* 0x003fe20003800000 */
.L_x_3000:
[----:B------:R-:W-:Y:S01]  /*37d0*/  MOV R28, R22 ;  /* 0x00000016001c7202 */ /* 0x000fe20000000f00 */
[----:B------:R-:W-:-:S07]  /*37e0*/  IMAD.MOV.U32 R21, RZ, RZ, R27 ;  /* 0x000000ffff157224 */ /* 0x000fce00078e001b */
[----:B------:R-:W-:Y:S05]  /*37f0*/  WARPSYNC.COLLECTIVE R23, `(.L_x_3001) ;  /* 0x0000000017087348 */ /* 0x000fea0003c00000 */
[----:B------:R0:W1:Y:S02]  /*3800*/  SHFL.UP P0, R27, R28, R25, R26 ;  /* 0x040000191c1b7389 */ /* 0x000064000000001a */
[----:B01----:R-:W-:Y:S01]  /*3810*/  ENDCOLLECTIVE ;  /* 0x000000000000791b */ /* 0x003fe20003800000 */
.L_x_3001:
[----:B------:R-:W-:Y:S01]  /*3820*/  MOV R22, R27 ;  /* 0x0000001b00167202 */ /* 0x000fe20000000f00 */
[----:B------:R-:W-:Y:S06]  /*3830*/  BRA `(.L_x_3002) ;  /* 0xfffffff000607947 */ /* 0x000fec000383ffff */
.L_x_3003:
        /* <DEDUP_REMOVED lines=12> */
.L_x_4523:


//--------------------- .text._Z30group_norm_nhwc_bwd_sum_kernelI11Bf16IOFp16WLi192EEv26Group_norm_nhwc_bwd_params --------------------------
	.section	.text._Z30group_norm_nhwc_bwd_sum_kernelI11Bf16IOFp16WLi192EEv26Group_norm_nhwc_bwd_params,"ax",@progbits
	.align	128
        .global         _Z30group_norm_nhwc_bwd_sum_kernelI11Bf16IOFp16WLi192EEv26Group_norm_nhwc_bwd_params
        .type           _Z30group_norm_nhwc_bwd_sum_kernelI11Bf16IOFp16WLi192EEv26Group_norm_nhwc_bwd_params,@function
        .size           _Z30group_norm_nhwc_bwd_sum_kernelI11Bf16IOFp16WLi192EEv26Group_norm_nhwc_bwd_params,(.L_x_4524 - _Z30group_norm_nhwc_bwd_sum_kernelI11Bf16IOFp16WLi192EEv26Group_norm_nhwc_bwd_params)
        .other          _Z30group_norm_nhwc_bwd_sum_kernelI11Bf16IOFp16WLi192EEv26Group_norm_nhwc_bwd_params,@"STO_CUDA_ENTRY STV_DEFAULT"
_Z30group_norm_nhwc_bwd_sum_kernelI11Bf16IOFp16WLi192EEv26Group_norm_nhwc_bwd_params:
.text._Z30group_norm_nhwc_bwd_sum_kernelI11Bf16IOFp16WLi192EEv26Group_norm_nhwc_bwd_params:
        /* <DEDUP_REMOVED lines=76> */
.L_x_3005:
[----:B------:R-:W-:Y:S05]  /*04c0*/  BSYNC B0 ;  /* 0x0000000000007941 */ /* 0x000fea0003800000 */
.L_x_3004:
        /* <DEDUP_REMOVED lines=113> */
.L_x_3008:
[----:B------:R-:W-:Y:S05]  /*0be0*/  @!P2 BRA `(.L_x_3006) ;  /* 0x0000001400e8a947 */ /* 0x000fea0003800000 */
[----:B------:R-:W-:-:S04]  /*0bf0*/  IADD3 R9, R16, 0x1, RZ ;  /* 0x0000000110097810 */ /* 0x000fc80007ffe0ff */
[----:B------:R-:W-:-:S07]  /*0c00*/  SHF.R.S32.HI R23, RZ, 0x1f, R9 ;  /* 0x0000001fff177819 */ /* 0x000fce0000011409 */
.L_x_3009:
        /* <DEDUP_REMOVED lines=130> */
.L_x_3007:
        /* <DEDUP_REMOVED lines=8> */
.L_x_3011:
        /* <DEDUP_REMOVED lines=49> */
.L_x_3010:
[----:B------:R-:W-:-:S13]  /*17c0*/  ISETP.GE.U32.AND P0, PT, R32, 0x3, PT ;  /* 0x000000032000780c */ /* 0x000fda0003f06070 */
[----:B------:R-:W-:Y:S05]  /*17d0*/  @!P0 BRA `(.L_x_3006) ;  /* 0x0000000800ec8947 */ /* 0x000fea0003800000 */
[----:B------:R-:W-:Y:S01]  /*17e0*/  ULDC.64 UR6, c[0x0][0x288] ;  /* 0x0000a20000067ab9 */ /* 0x000fe20000000a00 */
[----:B------:R-:W-:Y:S02]  /*17f0*/  SHF.R.S32.HI R12, RZ, 0x1f, R16 ;  /* 0x0000001fff0c7819 */ /* 0x000fe40000011410 */
[----:B------:R-:W-:Y:S02]  /*1800*/  ISETP.GE.U32.AND P0, PT, R30, UR6, PT ;  /* 0x000000061e007c0c */ /* 0x000fe4000bf06070 */
[----:B------:R-:W-:Y:S02]  /*1810*/  MOV R9, R16 ;  /* 0x0000001000097202 */ /* 0x000fe40000000f00 */
[----:B------:R-:W-:-:S13]  /*1820*/  ISETP.GE.AND.EX P0, PT, R31, UR7, PT, P0 ;  /* 0x000000071f007c0c */ /* 0x000fda000bf06300 */
.L_x_3012:
        /* <DEDUP_REMOVED lines=182> */
.L_x_3006:
        /* <DEDUP_REMOVED lines=123> */
.L_x_3036:
        /* <DEDUP_REMOVED lines=48> */
.L_x_3014:
[----:B------:R-:W-:Y:S05]  /*2e40*/  BSYNC B0 ;  /* 0x0000000000007941 */ /* 0x000fea0003800000 */
.L_x_3013:
        /* <DEDUP_REMOVED lines=50> */
.L_x_3017:
[----:B------:R-:W-:Y:S05]  /*3170*/  BSYNC B0 ;  /* 0x0000000000007941 */ /* 0x000fea0003800000 */
.L_x_3016:
        /* <DEDUP_REMOVED lines=22> */
.L_x_3015:
        /* <DEDUP_REMOVED lines=8> */
.L_x_3018:
[----:B------:R-:W-:Y:S01]  /*3360*/  IMAD.MOV.U32 R3, RZ, RZ, R30 ;  /* 0x000000ffff037224 */ /* 0x000fe200078e001e */
[----:B------:R-:W-:-:S07]  /*3370*/  MOV R33, R35 ;  /* 0x0000002300217202 */ /* 0x000fce0000000f00 */
[----:B------:R-:W-:Y:S05]  /*3380*/  WARPSYNC.COLLECTIVE R29, `(.L_x_3019) ;  /* 0x000000001d087348 */ /* 0x000fea0003c00000 */
[----:B------:R0:W1:Y:S02]  /*3390*/  SHFL.UP P0, R35, R3, R0, R28 ;  /* 0x0400000003237389 */ /* 0x000064000000001c */
[----:B01----:R-:W-:Y:S01]  /*33a0*/  ENDCOLLECTIVE ;  /* 0x000000000000791b */ /* 0x003fe20003800000 */
.L_x_3019:
[----:B------:R-:W-:Y:S02]  /*33b0*/  MOV R3, R2 ;  /* 0x0000000200037202 */ /* 0x000fe40000000f00 */
[----:B------:R-:W-:Y:S01]  /*33c0*/  ISETP.GE.AND P0, PT, R31, 0x1, PT ;  /* 0x000000011f00780c */ /* 0x000fe20003f06270 */
[----:B------:R-:W-:-:S12]  /*33d0*/  FADD.FTZ R35, R30, R35 ;  /* 0x000000231e237221 */ /* 0x000fd80000010000 */
[----:B------:R-:W-:-:S07]  /*33e0*/  @P0 FSEL R30, R35, R30, !P6 ;  /* 0x0000001e231e0208 */ /* 0x000fce0007000000 */
[----:B------:R-:W-:Y:S05]  /*33f0*/  WARPSYNC.COLLECTIVE R29, `(.L_x_3020) ;  /* 0x000000001d087348 */ /* 0x000fea0003c00000 */
[----:B------:R0:W1:Y:S02]  /*3400*/  SHFL.UP P0, R35, R3, R0, R28 ;  /* 0x0400000003237389 */ /* 0x000064000000001c */
[----:B01----:R-:W-:Y:S01]  /*3410*/  ENDCOLLECTIVE ;  /* 0x000000000000791b */ /* 0x003fe20003800000 */
.L_x_3020:
        /* <DEDUP_REMOVED lines=11> */
.L_x_3021:
[----:B------:R-:W-:Y:S01]  /*34d0*/  MOV R3, R30 ;  /* 0x0000001e00037202 */ /* 0x000fe20000000f00 */
[----:B------:R-:W-:-:S07]  /*34e0*/  IMAD.MOV.U32 R33, RZ, RZ, R35 ;  /* 0x000000ffff217224 */ /* 0x000fce00078e0023 */
[----:B------:R-:W-:Y:S05]  /*34f0*/  WARPSYNC.COLLECTIVE R29, `(.L_x_3022) ;  /* 0x000000001d087348 */ /* 0x000fea0003c00000 */
[----:B------:R0:W1:Y:S02]  /*3500*/  SHFL.UP P0, R35, R3, R0, R28 ;  /* 0x0400000003237389 */ /* 0x000064000000001c */
[----:B01----:R-:W-:Y:S01]  /*3510*/  ENDCOLLECTIVE ;  /* 0x000000000000791b */ /* 0x003fe20003800000 */
.L_x_3022:
[----:B------:R-:W-:Y:S02]  /*3520*/  MOV R3, R2 ;  /* 0x0000000200037202 */ /* 0x000fe40000000f00 */
[----:B------:R-:W-:Y:S01]  /*3530*/  ISETP.GE.AND P0, PT, R31, 0x2, PT ;  /* 0x000000021f00780c */ /* 0x000fe20003f06270 */
[----:B------:R-:W-:-:S12]  /*3540*/  FADD.FTZ R35, R30, R35 ;  /* 0x000000231e237221 */ /* 0x000fd80000010000 */
[----:B------:R-:W-:-:S07]  /*3550*/  @P0 FSEL R30, R35, R30, !P6 ;  /* 0x0000001e231e0208 */ /* 0x000fce0007000000 */
[----:B------:R-:W-:Y:S05]  /*3560*/  WARPSYNC.COLLECTIVE R29, `(.L_x_3023) ;  /* 0x000000001d087348 */ /* 0x000fea0003c00000 */
[----:B------:R0:W1:Y:S02]  /*3570*/  SHFL.UP P0, R35, R3, R0, R28 ;  /* 0x0400000003237389 */ /* 0x000064000000001c */
[----:B01----:R-:W-:Y:S01]  /*3580*/  ENDCOLLECTIVE ;  /* 0x000000000000791b */ /* 0x003fe20003800000 */
.L_x_3023:
        /* <DEDUP_REMOVED lines=11> */
.L_x_3024:
[----:B------:R-:W-:Y:S02]  /*3640*/  MOV R3, R30 ;  /* 0x0000001e00037202 */ /* 0x000fe40000000f00 */
[----:B------:R-:W-:-:S07]  /*3650*/  MOV R33, R35 ;  /* 0x0000002300217202 */ /* 0x000fce0000000f00 */
[----:B------:R-:W-:Y:S05]  /*3660*/  WARPSYNC.COLLECTIVE R29, `(.L_x_3025) ;  /* 0x000000001d087348 */ /* 0x000fea0003c00000 */
[----:B------:R0:W1:Y:S02]  /*3670*/  SHFL.UP P0, R35, R3, R0, R28 ;  /* 0x0400000003237389 */ /* 0x000064000000001c */
[----:B01----:R-:W-:Y:S01]  /*3680*/  ENDCOLLECTIVE ;  /* 0x000000000000791b */ /* 0x003fe20003800000 */
.L_x_3025:
[----:B------:R-:W-:Y:S01]  /*3690*/  IMAD.MOV.U32 R3, RZ, RZ, R2 ;  /* 0x000000ffff037224 */ /* 0x000fe200078e0002 */
[----:B------:R-:W-:Y:S01]  /*36a0*/  ISETP.GE.AND P0, PT, R31, 0x4, PT ;  /* 0x000000041f00780c */ /* 0x000fe20003f06270 */
[----:B------:R-:W-:-:S12]  /*36b0*/  FADD.FTZ R35, R30, R35 ;  /* 0x000000231e237221 */ /* 0x000fd80000010000 */
[----:B------:R-:W-:-:S07]  /*36c0*/  @P0 FSEL R30, R35, R30, !P6 ;  /* 0x0000001e231e0208 */ /* 0x000fce0007000000 */
[----:B------:R-:W-:Y:S05]  /*36d0*/  WARPSYNC.COLLECTIVE R29, `(.L_x_3026) ;  /* 0x000000001d087348 */ /* 0x000fea0003c00000 */
[----:B------:R0:W1:Y:S02]  /*36e0*/  SHFL.UP P0, R35, R3, R0, R28 ;  /* 0x0400000003237389 */ /* 0x000064000000001c */
[----:B01----:R-:W-:Y:S01]  /*36f0*/  ENDCOLLECTIVE ;  /* 0x000000000000791b */ /* 0x003fe20003800000 */
.L_x_3026:
        /* <DEDUP_REMOVED lines=11> */
.L_x_3027:
[----:B------:R-:W-:Y:S01]  /*37b0*/  IMAD.MOV.U32 R3, RZ, RZ, R30 ;  /* 0x000000ffff037224 */ /* 0x000fe200078e001e */
[----:B------:R-:W-:-:S07]  /*37c0*/  MOV R33, R35 ;  /* 0x0000002300217202 */ /* 0x000fce0000000f00 */
[----:B------:R-:W-:Y:S05]  /*37d0*/  WARPSYNC.COLLECTIVE R29, `(.L_x_3028) ;  /* 0x000000001d087348 */ /* 0x000fea0003c00000 */
[----:B------:R0:W1:Y:S02]  /*37e0*/  SHFL.UP P0, R35, R3, R0, R28 ;  /* 0x0400000003237389 */ /* 0x000064000000001c */
[----:B01----:R-:W-:Y:S01]  /*37f0*/  ENDCOLLECTIVE ;  /* 0x000000000000791b */ /* 0x003fe20003800000 */
.L_x_3028:
[----:B------:R-:W-:Y:S02]  /*3800*/  MOV R3, R2 ;  /* 0x0000000200037202 */ /* 0x000fe40000000f00 */
[----:B------:R-:W-:Y:S01]  /*3810*/  ISETP.GE.AND P0, PT, R31, 0x8, PT ;  /* 0x000000081f00780c */ /* 0x000fe20003f06270 */
[----:B------:R-:W-:-:S12]  /*3820*/  FADD.FTZ R35, R30, R35 ;  /* 0x000000231e237221 */ /* 0x000fd80000010000 */
[----:B------:R-:W-:-:S07]  /*3830*/  @P0 FSEL R30, R35, R30, !P6 ;  /* 0x0000001e231e0208 */ /* 0x000fce0007000000 */
[----:B------:R-:W-:Y:S05]  /*3840*/  WARPSYNC.COLLECTIVE R29, `(.L_x_3029) ;  /* 0x000000001d087348 */ /* 0x000fea0003c00000 */
[----:B------:R0:W1:Y:S02]  /*3850*/  SHFL.UP P0, R35, R3, R0, R28 ;  /* 0x0400000003237389 */ /* 0x000064000000001c */
[----:B01----:R-:W-:Y:S01]  /*3860*/  ENDCOLLECTIVE ;  /* 0x000000000000791b */ /* 0x003fe20003800000 */
.L_x_3029:
        /* <DEDUP_REMOVED lines=11> */
.L_x_3030:
[----:B------:R-:W-:Y:S02]  /*3920*/  MOV R3, R30 ;  /* 0x0000001e00037202 */ /* 0x000fe40000000f00 */
[----:B------:R-:W-:-:S13]  /*3930*/  ISETP.GE.AND P0, PT, R31, 0x10, PT ;  /* 0x000000101f00780c */ /* 0x000fda0003f06270 */
[----:B------:R-:W-:-:S07]  /*3940*/  @P0 IMAD.IADD R32, R32, 0x1, R35 ;  /* 0x0000000120200824 */ /* 0x000fce00078e0223 */
[----:B------:R-:W-:Y:S05]  /*3950*/  WARPSYNC.COLLECTIVE R29, `(.L_x_3031) ;  /* 0x000000001d087348 */ /* 0x000fea0003c00000 */
[----:B------:R0:W1:Y:S02]  /*3960*/  SHFL.UP P0, R35, R3, R0, R28 ;  /* 0x0400000003237389 */ /* 0x000064000000001c */
[----:B01----:R-:W-:Y:S01]  /*3970*/  ENDCOLLECTIVE ;  /* 0x000000000000791b */ /* 0x003fe20003800000 */
.L_x_3031:
[----:B------:R-:W-:Y:S01]  /*3980*/  IMAD.MOV.U32 R3, RZ, RZ, R2 ;  /* 0x000000ffff037224 */ /* 0x000fe200078e0002 */
[----:B------:R-:W-:-:S07]  /*3990*/  MOV R33, R35 ;  /* 0x0000002300217202 */ /* 0x000fce0000000f00 */
[----:B------:R-:W-:Y:S05]  /*39a0*/  WARPSYNC.COLLECTIVE R29, `(.L_x_3032) ;  /* 0x000000001d087348 */ /* 0x000fea0003c00000 */
[----:B------:R0:W1:Y:S02]  /*39b0*/  SHFL.UP P0, R35, R3, R0, R28 ;  /* 0x0400000003237389 */ /* 0x000064000000001c */
[----:B01----:R-:W-:Y:S01]  /*39c0*/  ENDCOLLECTIVE ;  /* 0x000000000000791b */ /* 0x003fe20003800000 */
.L_x_3032:
        /* <DEDUP_REMOVED lines=11> */
.L_x_3033:
[----:B------:R-:W-:Y:S02]  /*3a80*/  MOV R3, R30 ;  /* 0x0000001e00037202 */ /* 0x000fe40000000f00 */
[----:B------:R-:W-:-:S07]  /*3a90*/  MOV R31, R35 ;  /* 0x00000023001f7202 */ /* 0x000fce0000000f00 */
[----:B------:R-:W-:Y:S05]  /*3aa0*/  WARPSYNC.COLLECTIVE R29, `(.L_x_3034) ;  /* 0x000000001d087348 */ /* 0x000fea0003c00000 */
[----:B------:R0:W1:Y:S02]  /*3ab0*/  SHFL.UP P0, R35, R3, R0, R28 ;  /* 0x0400000003237389 */ /* 0x000064000000001c */
[----:B01----:R-:W-:Y:S01]  /*3ac0*/  ENDCOLLECTIVE ;  /* 0x000000000000791b */ /* 0x003fe20003800000 */
.L_x_3034:
[----:B------:R-:W-:Y:S01]  /*3ad0*/  MOV R3, R2 ;  /* 0x0000000200037202 */ /* 0x000fe20000000f00 */
[----:B------:R-:W-:-:S07]  /*3ae0*/  IMAD.MOV.U32 R30, RZ, RZ, R35 ;  /* 0x000000ffff1e7224 */ /* 0x000fce00078e0023 */
[----:B------:R-:W-:Y:S05]  /*3af0*/  WARPSYNC.COLLECTIVE R29, `(.L_x_3035) ;  /* 0x000000001d087348 */ /* 0x000fea0003c00000 */
[----:B------:R0:W1:Y:S02]  /*3b00*/  SHFL.UP P0, R35, R3, R0, R28 ;  /* 0x0400000003237389 */ /* 0x000064000000001c */
[----:B01----:R-:W-:Y:S01]  /*3b10*/  ENDCOLLECTIVE ;  /* 0x000000000000791b */ /* 0x003fe20003800000 */
.L_x_3035:
[----:B------:R-:W-:Y:S01]  /*3b20*/  MOV R2, R35 ;  /* 0x0000002300027202 */ /* 0x000fe20000000f00 */
[----:B------:R-:W-:Y:S06]  /*3b30*/  BRA `(.L_x_3036) ;  /* 0xfffffff000007947 */ /* 0x000fec000383ffff */
.L_x_3037:
        /* <DEDUP_REMOVED lines=12> */
.L_x_4524:


//--------------------- .text._Z30group_norm_nhwc_bwd_sum_kernelI11Bf16IOFp16WLi448EEv26Group_norm_nhwc_bwd_params --------------------------
	.section	.text._Z30group_norm_nhwc_bwd_sum_kernelI11Bf16IOFp16WLi448EEv26Group_norm_nhwc_bwd_params,"ax",@progbits
	.align	128
        .global         _Z30group_norm_nhwc_bwd_sum_kernelI11Bf16IOFp16WLi448EEv26Group_norm_nhwc_bwd_params
        .type           _Z30group_norm_nhwc_bwd_sum_kernelI11Bf16IOFp16WLi448EEv26Group_norm_nhwc_bwd_params,@function
        .size           _Z30group_norm_nhwc_bwd_sum_kernelI11Bf16IOFp16WLi448EEv26Group_norm_nhwc_bwd_params,(.L_x_4525 - _Z30group_norm_nhwc_bwd_sum_kernelI11Bf16IOFp16WLi448EEv26Group_norm_nhwc_bwd_params)
        .other          _Z30group_norm_nhwc_bwd_sum_kernelI11Bf16IOFp16WLi448EEv26Group_norm_nhwc_bwd_params,@"STO_CUDA_ENTRY STV_DEFAULT"
_Z30group_norm_nhwc_bwd_sum_kernelI11Bf16IOFp16WLi448EEv26Group_norm_nhwc_bwd_params:
.text._Z30group_norm_nhwc_bwd_sum_kernelI11Bf16IOFp16WLi448EEv26Group_norm_nhwc_bwd_params:
        /* <DEDUP_REMOVED lines=73> */
[----:B--2---:R-:W-:-:S02]  /*0490*/  HADD2.F32 R13, -RZ, R13.H0_H0 ;  /* 0x2000000dff0d7230 */ /* 0x004fc40000004100 */
[----:B---3--:R-:W-:Y:S02]  /*04a0*/  HADD2.F32 R11, -RZ, R11.H0_H0 ;  /* 0x2000000bff0b7230 */ /* 0x008fe40000004100 */
[----:B----4-:R-:W-:Y:S02]  /*04b0*/  @P1 HADD2.F32 R20, -RZ, R10.H0_H0 ;  /* 0x2000000aff141230 */ /* 0x010fe40000004100 */
[----:B------:R-:W-:-:S07]  /*04c0*/  @P1 HADD2.F32 R19, -RZ, R6.H0_H0 ;  /* 0x20000006ff131230 */ /* 0x000fce0000004100 */
.L_x_3039:
[----:B------:R-:W-:Y:S05]  /*04d0*/  BSYNC B0 ;  /* 0x0000000000007941 */ /* 0x000fea0003800000 */
.L_x_3038:
        /* <DEDUP_REMOVED lines=15> */
[----:B------:R-:W-:Y:S01]  /*05d0*/  LEA.HI.X.SX32 R2, R18, R21, 0x1, P5 ;  /* 0x0000001512027211 */ /* 0x000fe200028f0eff */
[----:B------:R-:W-:Y:S01]  /*05e0*/  IMAD.MOV.U32 R18, RZ, RZ, 0x3f800000 ;  /* 0x3f800000ff127424 */ /* 0x000fe200078e00ff */
[----:B-1----:R-:W-:-:S03]  /*05f0*/  ISETP.LT.U32.AND P1, PT, R17, R8, PT ;  /* 0x000000081100720c */ /* 0x002fc60003f21070 */
[----:B------:R-:W-:Y:S01]  /*0600*/  @P3 VIADD R15, R15, 0x1 ;  /* 0x000000010f0f3836 */ /* 0x000fe20000000000 */
[----:B------:R-:W-:Y:S01]  /*0610*/  ISETP.LT.AND.EX P1, PT, R2, R9, PT, P1 ;  /* 0x000000090200720c */ /* 0x000fe20003f21310 */
[----:B------:R-:W-:Y:S02]  /*0620*/  IMAD.MOV.U32 R2, RZ, RZ, RZ ;  /* 0x000000ffff027224 */ /* 0x000fe400078e00ff */
[----:B--2---:R-:W-:Y:S01]  /*0630*/  @P2 FADD.FTZ R6, R5, R6 ;  /* 0x0000000605062221 */ /* 0x004fe20000010000 */
[----:B------:R-:W-:Y:S01]  /*0640*/  HFMA2.MMA R5, -RZ, RZ, 0, 0 ;  /* 0x00000000ff057435 */ /* 0x000fe200000001ff */
[----:B------:R-:W-:Y:S02]  /*0650*/  SEL R17, R17, R8, P1 ;  /* 0x0000000811117207 */ /* 0x000fe40000800000 */
[----:B------:R0:W1:Y:S01]  /*0660*/  @P2 MUFU.RSQ R18, R6 ;  /* 0x0000000600122308 */ /* 0x0000620000001400 */
[----:B------:R-:W-:Y:S02]  /*0670*/  SEL R3, R0, R15, !P4 ;  /* 0x0000000f00037207 */ /* 0x000fe40006000000 */
[----:B------:R-:W-:-:S02]  /*0680*/  CS2R R14, SRZ ;  /* 0x00000000000e7805 */ /* 0x000fc4000001ff00 */
[----:B------:R-:W-:Y:S02]  /*0690*/  ISETP.GE.AND P1, PT, R24, R17, PT ;  /* 0x000000111800720c */ /* 0x000fe40003f26270 */
[----:B------:R-:W-:-:S05]  /*06a0*/  IADD3 R0, -R3, RZ, RZ ;  /* 0x000000ff03007210 */ /* 0x000fca0007ffe1ff */
[----:B------:R-:W-:Y:S01]  /*06b0*/  IMAD R16, R7, R0, R16 ;  /* 0x0000000007107224 */ /* 0x000fe200078e0210 */
[----:B------:R-:W-:-:S05]  /*06c0*/  MOV R0, RZ ;  /* 0x000000ff00007202 */ /* 0x000fca0000000f00 */
[----:B01----:R-:W-:Y:S05]  /*06d0*/  @P1 BRA `(.L_x_3040) ;  /* 0x0000001c00381947 */ /* 0x003fea0003800000 */
        /* <DEDUP_REMOVED lines=47> */
[-C--:B------:R-:W-:Y:S01]  /*09d0*/  FMUL.FTZ R0, R5, R18.reuse ;  /* 0x0000001205007220 */ /* 0x080fe20000410000 */
        /* <DEDUP_REMOVED lines=34> */
.L_x_3042:
[----:B------:R-:W-:Y:S05]  /*0c00*/  @!P2 BRA `(.L_x_3040) ;  /* 0x0000001400eca947 */ /* 0x000fea0003800000 */
[----:B------:R-:W-:-:S04]  /*0c10*/  IADD3 R21, R24, 0x1, RZ ;  /* 0x0000000118157810 */ /* 0x000fc80007ffe0ff */
[----:B------:R-:W-:-:S07]  /*0c20*/  SHF.R.S32.HI R23, RZ, 0x1f, R21 ;  /* 0x0000001fff177819 */ /* 0x000fce0000011415 */
.L_x_3043:
[----:B------:R-:W0:Y:S01]  /*0c30*/  @!P0 LDC.64 R32, c[0x0][0x288] ;  /* 0x0000a200ff208b82 */ /* 0x000e220000000a00 */
[----:B------:R-:W-:Y:S01]  /*0c40*/  @!P0 IADD3 R25, P1, R21, -0x1, RZ ;  /* 0xffffffff15198810 */ /* 0x000fe20007f3e0ff */
[----:B------:R-:W-:-:S03]  /*0c50*/  @!P0 IMAD.MOV.U32 R30, RZ, RZ, R6 ;  /* 0x000000ffff1e8224 */ /* 0x000fc600078e0006 */
[----:B------:R-:W-:-:S03]  /*0c60*/  @!P0 IADD3.X R31, R23, -0x1, RZ, P1, !PT ;  /* 0xffffffff171f8810 */ /* 0x000fc60000ffe4ff */
[----:B------:R-:W1:Y:S08]  /*0c70*/  @!P0 LDC.64 R28, c[0x0][0x230] ;  /* 0x00008c00ff1c8b82 */ /* 0x000e700000000a00 */
[----:B------:R-:W2:Y:S01]  /*0c80*/  @!P0 LDC.64 R26, c[0x0][0x288] ;  /* 0x0000a200ff1a8b82 */ /* 0x000ea20000000a00 */
[----:B0-----:R-:W-:Y:S01]  /*0c90*/  @!P0 IMAD R22, R31, R32, RZ ;  /* 0x000000201f168224 */ /* 0x001fe200078e02ff */
[----:B------:R-:W-:-:S06]  /*0ca0*/  @!P0 MOV R31, R9 ;  /* 0x00000009001f8202 */ /* 0x000fcc0000000f00 */
[----:B------:R-:W0:Y:S01]  /*0cb0*/  @!P0 LDC.64 R38, c[0x0][0x228] ;  /* 0x00008a00ff268b82 */ /* 0x000e220000000a00 */
[C---:B------:R-:W-:Y:S02]  /*0cc0*/  @!P0 IMAD R33, R25.reuse, R33, R22 ;  /* 0x0000002119218224 */ /* 0x040fe400078e0216 */
[----:B------:R-:W-:-:S04]  /*0cd0*/  @!P0 IMAD.WIDE.U32 R30, R25, R32, R30 ;  /* 0x00000020191e8225 */ /* 0x000fc800078e001e */
[----:B------:R-:W-:Y:S01]  /*0ce0*/  @!P0 IMAD.IADD R31, R31, 0x1, R33 ;  /* 0x000000011f1f8824 */ /* 0x000fe200078e0221 */
[C---:B------:R-:W-:Y:S01]  /*0cf0*/  @!P0 SHF.L.U32 R35, R30.reuse, 0x1, RZ ;  /* 0x000000011e238819 */ /* 0x040fe200000006ff */
[----:B------:R-:W3:Y:S03]  /*0d00*/  @!P0 LDC.64 R24, c[0x0][0x230] ;  /* 0x00008c00ff188b82 */ /* 0x000ee60000000a00 */
[----:B------:R-:W-:Y:S01]  /*0d10*/  @!P0 SHF.L.U64.HI R22, R30, 0x1, R31 ;  /* 0x000000011e168819 */ /* 0x000fe2000001021f */
[----:B--2---:R-:W-:Y:S01]  /*0d20*/  @!P0 IMAD R32, R23, R26, RZ ;  /* 0x0000001a17208224 */ /* 0x004fe200078e02ff */
[----:B-1----:R-:W-:Y:S01]  /*0d30*/  @!P0 IADD3 R28, P1, R35, R28, RZ ;  /* 0x0000001c231c8210 */ /* 0x002fe20007f3e0ff */
        /* <DEDUP_REMOVED lines=9> */
[----:B---3--:R-:W-:-:S04]  /*0dd0*/  @!P0 IADD3 R26, P1, R33, R24, RZ ;  /* 0x00000018211a8210 */ /* 0x008fc80007f3e0ff */
[----:B------:R-:W-:Y:S02]  /*0de0*/  @!P0 IADD3.X R27, R30, R25, RZ, P1, !PT ;  /* 0x000000191e1b8210 */ /* 0x000fe40000ffe4ff */
[----:B------:R-:W1:Y:S03]  /*0df0*/  @!P0 LDC.64 R24, c[0x0][0x228] ;  /* 0x00008a00ff188b82 */ /* 0x000e660000000a00 */
[----:B------:R3:W4:Y:S01]  /*0e00*/  @!P0 LDG.E R31, desc[UR4][R26.64] ;  /* 0x000000041a1f8981 */ /* 0x000722000c1e1900 */
[----:B-1----:R-:W-:-:S05]  /*0e10*/  @!P0 IADD3 R24, P1, R35, R24, RZ ;  /* 0x0000001823188210 */ /* 0x002fca0007f3e0ff */
[----:B------:R-:W-:-:S05]  /*0e20*/  @!P0 IMAD.X R25, R22, 0x1, R25, P1 ;  /* 0x0000000116198824 */ /* 0x000fca00008e0619 */
[----:B------:R-:W5:Y:S01]  /*0e30*/  @!P0 LDG.E R37, desc[UR4][R24.64] ;  /* 0x0000000418258981 */ /* 0x000f62000c1e1900 */
[----:B0-----:R-:W-:-:S04]  /*0e40*/  @!P0 IADD3 R28, P1, R33, R38, RZ ;  /* 0x00000026211c8210 */ /* 0x001fc80007f3e0ff */
[----:B------:R-:W-:-:S05]  /*0e50*/  @!P0 IADD3.X R29, R30, R39, RZ, P1, !PT ;  /* 0x000000271e1d8210 */ /* 0x000fca0000ffe4ff */
[----:B------:R0:W5:Y:S01]  /*0e60*/  @!P0 LDG.E R22, desc[UR4][R28.64] ;  /* 0x000000041c168981 */ /* 0x000162000c1e1900 */
[----:B------:R-:W-:Y:S02]  /*0e70*/  PRMT R30, RZ, 0x7610, R30 ;  /* 0x00007610ff1e7816 */ /* 0x000fe4000000001e */
[----:B---3--:R-:W-:Y:S02]  /*0e80*/  PRMT R26, RZ, 0x7610, R26 ;  /* 0x00007610ff1a7816 */ /* 0x008fe4000000001a */
        /* <DEDUP_REMOVED lines=8> */
[-C--:B------:R-:W-:Y:S02]  /*0f10*/  FMUL.FTZ R26, R27, R18.reuse ;  /* 0x000000121b1a7220 */ /* 0x080fe40000410000 */
[----:B------:R-:W-:-:S02]  /*0f20*/  FMUL.FTZ R24, R25, R18 ;  /* 0x0000001219187220 */ /* 0x000fc40000410000 */
[----:B------:R-:W-:Y:S01]  /*0f30*/  FFMA.FTZ R32, R26, R11, R20 ;  /* 0x0000000b1a207223 */ /* 0x000fe20000010014 */
[C---:B----4-:R-:W-:Y:S01]  /*0f40*/  @!P0 PRMT R30, R31.reuse, 0x7610, R30 ;  /* 0x000076101f1e8816 */ /* 0x050fe2000000001e */
        /* <DEDUP_REMOVED lines=19> */
[----:B-----5:R-:W-:Y:S01]  /*1080*/  @!P0 PRMT R31, R37, 0x7610, R31 ;  /* 0x00007610251f8816 */ /* 0x020fe2000000001f */
        /* <DEDUP_REMOVED lines=60> */
.L_x_3041:
        /* <DEDUP_REMOVED lines=9> */
.L_x_3045:
[----:B------:R-:W0:Y:S01]  /*14e0*/  @!P0 LDC.64 R30, c[0x0][0x288] ;  /* 0x0000a200ff1e8b82 */ /* 0x000e220000000a00 */
[----:B------:R-:W-:Y:S01]  /*14f0*/  @!P0 MOV R27, R9 ;  /* 0x00000009001b8202 */ /* 0x000fe20000000f00 */
[----:B------:R-:W-:-:S06]  /*1500*/  @!P0 IMAD.MOV.U32 R26, RZ, RZ, R6 ;  /* 0x000000ffff1a8224 */ /* 0x000fcc00078e0006 */
        /* <DEDUP_REMOVED lines=9> */
[----:B--2---:R-:W-:-:S03]  /*15a0*/  @!P0 IADD3 R26, P2, R29, R36, RZ ;  /* 0x000000241d1a8210 */ /* 0x004fc60007f5e0ff */
        /* <DEDUP_REMOVED lines=19> */
[----:B------:R-:W-:Y:S01]  /*16e0*/  FMUL.FTZ R26, R31, R18 ;  /* 0x000000121f1a7220 */ /* 0x000fe20000410000 */
        /* <DEDUP_REMOVED lines=16> */
.L_x_3044:
[----:B------:R-:W-:-:S13]  /*17f0*/  ISETP.GE.U32.AND P0, PT, R32, 0x3, PT ;  /* 0x000000032000780c */ /* 0x000fda0003f06070 */
[----:B------:R-:W-:Y:S05]  /*1800*/  @!P0 BRA `(.L_x_3040) ;  /* 0x0000000800ec8947 */ /* 0x000fea0003800000 */
[----:B------:R-:W-:Y:S01]  /*1810*/  ULDC.64 UR6, c[0x0][0x288] ;  /* 0x0000a20000067ab9 */ /* 0x000fe20000000a00 */
[----:B------:R-:W-:Y:S02]  /*1820*/  SHF.R.S32.HI R19, RZ, 0x1f, R24 ;  /* 0x0000001fff137819 */ /* 0x000fe40000011418 */
[----:B------:R-:W-:Y:S02]  /*1830*/  ISETP.GE.U32.AND P0, PT, R22, UR6, PT ;  /* 0x0000000616007c0c */ /* 0x000fe4000bf06070 */
[----:B------:R-:W-:Y:S02]  /*1840*/  MOV R20, R24 ;  /* 0x0000001800147202 */ /* 0x000fe40000000f00 */
[----:B------:R-:W-:-:S13]  /*1850*/  ISETP.GE.AND.EX P0, PT, R23, UR7, PT, P0 ;  /* 0x0000000717007c0c */ /* 0x000fda000bf06300 */
.L_x_3046:
[----:B------:R-:W0:Y:S01]  /*1860*/  @!P0 LDC.64 R28, c[0x0][0x288] ;  /* 0x0000a200ff1c8b82 */ /* 0x000e220000000a00 */
[----:B------:R-:W-:Y:S01]  /*1870*/  @!P0 MOV R27, R9 ;  /* 0x00000009001b8202 */ /* 0x000fe20000000f00 */
[----:B------:R-:W-:Y:S01]  /*1880*/  @!P0 IMAD.MOV.U32 R26, RZ, RZ, R6 ;  /* 0x000000ffff1a8224 */ /* 0x000fe200078e0006 */
[----:B------:R-:W-:-:S04]  /*1890*/  @!P0 IADD3 R37, P2, R20, 0x1, RZ ;  /* 0x0000000114258810 */ /* 0x000fc80007f5e0ff */
[----:B------:R-:W-:Y:S01]  /*18a0*/  @!P0 IADD3.X R35, RZ, R19, RZ, P2, !PT ;  /* 0x00000013ff238210 */ /* 0x000fe200017fe4ff */
[----:B------:R-:W1:Y:S08]  /*18b0*/  @!P0 LDC.64 R38, c[0x0][0x230] ;  /* 0x00008c00ff268b82 */ /* 0x000e700000000a00 */
[----:B------:R-:W2:Y:S01]  /*18c0*/  @!P0 LDC.64 R22, c[0x0][0x228] ;  /* 0x00008a00ff168b82 */ /* 0x000ea20000000a00 */
[----:B0-----:R-:W-:-:S07]  /*18d0*/  @!P0 IMAD R21, R19, R28, RZ ;  /* 0x0000001c13158224 */ /* 0x001fce00078e02ff */
[----:B------:R-:W0:Y:S01]  /*18e0*/  @!P0 LDC.64 R24, c[0x0][0x288] ;  /* 0x0000a200ff188b82 */ /* 0x000e220000000a00 */
[----:B------:R-:W-:-:S04]  /*18f0*/  @!P0 IMAD.WIDE.U32 R26, R20, R28, R26 ;  /* 0x0000001c141a8225 */ /* 0x000fc800078e001a */
[----:B------:R-:W-:Y:S01]  /*1900*/  @!P0 IMAD R21, R20, R29, R21 ;  /* 0x0000001d14158224 */ /* 0x000fe200078e0215 */
[----:B------:R-:W-:Y:S02]  /*1910*/  @!P0 SHF.L.U32 R33, R26, 0x1, RZ ;  /* 0x000000011a218819 */ /* 0x000fe400000006ff */
[----:B------:R-:W3:Y:S01]  /*1920*/  @!P0 LDC.64 R30, c[0x0][0x230] ;  /* 0x00008c00ff1e8b82 */ /* 0x000ee20000000a00 */
[----:B------:R-:W-:Y:S01]  /*1930*/  @!P0 IMAD.IADD R21, R27, 0x1, R21 ;  /* 0x000000011b158824 */ /* 0x000fe200078e0215 */
[----:B-1----:R-:W-:-:S04]  /*1940*/  @!P0 IADD3 R28, P1, R33, R38, RZ ;  /* 0x00000026211c8210 */ /* 0x002fc80007f3e0ff */
[----:B------:R-:W-:Y:S02]  /*1950*/  @!P0 SHF.L.U64.HI R34, R26, 0x1, R21 ;  /* 0x000000011a228819 */ /* 0x000fe40000010215 */
[----:B------:R-:W1:Y:S03]  /*1960*/  @!P0 LDC.64 R26, c[0x0][0x228] ;  /* 0x00008a00ff1a8b82 */ /* 0x000e660000000a00 */
[----:B------:R-:W-:Y:S01]  /*1970*/  @!P0 IMAD.X R29, R34, 0x1, R39, P1 ;  /* 0x00000001221d8824 */ /* 0x000fe200008e0627 */
[----:B--2---:R-:W-:Y:S01]  /*1980*/  @!P0 IADD3 R32, P1, R33, R22, RZ ;  /* 0x0000001621208210 */ /* 0x004fe20007f3e0ff */
[----:B0-----:R-:W-:-:S03]  /*1990*/  @!P0 IMAD R36, R35, R24, RZ ;  /* 0x0000001823248224 */ /* 0x001fc600078e02ff */
[----:B------:R0:W2:Y:S01]  /*19a0*/  @!P0 LDG.E R21, desc[UR4][R28.64] ;  /* 0x000000041c158981 */ /* 0x0000a2000c1e1900 */
[----:B------:R-:W-:Y:S01]  /*19b0*/  @!P0 IMAD.X R33, R34, 0x1, R23, P1 ;  /* 0x0000000122218824 */ /* 0x000fe200008e0617 */
[----:B------:R-:W-:Y:S01]  /*19c0*/  @!P0 MOV R34, R6 ;  /* 0x0000000600228202 */ /* 0x000fe20000000f00 */
[----:B------:R-:W4:Y:S01]  /*19d0*/  @!P0 LDC.64 R22, c[0x0][0x288] ;  /* 0x0000a200ff168b82 */ /* 0x000f220000000a00 */
[----:B------:R-:W-:Y:S02]  /*19e0*/  @!P0 IMAD.MOV.U32 R35, RZ, RZ, R9 ;  /* 0x000000ffff238224 */ /* 0x000fe400078e0009 */
[C---:B------:R-:W-:Y:S02]  /*19f0*/  @!P0 IMAD R25, R37.reuse, R25, R36 ;  /* 0x0000001925198224 */ /* 0x040fe400078e0224 */
[----:B------:R-:W-:Y:S01]  /*1a00*/  @!P0 IMAD.WIDE.U32 R34, R37, R24, R34 ;  /* 0x0000001825228225 */ /* 0x000fe200078e0022 */
[----:B------:R-:W-:Y:S01]  /*1a10*/  @!P0 IADD3 R39, P3, R20, 0x2, RZ ;  /* 0x0000000214278810 */ /* 0x000fe20007f7e0ff */
[----:B------:R4:W5:Y:S01]  /*1a20*/  @!P0 LDG.E R24, desc[UR4][R32.64] ;  /* 0x0000000420188981 */ /* 0x000962000c1e1900 */
[----:B0-----:R-:W0:Y:S02]  /*1a30*/  @!P0 LDC.64 R28, c[0x0][0x230] ;  /* 0x00008c00ff1c8b82 */ /* 0x001e240000000a00 */
[----:B------:R-:W-:Y:S01]  /*1a40*/  @!P0 IADD3 R35, R35, R25, RZ ;  /* 0x0000001923238210 */ /* 0x000fe20007ffe0ff */
[----:B------:R-:W-:-:S02]  /*1a50*/  @!P0 IMAD.SHL.U32 R25, R34, 0x2, RZ ;  /* 0x0000000222198824 */ /* 0x000fc400078e00ff */
[----:B------:R-:W-:Y:S01]  /*1a60*/  @!P0 IMAD.X R37, RZ, RZ, R19, P3 ;  /* 0x000000ffff258224 */ /* 0x000fe200018e0613 */
[----:B------:R-:W-:Y:S02]  /*1a70*/  @!P0 SHF.L.U64.HI R36, R34, 0x1, R35 ;  /* 0x0000000122248819 */ /* 0x000fe40000010223 */
[C---:B---3--:R-:W-:Y:S02]  /*1a80*/  @!P0 IADD3 R34, P1, R25.reuse, R30, RZ ;  /* 0x0000001e19228210 */ /* 0x048fe40007f3e0ff */
[----:B-1----:R-:W-:Y:S02]  /*1a90*/  @!P0 IADD3 R26, P2, R25, R26, RZ ;  /* 0x0000001a191a8210 */ /* 0x002fe40007f5e0ff */
[C---:B------:R-:W-:Y:S02]  /*1aa0*/  @!P0 IADD3.X R35, R36.reuse, R31, RZ, P1, !PT ;  /* 0x0000001f24238210 */ /* 0x040fe40000ffe4ff */
[----:B------:R-:W1:Y:S01]  /*1ab0*/  @!P0 LDC.64 R30, c[0x0][0x228] ;  /* 0x00008a00ff1e8b82 */ /* 0x000e620000000a00 */
[----:B------:R-:W-:Y:S01]  /*1ac0*/  @!P0 IADD3.X R27, R36, R27, RZ, P2, !PT ;  /* 0x0000001b241b8210 */ /* 0x000fe200017fe4ff */
[----:B----4-:R-:W-:Y:S01]  /*1ad0*/  @!P0 IMAD R32, R37, R22, RZ ;  /* 0x0000001625208224 */ /* 0x010fe200078e02ff */
[----:B------:R-:W-:Y:S01]  /*1ae0*/  @!P0 MOV R37, R9 ;  /* 0x0000000900258202 */ /* 0x000fe20000000f00 */
[----:B------:R-:W-:Y:S01]  /*1af0*/  @!P0 IMAD.MOV.U32 R36, RZ, RZ, R6 ;  /* 0x000000ffff248224 */ /* 0x000fe200078e0006 */
[----:B------:R1:W3:Y:S01]  /*1b00*/  @!P0 LDG.E R25, desc[UR4][R34.64] ;  /* 0x0000000422198981 */ /* 0x0002e2000c1e1900 */
[----:B------:R-:W-:-:S02]  /*1b10*/  @!P0 IMAD R23, R39, R23, R32 ;  /* 0x0000001727178224 */ /* 0x000fc400078e0220 */
[----:B------:R-:W-:Y:S01]  /*1b20*/  @!P0 IMAD.WIDE.U32 R36, R39, R22, R36 ;  /* 0x0000001627248225 */ /* 0x000fe200078e0024 */
[----:B------:R-:W4:Y:S01]  /*1b30*/  @!P0 LDC.64 R32, c[0x0][0x288] ;  /* 0x0000a200ff208b82 */ /* 0x000f220000000a00 */
[----:B------:R1:W3:Y:S02]  /*1b40*/  @!P0 LDG.E R26, desc[UR4][R26.64] ;  /* 0x000000041a1a8981 */ /* 0x0002e4000c1e1900 */
[----:B------:R-:W-:Y:S01]  /*1b50*/  @!P0 IMAD.IADD R37, R37, 0x1, R23 ;  /* 0x0000000125258824 */ /* 0x000fe200078e0217 */
[----:B------:R-:W-:-:S04]  /*1b60*/  @!P0 SHF.L.U32 R23, R36, 0x1, RZ ;  /* 0x0000000124178819 */ /* 0x000fc800000006ff */
[----:B------:R-:W-:Y:S02]  /*1b70*/  @!P0 SHF.L.U64.HI R22, R36, 0x1, R37 ;  /* 0x0000000124168819 */ /* 0x000fe40000010225 */
[----:B0-----:R-:W-:-:S05]  /*1b80*/  @!P0 IADD3 R36, P1, R23, R28, RZ ;  /* 0x0000001c17248210 */ /* 0x001fca0007f3e0ff */
[----:B------:R-:W-:Y:S01]  /*1b90*/  @!P0 IMAD.X R37, R22, 0x1, R29, P1 ;  /* 0x0000000116258824 */ /* 0x000fe200008e061d */
[----:B-1----:R-:W-:Y:S01]  /*1ba0*/  @!P0 IADD3 R34, P2, R23, R30, RZ ;  /* 0x0000001e17228210 */ /* 0x002fe20007f5e0ff */
[----:B------:R-:W0:Y:S01]  /*1bb0*/  @!P0 LDC.64 R28, c[0x0][0x230] ;  /* 0x00008c00ff1c8b82 */ /* 0x000e220000000a00 */
[----:B------:R-:W-:Y:S02]  /*1bc0*/  @!P0 IADD3 R27, P1, R20, 0x3, RZ ;  /* 0x00000003141b8810 */ /* 0x000fe40007f3e0ff */
[----:B------:R-:W-:Y:S01]  /*1bd0*/  @!P0 IADD3.X R35, R22, R31, RZ, P2, !PT ;  /* 0x0000001f16238210 */ /* 0x000fe200017fe4ff */
[----:B------:R-:W-:Y:S01]  /*1be0*/  @!P0 IMAD.MOV.U32 R39, RZ, RZ, R9 ;  /* 0x000000ffff278224 */ /* 0x000fe200078e0009 */
[----:B------:R-:W-:Y:S01]  /*1bf0*/  @!P0 MOV R38, R6 ;  /* 0x0000000600268202 */ /* 0x000fe20000000f00 */
[----:B------:R-:W-:Y:S01]  /*1c00*/  @!P0 IMAD.X R31, RZ, RZ, R19, P1 ;  /* 0x000000ffff1f8224 */ /* 0x000fe200008e0613 */
[----:B------:R-:W3:Y:S03]  /*1c10*/  @!P0 LDG.E R22, desc[UR4][R36.64] ;  /* 0x0000000424168981 */ /* 0x000ee6000c1e1900 */
[-C--:B----4-:R-:W-:Y:S01]  /*1c20*/  @!P0 IMAD R40, R31, R32.reuse, RZ ;  /* 0x000000201f288224 */ /* 0x090fe200078e02ff */
[----:B------:R1:W4:Y:S01]  /*1c30*/  @!P0 LDG.E R23, desc[UR4][R34.64] ;  /* 0x0000000422178981 */ /* 0x000322000c1e1900 */
        /* <DEDUP_REMOVED lines=9> */
[----:B------:R0:W4:Y:S02]  /*1cd0*/  @!P0 LDG.E R27, desc[UR4][R32.64] ;  /* 0x00000004201b8981 */ /* 0x000124000c1e1900 */
[----:B------:R-:W-:-:S05]  /*1ce0*/  @!P0 IMAD.X R29, R38, 0x1, R31, P1 ;  /* 0x00000001261d8824 */ /* 0x000fca00008e061f */
[----:B------:R1:W4:Y:S01]  /*1cf0*/  @!P0 LDG.E R28, desc[UR4][R28.64] ;  /* 0x000000041c1c8981 */ /* 0x000322000c1e1900 */
[----:B------:R-:W-:Y:S02]  /*1d00*/  PRMT R30, RZ, 0x7610, R30 ;  /* 0x00007610ff1e7816 */ /* 0x000fe4000000001e */
        /* <DEDUP_REMOVED lines=9> */
[----:B-----5:R-:W-:Y:S02]  /*1da0*/  @!P0 PRMT R31, R24, 0x7610, R31 ;  /* 0x00007610181f8816 */ /* 0x020fe4000000001f */
        /* <DEDUP_REMOVED lines=16> */
[----:B---3--:R-:W-:Y:S01]  /*1eb0*/  @!P0 PRMT R0, R25, 0x7610, R0 ;  /* 0x0000761019008816 */ /* 0x008fe20000000000 */
        /* <DEDUP_REMOVED lines=24> */
[----:B------:R-:W-:Y:S01]  /*2040*/  @!P0 PRMT R10, R22, 0x7610, R10 ;  /* 0x00007610160a8816 */ /* 0x000fe2000000000a */
        /* <DEDUP_REMOVED lines=8> */
[----:B----4-:R-:W-:Y:S01]  /*20d0*/  @!P0 PRMT R21, R23, 0x7610, R21 ;  /* 0x0000761017158816 */ /* 0x010fe20000000015 */
        /* <DEDUP_REMOVED lines=46> */
.L_x_3040:
        /* <DEDUP_REMOVED lines=18> */
[----:B------:R-:W-:-:S03]  /*24e0*/  UMOV UR6, 0xffffffff ;  /* 0xffffffff00067882 */ /* 0x000fc60000000000 */
[----:B------:R-:W-:Y:S04]  /*24f0*/  LDS R6, [R43+0x20] ;  /* 0x000020002b067984 */ /* 0x000fe80000000800 */
[----:B0-----:R-:W0:Y:S04]  /*2500*/  LDS R7, [R43+0x14] ;  /* 0x000014002b077984 */ /* 0x001e280000000800 */
[----:B------:R-:W-:Y:S04]  /*2510*/  LDS R8, [R43+0x24] ;  /* 0x000024002b087984 */ /* 0x000fe80000000800 */
[----:B------:R-:W2:Y:S04]  /*2520*/  LDS R9, [R43+0x18] ;  /* 0x000018002b097984 */ /* 0x000ea80000000800 */
[----:B------:R-:W3:Y:S04]  /*2530*/  LDS R4, [R43+0x1c] ;  /* 0x00001c002b047984 */ /* 0x000ee80000000800 */
[----:B------:R-:W4:Y:S04]  /*2540*/  LDS R13, [R43+0x2c] ;  /* 0x00002c002b0d7984 */ /* 0x000f280000000800 */
[----:B------:R-:W5:Y:S04]  /*2550*/  LDS R15, [R43+0x30] ;  /* 0x000030002b0f7984 */ /* 0x000f680000000800 */
[----:B------:R-:W1:Y:S04]  /*2560*/  LDS R11, [R43+0x28] ;  /* 0x000028002b0b7984 */ /* 0x000e680000000800 */
[----:B------:R-:W1:Y:S04]  /*2570*/  LDS R14, [R43+0x38] ;  /* 0x000038002b0e7984 */ /* 0x000e680000000800 */
[----:B------:R-:W1:Y:S04]  /*2580*/  LDS R16, [R43+0x3c] ;  /* 0x00003c002b107984 */ /* 0x000e680000000800 */
[----:B------:R-:W1:Y:S04]  /*2590*/  LDS R12, [R43+0x34] ;  /* 0x000034002b0c7984 */ /* 0x000e680000000800 */
[----:B------:R-:W1:Y:S01]  /*25a0*/  LDS R19, [R43+0x44] ;  /* 0x000044002b137984 */ /* 0x000e620000000800 */
[----:B0-----:R-:W-:-:S03]  /*25b0*/  FADD.FTZ R25, R6, R7 ;  /* 0x0000000706197221 */ /* 0x001fc60000010000 */
[----:B------:R-:W0:Y:S04]  /*25c0*/  LDS R21, [R43+0x48] ;  /* 0x000048002b157984 */ /* 0x000e280000000800 */
[----:B------:R-:W0:Y:S01]  /*25d0*/  LDS R17, [R43+0x40] ;  /* 0x000040002b117984 */ /* 0x000e220000000800 */
[----:B--2---:R-:W-:-:S03]  /*25e0*/  FADD.FTZ R27, R8, R9 ;  /* 0x00000009081b7221 */ /* 0x004fc60000010000 */
[----:B------:R-:W2:Y:S01]  /*25f0*/  LDS R18, [R43+0x50] ;  /* 0x000050002b127984 */ /* 0x000ea20000000800 */
[----:B---3--:R-:W-:-:S03]  /*2600*/  ISETP.NE.AND P0, PT, R4, RZ, PT ;  /* 0x000000ff0400720c */ /* 0x008fc60003f05270 */
[----:B------:R-:W3:Y:S01]  /*2610*/  LDS R22, [R43+0x54] ;  /* 0x000054002b167984 */ /* 0x000ee20000000800 */
[----:B------:R-:W-:Y:S02]  /*2620*/  FSEL R24, R25, R6, !P0 ;  /* 0x0000000619187208 */ /* 0x000fe40004000000 */
[----:B------:R-:W-:Y:S01]  /*2630*/  FSEL R26, R27, R8, !P0 ;  /* 0x000000081b1a7208 */ /* 0x000fe20004000000 */
[----:B------:R-:W3:Y:S01]  /*2640*/  LDS R20, [R43+0x4c] ;  /* 0x00004c002b147984 */ /* 0x000ee20000000800 */
[----:B------:R-:W-:Y:S01]  /*2650*/  P2R R58, PR, RZ, 0x1 ;  /* 0x00000001ff3a7803 */ /* 0x000fe20000000000 */
[----:B----4-:R-:W-:Y:S02]  /*2660*/  FADD.FTZ R28, R24, R13 ;  /* 0x0000000d181c7221 */ /* 0x010fe40000010000 */
[----:B------:R-:W4:Y:S01]  /*2670*/  LDS R27, [R43+0x5c] ;  /* 0x00005c002b1b7984 */ /* 0x000f220000000800 */
[----:B-----5:R-:W-:Y:S01]  /*2680*/  FADD.FTZ R26, R26, R15 ;  /* 0x0000000f1a1a7221 */ /* 0x020fe20000010000 */
[----:B-1----:R-:W-:-:S02]  /*2690*/  ISETP.NE.AND P0, PT, R11, RZ, PT ;  /* 0x000000ff0b00720c */ /* 0x002fc40003f05270 */
[----:B------:R-:W1:Y:S02]  /*26a0*/  LDS R25, [R43+0x60] ;  /* 0x000060002b197984 */ /* 0x000e640000000800 */
[----:B------:R-:W-:Y:S02]  /*26b0*/  FSEL R29, R28, R13, !P0 ;  /* 0x0000000d1c1d7208 */ /* 0x000fe40004000000 */
[----:B------:R-:W5:Y:S01]  /*26c0*/  LDS R23, [R43+0x58] ;  /* 0x000058002b177984 */ /* 0x000f620000000800 */
[----:B------:R-:W-:Y:S02]  /*26d0*/  FSEL R31, R26, R15, !P0 ;  /* 0x0000000f1a1f7208 */ /* 0x000fe40004000000 */
[----:B------:R-:W-:Y:S01]  /*26e0*/  P2R R59, PR, RZ, 0x1 ;  /* 0x00000001ff3b7803 */ /* 0x000fe20000000000 */
[----:B------:R-:W5:Y:S01]  /*26f0*/  LDS R24, [R43+0x68] ;  /* 0x000068002b187984 */ /* 0x000f620000000800 */
[----:B------:R-:W-:Y:S01]  /*2700*/  FADD.FTZ R29, R29, R14 ;  /* 0x0000000e1d1d7221 */ /* 0x000fe20000010000 */
[----:B------:R-:W-:Y:S01]  /*2710*/  FADD.FTZ R31, R31, R16 ;  /* 0x000000101f1f7221 */ /* 0x000fe20000010000 */
[----:B------:R-:W-:Y:S01]  /*2720*/  ISETP.NE.AND P0, PT, R12, RZ, PT ;  /* 0x000000ff0c00720c */ /* 0x000fe20003f05270 */
[----:B------:R-:W5:Y:S03]  /*2730*/  LDS R28, [R43+0x64] ;  /* 0x000064002b1c7984 */ /* 0x000f660000000800 */
[----:B------:R-:W-:Y:S01]  /*2740*/  FSEL R32, R29, R14, !P0 ;  /* 0x0000000e1d207208 */ /* 0x000fe20004000000 */
[----:B------:R-:W5:Y:S01]  /*2750*/  LDS R26, [R43+0x6c] ;  /* 0x00006c002b1a7984 */ /* 0x000f620000000800 */
[----:B------:R-:W-:-:S02]  /*2760*/  FSEL R34, R31, R16, !P0 ;  /* 0x000000101f227208 */ /* 0x000fc40004000000 */
[----:B------:R-:W-:Y:S01]  /*2770*/  P2R R60, PR, RZ, 0x1 ;  /* 0x00000001ff3c7803 */ /* 0x000fe20000000000 */
[----:B------:R-:W5:Y:S01]  /*2780*/  LDS R30, [R43+0x10] ;  /* 0x000010002b1e7984 */ /* 0x000f620000000800 */
        /* <DEDUP_REMOVED lines=9> */
[----:B--2---:R-:W-:Y:S01]  /*2820*/  FADD.FTZ R29, R29, R18 ;  /* 0x000000121d1d7221 */ /* 0x004fe20000010000 */
[----:B---3--:R-:W-:Y:S01]  /*2830*/  FADD.FTZ R37, R37, R22 ;  /* 0x0000001625257221 */ /* 0x008fe20000010000 */
[----:B------:R-:W-:Y:S01]  /*2840*/  ISETP.NE.AND P0, PT, R20, RZ, PT ;  /* 0x000000ff1400720c */ /* 0x000fe20003f05270 */
[----:B------:R-:W2:Y:S03]  /*2850*/  S2R R32, SR_TID.X ;  /* 0x0000000000207919 */ /* 0x000ea60000002100 */
[----:B------:R-:W-:Y:S01]  /*2860*/  FSEL R38, R29, R18, !P0 ;  /* 0x000000121d267208 */ /* 0x000fe20004000000 */
[----:B------:R-:W3:Y:S01]  /*2870*/  LDS R34, [R43+0x80] ;  /* 0x000080002b227984 */ /* 0x000ee20000000800 */
[----:B------:R-:W-:-:S02]  /*2880*/  FSEL R40, R37, R22, !P0 ;  /* 0x0000001625287208 */ /* 0x000fc40004000000 */
[----:B------:R-:W-:Y:S01]  /*2890*/  P2R R62, PR, RZ, 0x1 ;  /* 0x00000001ff3e7803 */ /* 0x000fe20000000000 */
[----:B------:R-:W3:Y:S01]  /*28a0*/  LDS R36, [R43+0x84] ;  /* 0x000084002b247984 */ /* 0x000ee20000000800 */
[----:B------:R-:W-:Y:S01]  /*28b0*/  MOV R29, 0x400 ;  /* 0x00000400001d7802 */ /* 0x000fe20000000f00 */
[----:B----4-:R-:W-:Y:S01]  /*28c0*/  FADD.FTZ R38, R38, R27 ;  /* 0x0000001b26267221 */ /* 0x010fe20000010000 */
[----:B-1----:R-:W-:Y:S01]  /*28d0*/  FADD.FTZ R40, R40, R25 ;  /* 0x0000001928287221 */ /* 0x002fe20000010000 */
[----:B------:R-:W1:Y:S01]  /*28e0*/  LDS R37, [R43+0x7c] ;  /* 0x00007c002b257984 */ /* 0x000e620000000800 */
[----:B-----5:R-:W-:Y:S02]  /*28f0*/  ISETP.NE.AND P0, PT, R23, RZ, PT ;  /* 0x000000ff1700720c */ /* 0x020fe40003f05270 */
[----:B------:R-:W-:Y:S01]  /*2900*/  LEA R49, R42, R29, 0x18 ;  /* 0x0000001d2a317211 */ /* 0x000fe200078ec0ff */
[----:B------:R-:W4:Y:S01]  /*2910*/  LDS R39, [R43+0x8c] ;  /* 0x00008c002b277984 */ /* 0x000f220000000800 */
        /* <DEDUP_REMOVED lines=14> */
[----:B--2---:R-:W-:Y:S02]  /*2a00*/  IMAD R52, R32, 0xb4, R49 ;  /* 0x000000b420347824 */ /* 0x004fe400078e0231 */
[----:B0-----:R-:W-:Y:S01]  /*2a10*/  FADD.FTZ R46, R46, R31 ;  /* 0x0000001f2e2e7221 */ /* 0x001fe20000010000 */
[----:B------:R-:W0:Y:S01]  /*2a20*/  LDS R29, [R43+0x9c] ;  /* 0x00009c002b1d7984 */ /* 0x000e220000000800 */
[----:B------:R-:W-:Y:S01]  /*2a30*/  ISETP.NE.AND P0, PT, R35, RZ, PT ;  /* 0x000000ff2300720c */ /* 0x000fe20003f05270 */
[----:B------:R-:W-:Y:S01]  /*2a40*/  FADD.FTZ R48, R48, R33 ;  /* 0x0000002130307221 */ /* 0x000fe20000010000 */
[----:B------:R-:W-:Y:S01]  /*2a50*/  IADD3 R49, R17, R45, R12 ;  /* 0x0000002d11317210 */ /* 0x000fe20007ffe00c */
[----:B------:R-:W2:Y:S01]  /*2a60*/  LDS R44, [R43+0xa0] ;  /* 0x0000a0002b2c7984 */ /* 0x000ea20000000800 */
[----:B------:R-:W-:-:S02]  /*2a70*/  FSEL R51, R46, R31, !P0 ;  /* 0x0000001f2e337208 */ /* 0x000fc40004000000 */
[----:B------:R-:W-:Y:S01]  /*2a80*/  FSEL R53, R48, R33, !P0 ;  /* 0x0000002130357208 */ /* 0x000fe20004000000 */
[----:B------:R-:W2:Y:S01]  /*2a90*/  LDS R45, [R52+0xa4] ;  /* 0x0000a400342d7984 */ /* 0x000ea20000000800 */
[----:B------:R-:W-:Y:S01]  /*2aa0*/  IADD3 R49, R23, R49, R20 ;  /* 0x0000003117317210 */ /* 0x000fe20007ffe014 */
[----:B---3--:R-:W-:Y:S02]  /*2ab0*/  FADD.FTZ R51, R51, R34 ;  /* 0x0000002233337221 */ /* 0x008fe40000010000 */
[----:B------:R-:W3:Y:S01]  /*2ac0*/  LDS R46, [R52+0xa8] ;  /* 0x0000a800342e7984 */ /* 0x000ee20000000800 */
[----:B------:R-:W-:Y:S01]  /*2ad0*/  FADD.FTZ R53, R53, R36 ;  /* 0x0000002435357221 */ /* 0x000fe20000010000 */
[----:B------:R-:W-:Y:S02]  /*2ae0*/  IADD3 R49, R35, R49, R28 ;  /* 0x0000003123317210 */ /* 0x000fe40007ffe01c */
[----:B------:R-:W3:Y:S01]  /*2af0*/  LDS R48, [R52+0xb0] ;  /* 0x0000b00034307984 */ /* 0x000ee20000000800 */
[----:B-1----:R-:W-:-:S03]  /*2b00*/  ISETP.NE.AND P1, PT, R37, RZ, PT ;  /* 0x000000ff2500720c */ /* 0x002fc60003f25270 */
[----:B------:R-:W1:Y:S01]  /*2b10*/  LDS R43, [R52+0xb4] ;  /* 0x0000b400342b7984 */ /* 0x000e620000000800 */
[----:B------:R-:W-:Y:S02]  /*2b20*/  FSEL R50, R51, R34, !P1 ;  /* 0x0000002233327208 */ /* 0x000fe40004800000 */
[----:B------:R-:W-:Y:S01]  /*2b30*/  FSEL R53, R53, R36, !P1 ;  /* 0x0000002435357208 */ /* 0x000fe20004800000 */
[----:B------:R0:W1:Y:S02]  /*2b40*/  LDS R47, [R52+0xac] ;  /* 0x0000ac00342f7984 */ /* 0x0000640000000800 */
[----:B----4-:R-:W-:Y:S02]  /*2b50*/  FADD.FTZ R50, R50, R39 ;  /* 0x0000002732327221 */ /* 0x010fe40000010000 */
[----:B-----5:R-:W-:Y:S01]  /*2b60*/  FADD.FTZ R53, R53, R38 ;  /* 0x0000002635357221 */ /* 0x020fe20000010000 */
[C---:B------:R-:W-:Y:S01]  /*2b70*/  ISETP.NE.AND P2, PT, R40.reuse, RZ, PT ;  /* 0x000000ff2800720c */ /* 0x040fe20003f45270 */
[----:B------:R-:W4:Y:S01]  /*2b80*/  S2R R57, SR_LANEID ;  /* 0x0000000000397919 */ /* 0x000f220000000000 */
        /* <DEDUP_REMOVED lines=8> */
[----:B--2---:R-:W-:Y:S01]  /*2c10*/  IADD3 R52, R44, R49, R41 ;  /* 0x000000312c347210 */ /* 0x004fe20007ffe029 */
[----:B------:R-:W-:Y:S01]  /*2c20*/  FADD.FTZ R50, R50, R45 ;  /* 0x0000002d32327221 */ /* 0x000fe20000010000 */
[----:B------:R-:W-:Y:S01]  /*2c30*/  ISETP.NE.AND P4, PT, R44, RZ, PT ;  /* 0x000000ff2c00720c */ /* 0x000fe20003f85270 */
[----:B---3--:R-:W-:-:S03]  /*2c40*/  FADD.FTZ R49, R51, R46 ;  /* 0x0000002e33317221 */ /* 0x008fc60000010000 */
[----:B------:R-:W-:Y:S02]  /*2c50*/  FSEL R51, R50, R45, !P4 ;  /* 0x0000002d32337208 */ /* 0x000fe40006000000 */
[----:B------:R-:W-:-:S03]  /*2c60*/  FSEL R50, R49, R46, !P4 ;  /* 0x0000002e31327208 */ /* 0x000fc60006000000 */
[----:B------:R-:W-:Y:S02]  /*2c70*/  FADD.FTZ R51, R51, R48 ;  /* 0x0000003033337221 */ /* 0x000fe40000010000 */
[----:B-1----:R-:W-:Y:S01]  /*2c80*/  FADD.FTZ R50, R50, R43 ;  /* 0x0000002b32327221 */ /* 0x002fe20000010000 */
[----:B------:R-:W-:Y:S01]  /*2c90*/  ISETP.NE.AND P5, PT, R47, RZ, PT ;  /* 0x000000ff2f00720c */ /* 0x000fe20003fa5270 */
[----:B------:R-:W-:-:S03]  /*2ca0*/  IMAD.IADD R49, R52, 0x1, R47 ;  /* 0x0000000134317824 */ /* 0x000fc600078e022f */
[----:B------:R-:W-:Y:S02]  /*2cb0*/  FSEL R53, R51, R48, !P5 ;  /* 0x0000003033357208 */ /* 0x000fe40006800000 */
[----:B------:R-:W-:Y:S01]  /*2cc0*/  FSEL R50, R50, R43, !P5 ;  /* 0x0000002b32327208 */ /* 0x000fe20006800000 */
[----:B----4-:R-:W-:Y:S06]  /*2cd0*/  BRA.DIV UR6, `(.L_x_3049) ;  /* 0x0000000e06dc7947 */ /* 0x010fec000b800000 */
        /* <DEDUP_REMOVED lines=58> */
.L_x_3070:
        /* <DEDUP_REMOVED lines=114> */
.L_x_3048:
[----:B------:R-:W-:Y:S05]  /*37a0*/  BSYNC B0 ;  /* 0x0000000000007941 */ /* 0x000fea0003800000 */
.L_x_3047:
[----:B-1----:R-:W1:Y:S01]  /*37b0*/  S2R R11, SR_TID.X ;  /* 0x00000000000b7919 */ /* 0x002e620000002100 */
[----:B------:R-:W0:Y:S01]  /*37c0*/  LDC R8, c[0x0][0x2b4] ;  /* 0x0000ad00ff087b82 */ /* 0x000e220000000800 */
[----:B------:R-:W-:Y:S01]  /*37d0*/  MOV R13, 0x400 ;  /* 0x00000400000d7802 */ /* 0x000fe20000000f00 */
[----:B------:R-:W-:Y:S05]  /*37e0*/  WARPSYNC.ALL ;  /* 0x0000000000007948 */ /* 0x000fea0003800000 */
[----:B------:R-:W2:Y:S01]  /*37f0*/  S2R R12, SR_CgaCtaId ;  /* 0x00000000000c7919 */ /* 0x000ea20000008800 */
[----:B------:R-:W3:Y:S01]  /*3800*/  S2R R9, SR_TID.X ;  /* 0x0000000000097919 */ /* 0x000ee20000002100 */
[----:B0-----:R-:W-:Y:S01]  /*3810*/  IMAD R4, R3, R8, RZ ;  /* 0x0000000803047224 */ /* 0x001fe200078e02ff */
[----:B-1----:R-:W-:-:S05]  /*3820*/  SHF.R.U32.HI R6, RZ, 0x1, R11 ;  /* 0x00000001ff067819 */ /* 0x002fca000001160b */
[----:B------:R-:W-:-:S05]  /*3830*/  IMAD.WIDE.U32 R6, R6, -0x6db6db6d, RZ ;  /* 0x9249249306067825 */ /* 0x000fca00078e00ff */
[----:B------:R-:W-:Y:S02]  /*3840*/  LEA.HI R6, R7, R11, RZ, 0x1e ;  /* 0x0000000b07067211 */ /* 0x000fe400078ff0ff */
[----:B--2---:R-:W-:Y:S01]  /*3850*/  LEA R7, R12, R13, 0x18 ;  /* 0x0000000d0c077211 */ /* 0x004fe200078ec0ff */
        /* <DEDUP_REMOVED lines=34> */
[----:B------:R-:W-:-:S05]  /*3a80*/  IADD3 R6, R4, 0x1, RZ ;  /* 0x0000000104067810 */ /* 0x000fca0007ffe0ff */
[----:B------:R-:W-:Y:S02]  /*3a90*/  IMAD R11, R6, UR8, R11 ;  /* 0x00000008060b7c24 */ /* 0x000fe4000f8e020b */
[----:B-1----:R-:W-:-:S04]  /*3aa0*/  IMAD.WIDE R6, R7, 0x4, R8 ;  /* 0x0000000407067825 */ /* 0x002fc800078e0208 */
[----:B------:R-:W-:Y:S01]  /*3ab0*/  IMAD.WIDE R8, R11, 0x4, R8 ;  /* 0x000000040b087825 */ /* 0x000fe200078e0208 */
[----:B--2---:R1:W-:Y:S04]  /*3ac0*/  REDG.E.ADD.F32.FTZ.RN.STRONG.GPU desc[UR4][R6.64], R12 ;  /* 0x0000000c060079a6 */ /* 0x0043e8000c10f384 */
[----:B------:R1:W-:Y:S02]  /*3ad0*/  REDG.E.ADD.F32.FTZ.RN.STRONG.GPU desc[UR4][R8.64], R13 ;  /* 0x0000000d080079a6 */ /* 0x0003e4000c10f384 */
.L_x_3051:
[----:B------:R-:W-:Y:S05]  /*3ae0*/  BSYNC B0 ;  /* 0x0000000000007941 */ /* 0x000fea0003800000 */
.L_x_3050:
        /* <DEDUP_REMOVED lines=22> */
.L_x_3049:
        /* <DEDUP_REMOVED lines=10> */
.L_x_3052:
[----:B------:R-:W-:Y:S01]  /*3cf0*/  ISETP.NE.AND P0, PT, R49, RZ, PT ;  /* 0x000000ff3100720c */ /* 0x000fe20003f05270 */
[----:B------:R-:W-:Y:S01]  /*3d00*/  IMAD.MOV.U32 R52, RZ, RZ, R53 ;  /* 0x000000ffff347224 */ /* 0x000fe200078e0035 */
[----:B------:R-:W-:-:S11]  /*3d10*/  MOV R56, R67 ;  /* 0x0000004300387202 */ /* 0x000fd60000000f00 */
[----:B------:R-:W-:Y:S05]  /*3d20*/  WARPSYNC.COLLECTIVE R55, `(.L_x_3053) ;  /* 0x0000000037087348 */ /* 0x000fea0003c00000 */
[----:B------:R0:W1:Y:S02]  /*3d30*/  SHFL.UP P6, R67, R52, R51, R54 ;  /* 0x0400003334437389 */ /* 0x00006400000c0036 */
[----:B01----:R-:W-:Y:S01]  /*3d40*/  ENDCOLLECTIVE ;  /* 0x000000000000791b */ /* 0x003fe20003800000 */
.L_x_3053:
[----:B------:R-:W-:Y:S01]  /*3d50*/  @P1 IADD3 R49, R49, R56, RZ ;  /* 0x0000003831311210 */ /* 0x000fe20007ffe0ff */
[----:B------:R-:W-:Y:S01]  /*3d60*/  IMAD.MOV.U32 R52, RZ, RZ, R50 ;  /* 0x000000ffff347224 */ /* 0x000fe200078e0032 */
[----:B------:R-:W-:-:S07]  /*3d70*/  MOV R68, R67 ;  /* 0x0000004300447202 */ /* 0x000fce0000000f00 */
[----:B------:R-:W-:Y:S05]  /*3d80*/  WARPSYNC.COLLECTIVE R55, `(.L_x_3054) ;  /* 0x0000000037087348 */ /* 0x000fea0003c00000 */
[----:B------:R0:W1:Y:S02]  /*3d90*/  SHFL.UP P6, R67, R52, R51, R54 ;  /* 0x0400003334437389 */ /* 0x00006400000c0036 */
[----:B01----:R-:W-:Y:S01]  /*3da0*/  ENDCOLLECTIVE ;  /* 0x000000000000791b */ /* 0x003fe20003800000 */
.L_x_3054:
        /* <DEDUP_REMOVED lines=9> */
.L_x_3055:
[----:B------:R-:W-:Y:S02]  /*3e40*/  ISETP.GE.AND P0, PT, R57, 0x2, PT ;  /* 0x000000023900780c */ /* 0x000fe40003f06270 */
[----:B------:R-:W-:Y:S02]  /*3e50*/  ISETP.NE.AND P1, PT, R49, RZ, PT ;  /* 0x000000ff3100720c */ /* 0x000fe40003f25270 */
[----:B------:R-:W-:Y:S01]  /*3e60*/  MOV R52, R53 ;  /* 0x0000003500347202 */ /* 0x000fe20000000f00 */
[----:B------:R-:W-:-:S10]  /*3e70*/  IMAD.MOV.U32 R56, RZ, RZ, R67 ;  /* 0x000000ffff387224 */ /* 0x000fd400078e0043 */
[----:B------:R-:W-:Y:S05]  /*3e80*/  WARPSYNC.COLLECTIVE R55, `(.L_x_3056) ;  /* 0x0000000037087348 */ /* 0x000fea0003c00000 */
[----:B------:R0:W1:Y:S02]  /*3e90*/  SHFL.UP P6, R67, R52, R51, R54 ;  /* 0x0400003334437389 */ /* 0x00006400000c0036 */
[----:B01----:R-:W-:Y:S01]  /*3ea0*/  ENDCOLLECTIVE ;  /* 0x000000000000791b */ /* 0x003fe20003800000 */
.L_x_3056:
[----:B------:R-:W-:Y:S01]  /*3eb0*/  @P0 IMAD.IADD R49, R49, 0x1, R56 ;  /* 0x0000000131310824 */ /* 0x000fe200078e0238 */
[----:B------:R-:W-:Y:S01]  /*3ec0*/  MOV R52, R50 ;  /* 0x0000003200347202 */ /* 0x000fe20000000f00 */
[----:B------:R-:W-:-:S07]  /*3ed0*/  IMAD.MOV.U32 R68, RZ, RZ, R67 ;  /* 0x000000ffff447224 */ /* 0x000fce00078e0043 */
[----:B------:R-:W-:Y:S05]  /*3ee0*/  WARPSYNC.COLLECTIVE R55, `(.L_x_3057) ;  /* 0x0000000037087348 */ /* 0x000fea0003c00000 */
[----:B------:R0:W1:Y:S02]  /*3ef0*/  SHFL.UP P6, R67, R52, R51, R54 ;  /* 0x0400003334437389 */ /* 0x00006400000c0036 */
[----:B01----:R-:W-:Y:S01]  /*3f00*/  ENDCOLLECTIVE ;  /* 0x000000000000791b */ /* 0x003fe20003800000 */
.L_x_3057:
        /* <DEDUP_REMOVED lines=9> */
.L_x_3058:
[----:B------:R-:W-:Y:S02]  /*3fa0*/  ISETP.GE.AND P0, PT, R57, 0x4, PT ;  /* 0x000000043900780c */ /* 0x000fe40003f06270 */
[----:B------:R-:W-:Y:S01]  /*3fb0*/  ISETP.NE.AND P1, PT, R49, RZ, PT ;  /* 0x000000ff3100720c */ /* 0x000fe20003f25270 */
[----:B------:R-:W-:Y:S01]  /*3fc0*/  IMAD.MOV.U32 R52, RZ, RZ, R53 ;  /* 0x000000ffff347224 */ /* 0x000fe200078e0035 */
[----:B------:R-:W-:-:S11]  /*3fd0*/  MOV R56, R67 ;  /* 0x0000004300387202 */ /* 0x000fd60000000f00 */
[----:B------:R-:W-:Y:S05]  /*3fe0*/  WARPSYNC.COLLECTIVE R55, `(.L_x_3059) ;  /* 0x0000000037087348 */ /* 0x000fea0003c00000 */
[----:B------:R0:W1:Y:S02]  /*3ff0*/  SHFL.UP P6, R67, R52, R51, R54 ;  /* 0x0400003334437389 */ /* 0x00006400000c0036 */
[----:B01----:R-:W-:Y:S01]  /*4000*/  ENDCOLLECTIVE ;  /* 0x000000000000791b */ /* 0x003fe20003800000 */
.L_x_3059:
[----:B------:R-:W-:Y:S01]  /*4010*/  @P0 IADD3 R49, R49, R56, RZ ;  /* 0x0000003831310210 */ /* 0x000fe20007ffe0ff */
[----:B------:R-:W-:Y:S01]  /*4020*/  IMAD.MOV.U32 R52, RZ, RZ, R50 ;  /* 0x000000ffff347224 */ /* 0x000fe200078e0032 */
[----:B------:R-:W-:-:S07]  /*4030*/  MOV R68, R67 ;  /* 0x0000004300447202 */ /* 0x000fce0000000f00 */
[----:B------:R-:W-:Y:S05]  /*4040*/  WARPSYNC.COLLECTIVE R55, `(.L_x_3060) ;  /* 0x0000000037087348 */ /* 0x000fea0003c00000 */
[----:B------:R0:W1:Y:S02]  /*4050*/  SHFL.UP P6, R67, R52, R51, R54 ;  /* 0x0400003334437389 */ /* 0x00006400000c0036 */
[----:B01----:R-:W-:Y:S01]  /*4060*/  ENDCOLLECTIVE ;  /* 0x000000000000791b */ /* 0x003fe20003800000 */
.L_x_3060:
        /* <DEDUP_REMOVED lines=9> */
.L_x_3061:
[----:B------:R-:W-:Y:S02]  /*4100*/  ISETP.GE.AND P0, PT, R57, 0x8, PT ;  /* 0x000000083900780c */ /* 0x000fe40003f06270 */
[----:B------:R-:W-:Y:S02]  /*4110*/  ISETP.NE.AND P1, PT, R49, RZ, PT ;  /* 0x000000ff3100720c */ /* 0x000fe40003f25270 */
[----:B------:R-:W-:Y:S01]  /*4120*/  MOV R52, R53 ;  /* 0x0000003500347202 */ /* 0x000fe20000000f00 */
[----:B------:R-:W-:-:S10]  /*4130*/  IMAD.MOV.U32 R56, RZ, RZ, R67 ;  /* 0x000000ffff387224 */ /* 0x000fd400078e0043 */
[----:B------:R-:W-:Y:S05]  /*4140*/  WARPSYNC.COLLECTIVE R55, `(.L_x_3062) ;  /* 0x0000000037087348 */ /* 0x000fea0003c00000 */
[----:B------:R0:W1:Y:S02]  /*4150*/  SHFL.UP P6, R67, R52, R51, R54 ;  /* 0x0400003334437389 */ /* 0x00006400000c0036 */
[----:B01----:R-:W-:Y:S01]  /*4160*/  ENDCOLLECTIVE ;  /* 0x000000000000791b */ /* 0x003fe20003800000 */
.L_x_3062:
[----:B------:R-:W-:Y:S01]  /*4170*/  @P0 IMAD.IADD R49, R49, 0x1, R56 ;  /* 0x0000000131310824 */ /* 0x000fe200078e0238 */
[----:B------:R-:W-:Y:S01]  /*4180*/  MOV R52, R50 ;  /* 0x0000003200347202 */ /* 0x000fe20000000f00 */
[----:B------:R-:W-:-:S07]  /*4190*/  IMAD.MOV.U32 R68, RZ, RZ, R67 ;  /* 0x000000ffff447224 */ /* 0x000fce00078e0043 */
[----:B------:R-:W-:Y:S05]  /*41a0*/  WARPSYNC.COLLECTIVE R55, `(.L_x_3063) ;  /* 0x0000000037087348 */ /* 0x000fea0003c00000 */
[----:B------:R0:W1:Y:S02]  /*41b0*/  SHFL.UP P6, R67, R52, R51, R54 ;  /* 0x0400003334437389 */ /* 0x00006400000c0036 */
[----:B01----:R-:W-:Y:S01]  /*41c0*/  ENDCOLLECTIVE ;  /* 0x000000000000791b */ /* 0x003fe20003800000 */
.L_x_3063:
        /* <DEDUP_REMOVED lines=9> */
.L_x_3064:
        /* <DEDUP_REMOVED lines=9> */
.L_x_3065:
[----:B------:R-:W-:Y:S01]  /*42f0*/  MOV R52, R50 ;  /* 0x0000003200347202 */ /* 0x000fe20000000f00 */
[----:B------:R-:W-:-:S07]  /*4300*/  IMAD.MOV.U32 R56, RZ, RZ, R67 ;  /* 0x000000ffff387224 */ /* 0x000fce00078e0043 */
[----:B------:R-:W-:Y:S05]  /*4310*/  WARPSYNC.COLLECTIVE R55, `(.L_x_3066) ;  /* 0x0000000037087348 */ /* 0x000fea0003c00000 */
[----:B------:R0:W1:Y:S02]  /*4320*/  SHFL.UP P6, R67, R52, R51, R54 ;  /* 0x0400003334437389 */ /* 0x00006400000c0036 */
[----:B01----:R-:W-:Y:S01]  /*4330*/  ENDCOLLECTIVE ;  /* 0x000000000000791b */ /* 0x003fe20003800000 */
.L_x_3066:
        /* <DEDUP_REMOVED lines=11> */
.L_x_3067:
[----:B------:R-:W-:Y:S01]  /*43f0*/  ISETP.NE.AND P0, PT, R66, RZ, PT ;  /* 0x000000ff4200720c */ /* 0x000fe20003f05270 */
[----:B------:R-:W-:Y:S01]  /*4400*/  IMAD.MOV.U32 R52, RZ, RZ, R53 ;  /* 0x000000ffff347224 */ /* 0x000fe200078e0035 */
[----:B------:R-:W-:-:S11]  /*4410*/  MOV R56, R67 ;  /* 0x0000004300387202 */ /* 0x000fd60000000f00 */
[----:B------:R-:W-:Y:S05]  /*4420*/  WARPSYNC.COLLECTIVE R55, `(.L_x_3068) ;  /* 0x0000000037087348 */ /* 0x000fea0003c00000 */
[----:B------:R0:W1:Y:S02]  /*4430*/  SHFL.UP P6, R67, R52, R51, R54 ;  /* 0x0400003334437389 */ /* 0x00006400000c0036 */
[----:B01----:R-:W-:Y:S01]  /*4440*/  ENDCOLLECTIVE ;  /* 0x000000000000791b */ /* 0x003fe20003800000 */
.L_x_3068:
[----:B------:R-:W-:Y:S01]  /*4450*/  IMAD.MOV.U32 R52, RZ, RZ, R50 ;  /* 0x000000ffff347224 */ /* 0x000fe200078e0032 */
[----:B------:R-:W-:-:S07]  /*4460*/  MOV R57, R67 ;  /* 0x0000004300397202 */ /* 0x000fce0000000f00 */
[----:B------:R-:W-:Y:S05]  /*4470*/  WARPSYNC.COLLECTIVE R55, `(.L_x_3069) ;  /* 0x0000000037087348 */ /* 0x000fea0003c00000 */
[----:B------:R0:W1:Y:S02]  /*4480*/  SHFL.UP P6, R67, R52, R51, R54 ;  /* 0x0400003334437389 */ /* 0x00006400000c0036 */
[----:B01----:R-:W-:Y:S01]  /*4490*/  ENDCOLLECTIVE ;  /* 0x000000000000791b */ /* 0x003fe20003800000 */
.L_x_3069:
[----:B------:R-:W-:Y:S01]  /*44a0*/  MOV R65, R67 ;  /* 0x0000004300417202 */ /* 0x000fe20000000f00 */
[----:B------:R-:W-:Y:S06]  /*44b0*/  BRA `(.L_x_3070) ;  /* 0xffffffe800f07947 */ /* 0x000fec000383ffff */
.L_x_3071:
        /* <DEDUP_REMOVED lines=12> */
.L_x_4525:


//--------------------- .text._Z30group_norm_nhwc_bwd_sum_kernelI11Bf16IOFp16WLi256EEv26Group_norm_nhwc_bwd_params --------------------------
	.section	.text._Z30group_norm_nhwc_bwd_sum_kernelI11Bf16IOFp16WLi256EEv26Group_norm_nhwc_bwd_params,"ax",@progbits
	.align	128
        .global         _Z30group_norm_nhwc_bwd_sum_kernelI11Bf16IOFp16WLi256EEv26Group_norm_nhwc_bwd_params
        .type           _Z30group_norm_nhwc_bwd_sum_kernelI11Bf16IOFp16WLi256EEv26Group_norm_nhwc_bwd_params,@function
        .size           _Z30group_norm_nhwc_bwd_sum_kernelI11Bf16IOFp16WLi256EEv26Group_norm_nhwc_bwd_params,(.L_x_4526 - _Z30group_norm_nhwc_bwd_sum_kernelI11Bf16IOFp16WLi256EEv26Group_norm_nhwc_bwd_params)
        .other          _Z30group_norm_nhwc_bwd_sum_kernelI11Bf16IOFp16WLi256EEv26Group_norm_nhwc_bwd_params,@"STO_CUDA_ENTRY STV_DEFAULT"
_Z30group_norm_nhwc_bwd_sum_kernelI11Bf16IOFp16WLi256EEv26Group_norm_nhwc_bwd_params:
.text._Z30group_norm_nhwc_bwd_sum_kernelI11Bf16IOFp16WLi256EEv26Group_norm_nhwc_bwd_params:
        /* <DEDUP_REMOVED lines=76> */
.L_x_3073:
[----:B------:R-:W-:Y:S05]  /*04c0*/  BSYNC B0 ;  /* 0x0000000000007941 */ /* 0x000fea0003800000 */
.L_x_3072:
        /* <DEDUP_REMOVED lines=114> */
.L_x_3076:
[----:B------:R-:W-:Y:S05]  /*0bf0*/  @!P2 BRA `(.L_x_3074) ;  /* 0x0000001400eca947 */ /* 0x000fea0003800000 */
[----:B------:R-:W-:-:S05]  /*0c00*/  VIADD R29, R22, 0x1 ;  /* 0x00000001161d7836 */ /* 0x000fca0000000000 */
[----:B------:R-:W-:-:S07]  /*0c10*/  SHF.R.S32.HI R31, RZ, 0x1f, R29 ;  /* 0x0000001fff1f7819 */ /* 0x000fce000001141d */
.L_x_3077:
        /* <DEDUP_REMOVED lines=130> */
.L_x_3075:
        /* <DEDUP_REMOVED lines=9> */
.L_x_3079:
        /* <DEDUP_REMOVED lines=49> */
.L_x_3078:
[----:B------:R-:W-:-:S13]  /*17e0*/  ISETP.GE.U32.AND P0, PT, R10, 0x3, PT ;  /* 0x000000030a00780c */ /* 0x000fda0003f06070 */
[----:B------:R-:W-:Y:S05]  /*17f0*/  @!P0 BRA `(.L_x_3074) ;  /* 0x0000000800ec8947 */ /* 0x000fea0003800000 */
[----:B------:R-:W-:Y:S01]  /*1800*/  ULDC.64 UR6, c[0x0][0x288] ;  /* 0x0000a20000067ab9 */ /* 0x000fe20000000a00 */
[--C-:B------:R-:W-:Y:S01]  /*1810*/  SHF.R.S32.HI R13, RZ, 0x1f, R22.reuse ;  /* 0x0000001fff0d7819 */ /* 0x100fe20000011416 */
[----:B------:R-:W-:Y:S01]  /*1820*/  IMAD.MOV.U32 R10, RZ, RZ, R22 ;  /* 0x000000ffff0a7224 */ /* 0x000fe200078e0016 */
[----:B------:R-:W-:-:S04]  /*1830*/  ISETP.GE.U32.AND P0, PT, R20, UR6, PT ;  /* 0x0000000614007c0c */ /* 0x000fc8000bf06070 */
[----:B------:R-:W-:-:S13]  /*1840*/  ISETP.GE.AND.EX P0, PT, R21, UR7, PT, P0 ;  /* 0x0000000715007c0c */ /* 0x000fda000bf06300 */
.L_x_3080:
        /* <DEDUP_REMOVED lines=182> */
.L_x_3074:
        /* <DEDUP_REMOVED lines=142> */
.L_x_3103:
[----:B0-----:R-:W-:Y:S02]  /*2c90*/  P2R R31, PR, RZ, 0x2 ;  /* 0x00000002ff1f7803 */ /* 0x001fe40000000000 */
[----:B------:R-:W-:Y:S02]  /*2ca0*/  ISETP.NE.AND P1, PT, R16, RZ, PT ;  /* 0x000000ff1000720c */ /* 0x000fe40003f25270 */
[----:B------:R-:W-:Y:S01]  /*2cb0*/  P2R R29, PR, RZ, 0x4 ;  /* 0x00000004ff1d7803 */ /* 0x000fe20000000000 */
[----:B------:R-:W0:Y:S01]  /*2cc0*/  S2R R16, SR_CgaCtaId ;  /* 0x0000000000107919 */ /* 0x000e220000008800 */
[----:B------:R-:W-:-:S09]  /*2cd0*/  PLOP3.LUT P0, PT, PT, PT, PT, 0x80, 0x0 ;  /* 0x000000000000781c */ /* 0x000fd20003f0f070 */
[----:B------:R-:W-:Y:S02]  /*2ce0*/  @P1 ISETP.NE.AND P2, PT, R24, RZ, PT ;  /* 0x000000ff1800120c */ /* 0x000fe40003f45270 */
[----:B-1----:R-:W-:Y:S02]  /*2cf0*/  @P1 IADD3 R24, R38, R24, RZ ;  /* 0x0000001826181210 */ /* 0x002fe40007ffe0ff */
[----:B------:R-:W-:Y:S02]  /*2d00*/  @P1 PLOP3.LUT P0, PT, P2, PT, PT, 0x80, 0x0 ;  /* 0x000000000000181c */ /* 0x000fe4000170f070 */
[----:B------:R-:W-:Y:S01]  /*2d10*/  ISETP.NE.AND P1, PT, R31, RZ, PT ;  /* 0x000000ff1f00720c */ /* 0x000fe20003f25270 */
[----:B------:R-:W-:Y:S01]  /*2d20*/  IMAD.IADD R0, R0, 0x1, R24 ;  /* 0x0000000100007824 */ /* 0x000fe200078e0218 */
[----:B------:R-:W1:Y:S01]  /*2d30*/  S2R R31, SR_TID.X ;  /* 0x00000000001f7919 */ /* 0x000e620000002100 */
[----:B------:R-:W-:Y:S02]  /*2d40*/  ISETP.NE.AND P2, PT, R29, RZ, PT ;  /* 0x000000ff1d00720c */ /* 0x000fe40003f45270 */
[----:B------:R-:W-:-:S02]  /*2d50*/  MOV R29, 0x400 ;  /* 0x00000400001d7802 */ /* 0x000fc40000000f00 */
[----:B------:R-:W-:-:S04]  /*2d60*/  IADD3 R11, R11, R0, RZ ;  /* 0x000000000b0b7210 */ /* 0x000fc80007ffe0ff */
[----:B--2---:R-:W-:Y:S01]  /*2d70*/  @!P0 FADD.FTZ R3, R40, R3 ;  /* 0x0000000328038221 */ /* 0x004fe20000010000 */
[----:B---3--:R-:W-:Y:S01]  /*2d80*/  @!P0 FADD.FTZ R7, R41, R7 ;  /* 0x0000000729078221 */ /* 0x008fe20000010000 */
[----:B------:R-:W-:Y:S01]  /*2d90*/  ISETP.NE.AND P0, PT, R39, RZ, PT ;  /* 0x000000ff2700720c */ /* 0x000fe20003f05270 */
[----:B------:R-:W-:Y:S01]  /*2da0*/  IMAD.IADD R6, R6, 0x1, R11 ;  /* 0x0000000106067824 */ /* 0x000fe200078e020b */
[----:B0-----:R-:W-:-:S04]  /*2db0*/  LEA R16, R16, R29, 0x18 ;  /* 0x0000001d10107211 */ /* 0x001fc800078ec0ff */
        /* <DEDUP_REMOVED lines=9> */
[----:B-1----:R-:W-:Y:S02]  /*2e50*/  IMAD R31, R31, 0x6c, R16 ;  /* 0x0000006c1f1f7824 */ /* 0x002fe400078e0210 */
        /* <DEDUP_REMOVED lines=33> */
.L_x_3081:
        /* <DEDUP_REMOVED lines=49> */
.L_x_3084:
[----:B------:R-:W-:Y:S05]  /*3380*/  BSYNC B0 ;  /* 0x0000000000007941 */ /* 0x000fea0003800000 */
.L_x_3083:
        /* <DEDUP_REMOVED lines=22> */
.L_x_3082:
        /* <DEDUP_REMOVED lines=9> */
.L_x_3085:
[----:B------:R-:W-:Y:S02]  /*3580*/  P2R R42, PR, RZ, 0x2 ;  /* 0x00000002ff2a7803 */ /* 0x000fe40000000000 */
[----:B------:R-:W-:Y:S02]  /*3590*/  ISETP.NE.AND P1, PT, R31, RZ, PT ;  /* 0x000000ff1f00720c */ /* 0x000fe40003f25270 */
[----:B------:R-:W-:Y:S01]  /*35a0*/  MOV R35, R29 ;  /* 0x0000001d00237202 */ /* 0x000fe20000000f00 */
[----:B------:R-:W-:-:S10]  /*35b0*/  IMAD.MOV.U32 R38, RZ, RZ, R44 ;  /* 0x000000ffff267224 */ /* 0x000fd400078e002c */
[----:B------:R-:W-:Y:S05]  /*35c0*/  WARPSYNC.COLLECTIVE R37, `(.L_x_3086) ;  /* 0x0000000025087348 */ /* 0x000fea0003c00000 */
[----:B------:R0:W1:Y:S02]  /*35d0*/  SHFL.UP P0, R44, R35, R34, R36 ;  /* 0x04000022232c7389 */ /* 0x0000640000000024 */
[----:B01----:R-:W-:Y:S01]  /*35e0*/  ENDCOLLECTIVE ;  /* 0x000000000000791b */ /* 0x003fe20003800000 */
.L_x_3086:
[----:B------:R-:W-:Y:S01]  /*35f0*/  @P2 IADD3 R31, R31, R38, RZ ;  /* 0x000000261f1f2210 */ /* 0x000fe20007ffe0ff */
[----:B------:R-:W-:Y:S02]  /*3600*/  IMAD.MOV.U32 R35, RZ, RZ, R33 ;  /* 0x000000ffff237224 */ /* 0x000fe400078e0021 */
[----:B------:R-:W-:-:S05]  /*3610*/  FADD.FTZ R44, R29, R44 ;  /* 0x0000002c1d2c7221 */ /* 0x000fca0000010000 */
[----:B------:R-:W-:-:S07]  /*3620*/  @P2 FSEL R29, R44, R29, !P1 ;  /* 0x0000001d2c1d2208 */ /* 0x000fce0004800000 */
[----:B------:R-:W-:Y:S05]  /*3630*/  WARPSYNC.COLLECTIVE R37, `(.L_x_3087) ;  /* 0x0000000025087348 */ /* 0x000fea0003c00000 */
[----:B------:R0:W1:Y:S02]  /*3640*/  SHFL.UP P0, R44, R35, R34, R36 ;  /* 0x04000022232c7389 */ /* 0x0000640000000024 */
[----:B01----:R-:W-:Y:S01]  /*3650*/  ENDCOLLECTIVE ;  /* 0x000000000000791b */ /* 0x003fe20003800000 */
.L_x_3087:
[----:B------:R-:W-:Y:S01]  /*3660*/  HFMA2.MMA R34, -RZ, RZ, 0, 1.1920928955078125e-07 ;  /* 0x00000002ff227435 */ /* 0x000fe200000001ff */
[----:B------:R-:W-:Y:S02]  /*3670*/  IMAD.MOV.U32 R35, RZ, RZ, R31 ;  /* 0x000000ffff237224 */ /* 0x000fe400078e001f */
[----:B------:R-:W-:-:S05]  /*3680*/  FADD.FTZ R44, R33, R44 ;  /* 0x0000002c212c7221 */ /* 0x000fca0000010000 */
[----:B------:R-:W-:-:S07]  /*3690*/  @P2 FSEL R33, R44, R33, !P1 ;  /* 0x000000212c212208 */ /* 0x000fce0004800000 */
[----:B------:R-:W-:Y:S05]  /*36a0*/  WARPSYNC.COLLECTIVE R37, `(.L_x_3088) ;  /* 0x0000000025087348 */ /* 0x000fea0003c00000 */
[----:B------:R0:W1:Y:S02]  /*36b0*/  SHFL.UP P0, R44, R35, R34, R36 ;  /* 0x04000022232c7389 */ /* 0x0000640000000024 */
[----:B01----:R-:W-:Y:S01]  /*36c0*/  ENDCOLLECTIVE ;  /* 0x000000000000791b */ /* 0x003fe20003800000 */
.L_x_3088:
[----:B------:R-:W-:Y:S02]  /*36d0*/  ISETP.GE.AND P1, PT, R40, 0x2, PT ;  /* 0x000000022800780c */ /* 0x000fe40003f26270 */
[----:B------:R-:W-:Y:S02]  /*36e0*/  ISETP.NE.AND P2, PT, R31, RZ, PT ;  /* 0x000000ff1f00720c */ /* 0x000fe40003f45270 */
[----:B------:R-:W-:Y:S01]  /*36f0*/  MOV R35, R29 ;  /* 0x0000001d00237202 */ /* 0x000fe20000000f00 */
[----:B------:R-:W-:-:S10]  /*3700*/  IMAD.MOV.U32 R38, RZ, RZ, R44 ;  /* 0x000000ffff267224 */ /* 0x000fd400078e002c */
[----:B------:R-:W-:Y:S05]  /*3710*/  WARPSYNC.COLLECTIVE R37, `(.L_x_3089) ;  /* 0x0000000025087348 */ /* 0x000fea0003c00000 */
[----:B------:R0:W1:Y:S02]  /*3720*/  SHFL.UP P0, R44, R35, R34, R36 ;  /* 0x04000022232c7389 */ /* 0x0000640000000024 */
[----:B01----:R-:W-:Y:S01]  /*3730*/  ENDCOLLECTIVE ;  /* 0x000000000000791b */ /* 0x003fe20003800000 */
.L_x_3089:
[----:B------:R-:W-:Y:S01]  /*3740*/  @P1 IADD3 R31, R31, R38, RZ ;  /* 0x000000261f1f1210 */ /* 0x000fe20007ffe0ff */
[----:B------:R-:W-:Y:S02]  /*3750*/  IMAD.MOV.U32 R35, RZ, RZ, R33 ;  /* 0x000000ffff237224 */ /* 0x000fe400078e0021 */
[----:B------:R-:W-:-:S05]  /*3760*/  FADD.FTZ R44, R29, R44 ;  /* 0x0000002c1d2c7221 */ /* 0x000fca0000010000 */
[----:B------:R-:W-:-:S07]  /*3770*/  @P1 FSEL R29, R44, R29, !P2 ;  /* 0x0000001d2c1d1208 */ /* 0x000fce0005000000 */
[----:B------:R-:W-:Y:S05]  /*3780*/  WARPSYNC.COLLECTIVE R37, `(.L_x_3090) ;  /* 0x0000000025087348 */ /* 0x000fea0003c00000 */
[----:B------:R0:W1:Y:S02]  /*3790*/  SHFL.UP P0, R44, R35, R34, R36 ;  /* 0x04000022232c7389 */ /* 0x0000640000000024 */
[----:B01----:R-:W-:Y:S01]  /*37a0*/  ENDCOLLECTIVE ;  /* 0x000000000000791b */ /* 0x003fe20003800000 */
.L_x_3090:
[----:B------:R-:W-:Y:S01]  /*37b0*/  HFMA2.MMA R34, -RZ, RZ, 0, 2.384185791015625e-07 ;  /* 0x00000004ff227435 */ /* 0x000fe200000001ff */
[----:B------:R-:W-:Y:S02]  /*37c0*/  IMAD.MOV.U32 R35, RZ, RZ, R31 ;  /* 0x000000ffff237224 */ /* 0x000fe400078e001f */
[----:B------:R-:W-:-:S05]  /*37d0*/  FADD.FTZ R44, R33, R44 ;  /* 0x0000002c212c7221 */ /* 0x000fca0000010000 */
[----:B------:R-:W-:-:S07]  /*37e0*/  @P1 FSEL R33, R44, R33, !P2 ;  /* 0x000000212c211208 */ /* 0x000fce0005000000 */
[----:B------:R-:W-:Y:S05]  /*37f0*/  WARPSYNC.COLLECTIVE R37, `(.L_x_3091) ;  /* 0x0000000025087348 */ /* 0x000fea0003c00000 */
[----:B------:R0:W1:Y:S02]  /*3800*/  SHFL.UP P0, R44, R35, R34, R36 ;  /* 0x04000022232c7389 */ /* 0x0000640000000024 */
[----:B01----:R-:W-:Y:S01]  /*3810*/  ENDCOLLECTIVE ;  /* 0x000000000000791b */ /* 0x003fe20003800000 */
.L_x_3091:
[----:B------:R-:W-:Y:S02]  /*3820*/  ISETP.GE.AND P1, PT, R40, 0x4, PT ;  /* 0x000000042800780c */ /* 0x000fe40003f26270 */
[----:B------:R-:W-:Y:S02]  /*3830*/  ISETP.NE.AND P2, PT, R31, RZ, PT ;  /* 0x000000ff1f00720c */ /* 0x000fe40003f45270 */
[----:B------:R-:W-:Y:S01]  /*3840*/  MOV R35, R29 ;  /* 0x0000001d00237202 */ /* 0x000fe20000000f00 */
[----:B------:R-:W-:-:S10]  /*3850*/  IMAD.MOV.U32 R38, RZ, RZ, R44 ;  /* 0x000000ffff267224 */ /* 0x000fd400078e002c */
[----:B------:R-:W-:Y:S05]  /*3860*/  WARPSYNC.COLLECTIVE R37, `(.L_x_3092) ;  /* 0x0000000025087348 */ /* 0x000fea0003c00000 */
[----:B------:R0:W1:Y:S02]  /*3870*/  SHFL.UP P0, R44, R35, R34, R36 ;  /* 0x04000022232c7389 */ /* 0x0000640000000024 */
[----:B01----:R-:W-:Y:S01]  /*3880*/  ENDCOLLECTIVE ;  /* 0x000000000000791b */ /* 0x003fe20003800000 */
.L_x_3092:
[----:B------:R-:W-:Y:S01]  /*3890*/  @P1 IMAD.IADD R31, R31, 0x1, R38 ;  /* 0x000000011f1f1824 */ /* 0x000fe200078e0226 */
[----:B------:R-:W-:Y:S01]  /*38a0*/  MOV R35, R33 ;  /* 0x0000002100237202 */ /* 0x000fe20000000f00 */
[----:B------:R-:W-:-:S05]  /*38b0*/  FADD.FTZ R44, R29, R44 ;  /* 0x0000002c1d2c7221 */ /* 0x000fca0000010000 */
[----:B------:R-:W-:-:S07]  /*38c0*/  @P1 FSEL R29, R44, R29, !P2 ;  /* 0x0000001d2c1d1208 */ /* 0x000fce0005000000 */
[----:B------:R-:W-:Y:S05]  /*38d0*/  WARPSYNC.COLLECTIVE R37, `(.L_x_3093) ;  /* 0x0000000025087348 */ /* 0x000fea0003c00000 */
[----:B------:R0:W1:Y:S02]  /*38e0*/  SHFL.UP P0, R44, R35, R34, R36 ;  /* 0x04000022232c7389 */ /* 0x0000640000000024 */
[----:B01----:R-:W-:Y:S01]  /*38f0*/  ENDCOLLECTIVE ;  /* 0x000000000000791b */ /* 0x003fe20003800000 */
.L_x_3093:
[----:B------:R-:W-:Y:S01]  /*3900*/  HFMA2.MMA R34, -RZ, RZ, 0, 4.76837158203125e-07 ;  /* 0x00000008ff227435 */ /* 0x000fe200000001ff */
[----:B------:R-:W-:Y:S01]  /*3910*/  MOV R35, R31 ;  /* 0x0000001f00237202 */ /* 0x000fe20000000f00 */
[----:B------:R-:W-:-:S05]  /*3920*/  FADD.FTZ R44, R33, R44 ;  /* 0x0000002c212c7221 */ /* 0x000fca0000010000 */
[----:B------:R-:W-:-:S07]  /*3930*/  @P1 FSEL R33, R44, R33, !P2 ;  /* 0x000000212c211208 */ /* 0x000fce0005000000 */
[----:B------:R-:W-:Y:S05]  /*3940*/  WARPSYNC.COLLECTIVE R37, `(.L_x_3094) ;  /* 0x0000000025087348 */ /* 0x000fea0003c00000 */
[----:B------:R0:W1:Y:S02]  /*3950*/  SHFL.UP P0, R44, R35, R34, R36 ;  /* 0x04000022232c7389 */ /* 0x0000640000000024 */
[----:B01----:R-:W-:Y:S01]  /*3960*/  ENDCOLLECTIVE ;  /* 0x000000000000791b */ /* 0x003fe20003800000 */
.L_x_3094:
[----:B------:R-:W-:Y:S02]  /*3970*/  ISETP.GE.AND P1, PT, R40, 0x8, PT ;  /* 0x000000082800780c */ /* 0x000fe40003f26270 */
[----:B------:R-:W-:Y:S02]  /*3980*/  ISETP.NE.AND P2, PT, R31, RZ, PT ;  /* 0x000000ff1f00720c */ /* 0x000fe40003f45270 */
[----:B------:R-:W-:Y:S01]  /*3990*/  MOV R35, R29 ;  /* 0x0000001d00237202 */ /* 0x000fe20000000f00 */
[----:B------:R-:W-:-:S10]  /*39a0*/  IMAD.MOV.U32 R38, RZ, RZ, R44 ;  /* 0x000000ffff267224 */ /* 0x000fd400078e002c */
[----:B------:R-:W-:Y:S05]  /*39b0*/  WARPSYNC.COLLECTIVE R37, `(.L_x_3095) ;  /* 0x0000000025087348 */ /* 0x000fea0003c00000 */
[----:B------:R0:W1:Y:S02]  /*39c0*/  SHFL.UP P0, R44, R35, R34, R36 ;  /* 0x04000022232c7389 */ /* 0x0000640000000024 */
[----:B01----:R-:W-:Y:S01]  /*39d0*/  ENDCOLLECTIVE ;  /* 0x000000000000791b */ /* 0x003fe20003800000 */
.L_x_3095:
[----:B------:R-:W-:Y:S01]  /*39e0*/  @P1 IMAD.IADD R31, R31, 0x1, R38 ;  /* 0x000000011f1f1824 */ /* 0x000fe200078e0226 */
[----:B------:R-:W-:Y:S01]  /*39f0*/  MOV R35, R33 ;  /* 0x0000002100237202 */ /* 0x000fe20000000f00 */
[----:B------:R-:W-:-:S05]  /*3a00*/  FADD.FTZ R44, R29, R44 ;  /* 0x0000002c1d2c7221 */ /* 0x000fca0000010000 */
[----:B------:R-:W-:-:S07]  /*3a10*/  @P1 FSEL R29, R44, R29, !P2 ;  /* 0x0000001d2c1d1208 */ /* 0x000fce0005000000 */
[----:B------:R-:W-:Y:S05]  /*3a20*/  WARPSYNC.COLLECTIVE R37, `(.L_x_3096) ;  /* 0x0000000025087348 */ /* 0x000fea0003c00000 */
[----:B------:R0:W1:Y:S02]  /*3a30*/  SHFL.UP P0, R44, R35, R34, R36 ;  /* 0x04000022232c7389 */ /* 0x0000640000000024 */
[----:B01----:R-:W-:Y:S01]  /*3a40*/  ENDCOLLECTIVE ;  /* 0x000000000000791b */ /* 0x003fe20003800000 */
.L_x_3096:
[----:B------:R-:W-:Y:S01]  /*3a50*/  HFMA2.MMA R34, -RZ, RZ, 0, 9.5367431640625e-07 ;  /* 0x00000010ff227435 */ /* 0x000fe200000001ff */
[----:B------:R-:W-:Y:S01]  /*3a60*/  MOV R35, R31 ;  /* 0x0000001f00237202 */ /* 0x000fe20000000f00 */
[----:B------:R-:W-:-:S05]  /*3a70*/  FADD.FTZ R44, R33, R44 ;  /* 0x0000002c212c7221 */ /* 0x000fca0000010000 */
[----:B------:R-:W-:-:S07]  /*3a80*/  @P1 FSEL R33, R44, R33, !P2 ;  /* 0x000000212c211208 */ /* 0x000fce0005000000 */
[----:B------:R-:W-:Y:S05]  /*3a90*/  WARPSYNC.COLLECTIVE R37, `(.L_x_3097) ;  /* 0x0000000025087348 */ /* 0x000fea0003c00000 */
[----:B------:R0:W1:Y:S02]  /*3aa0*/  SHFL.UP P0, R44, R35, R34, R36 ;  /* 0x04000022232c7389 */ /* 0x0000640000000024 */
[----:B01----:R-:W-:Y:S01]  /*3ab0*/  ENDCOLLECTIVE ;  /* 0x000000000000791b */ /* 0x003fe20003800000 */
.L_x_3097:
        /* <DEDUP_REMOVED lines=9> */
.L_x_3098:
[----:B------:R-:W-:Y:S01]  /*3b50*/  MOV R35, R33 ;  /* 0x0000002100237202 */ /* 0x000fe20000000f00 */
[----:B------:R-:W-:-:S07]  /*3b60*/  IMAD.MOV.U32 R38, RZ, RZ, R44 ;  /* 0x000000ffff267224 */ /* 0x000fce00078e002c */
[----:B------:R-:W-:Y:S05]  /*3b70*/  WARPSYNC.COLLECTIVE R37, `(.L_x_3099) ;  /* 0x0000000025087348 */ /* 0x000fea0003c00000 */
[----:B------:R0:W1:Y:S02]  /*3b80*/  SHFL.UP P0, R44, R35, R34, R36 ;  /* 0x04000022232c7389 */ /* 0x0000640000000024 */
[----:B01----:R-:W-:Y:S01]  /*3b90*/  ENDCOLLECTIVE ;  /* 0x000000000000791b */ /* 0x003fe20003800000 */
.L_x_3099:
        /* <DEDUP_REMOVED lines=10> */
.L_x_3100:
[----:B------:R-:W-:Y:S02]  /*3c40*/  ISETP.NE.AND P1, PT, R42, RZ, PT ;  /* 0x000000ff2a00720c */ /* 0x000fe40003f25270 */
[----:B------:R-:W-:Y:S02]  /*3c50*/  MOV R35, R29 ;  /* 0x0000001d00237202 */ /* 0x000fe40000000f00 */
[----:B------:R-:W-:-:S09]  /*3c60*/  MOV R38, R44 ;  /* 0x0000002c00267202 */ /* 0x000fd20000000f00 */
[----:B------:R-:W-:Y:S05]  /*3c70*/  WARPSYNC.COLLECTIVE R37, `(.L_x_3101) ;  /* 0x0000000025087348 */ /* 0x000fea0003c00000 */
[----:B------:R0:W1:Y:S02]  /*3c80*/  SHFL.UP P0, R44, R35, R34, R36 ;  /* 0x04000022232c7389 */ /* 0x0000640000000024 */
[----:B01----:R-:W-:Y:S01]  /*3c90*/  ENDCOLLECTIVE ;  /* 0x000000000000791b */ /* 0x003fe20003800000 */
.L_x_3101:
[----:B------:R-:W-:Y:S01]  /*3ca0*/  MOV R35, R33 ;  /* 0x0000002100237202 */ /* 0x000fe20000000f00 */
[----:B------:R-:W-:-:S07]  /*3cb0*/  IMAD.MOV.U32 R40, RZ, RZ, R44 ;  /* 0x000000ffff287224 */ /* 0x000fce00078e002c */
[----:B------:R-:W-:Y:S05]  /*3cc0*/  WARPSYNC.COLLECTIVE R37, `(.L_x_3102) ;  /* 0x0000000025087348 */ /* 0x000fea0003c00000 */
[----:B------:R0:W1:Y:S02]  /*3cd0*/  SHFL.UP P0, R44, R35, R34, R36 ;  /* 0x04000022232c7389 */ /* 0x0000640000000024 */
[----:B01----:R-:W-:Y:S01]  /*3ce0*/  ENDCOLLECTIVE ;  /* 0x000000000000791b */ /* 0x003fe20003800000 */
.L_x_3102:
[----:B------:R-:W-:Y:S01]  /*3cf0*/  MOV R41, R44 ;  /* 0x0000002c00297202 */ /* 0x000fe20000000f00 */
[----:B------:R-:W-:Y:S06]  /*3d00*/  BRA `(.L_x_3103) ;  /* 0xffffffec00e07947 */ /* 0x000fec000383ffff */
.L_x_3104:
        /* <DEDUP_REMOVED lines=15> */
.L_x_4526:


//--------------------- .text._Z30group_norm_nhwc_bwd_sum_kernelI11Bf16IOFp16WLi120EEv26Group_norm_nhwc_bwd_params --------------------------
	.section	.text._Z30group_norm_nhwc_bwd_sum_kernelI11Bf16IOFp16WLi120EEv26Group_norm_nhwc_bwd_params,"ax",@progbits
	.align	128
        .global         _Z30group_norm_nhwc_bwd_sum_kernelI11Bf16IOFp16WLi120EEv26Group_norm_nhwc_bwd_params
        .type           _Z30group_norm_nhwc_bwd_sum_kernelI11Bf16IOFp16WLi120EEv26Group_norm_nhwc_bwd_params,@function
        .size           _Z30group_norm_nhwc_bwd_sum_kernelI11Bf16IOFp16WLi120EEv26Group_norm_nhwc_bwd_params,(.L_x_4527 - _Z30group_norm_nhwc_bwd_sum_kernelI11Bf16IOFp16WLi120EEv26Group_norm_nhwc_bwd_params)
        .other          _Z30group_norm_nhwc_bwd_sum_kernelI11Bf16IOFp16WLi120EEv26Group_norm_nhwc_bwd_params,@"STO_CUDA_ENTRY STV_DEFAULT"
_Z30group_norm_nhwc_bwd_sum_kernelI11Bf16IOFp16WLi120EEv26Group_norm_nhwc_bwd_params:
.text._Z30group_norm_nhwc_bwd_sum_kernelI11Bf16IOFp16WLi120EEv26Group_norm_nhwc_bwd_params:
        /* <DEDUP_REMOVED lines=75> */
.L_x_3106:
[----:B------:R-:W-:Y:S05]  /*04b0*/  BSYNC B0 ;  /* 0x0000000000007941 */ /* 0x000fea0003800000 */
.L_x_3105:
        /* <DEDUP_REMOVED lines=114> */
.L_x_3109:
[----:B------:R-:W-:Y:S05]  /*0be0*/  @!P2 BRA `(.L_x_3107) ;  /* 0x0000001400f0a947 */ /* 0x000fea0003800000 */
[----:B------:R-:W-:-:S05]  /*0bf0*/  VIADD R13, R22, 0x1 ;  /* 0x00000001160d7836 */ /* 0x000fca0000000000 */
[----:B------:R-:W-:-:S07]  /*0c00*/  SHF.R.S32.HI R15, RZ, 0x1f, R13 ;  /* 0x0000001fff0f7819 */ /* 0x000fce000001140d */
.L_x_3110:
        /* <DEDUP_REMOVED lines=130> */
.L_x_3108:
        /* <DEDUP_REMOVED lines=10> */
.L_x_3112:
        /* <DEDUP_REMOVED lines=49> */
.L_x_3111:
[----:B------:R-:W-:-:S13]  /*17e0*/  ISETP.GE.U32.AND P0, PT, R5, 0x3, PT ;  /* 0x000000030500780c */ /* 0x000fda0003f06070 */
[----:B------:R-:W-:Y:S05]  /*17f0*/  @!P0 BRA `(.L_x_3107) ;  /* 0x0000000800ec8947 */ /* 0x000fea0003800000 */
[----:B------:R-:W-:Y:S01]  /*1800*/  ULDC.64 UR4, c[0x0][0x288] ;  /* 0x0000a20000047ab9 */ /* 0x000fe20000000a00 */
[----:B------:R-:W-:Y:S02]  /*1810*/  SHF.R.S32.HI R5, RZ, 0x1f, R22 ;  /* 0x0000001fff057819 */ /* 0x000fe40000011416 */
[----:B------:R-:W-:Y:S02]  /*1820*/  ISETP.GE.U32.AND P0, PT, R20, UR4, PT ;  /* 0x0000000414007c0c */ /* 0x000fe4000bf06070 */
[----:B------:R-:W-:Y:S02]  /*1830*/  MOV R3, R22 ;  /* 0x0000001600037202 */ /* 0x000fe40000000f00 */
[----:B------:R-:W-:-:S13]  /*1840*/  ISETP.GE.AND.EX P0, PT, R21, UR5, PT, P0 ;  /* 0x0000000515007c0c */ /* 0x000fda000bf06300 */
.L_x_3113:
        /* <DEDUP_REMOVED lines=182> */
.L_x_3107:
        /* <DEDUP_REMOVED lines=49> */
.L_x_3131:
        /* <DEDUP_REMOVED lines=12> */
.L_x_3117:
[----:B------:R-:W-:Y:S05]  /*2780*/  BSYNC B0 ;  /* 0x0000000000007941 */ /* 0x000fea0003800000 */
.L_x_3116:
[----:B------:R-:W-:-:S13]  /*2790*/  R2UR UR4, R9 ;  /* 0x00000000090472ca */ /* 0x000fda00000e0000 */
[----:B------:R-:W-:Y:S05]  /*27a0*/  BRA.DIV UR4, `(.L_x_3118) ;  /* 0x0000000e04087947 */ /* 0x000fea000b800000 */
[----:B------:R-:W-:Y:S01]  /*27b0*/  NOP ;  /* 0x0000000000007918 */ /* 0x000fe20000000000 */
[----:B------:R0:W-:Y:S04]  /*27c0*/  STS [R16+0xc0], R3 ;  /* 0x0000c00310007388 */ /* 0x0001e80000000800 */
[----:B------:R0:W-:Y:S04]  /*27d0*/  STS [R16+0xc4], R11 ;  /* 0x0000c40b10007388 */ /* 0x0001e80000000800 */
[----:B------:R0:W-:Y:S01]  /*27e0*/  STS [R16+0xc8], R13 ;  /* 0x0000c80d10007388 */ /* 0x0001e20000000800 */
[----:B------:R-:W-:Y:S01]  /*27f0*/  NOP ;  /* 0x0000000000007918 */ /* 0x000fe20000000000 */
.L_x_3135:
        /* <DEDUP_REMOVED lines=12> */
.L_x_3120:
[----:B------:R-:W-:Y:S05]  /*28c0*/  BSYNC B0 ;  /* 0x0000000000007941 */ /* 0x000fea0003800000 */
.L_x_3119:
[----:B------:R-:W-:-:S13]  /*28d0*/  R2UR UR4, R9 ;  /* 0x00000000090472ca */ /* 0x000fda00000e0000 */
[----:B------:R-:W-:Y:S05]  /*28e0*/  BRA.DIV UR4, `(.L_x_3121) ;  /* 0x0000000a04e87947 */ /* 0x000fea000b800000 */
[----:B------:R-:W-:Y:S01]  /*28f0*/  NOP ;  /* 0x0000000000007918 */ /* 0x000fe20000000000 */
[----:B------:R2:W-:Y:S04]  /*2900*/  STS [R16+0xc0], R3 ;  /* 0x0000c00310007388 */ /* 0x0005e80000000800 */
[----:B------:R2:W-:Y:S04]  /*2910*/  STS [R16+0xc4], R11 ;  /* 0x0000c40b10007388 */ /* 0x0005e80000000800 */
[----:B------:R2:W-:Y:S01]  /*2920*/  STS [R16+0xc8], R13 ;  /* 0x0000c80d10007388 */ /* 0x0005e20000000800 */
[----:B------:R-:W-:Y:S01]  /*2930*/  NOP ;  /* 0x0000000000007918 */ /* 0x000fe20000000000 */
.L_x_3139:
        /* <DEDUP_REMOVED lines=12> */
.L_x_3123:
[----:B------:R-:W-:Y:S05]  /*2a00*/  BSYNC B0 ;  /* 0x0000000000007941 */ /* 0x000fea0003800000 */
.L_x_3122:
[----:B------:R-:W-:-:S13]  /*2a10*/  R2UR UR4, R9 ;  /* 0x00000000090472ca */ /* 0x000fda00000e0000 */
[----:B------:R-:W-:Y:S05]  /*2a20*/  BRA.DIV UR4, `(.L_x_3124) ;  /* 0x0000000a04c87947 */ /* 0x000fea000b800000 */
[----:B------:R-:W-:Y:S01]  /*2a30*/  NOP ;  /* 0x0000000000007918 */ /* 0x000fe20000000000 */
[----:B------:R3:W-:Y:S04]  /*2a40*/  STS [R16+0xc0], R3 ;  /* 0x0000c00310007388 */ /* 0x0007e80000000800 */
[----:B------:R3:W-:Y:S04]  /*2a50*/  STS [R16+0xc4], R11 ;  /* 0x0000c40b10007388 */ /* 0x0007e80000000800 */
[----:B------:R3:W-:Y:S01]  /*2a60*/  STS [R16+0xc8], R13 ;  /* 0x0000c80d10007388 */ /* 0x0007e20000000800 */
[----:B------:R-:W-:Y:S01]  /*2a70*/  NOP ;  /* 0x0000000000007918 */ /* 0x000fe20000000000 */
.L_x_3143:
        /* <DEDUP_REMOVED lines=12> */
.L_x_3126:
[----:B------:R-:W-:Y:S05]  /*2b40*/  BSYNC B0 ;  /* 0x0000000000007941 */ /* 0x000fea0003800000 */
.L_x_3125:
        /* <DEDUP_REMOVED lines=25> */
.L_x_3149:
        /* <DEDUP_REMOVED lines=46> */
.L_x_3114:
        /* <DEDUP_REMOVED lines=38> */
.L_x_3129:
[----:B------:R-:W-:Y:S05]  /*3220*/  BSYNC B0 ;  /* 0x0000000000007941 */ /* 0x000fea0003800000 */
.L_x_3128:
        /* <DEDUP_REMOVED lines=22> */
.L_x_3115:
[----:B-1----:R-:W-:Y:S05]  /*3390*/  WARPSYNC.COLLECTIVE R9, `(.L_x_3130) ;  /* 0x0000000009087348 */ /* 0x002fea0003c00000 */
[----:B------:R-:W-:Y:S01]  /*33a0*/  NOP ;  /* 0x0000000000007918 */ /* 0x000fe20000000000 */
[----:B-1----:R-:W-:Y:S01]  /*33b0*/  ENDCOLLECTIVE ;  /* 0x000000000000791b */ /* 0x002fe20003800000 */
.L_x_3130:
[----:B------:R-:W-:Y:S05]  /*33c0*/  BRA `(.L_x_3131) ;  /* 0xfffffff000bc7947 */ /* 0x000fea000383ffff */
.L_x_3118:
[----:B------:R-:W-:Y:S01]  /*33d0*/  BSSY B0, `(.L_x_3132) ;  /* 0x0000004000007945 */ /* 0x000fe20003800000 */
[----:B-1----:R-:W-:Y:S05]  /*33e0*/  WARPSYNC.COLLECTIVE R9, `(.L_x_3133) ;  /* 0x0000000009087348 */ /* 0x002fea0003c00000 */
[----:B------:R-:W-:Y:S01]  /*33f0*/  NOP ;  /* 0x0000000000007918 */ /* 0x000fe20000000000 */
[----:B-1----:R-:W-:Y:S01]  /*3400*/  ENDCOLLECTIVE ;  /* 0x000000000000791b */ /* 0x002fe20003800000 */
.L_x_3133:
[----:B------:R-:W-:Y:S05]  /*3410*/  BSYNC B0 ;  /* 0x0000000000007941 */ /* 0x000fea0003800000 */
.L_x_3132:
[----:B------:R0:W-:Y:S04]  /*3420*/  STS [R16+0xc0], R3 ;  /* 0x0000c00310007388 */ /* 0x0001e80000000800 */
[----:B------:R0:W-:Y:S04]  /*3430*/  STS [R16+0xc4], R11 ;  /* 0x0000c40b10007388 */ /* 0x0001e80000000800 */
[----:B------:R0:W-:Y:S02]  /*3440*/  STS [R16+0xc8], R13 ;  /* 0x0000c80d10007388 */ /* 0x0001e40000000800 */
[----:B0-----:R-:W-:Y:S05]  /*3450*/  WARPSYNC.COLLECTIVE R9, `(.L_x_3134) ;  /* 0x0000000009087348 */ /* 0x001fea0003c00000 */
[----:B------:R-:W-:Y:S01]  /*3460*/  NOP ;  /* 0x0000000000007918 */ /* 0x000fe20000000000 */
[----:B0-----:R-:W-:Y:S01]  /*3470*/  ENDCOLLECTIVE ;  /* 0x000000000000791b */ /* 0x001fe20003800000 */
.L_x_3134:
[----:B------:R-:W-:Y:S05]  /*3480*/  BRA `(.L_x_3135) ;  /* 0xfffffff000dc7947 */ /* 0x000fea000383ffff */
.L_x_3121:
[----:B------:R-:W-:Y:S01]  /*3490*/  BSSY B0, `(.L_x_3136) ;  /* 0x0000004000007945 */ /* 0x000fe20003800000 */
[----:B01----:R-:W-:Y:S05]  /*34a0*/  WARPSYNC.COLLECTIVE R9, `(.L_x_3137) ;  /* 0x0000000009087348 */ /* 0x003fea0003c00000 */
[----:B------:R-:W-:Y:S01]  /*34b0*/  NOP ;  /* 0x0000000000007918 */ /* 0x000fe20000000000 */
[----:B01----:R-:W-:Y:S01]  /*34c0*/  ENDCOLLECTIVE ;  /* 0x000000000000791b */ /* 0x003fe20003800000 */
.L_x_3137:
[----:B------:R-:W-:Y:S05]  /*34d0*/  BSYNC B0 ;  /* 0x0000000000007941 */ /* 0x000fea0003800000 */
.L_x_3136:
[----:B------:R0:W-:Y:S04]  /*34e0*/  STS [R16+0xc0], R3 ;  /* 0x0000c00310007388 */ /* 0x0001e80000000800 */
[----:B------:R0:W-:Y:S04]  /*34f0*/  STS [R16+0xc4], R11 ;  /* 0x0000c40b10007388 */ /* 0x0001e80000000800 */
[----:B------:R0:W-:Y:S02]  /*3500*/  STS [R16+0xc8], R13 ;  /* 0x0000c80d10007388 */ /* 0x0001e40000000800 */
[----:B0-----:R-:W-:Y:S05]  /*3510*/  WARPSYNC.COLLECTIVE R9, `(.L_x_3138) ;  /* 0x0000000009087348 */ /* 0x001fea0003c00000 */
[----:B------:R-:W-:Y:S01]  /*3520*/  NOP ;  /* 0x0000000000007918 */ /* 0x000fe20000000000 */
[----:B0-----:R-:W-:Y:S01]  /*3530*/  ENDCOLLECTIVE ;  /* 0x000000000000791b */ /* 0x001fe20003800000 */
.L_x_3138:
[----:B------:R-:W-:Y:S05]  /*3540*/  BRA `(.L_x_3139) ;  /* 0xfffffff000fc7947 */ /* 0x000fea000383ffff */
.L_x_3124:
[----:B------:R-:W-:Y:S01]  /*3550*/  BSSY B0, `(.L_x_3140) ;  /* 0x0000004000007945 */ /* 0x000fe20003800000 */
[----:B012---:R-:W-:Y:S05]  /*3560*/  WARPSYNC.COLLECTIVE R9, `(.L_x_3141) ;  /* 0x0000000009087348 */ /* 0x007fea0003c00000 */
[----:B------:R-:W-:Y:S01]  /*3570*/  NOP ;  /* 0x0000000000007918 */ /* 0x000fe20000000000 */
[----:B012---:R-:W-:Y:S01]  /*3580*/  ENDCOLLECTIVE ;  /* 0x000000000000791b */ /* 0x007fe20003800000 */
.L_x_3141:
[----:B------:R-:W-:Y:S05]  /*3590*/  BSYNC B0 ;  /* 0x0000000000007941 */ /* 0x000fea0003800000 */
.L_x_3140:
[----:B------:R0:W-:Y:S04]  /*35a0*/  STS [R16+0xc0], R3 ;  /* 0x0000c00310007388 */ /* 0x0001e80000000800 */
[----:B------:R0:W-:Y:S04]  /*35b0*/  STS [R16+0xc4], R11 ;  /* 0x0000c40b10007388 */ /* 0x0001e80000000800 */
[----:B------:R0:W-:Y:S02]  /*35c0*/  STS [R16+0xc8], R13 ;  /* 0x0000c80d10007388 */ /* 0x0001e40000000800 */
[----:B0-----:R-:W-:Y:S05]  /*35d0*/  WARPSYNC.COLLECTIVE R9, `(.L_x_3142) ;  /* 0x0000000009087348 */ /* 0x001fea0003c00000 */
[----:B------:R-:W-:Y:S01]  /*35e0*/  NOP ;  /* 0x0000000000007918 */ /* 0x000fe20000000000 */
[----:B0-----:R-:W-:Y:S01]  /*35f0*/  ENDCOLLECTIVE ;  /* 0x000000000000791b */ /* 0x001fe20003800000 */
.L_x_3142:
[----:B------:R-:W-:Y:S05]  /*3600*/  BRA `(.L_x_3143) ;  /* 0xfffffff4001c7947 */ /* 0x000fea000383ffff */
.L_x_3127:
[----:B------:R-:W-:Y:S01]  /*3610*/  BSSY B0, `(.L_x_3144) ;  /* 0x0000005000007945 */ /* 0x000fe20003800000 */
[----:B------:R-:W-:-:S13]  /*3620*/  ISETP.GE.U32.AND P0, PT, R2, 0x10, PT ;  /* 0x000000100200780c */ /* 0x000fda0003f06070 */
[----:B0123--:R-:W-:Y:S05]  /*3630*/  WARPSYNC.COLLECTIVE R9, `(.L_x_3145) ;  /* 0x0000000009087348 */ /* 0x00ffea0003c00000 */
[----:B------:R-:W-:Y:S01]  /*3640*/  NOP ;  /* 0x0000000000007918 */ /* 0x000fe20000000000 */
[----:B0123--:R-:W-:Y:S01]  /*3650*/  ENDCOLLECTIVE ;  /* 0x000000000000791b */ /* 0x00ffe20003800000 */
.L_x_3145:
[----:B------:R-:W-:Y:S05]  /*3660*/  BSYNC B0 ;  /* 0x0000000000007941 */ /* 0x000fea0003800000 */
.L_x_3144:
[----:B------:R0:W-:Y:S01]  /*3670*/  STS [R16+0xc0], R3 ;  /* 0x0000c00310007388 */ /* 0x0001e20000000800 */
[----:B------:R-:W-:-:S03]  /*3680*/  ISETP.NE.OR P1, PT, R3, RZ, !P0 ;  /* 0x000000ff0300720c */ /* 0x000fc60004725670 */
[----:B------:R0:W-:Y:S04]  /*3690*/  STS [R16+0xc4], R11 ;  /* 0x0000c40b10007388 */ /* 0x0001e80000000800 */
[----:B------:R0:W-:Y:S06]  /*36a0*/  STS [R16+0xc8], R13 ;  /* 0x0000c80d10007388 */ /* 0x0001ec0000000800 */
[----:B0-----:R-:W-:Y:S05]  /*36b0*/  WARPSYNC.COLLECTIVE R9, `(.L_x_3146) ;  /* 0x0000000009087348 */ /* 0x001fea0003c00000 */
[----:B------:R-:W-:Y:S01]  /*36c0*/  NOP ;  /* 0x0000000000007918 */ /* 0x000fe20000000000 */
[----:B0-----:R-:W-:Y:S01]  /*36d0*/  ENDCOLLECTIVE ;  /* 0x000000000000791b */ /* 0x001fe20003800000 */
.L_x_3146:
        /* <DEDUP_REMOVED lines=9> */
.L_x_3147:
        /* <DEDUP_REMOVED lines=9> */
.L_x_3148:
[----:B------:R-:W-:Y:S05]  /*3800*/  BRA `(.L_x_3149) ;  /* 0xfffffff400347947 */ /* 0x000fea000383ffff */
.L_x_3150:
        /* <DEDUP_REMOVED lines=15> */
.L_x_4527:


//--------------------- .text._Z30group_norm_nhwc_bwd_sum_kernelI11Bf16IOFp16WLi140EEv26Group_norm_nhwc_bwd_params --------------------------
	.section	.text._Z30group_norm_nhwc_bwd_sum_kernelI11Bf16IOFp16WLi140EEv26Group_norm_nhwc_bwd_params,"ax",@progbits
	.align	128
        .global         _Z30group_norm_nhwc_bwd_sum_kernelI11Bf16IOFp16WLi140EEv26Group_norm_nhwc_bwd_params
        .type           _Z30group_norm_nhwc_bwd_sum_kernelI11Bf16IOFp16WLi140EEv26Group_norm_nhwc_bwd_params,@function
        .size           _Z30group_norm_nhwc_bwd_sum_kernelI11Bf16IOFp16WLi140EEv26Group_norm_nhwc_bwd_params,(.L_x_4528 - _Z30group_norm_nhwc_bwd_sum_kernelI11Bf16IOFp16WLi140EEv26Group_norm_nhwc_bwd_params)
        .other          _Z30group_norm_nhwc_bwd_sum_kernelI11Bf16IOFp16WLi140EEv26Group_norm_nhwc_bwd_params,@"STO_CUDA_ENTRY STV_DEFAULT"
_Z30group_norm_nhwc_bwd_sum_kernelI11Bf16IOFp16WLi140EEv26Group_norm_nhwc_bwd_params:
.text._Z30group_norm_nhwc_bwd_sum_kernelI11Bf16IOFp16WLi140EEv26Group_norm_nhwc_bwd_params:
        /* <DEDUP_REMOVED lines=75> */
.L_x_3152:
[----:B------:R-:W-:Y:S05]  /*04b0*/  BSYNC B0 ;  /* 0x0000000000007941 */ /* 0x000fea0003800000 */
.L_x_3151:
        /* <DEDUP_REMOVED lines=114> */
.L_x_3155:
[----:B------:R-:W-:Y:S05]  /*0be0*/  @!P2 BRA `(.L_x_3153) ;  /* 0x0000001400f0a947 */ /* 0x000fea0003800000 */
[----:B------:R-:W-:-:S05]  /*0bf0*/  VIADD R13, R22, 0x1 ;  /* 0x00000001160d7836 */ /* 0x000fca0000000000 */
[----:B------:R-:W-:-:S07]  /*0c00*/  SHF.R.S32.HI R15, RZ, 0x1f, R13 ;  /* 0x0000001fff0f7819 */ /* 0x000fce000001140d */
.L_x_3156:
        /* <DEDUP_REMOVED lines=130> */
.L_x_3154:
        /* <DEDUP_REMOVED lines=10> */
.L_x_3158:
        /* <DEDUP_REMOVED lines=49> */
.L_x_3157:
[----:B------:R-:W-:-:S13]  /*17e0*/  ISETP.GE.U32.AND P0, PT, R5, 0x3, PT ;  /* 0x000000030500780c */ /* 0x000fda0003f06070 */
[----:B------:R-:W-:Y:S05]  /*17f0*/  @!P0 BRA `(.L_x_3153) ;  /* 0x0000000800ec8947 */ /* 0x000fea0003800000 */
[----:B------:R-:W-:Y:S01]  /*1800*/  ULDC.64 UR4, c[0x0][0x288] ;  /* 0x0000a20000047ab9 */ /* 0x000fe20000000a00 */
[----:B------:R-:W-:Y:S02]  /*1810*/  SHF.R.S32.HI R5, RZ, 0x1f, R22 ;  /* 0x0000001fff057819 */ /* 0x000fe40000011416 */
[----:B------:R-:W-:Y:S02]  /*1820*/  ISETP.GE.U32.AND P0, PT, R20, UR4, PT ;  /* 0x0000000414007c0c */ /* 0x000fe4000bf06070 */
[----:B------:R-:W-:Y:S02]  /*1830*/  MOV R3, R22 ;  /* 0x0000001600037202 */ /* 0x000fe40000000f00 */
[----:B------:R-:W-:-:S13]  /*1840*/  ISETP.GE.AND.EX P0, PT, R21, UR5, PT, P0 ;  /* 0x0000000515007c0c */ /* 0x000fda000bf06300 */
.L_x_3159:
        /* <DEDUP_REMOVED lines=182> */
.L_x_3153:
        /* <DEDUP_REMOVED lines=54> */
.L_x_3177:
        /* <DEDUP_REMOVED lines=12> */
.L_x_3163:
[----:B------:R-:W-:Y:S05]  /*27d0*/  BSYNC B0 ;  /* 0x0000000000007941 */ /* 0x000fea0003800000 */
.L_x_3162:
[----:B------:R-:W-:-:S13]  /*27e0*/  R2UR UR4, R9 ;  /* 0x00000000090472ca */ /* 0x000fda00000e0000 */
[----:B------:R-:W-:Y:S05]  /*27f0*/  BRA.DIV UR4, `(.L_x_3164) ;  /* 0x0000000e04307947 */ /* 0x000fea000b800000 */
[----:B------:R-:W-:Y:S01]  /*2800*/  NOP ;  /* 0x0000000000007918 */ /* 0x000fe20000000000 */
[----:B------:R1:W-:Y:S04]  /*2810*/  STS [R16+0xc0], R3 ;  /* 0x0000c00310007388 */ /* 0x0003e80000000800 */
[----:B------:R1:W-:Y:S04]  /*2820*/  STS [R16+0xc4], R11 ;  /* 0x0000c40b10007388 */ /* 0x0003e80000000800 */
[----:B------:R1:W-:Y:S01]  /*2830*/  STS [R16+0xc8], R13 ;  /* 0x0000c80d10007388 */ /* 0x0003e20000000800 */
[----:B------:R-:W-:Y:S01]  /*2840*/  NOP ;  /* 0x0000000000007918 */ /* 0x000fe20000000000 */
.L_x_3181:
        /* <DEDUP_REMOVED lines=12> */
.L_x_3166:
[----:B------:R-:W-:Y:S05]  /*2910*/  BSYNC B0 ;  /* 0x0000000000007941 */ /* 0x000fea0003800000 */
.L_x_3165:
[----:B------:R-:W-:-:S13]  /*2920*/  R2UR UR4, R9 ;  /* 0x00000000090472ca */ /* 0x000fda00000e0000 */
[----:B------:R-:W-:Y:S05]  /*2930*/  BRA.DIV UR4, `(.L_x_3167) ;  /* 0x0000000e04107947 */ /* 0x000fea000b800000 */
[----:B------:R-:W-:Y:S01]  /*2940*/  NOP ;  /* 0x0000000000007918 */ /* 0x000fe20000000000 */
[----:B------:R2:W-:Y:S04]  /*2950*/  STS [R16+0xc0], R3 ;  /* 0x0000c00310007388 */ /* 0x0005e80000000800 */
[----:B------:R2:W-:Y:S04]  /*2960*/  STS [R16+0xc4], R11 ;  /* 0x0000c40b10007388 */ /* 0x0005e80000000800 */
[----:B------:R2:W-:Y:S01]  /*2970*/  STS [R16+0xc8], R13 ;  /* 0x0000c80d10007388 */ /* 0x0005e20000000800 */
[----:B------:R-:W-:Y:S01]  /*2980*/  NOP ;  /* 0x0000000000007918 */ /* 0x000fe20000000000 */
.L_x_3185:
        /* <DEDUP_REMOVED lines=12> */
.L_x_3169:
[----:B------:R-:W-:Y:S05]  /*2a50*/  BSYNC B0 ;  /* 0x0000000000007941 */ /* 0x000fea0003800000 */
.L_x_3168:
[----:B------:R-:W-:-:S13]  /*2a60*/  R2UR UR4, R9 ;  /* 0x00000000090472ca */ /* 0x000fda00000e0000 */
[----:B------:R-:W-:Y:S05]  /*2a70*/  BRA.DIV UR4, `(.L_x_3170) ;  /* 0x0000000a04f07947 */ /* 0x000fea000b800000 */
[----:B------:R-:W-:Y:S01]  /*2a80*/  NOP ;  /* 0x0000000000007918 */ /* 0x000fe20000000000 */
[----:B------:R3:W-:Y:S04]  /*2a90*/  STS [R16+0xc0], R3 ;  /* 0x0000c00310007388 */ /* 0x0007e80000000800 */
[----:B------:R3:W-:Y:S04]  /*2aa0*/  STS [R16+0xc4], R11 ;  /* 0x0000c40b10007388 */ /* 0x0007e80000000800 */
[----:B------:R3:W-:Y:S01]  /*2ab0*/  STS [R16+0xc8], R13 ;  /* 0x0000c80d10007388 */ /* 0x0007e20000000800 */
[----:B------:R-:W-:Y:S01]  /*2ac0*/  NOP ;  /* 0x0000000000007918 */ /* 0x000fe20000000000 */
.L_x_3189:
        /* <DEDUP_REMOVED lines=12> */
.L_x_3172:
[----:B------:R-:W-:Y:S05]  /*2b90*/  BSYNC B0 ;  /* 0x0000000000007941 */ /* 0x000fea0003800000 */
.L_x_3171:
        /* <DEDUP_REMOVED lines=25> */
.L_x_3195:
        /* <DEDUP_REMOVED lines=56> */
.L_x_3160:
        /* <DEDUP_REMOVED lines=38> */
.L_x_3175:
[----:B------:R-:W-:Y:S05]  /*3310*/  BSYNC B0 ;  /* 0x0000000000007941 */ /* 0x000fea0003800000 */
.L_x_3174:
        /* <DEDUP_REMOVED lines=22> */
.L_x_3161:
[----:B0-----:R-:W-:Y:S05]  /*3480*/  WARPSYNC.COLLECTIVE R9, `(.L_x_3176) ;  /* 0x0000000009087348 */ /* 0x001fea0003c00000 */
[----:B------:R-:W-:Y:S01]  /*3490*/  NOP ;  /* 0x0000000000007918 */ /* 0x000fe20000000000 */
[----:B0-----:R-:W-:Y:S01]  /*34a0*/  ENDCOLLECTIVE ;  /* 0x000000000000791b */ /* 0x001fe20003800000 */
.L_x_3176:
[----:B------:R-:W-:Y:S05]  /*34b0*/  BRA `(.L_x_3177) ;  /* 0xfffffff000947947 */ /* 0x000fea000383ffff */
.L_x_3164:
[----:B------:R-:W-:Y:S01]  /*34c0*/  BSSY B0, `(.L_x_3178) ;  /* 0x0000004000007945 */ /* 0x000fe20003800000 */
[----:B0-----:R-:W-:Y:S05]  /*34d0*/  WARPSYNC.COLLECTIVE R9, `(.L_x_3179) ;  /* 0x0000000009087348 */ /* 0x001fea0003c00000 */
[----:B------:R-:W-:Y:S01]  /*34e0*/  NOP ;  /* 0x0000000000007918 */ /* 0x000fe20000000000 */
[----:B0-----:R-:W-:Y:S01]  /*34f0*/  ENDCOLLECTIVE ;  /* 0x000000000000791b */ /* 0x001fe20003800000 */
.L_x_3179:
[----:B------:R-:W-:Y:S05]  /*3500*/  BSYNC B0 ;  /* 0x0000000000007941 */ /* 0x000fea0003800000 */
.L_x_3178:
[----:B------:R0:W-:Y:S04]  /*3510*/  STS [R16+0xc0], R3 ;  /* 0x0000c00310007388 */ /* 0x0001e80000000800 */
[----:B------:R0:W-:Y:S04]  /*3520*/  STS [R16+0xc4], R11 ;  /* 0x0000c40b10007388 */ /* 0x0001e80000000800 */
[----:B------:R0:W-:Y:S02]  /*3530*/  STS [R16+0xc8], R13 ;  /* 0x0000c80d10007388 */ /* 0x0001e40000000800 */
[----:B0-----:R-:W-:Y:S05]  /*3540*/  WARPSYNC.COLLECTIVE R9, `(.L_x_3180) ;  /* 0x0000000009087348 */ /* 0x001fea0003c00000 */
[----:B------:R-:W-:Y:S01]  /*3550*/  NOP ;  /* 0x0000000000007918 */ /* 0x000fe20000000000 */
[----:B0-----:R-:W-:Y:S01]  /*3560*/  ENDCOLLECTIVE ;  /* 0x000000000000791b */ /* 0x001fe20003800000 */
.L_x_3180:
[----:B------:R-:W-:Y:S05]  /*3570*/  BRA `(.L_x_3181) ;  /* 0xfffffff000b47947 */ /* 0x000fea000383ffff */
.L_x_3167:
[----:B------:R-:W-:Y:S01]  /*3580*/  BSSY B0, `(.L_x_3182) ;  /* 0x0000004000007945 */ /* 0x000fe20003800000 */
[----:B01----:R-:W-:Y:S05]  /*3590*/  WARPSYNC.COLLECTIVE R9, `(.L_x_3183) ;  /* 0x0000000009087348 */ /* 0x003fea0003c00000 */
[----:B------:R-:W-:Y:S01]  /*35a0*/  NOP ;  /* 0x0000000000007918 */ /* 0x000fe20000000000 */
[----:B01----:R-:W-:Y:S01]  /*35b0*/  ENDCOLLECTIVE ;  /* 0x000000000000791b */ /* 0x003fe20003800000 */
.L_x_3183:
[----:B------:R-:W-:Y:S05]  /*35c0*/  BSYNC B0 ;  /* 0x0000000000007941 */ /* 0x000fea0003800000 */
.L_x_3182:
[----:B------:R0:W-:Y:S04]  /*35d0*/  STS [R16+0xc0], R3 ;  /* 0x0000c00310007388 */ /* 0x0001e80000000800 */
[----:B------:R0:W-:Y:S04]  /*35e0*/  STS [R16+0xc4], R11 ;  /* 0x0000c40b10007388 */ /* 0x0001e80000000800 */
[----:B------:R0:W-:Y:S02]  /*35f0*/  STS [R16+0xc8], R13 ;  /* 0x0000c80d10007388 */ /* 0x0001e40000000800 */
[----:B0-----:R-:W-:Y:S05]  /*3600*/  WARPSYNC.COLLECTIVE R9, `(.L_x_3184) ;  /* 0x0000000009087348 */ /* 0x001fea0003c00000 */
[----:B------:R-:W-:Y:S01]  /*3610*/  NOP ;  /* 0x0000000000007918 */ /* 0x000fe20000000000 */
[----:B0-----:R-:W-:Y:S01]  /*3620*/  ENDCOLLECTIVE ;  /* 0x000000000000791b */ /* 0x001fe20003800000 */
.L_x_3184:
[----:B------:R-:W-:Y:S05]  /*3630*/  BRA `(.L_x_3185) ;  /* 0xfffffff000d47947 */ /* 0x000fea000383ffff */
.L_x_3170:
[----:B------:R-:W-:Y:S01]  /*3640*/  BSSY B0, `(.L_x_3186) ;  /* 0x0000004000007945 */ /* 0x000fe20003800000 */
[----:B012---:R-:W-:Y:S05]  /*3650*/  WARPSYNC.COLLECTIVE R9, `(.L_x_3187) ;  /* 0x0000000009087348 */ /* 0x007fea0003c00000 */
[----:B------:R-:W-:Y:S01]  /*3660*/  NOP ;  /* 0x0000000000007918 */ /* 0x000fe20000000000 */
[----:B012---:R-:W-:Y:S01]  /*3670*/  ENDCOLLECTIVE ;  /* 0x000000000000791b */ /* 0x007fe20003800000 */
.L_x_3187:
[----:B------:R-:W-:Y:S05]  /*3680*/  BSYNC B0 ;  /* 0x0000000000007941 */ /* 0x000fea0003800000 */
.L_x_3186:
[----:B------:R0:W-:Y:S04]  /*3690*/  STS [R16+0xc0], R3 ;  /* 0x0000c00310007388 */ /* 0x0001e80000000800 */
[----:B------:R0:W-:Y:S04]  /*36a0*/  STS [R16+0xc4], R11 ;  /* 0x0000c40b10007388 */ /* 0x0001e80000000800 */
[----:B------:R0:W-:Y:S02]  /*36b0*/  STS [R16+0xc8], R13 ;  /* 0x0000c80d10007388 */ /* 0x0001e40000000800 */
[----:B0-----:R-:W-:Y:S05]  /*36c0*/  WARPSYNC.COLLECTIVE R9, `(.L_x_3188) ;  /* 0x0000000009087348 */ /* 0x001fea0003c00000 */
[----:B------:R-:W-:Y:S01]  /*36d0*/  NOP ;  /* 0x0000000000007918 */ /* 0x000fe20000000000 */
[----:B0-----:R-:W-:Y:S01]  /*36e0*/  ENDCOLLECTIVE ;  /* 0x000000000000791b */ /* 0x001fe20003800000 */
.L_x_3188:
[----:B------:R-:W-:Y:S05]  /*36f0*/  BRA `(.L_x_3189) ;  /* 0xfffffff000f47947 */ /* 0x000fea000383ffff */
.L_x_3173:
[----:B------:R-:W-:Y:S01]  /*3700*/  BSSY B0, `(.L_x_3190) ;  /* 0x0000005000007945 */ /* 0x000fe20003800000 */
[----:B------:R-:W-:-:S13]  /*3710*/  ISETP.GE.U32.AND P0, PT, R2, 0x10, PT ;  /* 0x000000100200780c */ /* 0x000fda0003f06070 */
[----:B0123--:R-:W-:Y:S05]  /*3720*/  WARPSYNC.COLLECTIVE R9, `(.L_x_3191) ;  /* 0x0000000009087348 */ /* 0x00ffea0003c00000 */
[----:B------:R-:W-:Y:S01]  /*3730*/  NOP ;  /* 0x0000000000007918 */ /* 0x000fe20000000000 */
[----:B0123--:R-:W-:Y:S01]  /*3740*/  ENDCOLLECTIVE ;  /* 0x000000000000791b */ /* 0x00ffe20003800000 */
.L_x_3191:
[----:B------:R-:W-:Y:S05]  /*3750*/  BSYNC B0 ;  /* 0x0000000000007941 */ /* 0x000fea0003800000 */
.L_x_3190:
[----:B------:R0:W-:Y:S01]  /*3760*/  STS [R16+0xc0], R3 ;  /* 0x0000c00310007388 */ /* 0x0001e20000000800 */
[----:B------:R-:W-:-:S03]  /*3770*/  ISETP.NE.OR P1, PT, R3, RZ, !P0 ;  /* 0x000000ff0300720c */ /* 0x000fc60004725670 */
[----:B------:R0:W-:Y:S04]  /*3780*/  STS [R16+0xc4], R11 ;  /* 0x0000c40b10007388 */ /* 0x0001e80000000800 */
[----:B------:R0:W-:Y:S06]  /*3790*/  STS [R16+0xc8], R13 ;  /* 0x0000c80d10007388 */ /* 0x0001ec0000000800 */
[----:B0-----:R-:W-:Y:S05]  /*37a0*/  WARPSYNC.COLLECTIVE R9, `(.L_x_3192) ;  /* 0x0000000009087348 */ /* 0x001fea0003c00000 */
[----:B------:R-:W-:Y:S01]  /*37b0*/  NOP ;  /* 0x0000000000007918 */ /* 0x000fe20000000000 */
[----:B0-----:R-:W-:Y:S01]  /*37c0*/  ENDCOLLECTIVE ;  /* 0x000000000000791b */ /* 0x001fe20003800000 */
.L_x_3192:
        /* <DEDUP_REMOVED lines=9> */
.L_x_3193:
        /* <DEDUP_REMOVED lines=9> */
.L_x_3194:
[----:B------:R-:W-:Y:S05]  /*38f0*/  BRA `(.L_x_3195) ;  /* 0xfffffff4000c7947 */ /* 0x000fea000383ffff */
.L_x_3196:
        /* <DEDUP_REMOVED lines=16> */
.L_x_4528:


//--------------------- .text._Z30group_norm_nhwc_bwd_sum_kernelI11Bf16IOFp16WLi160EEv26Group_norm_nhwc_bwd_params --------------------------
	.section	.text._Z30group_norm_nhwc_bwd_sum_kernelI11Bf16IOFp16WLi160EEv26Group_norm_nhwc_bwd_params,"ax",@progbits
	.align	128
        .global         _Z30group_norm_nhwc_bwd_sum_kernelI11Bf16IOFp16WLi160EEv26Group_norm_nhwc_bwd_params
        .type           _Z30group_norm_nhwc_bwd_sum_kernelI11Bf16IOFp16WLi160EEv26Group_norm_nhwc_bwd_params,@function
        .size           _Z30group_norm_nhwc_bwd_sum_kernelI11Bf16IOFp16WLi160EEv26Group_norm_nhwc_bwd_params,(.L_x_4529 - _Z30group_norm_nhwc_bwd_sum_kernelI11Bf16IOFp16WLi160EEv26Group_norm_nhwc_bwd_params)
        .other          _Z30group_norm_nhwc_bwd_sum_kernelI11Bf16IOFp16WLi160EEv26Group_norm_nhwc_bwd_params,@"STO_CUDA_ENTRY STV_DEFAULT"
_Z30group_norm_nhwc_bwd_sum_kernelI11Bf16IOFp16WLi160EEv26Group_norm_nhwc_bwd_params:
.text._Z30group_norm_nhwc_bwd_sum_kernelI11Bf16IOFp16WLi160EEv26Group_norm_nhwc_bwd_params:
        /* <DEDUP_REMOVED lines=76> */
.L_x_3198:
[----:B------:R-:W-:Y:S05]  /*04c0*/  BSYNC B0 ;  /* 0x0000000000007941 */ /* 0x000fea0003800000 */
.L_x_3197:
        /* <DEDUP_REMOVED lines=112> */
.L_x_3201:
[----:B------:R-:W-:Y:S05]  /*0bd0*/  @!P2 BRA `(.L_x_3199) ;  /* 0x0000001400e8a947 */ /* 0x000fea0003800000 */
[----:B------:R-:W-:-:S05]  /*0be0*/  VIADD R10, R23, 0x1 ;  /* 0x00000001170a7836 */ /* 0x000fca0000000000 */
[----:B------:R-:W-:-:S07]  /*0bf0*/  SHF.R.S32.HI R15, RZ, 0x1f, R10 ;  /* 0x0000001fff0f7819 */ /* 0x000fce000001140a */
.L_x_3202:
        /* <DEDUP_REMOVED lines=130> */
.L_x_3200:
        /* <DEDUP_REMOVED lines=8> */
.L_x_3204:
        /* <DEDUP_REMOVED lines=49> */
.L_x_3203:
[----:B------:R-:W-:-:S13]  /*17b0*/  ISETP.GE.U32.AND P0, PT, R0, 0x3, PT ;  /* 0x000000030000780c */ /* 0x000fda0003f06070 */
[----:B------:R-:W-:Y:S05]  /*17c0*/  @!P0 BRA `(.L_x_3199) ;  /* 0x0000000800ec8947 */ /* 0x000fea0003800000 */
[----:B------:R-:W-:Y:S01]  /*17d0*/  ULDC.64 UR6, c[0x0][0x288] ;  /* 0x0000a20000067ab9 */ /* 0x000fe20000000a00 */
[--C-:B------:R-:W-:Y:S01]  /*17e0*/  SHF.R.S32.HI R31, RZ, 0x1f, R23.reuse ;  /* 0x0000001fff1f7819 */ /* 0x100fe20000011417 */
[----:B------:R-:W-:Y:S01]  /*17f0*/  IMAD.MOV.U32 R15, RZ, RZ, R23 ;  /* 0x000000ffff0f7224 */ /* 0x000fe200078e0017 */
[----:B------:R-:W-:-:S04]  /*1800*/  ISETP.GE.U32.AND P0, PT, R20, UR6, PT ;  /* 0x0000000614007c0c */ /* 0x000fc8000bf06070 */
[----:B------:R-:W-:-:S13]  /*1810*/  ISETP.GE.AND.EX P0, PT, R21, UR7, PT, P0 ;  /* 0x0000000715007c0c */ /* 0x000fda000bf06300 */
.L_x_3205:
        /* <DEDUP_REMOVED lines=182> */
.L_x_3199:
        /* <DEDUP_REMOVED lines=112> */
.L_x_3228:
        /* <DEDUP_REMOVED lines=39> */
.L_x_3206:
        /* <DEDUP_REMOVED lines=8> */
[----:B0-----:R-:W-:Y:S02]  /*2d70*/  IMAD R11, R2, 0xc, R5 ;  /* 0x0000000c020b7824 */ /* 0x001fe400078e0205 */
[----:B----4-:R-:W-:Y:S01]  /*2d80*/  IMAD R0, R8, 0x2, -R0 ;  /* 0x0000000208007824 */ /* 0x010fe200078e0a00 */
[----:B------:R-:W-:Y:S01]  /*2d90*/  BAR.SYNC.DEFER_BLOCKING 0x0 ;  /* 0x0000000000007b1d */ /* 0x000fe20000010000 */
[----:B------:R-:W-:-:S04]  /*2da0*/  IADD3 R3, R3, -0x2, RZ ;  /* 0xfffffffe03037810 */ /* 0x000fc80007ffe0ff */
[----:B------:R-:W-:-:S03]  /*2db0*/  ISETP.NE.AND P2, PT, R0, R3, PT ;  /* 0x000000030000720c */ /* 0x000fc60003f45270 */
        /* <DEDUP_REMOVED lines=35> */
.L_x_3209:
[----:B------:R-:W-:Y:S05]  /*2ff0*/  BSYNC B0 ;  /* 0x0000000000007941 */ /* 0x000fea0003800000 */
.L_x_3208:
        /* <DEDUP_REMOVED lines=22> */
.L_x_3207:
        /* <DEDUP_REMOVED lines=9> */
.L_x_3210:
[----:B------:R-:W-:Y:S02]  /*31f0*/  MOV R30, R21 ;  /* 0x00000015001e7202 */ /* 0x000fe40000000f00 */
[----:B------:R-:W-:-:S07]  /*3200*/  MOV R26, R28 ;  /* 0x0000001c001a7202 */ /* 0x000fce0000000f00 */
[----:B------:R-:W-:Y:S05]  /*3210*/  WARPSYNC.COLLECTIVE R29, `(.L_x_3211) ;  /* 0x000000001d087348 */ /* 0x000fea0003c00000 */
[----:B------:R0:W1:Y:S02]  /*3220*/  SHFL.UP P0, R28, R30, R31, R32 ;  /* 0x0400001f1e1c7389 */ /* 0x0000640000000020 */
[----:B01----:R-:W-:Y:S01]  /*3230*/  ENDCOLLECTIVE ;  /* 0x000000000000791b */ /* 0x003fe20003800000 */
.L_x_3211:
[----:B------:R-:W-:Y:S01]  /*3240*/  @P6 IADD3 R23, R23, R26, RZ ;  /* 0x0000001a17176210 */ /* 0x000fe20007ffe0ff */
[----:B------:R-:W-:Y:S02]  /*3250*/  IMAD.MOV.U32 R30, RZ, RZ, R24 ;  /* 0x000000ffff1e7224 */ /* 0x000fe400078e0018 */
[----:B------:R-:W-:-:S05]  /*3260*/  FADD.FTZ R28, R21, R28 ;  /* 0x0000001c151c7221 */ /* 0x000fca0000010000 */
[----:B------:R-:W-:-:S07]  /*3270*/  @P6 FSEL R21, R28, R21, !P5 ;  /* 0x000000151c156208 */ /* 0x000fce0006800000 */
[----:B------:R-:W-:Y:S05]  /*3280*/  WARPSYNC.COLLECTIVE R29, `(.L_x_3212) ;  /* 0x000000001d087348 */ /* 0x000fea0003c00000 */
[----:B------:R0:W1:Y:S02]  /*3290*/  SHFL.UP P0, R28, R30, R31, R32 ;  /* 0x0400001f1e1c7389 */ /* 0x0000640000000020 */
[----:B01----:R-:W-:Y:S01]  /*32a0*/  ENDCOLLECTIVE ;  /* 0x000000000000791b */ /* 0x003fe20003800000 */
.L_x_3212:
[----:B------:R-:W-:Y:S01]  /*32b0*/  HFMA2.MMA R31, -RZ, RZ, 0, 1.1920928955078125e-07 ;  /* 0x00000002ff1f7435 */ /* 0x000fe200000001ff */
[----:B------:R-:W-:Y:S01]  /*32c0*/  IMAD.MOV.U32 R30, RZ, RZ, R23 ;  /* 0x000000ffff1e7224 */ /* 0x000fe200078e0017 */
[----:B------:R-:W-:-:S09]  /*32d0*/  MOV R27, R28 ;  /* 0x0000001c001b7202 */ /* 0x000fd20000000f00 */
[----:B------:R-:W-:Y:S05]  /*32e0*/  WARPSYNC.COLLECTIVE R29, `(.L_x_3213) ;  /* 0x000000001d087348 */ /* 0x000fea0003c00000 */
[----:B------:R0:W1:Y:S02]  /*32f0*/  SHFL.UP P0, R28, R30, R31, R32 ;  /* 0x0400001f1e1c7389 */ /* 0x0000640000000020 */
[----:B01----:R-:W-:Y:S01]  /*3300*/  ENDCOLLECTIVE ;  /* 0x000000000000791b */ /* 0x003fe20003800000 */
.L_x_3213:
        /* <DEDUP_REMOVED lines=9> */
.L_x_3214:
[----:B------:R-:W-:Y:S01]  /*33a0*/  @P6 IMAD.IADD R23, R23, 0x1, R26 ;  /* 0x0000000117176824 */ /* 0x000fe200078e021a */
[----:B------:R-:W-:Y:S01]  /*33b0*/  MOV R30, R24 ;  /* 0x00000018001e7202 */ /* 0x000fe20000000f00 */
[----:B------:R-:W-:-:S05]  /*33c0*/  FADD.FTZ R28, R21, R28 ;  /* 0x0000001c151c7221 */ /* 0x000fca0000010000 */
[----:B------:R-:W-:-:S07]  /*33d0*/  @P6 FSEL R21, R28, R21, !P5 ;  /* 0x000000151c156208 */ /* 0x000fce0006800000 */
[----:B------:R-:W-:Y:S05]  /*33e0*/  WARPSYNC.COLLECTIVE R29, `(.L_x_3215) ;  /* 0x000000001d087348 */ /* 0x000fea0003c00000 */
[----:B------:R0:W1:Y:S02]  /*33f0*/  SHFL.UP P0, R28, R30, R31, R32 ;  /* 0x0400001f1e1c7389 */ /* 0x0000640000000020 */
[----:B01----:R-:W-:Y:S01]  /*3400*/  ENDCOLLECTIVE ;  /* 0x000000000000791b */ /* 0x003fe20003800000 */
.L_x_3215:
[----:B------:R-:W-:Y:S01]  /*3410*/  HFMA2.MMA R31, -RZ, RZ, 0, 2.384185791015625e-07 ;  /* 0x00000004ff1f7435 */ /* 0x000fe200000001ff */
[----:B------:R-:W-:Y:S02]  /*3420*/  MOV R30, R23 ;  /* 0x00000017001e7202 */ /* 0x000fe40000000f00 */
[----:B------:R-:W-:-:S08]  /*3430*/  MOV R27, R28 ;  /* 0x0000001c001b7202 */ /* 0x000fd00000000f00 */
[----:B------:R-:W-:Y:S05]  /*3440*/  WARPSYNC.COLLECTIVE R29, `(.L_x_3216) ;  /* 0x000000001d087348 */ /* 0x000fea0003c00000 */
[----:B------:R0:W1:Y:S02]  /*3450*/  SHFL.UP P0, R28, R30, R31, R32 ;  /* 0x0400001f1e1c7389 */ /* 0x0000640000000020 */
[----:B01----:R-:W-:Y:S01]  /*3460*/  ENDCOLLECTIVE ;  /* 0x000000000000791b */ /* 0x003fe20003800000 */
.L_x_3216:
        /* <DEDUP_REMOVED lines=9> */
.L_x_3217:
[----:B------:R-:W-:Y:S02]  /*3500*/  @P6 IADD3 R23, R23, R26, RZ ;  /* 0x0000001a17176210 */ /* 0x000fe40007ffe0ff */
[----:B------:R-:W-:Y:S01]  /*3510*/  MOV R30, R24 ;  /* 0x00000018001e7202 */ /* 0x000fe20000000f00 */
[----:B------:R-:W-:-:S05]  /*3520*/  FADD.FTZ R28, R21, R28 ;  /* 0x0000001c151c7221 */ /* 0x000fca0000010000 */
[----:B------:R-:W-:-:S07]  /*3530*/  @P6 FSEL R21, R28, R21, !P5 ;  /* 0x000000151c156208 */ /* 0x000fce0006800000 */
[----:B------:R-:W-:Y:S05]  /*3540*/  WARPSYNC.COLLECTIVE R29, `(.L_x_3218) ;  /* 0x000000001d087348 */ /* 0x000fea0003c00000 */
[----:B------:R0:W1:Y:S02]  /*3550*/  SHFL.UP P0, R28, R30, R31, R32 ;  /* 0x0400001f1e1c7389 */ /* 0x0000640000000020 */
[----:B01----:R-:W-:Y:S01]  /*3560*/  ENDCOLLECTIVE ;  /* 0x000000000000791b */ /* 0x003fe20003800000 */
.L_x_3218:
[----:B------:R-:W-:Y:S01]  /*3570*/  MOV R30, R23 ;  /* 0x00000017001e7202 */ /* 0x000fe20000000f00 */
[----:B------:R-:W-:Y:S02]  /*3580*/  IMAD.MOV.U32 R31, RZ, RZ, 0x8 ;  /* 0x00000008ff1f7424 */ /* 0x000fe400078e00ff */
[----:B------:R-:W-:-:S07]  /*3590*/  IMAD.MOV.U32 R27, RZ, RZ, R28 ;  /* 0x000000ffff1b7224 */ /* 0x000fce00078e001c */
[----:B------:R-:W-:Y:S05]  /*35a0*/  WARPSYNC.COLLECTIVE R29, `(.L_x_3219) ;  /* 0x000000001d087348 */ /* 0x000fea0003c00000 */
[----:B------:R0:W1:Y:S02]  /*35b0*/  SHFL.UP P0, R28, R30, R31, R32 ;  /* 0x0400001f1e1c7389 */ /* 0x0000640000000020 */
[----:B01----:R-:W-:Y:S01]  /*35c0*/  ENDCOLLECTIVE ;  /* 0x000000000000791b */ /* 0x003fe20003800000 */
.L_x_3219:
        /* <DEDUP_REMOVED lines=9> */
.L_x_3220:
[----:B------:R-:W-:Y:S02]  /*3660*/  IMAD.MOV.U32 R30, RZ, RZ, R24 ;  /* 0x000000ffff1e7224 */ /* 0x000fe400078e0018 */
[----:B------:R-:W-:-:S05]  /*3670*/  FADD.FTZ R28, R21, R28 ;  /* 0x0000001c151c7221 */ /* 0x000fca0000010000 */
[----:B------:R-:W-:-:S07]  /*3680*/  @P6 FSEL R21, R28, R21, !P5 ;  /* 0x000000151c156208 */ /* 0x000fce0006800000 */
[----:B------:R-:W-:Y:S05]  /*3690*/  WARPSYNC.COLLECTIVE R29, `(.L_x_3221) ;  /* 0x000000001d087348 */ /* 0x000fea0003c00000 */
[----:B------:R0:W1:Y:S02]  /*36a0*/  SHFL.UP P0, R28, R30, R31, R32 ;  /* 0x0400001f1e1c7389 */ /* 0x0000640000000020 */
[----:B01----:R-:W-:Y:S01]  /*36b0*/  ENDCOLLECTIVE ;  /* 0x000000000000791b */ /* 0x003fe20003800000 */
.L_x_3221:
        /* <DEDUP_REMOVED lines=12> */
.L_x_3222:
[----:B------:R-:W-:Y:S02]  /*3780*/  MOV R30, R21 ;  /* 0x00000015001e7202 */ /* 0x000fe40000000f00 */
[----:B------:R-:W-:-:S07]  /*3790*/  MOV R26, R28 ;  /* 0x0000001c001a7202 */ /* 0x000fce0000000f00 */
[----:B------:R-:W-:Y:S05]  /*37a0*/  WARPSYNC.COLLECTIVE R29, `(.L_x_3223) ;  /* 0x000000001d087348 */ /* 0x000fea0003c00000 */
[----:B------:R0:W1:Y:S02]  /*37b0*/  SHFL.UP P0, R28, R30, R31, R32 ;  /* 0x0400001f1e1c7389 */ /* 0x0000640000000020 */
[----:B01----:R-:W-:Y:S01]  /*37c0*/  ENDCOLLECTIVE ;  /* 0x000000000000791b */ /* 0x003fe20003800000 */
.L_x_3223:
[----:B------:R-:W-:Y:S02]  /*37d0*/  @P6 IMAD.IADD R23, R23, 0x1, R26 ;  /* 0x0000000117176824 */ /* 0x000fe400078e021a */
[----:B------:R-:W-:Y:S01]  /*37e0*/  IMAD.MOV.U32 R30, RZ, RZ, R24 ;  /* 0x000000ffff1e7224 */ /* 0x000fe200078e0018 */
[----:B------:R-:W-:-:S07]  /*37f0*/  MOV R26, R28 ;  /* 0x0000001c001a7202 */ /* 0x000fce0000000f00 */
[----:B------:R-:W-:Y:S05]  /*3800*/  WARPSYNC.COLLECTIVE R29, `(.L_x_3224) ;  /* 0x000000001d087348 */ /* 0x000fea0003c00000 */
[----:B------:R0:W1:Y:S02]  /*3810*/  SHFL.UP P0, R28, R30, R31, R32 ;  /* 0x0400001f1e1c7389 */ /* 0x0000640000000020 */
[----:B01----:R-:W-:Y:S01]  /*3820*/  ENDCOLLECTIVE ;  /* 0x000000000000791b */ /* 0x003fe20003800000 */
.L_x_3224:
        /* <DEDUP_REMOVED lines=8> */
.L_x_3225:
[----:B------:R-:W-:-:S05]  /*38b0*/  FADD.FTZ R19, R24, R19 ;  /* 0x0000001318137221 */ /* 0x000fca0000010000 */
[----:B------:R-:W-:Y:S02]  /*38c0*/  @P6 FSEL R24, R19, R24, !P5 ;  /* 0x0000001813186208 */ /* 0x000fe40006800000 */
[----:B------:R-:W-:Y:S02]  /*38d0*/  MOV R30, R21 ;  /* 0x00000015001e7202 */ /* 0x000fe40000000f00 */
[----:B------:R-:W-:-:S07]  /*38e0*/  MOV R23, R28 ;  /* 0x0000001c00177202 */ /* 0x000fce0000000f00 */
[----:B------:R-:W-:Y:S05]  /*38f0*/  WARPSYNC.COLLECTIVE R29, `(.L_x_3226) ;  /* 0x000000001d087348 */ /* 0x000fea0003c00000 */
[----:B------:R0:W1:Y:S02]  /*3900*/  SHFL.UP P0, R28, R30, R31, R32 ;  /* 0x0400001f1e1c7389 */ /* 0x0000640000000020 */
[----:B01----:R-:W-:Y:S01]  /*3910*/  ENDCOLLECTIVE ;  /* 0x000000000000791b */ /* 0x003fe20003800000 */
.L_x_3226:
[----:B------:R-:W-:Y:S01]  /*3920*/  MOV R30, R24 ;  /* 0x00000018001e7202 */ /* 0x000fe20000000f00 */
[----:B------:R-:W-:-:S07]  /*3930*/  IMAD.MOV.U32 R19, RZ, RZ, R28 ;  /* 0x000000ffff137224 */ /* 0x000fce00078e001c */
[----:B------:R-:W-:Y:S05]  /*3940*/  WARPSYNC.COLLECTIVE R29, `(.L_x_3227) ;  /* 0x000000001d087348 */ /* 0x000fea0003c00000 */
[----:B------:R0:W1:Y:S02]  /*3950*/  SHFL.UP P0, R28, R30, R31, R32 ;  /* 0x0400001f1e1c7389 */ /* 0x0000640000000020 */
[----:B01----:R-:W-:Y:S01]  /*3960*/  ENDCOLLECTIVE ;  /* 0x000000000000791b */ /* 0x003fe20003800000 */
.L_x_3227:
[----:B------:R-:W-:Y:S01]  /*3970*/  MOV R26, R28 ;  /* 0x0000001c001a7202 */ /* 0x000fe20000000f00 */
[----:B------:R-:W-:Y:S06]  /*3980*/  BRA `(.L_x_3228) ;  /* 0xfffffff0003c7947 */ /* 0x000fec000383ffff */
.L_x_3229:
        /* <DEDUP_REMOVED lines=15> */
.L_x_4529:


//--------------------- .text._Z30group_norm_nhwc_bwd_sum_kernelI11Fp16IOFp32WLi196EEv26Group_norm_nhwc_bwd_params --------------------------
	.section	.text._Z30group_norm_nhwc_bwd_sum_kernelI11Fp16IOFp32WLi196EEv26Group_norm_nhwc_bwd_params,"ax",@progbits
	.align	128
        .global         _Z30group_norm_nhwc_bwd_sum_kernelI11Fp16IOFp32WLi196EEv26Group_norm_nhwc_bwd_params
        .type           _Z30group_norm_nhwc_bwd_sum_kernelI11Fp16IOFp32WLi196EEv26Group_norm_nhwc_bwd_params,@function
        .size           _Z30group_norm_nhwc_bwd_sum_kernelI11Fp16IOFp32WLi196EEv26Group_norm_nhwc_bwd_params,(.L_x_4530 - _Z30group_norm_nhwc_bwd_sum_kernelI11Fp16IOFp32WLi196EEv26Group_norm_nhwc_bwd_params)
        .other          _Z30group_norm_nhwc_bwd_sum_kernelI11Fp16IOFp32WLi196EEv26Group_norm_nhwc_bwd_params,@"STO_CUDA_ENTRY STV_DEFAULT"
_Z30group_norm_nhwc_bwd_sum_kernelI11Fp16IOFp32WLi196EEv26Group_norm_nhwc_bwd_params:
.text._Z30group_norm_nhwc_bwd_sum_kernelI11Fp16IOFp32WLi196EEv26Group_norm_nhwc_bwd_params:
        /* <DEDUP_REMOVED lines=10> */
[----:B-1----:R-:W-:-:S05]  /*00a0*/  SHF.L.U32 R6, R6, 0x1, RZ ;  /* 0x0000000106067819 */ /* 0x002fca00000006ff */
[----:B--2---:R-:W-:Y:S02]  /*00b0*/  IMAD R16, R17, UR8, R6 ;  /* 0x0000000811107c24 */ /* 0x004fe4000f8e0206 */
[----:B---3--:R-:W1:Y:S02]  /*00c0*/  MUFU.RCP R0, R0 ;  /* 0x0000000000007308 */ /* 0x008e640000001000 */
[----:B-1----:R-:W-:-:S06]  /*00d0*/  IADD3 R2, R0, 0xffffffe, RZ ;  /* 0x0ffffffe00027810 */ /* 0x002fcc0007ffe0ff */
[----:B------:R1:W2:Y:S02]  /*00e0*/  F2I.FTZ.U32.TRUNC.NTZ R3, R2 ;  /* 0x0000000200037305 */ /* 0x0002a4000021f000 */
[----:B-1----:R-:W-:Y:S01]  /*00f0*/  HFMA2.MMA R2, -RZ, RZ, 0, 0 ;  /* 0x00000000ff027435 */ /* 0x002fe200000001ff */
[----:B--2---:R-:W-:-:S05]  /*0100*/  IADD3 R4, RZ, -R3, RZ ;  /* 0x80000003ff047210 */ /* 0x004fca0007ffe0ff */
[----:B------:R-:W-:Y:S01]  /*0110*/  IMAD R9, R4, R7, RZ ;  /* 0x0000000704097224 */ /* 0x000fe200078e02ff */
[----:B------:R-:W-:-:S03]  /*0120*/  IABS R4, R16 ;  /* 0x0000001000047213 */ /* 0x000fc60000000000 */
        /* <DEDUP_REMOVED lines=11> */
[----:B------:R-:W1:Y:S05]  /*01e0*/  LDC.64 R2, c[0x0][0x248] ;  /* 0x00009200ff027b82 */ /* 0x000e6a0000000a00 */
[----:B------:R-:W-:Y:S02]  /*01f0*/  @P0 IADD3 R0, R0, 0x1, RZ ;  /* 0x0000000100000810 */ /* 0x000fe40007ffe0ff */
[----:B------:R-:W-:-:S03]  /*0200*/  ISETP.NE.AND P0, PT, R5, RZ, PT ;  /* 0x000000ff0500720c */ /* 0x000fc60003f05270 */
[----:B------:R-:W-:Y:S01]  /*0210*/  IMAD.MOV.U32 R7, RZ, RZ, R0 ;  /* 0x000000ffff077224 */ /* 0x000fe200078e0000 */
[----:B------:R-:W-:-:S04]  /*0220*/  LOP3.LUT R0, RZ, R5, RZ, 0x33, !PT ;  /* 0x00000005ff007212 */ /* 0x000fc800078e33ff */
        /* <DEDUP_REMOVED lines=14> */
[----:B-1----:R-:W-:-:S06]  /*0310*/  IADD3 R8, R7, 0xffffffe, RZ ;  /* 0x0ffffffe07087810 */ /* 0x002fcc0007ffe0ff */
        /* <DEDUP_REMOVED lines=20> */
.L_x_3231:
[----:B------:R-:W-:Y:S05]  /*0460*/  BSYNC B0 ;  /* 0x0000000000007941 */ /* 0x000fea0003800000 */
.L_x_3230:
[----:B-----5:R-:W-:Y:S01]  /*0470*/  FFMA.FTZ R3, -R2, R2, R3 ;  /* 0x0000000202037223 */ /* 0x020fe20000010103 */
[----:B------:R-:W1:Y:S01]  /*0480*/  S2UR UR4, SR_CTAID.Y ;  /* 0x00000000000479c3 */ /* 0x000e620000002600 */
[C---:B------:R-:W-:Y:S01]  /*0490*/  IMAD R10, R5.reuse, R11, R6 ;  /* 0x0000000b050a7224 */ /* 0x040fe200078e0206 */
[----:B------:R-:W-:Y:S02]  /*04a0*/  ISETP.NE.U32.AND P4, PT, R5, RZ, PT ;  /* 0x000000ff0500720c */ /* 0x000fe40003f85070 */
[----:B------:R-:W-:Y:S02]  /*04b0*/  FSETP.GTU.FTZ.AND P2, PT, R3, RZ, PT ;  /* 0x000000ff0300720b */ /* 0x000fe40003f5c000 */
[C---:B------:R-:W-:Y:S02]  /*04c0*/  ISETP.GE.U32.AND P1, PT, R10.reuse, R5, PT ;  /* 0x000000050a00720c */ /* 0x040fe40003f26070 */
[----:B0-----:R-:W0:Y:S09]  /*04d0*/  LDC.64 R8, c[0x0][0x290] ;  /* 0x0000a400ff087b82 */ /* 0x001e320000000a00 */
        /* <DEDUP_REMOVED lines=9> */
[----:B------:R-:W-:Y:S02]  /*0570*/  @P3 IADD3 R7, R7, 0x1, RZ ;  /* 0x0000000107073810 */ /* 0x000fe40007ffe0ff */
[----:B------:R-:W-:Y:S01]  /*0580*/  ISETP.LT.AND.EX P1, PT, R4, R9, PT, P1 ;  /* 0x000000090400720c */ /* 0x000fe20003f21310 */
[----:B--2---:R-:W-:Y:S01]  /*0590*/  @P2 FADD.FTZ R18, R3, R18 ;  /* 0x0000001203122221 */ /* 0x004fe20000010000 */
[----:B------:R-:W-:Y:S02]  /*05a0*/  MOV R3, 0x3f800000 ;  /* 0x3f80000000037802 */ /* 0x000fe40000000f00 */
[----:B------:R-:W-:Y:S02]  /*05b0*/  SEL R4, R11, R8, P1 ;  /* 0x000000080b047207 */ /* 0x000fe40000800000 */
[----:B------:R-:W-:Y:S02]  /*05c0*/  CS2R R10, SRZ ;  /* 0x00000000000a7805 */ /* 0x000fe4000001ff00 */
[----:B------:R-:W-:-:S02]  /*05d0*/  SEL R0, R0, R7, !P4 ;  /* 0x0000000700007207 */ /* 0x000fc40006000000 */
[----:B------:R-:W-:Y:S02]  /*05e0*/  CS2R R8, SRZ ;  /* 0x0000000000087805 */ /* 0x000fe4000001ff00 */
[----:B------:R-:W-:Y:S01]  /*05f0*/  ISETP.GE.AND P1, PT, R19, R4, PT ;  /* 0x000000041300720c */ /* 0x000fe20003f26270 */
[----:B------:R0:W1:Y:S01]  /*0600*/  @P2 MUFU.RSQ R3, R18 ;  /* 0x0000001200032308 */ /* 0x0000620000001400 */
[----:B------:R-:W-:-:S05]  /*0610*/  IADD3 R7, -R0, RZ, RZ ;  /* 0x000000ff00077210 */ /* 0x000fca0007ffe1ff */
[----:B------:R-:W-:Y:S01]  /*0620*/  IMAD R5, R5, R7, R6 ;  /* 0x0000000705057224 */ /* 0x000fe200078e0206 */
[----:B------:R-:W-:-:S05]  /*0630*/  CS2R R6, SRZ ;  /* 0x0000000000067805 */ /* 0x000fca000001ff00 */
        /* <DEDUP_REMOVED lines=33> */
[----:B0-----:R-:W-:-:S04]  /*0850*/  @!P0 IADD3 R16, P1, R17, R6, RZ ;  /* 0x0000000611108210 */ /* 0x001fc80007f3e0ff */
[----:B------:R-:W-:-:S05]  /*0860*/  @!P0 IADD3.X R17, R8, R7, RZ, P1, !PT ;  /* 0x0000000708118210 */ /* 0x000fca0000ffe4ff */
[----:B------:R0:W3:Y:S01]  /*0870*/  @!P0 LDG.E R8, desc[UR6][R16.64] ;  /* 0x0000000610088981 */ /* 0x0000e2000c1e1900 */
[----:B------:R-:W-:Y:S02]  /*0880*/  PRMT R6, RZ, 0x5410, RZ ;  /* 0x00005410ff067816 */ /* 0x000fe400000000ff */
[----:B------:R-:W-:Y:S02]  /*0890*/  IADD3 R27, R27, 0x1, RZ ;  /* 0x000000011b1b7810 */ /* 0x000fe40007ffe0ff */
[----:B0-----:R-:W-:Y:S02]  /*08a0*/  PRMT R17, RZ, 0x5410, RZ ;  /* 0x00005410ff117816 */ /* 0x001fe400000000ff */
[----:B--2---:R-:W-:-:S04]  /*08b0*/  @!P0 PRMT R6, R6, 0x5410, R10 ;  /* 0x0000541006068816 */ /* 0x004fc8000000000a */
[----:B------:R-:W-:-:S05]  /*08c0*/  @!P0 PRMT R6, R10, 0x7632, R6 ;  /* 0x000076320a068816 */ /* 0x000fca0000000006 */
[--C-:B------:R-:W-:Y:S02]  /*08d0*/  HADD2.F32 R7, -RZ, R6.reuse.H1_H1 ;  /* 0x30000006ff077230 */ /* 0x100fe40000004100 */
[----:B------:R-:W-:-:S03]  /*08e0*/  HADD2.F32 R9, -RZ, R6.H0_H0 ;  /* 0x20000006ff097230 */ /* 0x000fc60000004100 */
[----:B------:R-:W-:-:S04]  /*08f0*/  FADD.FTZ R6, -R2, R7 ;  /* 0x0000000702067221 */ /* 0x000fc80000010100 */
[----:B-1----:R-:W-:Y:S01]  /*0900*/  FMUL.FTZ R7, R6, R3 ;  /* 0x0000000306077220 */ /* 0x002fe20000410000 */
[----:B------:R-:W-:-:S03]  /*0910*/  FADD.FTZ R6, -R2, R9 ;  /* 0x0000000902067221 */ /* 0x000fc60000010100 */
[----:B------:R-:W-:Y:S01]  /*0920*/  FFMA.FTZ R9, R7, R12, R14 ;  /* 0x0000000c07097223 */ /* 0x000fe2000001000e */
[----:B------:R-:W-:-:S03]  /*0930*/  FMUL.FTZ R6, R6, R3 ;  /* 0x0000000306067220 */ /* 0x000fc60000410000 */
[----:B------:R-:W-:Y:S01]  /*0940*/  FMUL.FTZ R18, R9, -1.4426950216293334961 ;  /* 0xbfb8aa3b09127820 */ /* 0x000fe20000410000 */
[----:B------:R-:W-:Y:S01]  /*0950*/  FFMA.FTZ R10, R6, R13, R15 ;  /* 0x0000000d060a7223 */ /* 0x000fe2000001000f */
[----:B---3--:R-:W-:-:S03]  /*0960*/  @!P0 PRMT R17, R17, 0x5410, R8 ;  /* 0x0000541011118816 */ /* 0x008fc60000000008 */
[----:B------:R-:W-:Y:S01]  /*0970*/  FMUL.FTZ R19, R10, -1.4426950216293334961 ;  /* 0xbfb8aa3b0a137820 */ /* 0x000fe20000410000 */
[----:B------:R-:W0:Y:S01]  /*0980*/  MUFU.EX2 R18, R18 ;  /* 0x0000001200127308 */ /* 0x000e220000000800 */
[----:B------:R-:W-:-:S05]  /*0990*/  @!P0 PRMT R17, R8, 0x7632, R17 ;  /* 0x0000763208118816 */ /* 0x000fca0000000011 */
[--C-:B------:R-:W-:Y:S02]  /*09a0*/  HADD2.F32 R8, -RZ, R17.reuse.H1_H1 ;  /* 0x30000011ff087230 */ /* 0x100fe40000004100 */
[----:B------:R-:W1:Y:S01]  /*09b0*/  MUFU.EX2 R19, R19 ;  /* 0x0000001300137308 */ /* 0x000e620000000800 */
[----:B------:R-:W-:Y:S02]  /*09c0*/  HADD2.F32 R17, -RZ, R17.H0_H0 ;  /* 0x20000011ff117230 */ /* 0x000fe40000004100 */
[----:B0-----:R-:W-:-:S06]  /*09d0*/  FADD.FTZ R11, R18, 1 ;  /* 0x3f800000120b7421 */ /* 0x001fcc0000010000 */
        /* <DEDUP_REMOVED lines=18> */
[----:B------:R-:W-:Y:S01]  /*0b00*/  FFMA.FTZ R7, R6, R17, RZ ;  /* 0x0000001106077223 */ /* 0x000fe200000100ff */
[----:B------:R-:W-:Y:S01]  /*0b10*/  FADD.FTZ R8, RZ, R8 ;  /* 0x00000008ff087221 */ /* 0x000fe20000010000 */
[----:B------:R-:W-:-:S07]  /*0b20*/  FADD.FTZ R6, RZ, R17 ;  /* 0x00000011ff067221 */ /* 0x000fce0000010000 */
.L_x_3234:
[----:B------:R-:W-:Y:S05]  /*0b30*/  @!P2 BRA `(.L_x_3232) ;  /* 0x0000001400d0a947 */ /* 0x000fea0003800000 */
[----:B------:R-:W-:-:S04]  /*0b40*/  IADD3 R20, R27, 0x1, RZ ;  /* 0x000000011b147810 */ /* 0x000fc80007ffe0ff */
[----:B------:R-:W-:-:S07]  /*0b50*/  SHF.R.S32.HI R21, RZ, 0x1f, R20 ;  /* 0x0000001fff157819 */ /* 0x000fce0000011414 */
.L_x_3235:
[----:B------:R-:W0:Y:S01]  /*0b60*/  @!P0 LDC.64 R16, c[0x0][0x288] ;  /* 0x0000a200ff108b82 */ /* 0x000e220000000a00 */
[----:B------:R-:W-:-:S04]  /*0b70*/  @!P0 IADD3 R27, P1, R20, -0x1, RZ ;  /* 0xffffffff141b8810 */ /* 0x000fc80007f3e0ff */
[----:B------:R-:W-:-:S05]  /*0b80*/  @!P0 IADD3.X R19, R21, -0x1, RZ, P1, !PT ;  /* 0xffffffff15138810 */ /* 0x000fca0000ffe4ff */
[----:B0-----:R-:W-:Y:S01]  /*0b90*/  @!P0 IMAD R18, R19, R16, RZ ;  /* 0x0000001013128224 */ /* 0x001fe200078e02ff */
[----:B------:R-:W-:-:S03]  /*0ba0*/  @!P0 MOV R19, R23 ;  /* 0x0000001700138202 */ /* 0x000fc60000000f00 */
[----:B------:R-:W-:Y:S02]  /*0bb0*/  @!P0 IMAD R17, R27, R17, R18 ;  /* 0x000000111b118224 */ /* 0x000fe400078e0212 */
[----:B------:R-:W-:-:S04]  /*0bc0*/  @!P0 IMAD.MOV.U32 R18, RZ, RZ, R24 ;  /* 0x000000ffff128224 */ /* 0x000fc800078e0018 */
[----:B------:R-:W-:-:S05]  /*0bd0*/  @!P0 IMAD.WIDE.U32 R18, R27, R16, R18 ;  /* 0x000000101b128225 */ /* 0x000fca00078e0012 */
[----:B------:R-:W-:Y:S02]  /*0be0*/  @!P0 IADD3 R19, R19, R17, RZ ;  /* 0x0000001113138210 */ /* 0x000fe40007ffe0ff */
[----:B------:R-:W0:Y:S01]  /*0bf0*/  @!P0 LDC.64 R16, c[0x0][0x230] ;  /* 0x00008c00ff108b82 */ /* 0x000e220000000a00 */
[C---:B------:R-:W-:Y:S02]  /*0c00*/  @!P0 SHF.L.U32 R27, R18.reuse, 0x1, RZ ;  /* 0x00000001121b8819 */ /* 0x040fe400000006ff */
[----:B------:R-:W-:-:S05]  /*0c10*/  @!P0 SHF.L.U64.HI R26, R18, 0x1, R19 ;  /* 0x00000001121a8819 */ /* 0x000fca0000010213 */
[----:B------:R-:W2:Y:S01]  /*0c20*/  @!P0 LDC.64 R18, c[0x0][0x228] ;  /* 0x00008a00ff128b82 */ /* 0x000ea20000000a00 */
[----:B0-----:R-:W-:-:S04]  /*0c30*/  @!P0 IADD3 R28, P1, R27, R16, RZ ;  /* 0x000000101b1c8210 */ /* 0x001fc80007f3e0ff */
[----:B------:R-:W-:-:S03]  /*0c40*/  @!P0 IADD3.X R29, R26, R17, RZ, P1, !PT ;  /* 0x000000111a1d8210 */ /* 0x000fc60000ffe4ff */
[----:B------:R-:W0:Y:S01]  /*0c50*/  @!P0 LDC.64 R16, c[0x0][0x288] ;  /* 0x0000a200ff108b82 */ /* 0x000e220000000a00 */
[----:B--2---:R-:W-:-:S05]  /*0c60*/  @!P0 IADD3 R18, P2, R27, R18, RZ ;  /* 0x000000121b128210 */ /* 0x004fca0007f5e0ff */
[----:B------:R-:W-:Y:S02]  /*0c70*/  @!P0 IMAD.X R19, R26, 0x1, R19, P2 ;  /* 0x000000011a138824 */ /* 0x000fe400010e0613 */
[----:B------:R2:W3:Y:S04]  /*0c80*/  @!P0 LDG.E R26, desc[UR6][R28.64] ;  /* 0x000000061c1a8981 */ /* 0x0004e8000c1e1900 */
[----:B------:R4:W5:Y:S01]  /*0c90*/  @!P0 LDG.E R18, desc[UR6][R18.64] ;  /* 0x0000000612128981 */ /* 0x000962000c1e1900 */
[----:B--2---:R-:W-:Y:S02]  /*0ca0*/  PRMT R29, R29, 0x5410, RZ ;  /* 0x000054101d1d7816 */ /* 0x004fe400000000ff */
[----:B------:R-:W-:Y:S02]  /*0cb0*/  PRMT R28, RZ, 0x7610, R28 ;  /* 0x00007610ff1c7816 */ /* 0x000fe4000000001c */
[----:B----4-:R-:W-:Y:S01]  /*0cc0*/  @!P0 MOV R19, R23 ;  /* 0x0000001700138202 */ /* 0x010fe20000000f00 */
[----:B0-----:R-:W-:-:S04]  /*0cd0*/  @!P0 IMAD R27, R21, R16, RZ ;  /* 0x00000010151b8224 */ /* 0x001fc800078e02ff */
[----:B------:R-:W-:Y:S01]  /*0ce0*/  @!P0 IMAD R27, R20, R17, R27 ;  /* 0x00000011141b8224 */ /* 0x000fe200078e021b */
[----:B---3--:R-:W-:Y:S02]  /*0cf0*/  @!P0 PRMT R29, R29, 0x5410, R26 ;  /* 0x000054101d1d8816 */ /* 0x008fe4000000001a */
[----:B------:R-:W-:Y:S02]  /*0d00*/  @!P0 PRMT R28, R26, 0x7632, R28 ;  /* 0x000076321a1c8816 */ /* 0x000fe4000000001c */
[----:B------:R-:W-:Y:S02]  /*0d10*/  PRMT R29, RZ, 0x7610, R29 ;  /* 0x00007610ff1d7816 */ /* 0x000fe4000000001d */
[----:B------:R-:W-:Y:S02]  /*0d20*/  PRMT R28, R28, 0x5410, RZ ;  /* 0x000054101c1c7816 */ /* 0x000fe400000000ff */
[----:B-----5:R-:W-:Y:S02]  /*0d30*/  @!P0 PRMT R29, R18, 0x7610, R29 ;  /* 0x00007610121d8816 */ /* 0x020fe4000000001d */
[----:B------:R-:W-:-:S02]  /*0d40*/  @!P0 PRMT R28, R28, 0x7610, R18 ;  /* 0x000076101c1c8816 */ /* 0x000fc40000000012 */
        /* <DEDUP_REMOVED lines=13> */
[--C-:B------:R-:W-:Y:S02]  /*0e20*/  HADD2.F32 R19, -RZ, R28.reuse.H0_H0 ;  /* 0x2000001cff137230 */ /* 0x100fe40000004100 */
[----:B------:R-:W-:-:S03]  /*0e30*/  HADD2.F32 R28, -RZ, R28.H1_H1 ;  /* 0x3000001cff1c7230 */ /* 0x000fc60000004100 */
[----:B------:R-:W-:-:S04]  /*0e40*/  FADD.FTZ R18, -R2, R19 ;  /* 0x0000001302127221 */ /* 0x000fc80000010100 */
[----:B-1----:R-:W-:-:S04]  /*0e50*/  FMUL.FTZ R18, R18, R3 ;  /* 0x0000000312127220 */ /* 0x002fc80000410000 */
[----:B------:R-:W-:-:S04]  /*0e60*/  FFMA.FTZ R19, R18, R13, R15 ;  /* 0x0000000d12137223 */ /* 0x000fc8000001000f */
[----:B0-----:R-:W-:-:S06]  /*0e70*/  FMUL.FTZ R17, R19, -1.4426950216293334961 ;  /* 0xbfb8aa3b13117820 */ /* 0x001fcc0000410000 */
[----:B------:R-:W0:Y:S02]  /*0e80*/  MUFU.EX2 R17, R17 ;  /* 0x0000001100117308 */ /* 0x000e240000000800 */
[----:B0-----:R-:W-:-:S06]  /*0e90*/  FADD.FTZ R27, R17, 1 ;  /* 0x3f800000111b7421 */ /* 0x001fcc0000010000 */
[----:B------:R-:W0:Y:S02]  /*0ea0*/  MUFU.RCP R27, R27 ;  /* 0x0000001b001b7308 */ /* 0x000e240000001000 */
[----:B0-----:R-:W-:Y:S01]  /*0eb0*/  FMUL.FTZ R28, R28, R27 ;  /* 0x0000001b1c1c7220 */ /* 0x001fe20000410000 */
[----:B------:R-:W-:-:S04]  /*0ec0*/  FADD.FTZ R27, -R27, 1 ;  /* 0x3f8000001b1b7421 */ /* 0x000fc80000010100 */
[----:B------:R-:W-:-:S04]  /*0ed0*/  FFMA.FTZ R19, R19, R27, 1 ;  /* 0x3f80000013137423 */ /* 0x000fc8000001001b */
[----:B------:R-:W-:Y:S01]  /*0ee0*/  FMUL.FTZ R17, R28, R19 ;  /* 0x000000131c117220 */ /* 0x000fe20000410000 */
[--C-:B------:R-:W-:Y:S02]  /*0ef0*/  HADD2.F32 R19, -RZ, R29.reuse.H1_H1 ;  /* 0x3000001dff137230 */ /* 0x100fe40000004100 */
[----:B------:R-:W-:Y:S02]  /*0f00*/  HADD2.F32 R29, -RZ, R29.H0_H0 ;  /* 0x2000001dff1d7230 */ /* 0x000fe40000004100 */
[C---:B------:R-:W-:Y:S01]  /*0f10*/  FADD.FTZ R6, R17.reuse, R6 ;  /* 0x0000000611067221 */ /* 0x040fe20000010000 */
[----:B------:R-:W-:Y:S01]  /*0f20*/  FFMA.FTZ R7, R18, R17, R7 ;  /* 0x0000001112077223 */ /* 0x000fe20000010007 */
[----:B------:R-:W-:Y:S01]  /*0f30*/  FADD.FTZ R28, -R2, R19 ;  /* 0x00000013021c7221 */ /* 0x000fe20000010100 */
[----:B------:R-:W-:-:S03]  /*0f40*/  FMUL.FTZ R17, R17, R13 ;  /* 0x0000000d11117220 */ /* 0x000fc60000410000 */
        /* <DEDUP_REMOVED lines=9> */
[----:B------:R-:W-:-:S04]  /*0fe0*/  FMUL.FTZ R27, R29, R27 ;  /* 0x0000001b1d1b7220 */ /* 0x000fc80000410000 */
[----:B------:R-:W-:Y:S01]  /*0ff0*/  FADD.FTZ R8, R27, R8 ;  /* 0x000000081b087221 */ /* 0x000fe20000010000 */
[----:B------:R-:W-:Y:S01]  /*1000*/  FFMA.FTZ R10, R19, R27, R10 ;  /* 0x0000001b130a7223 */ /* 0x000fe2000001000a */
[----:B------:R-:W-:-:S04]  /*1010*/  FMUL.FTZ R27, R27, R12 ;  /* 0x0000000c1b1b7220 */ /* 0x000fc80000410000 */
[----:B------:R-:W-:Y:S01]  /*1020*/  FFMA.FTZ R11, R19, R27, R11 ;  /* 0x0000001b130b7223 */ /* 0x000fe2000001000b */
[----:B------:R-:W-:Y:S01]  /*1030*/  PRMT R19, RZ, 0x7610, R19 ;  /* 0x00007610ff137816 */ /* 0x000fe20000000013 */
[----:B------:R-:W-:Y:S01]  /*1040*/  FADD.FTZ R9, R27, R9 ;  /* 0x000000091b097221 */ /* 0x000fe20000010000 */
[----:B------:R-:W-:Y:S01]  /*1050*/  PRMT R27, RZ, 0x7610, R27 ;  /* 0x00007610ff1b7816 */ /* 0x000fe2000000001b */
[----:B------:R-:W-:Y:S02]  /*1060*/  FFMA.FTZ R11, R18, R17, R11 ;  /* 0x00000011120b7223 */ /* 0x000fe4000001000b */
[----:B------:R-:W-:Y:S01]  /*1070*/  FADD.FTZ R17, R17, R9 ;  /* 0x0000000911117221 */ /* 0x000fe20000010000 */
[----:B------:R-:W-:Y:S02]  /*1080*/  PRMT R9, RZ, 0x5410, RZ ;  /* 0x00005410ff097816 */ /* 0x000fe400000000ff */
[C---:B--2---:R-:W-:Y:S02]  /*1090*/  @!P0 PRMT R19, R26.reuse, 0x7632, R19 ;  /* 0x000076321a138816 */ /* 0x044fe40000000013 */
[----:B------:R-:W-:-:S03]  /*10a0*/  @!P0 PRMT R27, R26, 0x7610, R27 ;  /* 0x000076101a1b8816 */ /* 0x000fc6000000001b */
[----:B------:R-:W-:Y:S02]  /*10b0*/  HADD2.F32 R19, -RZ, R19.H0_H0 ;  /* 0x20000013ff137230 */ /* 0x000fe40000004100 */
[----:B------:R-:W-:-:S03]  /*10c0*/  HADD2.F32 R27, -RZ, R27.H0_H0 ;  /* 0x2000001bff1b7230 */ /* 0x000fc60000004100 */
[C---:B------:R-:W-:Y:S02]  /*10d0*/  FADD.FTZ R28, -R2.reuse, R19 ;  /* 0x00000013021c7221 */ /* 0x040fe40000010100 */
[----:B------:R-:W-:Y:S02]  /*10e0*/  FADD.FTZ R26, -R2, R27 ;  /* 0x0000001b021a7221 */ /* 0x000fe40000010100 */
[----:B------:R-:W-:-:S04]  /*10f0*/  FMUL.FTZ R28, R28, R3 ;  /* 0x000000031c1c7220 */ /* 0x000fc80000410000 */
[----:B------:R-:W-:-:S04]  /*1100*/  FFMA.FTZ R19, R28, R13, R15 ;  /* 0x0000000d1c137223 */ /* 0x000fc8000001000f */
[----:B------:R-:W-:-:S06]  /*1110*/  FMUL.FTZ R29, R19, -1.4426950216293334961 ;  /* 0xbfb8aa3b131d7820 */ /* 0x000fcc0000410000 */
[----:B------:R-:W0:Y:S01]  /*1120*/  MUFU.EX2 R29, R29 ;  /* 0x0000001d001d7308 */ /* 0x000e220000000800 */
[----:B---3--:R-:W-:-:S04]  /*1130*/  @!P0 PRMT R9, R16, 0x7610, R9 ;  /* 0x0000761010098816 */ /* 0x008fc80000000009 */
[----:B------:R-:W-:Y:S01]  /*1140*/  @!P0 PRMT R9, R9, 0x7610, R16 ;  /* 0x0000761009098816 */ /* 0x000fe20000000010 */
[----:B0-----:R-:W-:-:S06]  /*1150*/  FADD.FTZ R18, R29, 1 ;  /* 0x3f8000001d127421 */ /* 0x001fcc0000010000 */
[----:B------:R-:W0:Y:S02]  /*1160*/  MUFU.RCP R18, R18 ;  /* 0x0000001200127308 */ /* 0x000e240000001000 */
[----:B0-----:R-:W-:-:S04]  /*1170*/  FADD.FTZ R16, -R18, 1 ;  /* 0x3f80000012107421 */ /* 0x001fc80000010100 */
[----:B------:R-:W-:Y:S01]  /*1180*/  FFMA.FTZ R16, R19, R16, 1 ;  /* 0x3f80000013107423 */ /* 0x000fe20000010010 */
[--C-:B------:R-:W-:Y:S02]  /*1190*/  HADD2.F32 R19, -RZ, R9.reuse.H1_H1 ;  /* 0x30000009ff137230 */ /* 0x100fe40000004100 */
[----:B------:R-:W-:-:S03]  /*11a0*/  HADD2.F32 R9, -RZ, R9.H0_H0 ;  /* 0x20000009ff097230 */ /* 0x000fc60000004100 */
[----:B------:R-:W-:Y:S01]  /*11b0*/  FMUL.FTZ R27, R19, R18 ;  /* 0x00000012131b7220 */ /* 0x000fe20000410000 */
[----:B------:R-:W-:-:S03]  /*11c0*/  FMUL.FTZ R19, R26, R3 ;  /* 0x000000031a137220 */ /* 0x000fc60000410000 */
[----:B------:R-:W-:Y:S01]  /*11d0*/  FMUL.FTZ R18, R27, R16 ;  /* 0x000000101b127220 */ /* 0x000fe20000410000 */
[----:B------:R-:W-:-:S03]  /*11e0*/  FFMA.FTZ R16, R19, R12, R14 ;  /* 0x0000000c13107223 */ /* 0x000fc6000001000e */
[----:B------:R-:W-:Y:S01]  /*11f0*/  FADD.FTZ R6, R6, R18 ;  /* 0x0000001206067221 */ /* 0x000fe20000010000 */
[----:B------:R-:W-:Y:S01]  /*1200*/  FMUL.FTZ R26, R16, -1.4426950216293334961 ;  /* 0xbfb8aa3b101a7820 */ /* 0x000fe20000410000 */
[----:B------:R-:W-:-:S05]  /*1210*/  FFMA.FTZ R7, R28, R18, R7 ;  /* 0x000000121c077223 */ /* 0x000fca0000010007 */
[----:B------:R-:W0:Y:S02]  /*1220*/  MUFU.EX2 R26, R26 ;  /* 0x0000001a001a7308 */ /* 0x000e240000000800 */
[----:B0-----:R-:W-:-:S06]  /*1230*/  FADD.FTZ R27, R26, 1 ;  /* 0x3f8000001a1b7421 */ /* 0x001fcc0000010000 */
[----:B------:R-:W0:Y:S02]  /*1240*/  MUFU.RCP R27, R27 ;  /* 0x0000001b001b7308 */ /* 0x000e240000001000 */
[----:B0-----:R-:W-:Y:S01]  /*1250*/  FADD.FTZ R29, -R27, 1 ;  /* 0x3f8000001b1d7421 */ /* 0x001fe20000010100 */
[----:B------:R-:W-:-:S03]  /*1260*/  FMUL.FTZ R9, R9, R27 ;  /* 0x0000001b09097220 */ /* 0x000fc60000410000 */
[----:B------:R-:W-:-:S04]  /*1270*/  FFMA.FTZ R16, R16, R29, 1 ;  /* 0x3f80000010107423 */ /* 0x000fc8000001001d */
[----:B------:R-:W-:-:S04]  /*1280*/  FMUL.FTZ R9, R9, R16 ;  /* 0x0000001009097220 */ /* 0x000fc80000410000 */
[----:B------:R-:W-:Y:S01]  /*1290*/  FMUL.FTZ R16, R9, R12 ;  /* 0x0000000c09107220 */ /* 0x000fe20000410000 */
[C---:B------:R-:W-:Y:S01]  /*12a0*/  FFMA.FTZ R10, R19.reuse, R9, R10 ;  /* 0x00000009130a7223 */ /* 0x040fe2000001000a */
[----:B------:R-:W-:Y:S02]  /*12b0*/  FADD.FTZ R8, R8, R9 ;  /* 0x0000000908087221 */ /* 0x000fe40000010000 */
[----:B------:R-:W-:Y:S01]  /*12c0*/  FFMA.FTZ R11, R19, R16, R11 ;  /* 0x00000010130b7223 */ /* 0x000fe2000001000b */
[----:B------:R-:W-:Y:S01]  /*12d0*/  FADD.FTZ R16, R17, R16 ;  /* 0x0000001011107221 */ /* 0x000fe20000010000 */
[C---:B------:R-:W-:Y:S02]  /*12e0*/  IADD3 R17, R20.reuse, 0x1, RZ ;  /* 0x0000000114117810 */ /* 0x040fe40007ffe0ff */
[----:B------:R-:W-:Y:S02]  /*12f0*/  IADD3 R20, P2, R20, 0x2, RZ ;  /* 0x0000000214147810 */ /* 0x000fe40007f5e0ff */
[----:B------:R-:W-:Y:S01]  /*1300*/  ISETP.GE.AND P1, PT, R17, R4, PT ;  /* 0x000000041100720c */ /* 0x000fe20003f26270 */
[----:B------:R-:W-:Y:S01]  /*1310*/  FMUL.FTZ R17, R18, R13 ;  /* 0x0000000d12117220 */ /* 0x000fe20000410000 */
[----:B------:R-:W-:-:S03]  /*1320*/  IADD3.X R21, RZ, R21, RZ, P2, !PT ;  /* 0x00000015ff157210 */ /* 0x000fc600017fe4ff */
[----:B------:R-:W-:Y:S01]  /*1330*/  FFMA.FTZ R11, R28, R17, R11 ;  /* 0x000000111c0b7223 */ /* 0x000fe2000001000b */
[----:B------:R-:W-:-:S07]  /*1340*/  FADD.FTZ R9, R17, R16 ;  /* 0x0000001011097221 */ /* 0x000fce0000010000 */
[----:B------:R-:W-:Y:S05]  /*1350*/  @!P1 BRA `(.L_x_3235) ;  /* 0xfffffff800009947 */ /* 0x000fea000383ffff */
[----:B------:R-:W-:Y:S05]  /*1360*/  BRA `(.L_x_3232) ;  /* 0x0000000c00c47947 */ /* 0x000fea0003800000 */
.L_x_3233:
[----:B------:R-:W-:Y:S02]  /*1370*/  LOP3.LUT P1, R18, R6, 0x3, RZ, 0xc0, !PT ;  /* 0x0000000306127812 */ /* 0x000fe4000782c0ff */
[----:B------:R-:W-:Y:S02]  /*1380*/  CS2R R8, SRZ ;  /* 0x0000000000087805 */ /* 0x000fe4000001ff00 */
[----:B------:R-:W-:Y:S02]  /*1390*/  IADD3 R20, -R20, R7, RZ ;  /* 0x0000000714147210 */ /* 0x000fe40007ffe1ff */
[----:B------:R-:W-:Y:S02]  /*13a0*/  CS2R R10, SRZ ;  /* 0x00000000000a7805 */ /* 0x000fe4000001ff00 */
[----:B------:R-:W-:-:S05]  /*13b0*/  CS2R R6, SRZ ;  /* 0x0000000000067805 */ /* 0x000fca000001ff00 */
[----:B------:R-:W-:Y:S05]  /*13c0*/  @!P1 BRA `(.L_x_3236) ;  /* 0x0000000000c49947 */ /* 0x000fea0003800000 */
[----:B------:R-:W-:-:S07]  /*13d0*/  IMAD.MOV.U32 R9, RZ, RZ, RZ ;  /* 0x000000ffff097224 */ /* 0x000fce00078e00ff */
.L_x_3237:
[----:B------:R-:W0:Y:S01]  /*13e0*/  @!P0 LDC.64 R14, c[0x0][0x288] ;  /* 0x0000a200ff0e8b82 */ /* 0x000e220000000a00 */
[----:B------:R-:W-:Y:S01]  /*13f0*/  @!P0 MOV R27, R23 ;  /* 0x00000017001b8202 */ /* 0x000fe20000000f00 */
        /* <DEDUP_REMOVED lines=15> */
[----:B------:R-:W-:Y:S02]  /*14f0*/  PRMT R27, RZ, 0x7610, R27 ;  /* 0x00007610ff1b7816 */ /* 0x000fe4000000001b */
[----:B------:R-:W-:Y:S02]  /*1500*/  IADD3 R18, R18, -0x1, RZ ;  /* 0xffffffff12127810 */ /* 0x000fe40007ffe0ff */
[----:B------:R-:W-:Y:S02]  /*1510*/  IADD3 R19, P2, R19, 0x1, RZ ;  /* 0x0000000113137810 */ /* 0x000fe40007f5e0ff */
[----:B------:R-:W-:Y:S02]  /*1520*/  ISETP.NE.AND P1, PT, R18, RZ, PT ;  /* 0x000000ff1200720c */ /* 0x000fe40003f25270 */
[----:B------:R-:W-:Y:S02]  /*1530*/  IADD3.X R21, RZ, R21, RZ, P2, !PT ;  /* 0x00000015ff157210 */ /* 0x000fe400017fe4ff */
[----:B0-----:R-:W-:-:S04]  /*1540*/  PRMT R15, RZ, 0x5410, RZ ;  /* 0x00005410ff0f7816 */ /* 0x001fc800000000ff */
[----:B--2---:R-:W-:-:S04]  /*1550*/  @!P0 PRMT R15, R15, 0x5410, R28 ;  /* 0x000054100f0f8816 */ /* 0x004fc8000000001c */
[----:B------:R-:W-:-:S05]  /*1560*/  @!P0 PRMT R15, R28, 0x7632, R15 ;  /* 0x000076321c0f8816 */ /* 0x000fca000000000f */
[----:B------:R-:W-:Y:S01]  /*1570*/  HADD2.F32 R29, -RZ, R15.H1_H1 ;  /* 0x3000000fff1d7230 */ /* 0x000fe20000004100 */
[----:B------:R-:W-:-:S04]  /*1580*/  PRMT R15, R15, 0x5410, RZ ;  /* 0x000054100f0f7816 */ /* 0x000fc800000000ff */
[----:B------:R-:W-:-:S04]  /*1590*/  FADD.FTZ R26, -R2, R29 ;  /* 0x0000001d021a7221 */ /* 0x000fc80000010100 */
[----:B-1----:R-:W-:Y:S01]  /*15a0*/  FMUL.FTZ R26, R26, R3 ;  /* 0x000000031a1a7220 */ /* 0x002fe20000410000 */
[----:B---3--:R-:W-:Y:S02]  /*15b0*/  @!P0 PRMT R27, R14, 0x7610, R27 ;  /* 0x000076100e1b8816 */ /* 0x008fe4000000001b */
[----:B------:R-:W-:-:S03]  /*15c0*/  @!P0 PRMT R15, R15, 0x7610, R14 ;  /* 0x000076100f0f8816 */ /* 0x000fc6000000000e */
[----:B------:R-:W-:-:S05]  /*15d0*/  HADD2.F32 R27, -RZ, R27.H0_H0 ;  /* 0x2000001bff1b7230 */ /* 0x000fca0000004100 */
[C---:B------:R-:W-:Y:S01]  /*15e0*/  FMUL.FTZ R14, R27.reuse, R12 ;  /* 0x0000000c1b0e7220 */ /* 0x040fe20000410000 */
[C---:B------:R-:W-:Y:S01]  /*15f0*/  FADD.FTZ R8, R27.reuse, R8 ;  /* 0x000000081b087221 */ /* 0x040fe20000010000 */
[----:B------:R-:W-:Y:S01]  /*1600*/  FFMA.FTZ R10, R27, R26, R10 ;  /* 0x0000001a1b0a7223 */ /* 0x000fe2000001000a */
[--C-:B------:R-:W-:Y:S02]  /*1610*/  HADD2.F32 R27, -RZ, R15.reuse.H0_H0 ;  /* 0x2000000fff1b7230 */ /* 0x100fe40000004100 */
[----:B------:R-:W-:Y:S01]  /*1620*/  FFMA.FTZ R11, R26, R14, R11 ;  /* 0x0000000e1a0b7223 */ /* 0x000fe2000001000b */
[----:B------:R-:W-:Y:S01]  /*1630*/  FADD.FTZ R9, R14, R9 ;  /* 0x000000090e097221 */ /* 0x000fe20000010000 */
[----:B------:R-:W-:Y:S02]  /*1640*/  HADD2.F32 R14, -RZ, R15.H1_H1 ;  /* 0x3000000fff0e7230 */ /* 0x000fe40000004100 */
[----:B------:R-:W-:-:S03]  /*1650*/  FADD.FTZ R26, -R2, R27 ;  /* 0x0000001b021a7221 */ /* 0x000fc60000010100 */
[----:B------:R-:W-:Y:S01]  /*1660*/  FADD.FTZ R6, R14, R6 ;  /* 0x000000060e067221 */ /* 0x000fe20000010000 */
[----:B------:R-:W-:-:S04]  /*1670*/  FMUL.FTZ R26, R26, R3 ;  /* 0x000000031a1a7220 */ /* 0x000fc80000410000 */
[C---:B------:R-:W-:Y:S01]  /*1680*/  FFMA.FTZ R7, R14.reuse, R26, R7 ;  /* 0x0000001a0e077223 */ /* 0x040fe20000010007 */
[----:B------:R-:W-:-:S04]  /*1690*/  FMUL.FTZ R14, R14, R13 ;  /* 0x0000000d0e0e7220 */ /* 0x000fc80000410000 */
[----:B------:R-:W-:Y:S01]  /*16a0*/  FADD.FTZ R9, R14, R9 ;  /* 0x000000090e097221 */ /* 0x000fe20000010000 */
[----:B------:R-:W-:Y:S01]  /*16b0*/  FFMA.FTZ R11, R26, R14, R11 ;  /* 0x0000000e1a0b7223 */ /* 0x000fe2000001000b */
[----:B------:R-:W-:Y:S06]  /*16c0*/  @P1 BRA `(.L_x_3237) ;  /* 0xfffffffc00441947 */ /* 0x000fec000383ffff */
[----:B------:R-:W-:-:S07]  /*16d0*/  MOV R27, R19 ;  /* 0x00000013001b7202 */ /* 0x000fce0000000f00 */
.L_x_3236:
[----:B------:R-:W-:-:S13]  /*16e0*/  ISETP.GE.U32.AND P0, PT, R20, 0x3, PT ;  /* 0x000000031400780c */ /* 0x000fda0003f06070 */
[----:B------:R-:W-:Y:S05]  /*16f0*/  @!P0 BRA `(.L_x_3232) ;  /* 0x0000000800e08947 */ /* 0x000fea0003800000 */
[----:B------:R-:W-:Y:S01]  /*1700*/  ULDC.64 UR4, c[0x0][0x288] ;  /* 0x0000a20000047ab9 */ /* 0x000fe20000000a00 */
[----:B------:R-:W-:Y:S02]  /*1710*/  SHF.R.S32.HI R21, RZ, 0x1f, R27 ;  /* 0x0000001fff157819 */ /* 0x000fe4000001141b */
[----:B------:R-:W-:-:S04]  /*1720*/  ISETP.GE.U32.AND P0, PT, R16, UR4, PT ;  /* 0x0000000410007c0c */ /* 0x000fc8000bf06070 */
[----:B------:R-:W-:-:S13]  /*1730*/  ISETP.GE.AND.EX P0, PT, R17, UR5, PT, P0 ;  /* 0x0000000511007c0c */ /* 0x000fda000bf06300 */
.L_x_3238:
        /* <DEDUP_REMOVED lines=8> */
[----:B------:R-:W-:Y:S02]  /*17c0*/  @!P0 IADD3 R29, R29, R15, RZ ;  /* 0x0000000f1d1d8210 */ /* 0x000fe40007ffe0ff */
[C---:B------:R-:W-:Y:S02]  /*17d0*/  @!P0 SHF.L.U32 R15, R28.reuse, 0x1, RZ ;  /* 0x000000011c0f8819 */ /* 0x040fe400000006ff */
[----:B------:R-:W-:Y:S02]  /*17e0*/  @!P0 SHF.L.U64.HI R28, R28, 0x1, R29 ;  /* 0x000000011c1c8819 */ /* 0x000fe4000001021d */
[----:B--2---:R-:W-:-:S04]  /*17f0*/  @!P0 IADD3 R16, P1, R15, R16, RZ ;  /* 0x000000100f108210 */ /* 0x004fc80007f3e0ff */
[C---:B------:R-:W-:Y:S02]  /*1800*/  @!P0 IADD3.X R17, R28.reuse, R17, RZ, P1, !PT ;  /* 0x000000111c118210 */ /* 0x040fe40000ffe4ff */
[----:B---3--:R-:W-:Y:S02]  /*1810*/  @!P0 IADD3 R18, P1, R15, R18, RZ ;  /* 0x000000120f128210 */ /* 0x008fe40007f3e0ff */
[----:B------:R-:W0:Y:S01]  /*1820*/  @!P0 LDC.64 R14, c[0x0][0x288] ;  /* 0x0000a200ff0e8b82 */ /* 0x000e220000000a00 */
[----:B------:R2:W3:Y:S02]  /*1830*/  @!P0 LDG.E R16, desc[UR6][R16.64] ;  /* 0x0000000610108981 */ /* 0x0004e4000c1e1900 */
[----:B------:R-:W-:-:S05]  /*1840*/  @!P0 IMAD.X R19, R28, 0x1, R19, P1 ;  /* 0x000000011c138824 */ /* 0x000fca00008e0613 */
[----:B------:R4:W5:Y:S01]  /*1850*/  @!P0 LDG.E R18, desc[UR6][R18.64] ;  /* 0x0000000612128981 */ /* 0x000962000c1e1900 */
[----:B------:R-:W-:Y:S02]  /*1860*/  PRMT R29, RZ, 0x7610, R29 ;  /* 0x00007610ff1d7816 */ /* 0x000fe4000000001d */
[----:B--2---:R-:W-:Y:S02]  /*1870*/  PRMT R17, RZ, 0x7610, R17 ;  /* 0x00007610ff117816 */ /* 0x004fe40000000011 */
[----:B------:R-:W-:Y:S02]  /*1880*/  PRMT R26, RZ, 0x7610, R26 ;  /* 0x00007610ff1a7816 */ /* 0x000fe4000000001a */
[----:B----4-:R-:W-:Y:S02]  /*1890*/  @!P0 IADD3 R19, P1, R27, 0x1, RZ ;  /* 0x000000011b138810 */ /* 0x010fe40007f3e0ff */
[C---:B---3--:R-:W-:Y:S02]  /*18a0*/  @!P0 PRMT R17, R16.reuse, 0x7610, R17 ;  /* 0x0000761010118816 */ /* 0x048fe40000000011 */
[----:B------:R-:W-:-:S03]  /*18b0*/  @!P0 PRMT R26, R16, 0x7632, R26 ;  /* 0x00007632101a8816 */ /* 0x000fc6000000001a */
[----:B------:R-:W-:Y:S01]  /*18c0*/  HADD2.F32 R20, -RZ, R17.H0_H0 ;  /* 0x20000011ff147230 */ /* 0x000fe20000004100 */
[----:B------:R-:W-:Y:S02]  /*18d0*/  PRMT R26, R26, 0x5410, RZ ;  /* 0x000054101a1a7816 */ /* 0x000fe400000000ff */
[----:B-----5:R-:W-:Y:S02]  /*18e0*/  @!P0 PRMT R29, R18, 0x7610, R29 ;  /* 0x00007610121d8816 */ /* 0x020fe4000000001d */
[----:B------:R-:W-:Y:S01]  /*18f0*/  FADD.FTZ R20, -R2, R20 ;  /* 0x0000001402147221 */ /* 0x000fe20000010100 */
[----:B------:R-:W-:Y:S02]  /*1900*/  @!P0 IADD3.X R17, RZ, R21, RZ, P1, !PT ;  /* 0x00000015ff118210 */ /* 0x000fe40000ffe4ff */
[----:B------:R-:W-:Y:S02]  /*1910*/  HADD2.F32 R29, -RZ, R29.H0_H0 ;  /* 0x2000001dff1d7230 */ /* 0x000fe40000004100 */
[----:B-1----:R-:W-:Y:S01]  /*1920*/  FMUL.FTZ R20, R20, R3 ;  /* 0x0000000314147220 */ /* 0x002fe20000410000 */
[----:B------:R-:W-:-:S03]  /*1930*/  @!P0 PRMT R26, R26, 0x7610, R18 ;  /* 0x000076101a1a8816 */ /* 0x000fc60000000012 */
[C---:B------:R-:W-:Y:S01]  /*1940*/  FFMA.FTZ R16, R29.reuse, R20, R10 ;  /* 0x000000141d107223 */ /* 0x040fe2000001000a */
[----:B------:R-:W-:Y:S01]  /*1950*/  FMUL.FTZ R18, R29, R12 ;  /* 0x0000000c1d127220 */ /* 0x000fe20000410000 */
[----:B0-----:R-:W-:Y:S02]  /*1960*/  @!P0 IMAD R10, R17, R14, RZ ;  /* 0x0000000e110a8224 */ /* 0x001fe400078e02ff */
[----:B------:R-:W-:Y:S01]  /*1970*/  FADD.FTZ R8, R29, R8 ;  /* 0x000000081d087221 */ /* 0x000fe20000010000 */
[----:B------:R-:W-:Y:S01]  /*1980*/  FFMA.FTZ R17, R20, R18, R11 ;  /* 0x0000001214117223 */ /* 0x000fe2000001000b */
[----:B------:R-:W-:Y:S01]  /*1990*/  @!P0 IMAD R29, R19, R15, R10 ;  /* 0x0000000f131d8224 */ /* 0x000fe200078e020a */
[----:B------:R-:W-:Y:S02]  /*19a0*/  @!P0 MOV R10, R24 ;  /* 0x00000018000a8202 */ /* 0x000fe40000000f00 */
[----:B------:R-:W-:-:S03]  /*19b0*/  @!P0 MOV R11, R23 ;  /* 0x00000017000b8202 */ /* 0x000fc60000000f00 */
[----:B------:R-:W-:-:S03]  /*19c0*/  @!P0 IMAD.WIDE.U32 R14, R19, R14, R10 ;  /* 0x0000000e130e8225 */ /* 0x000fc600078e000a */
[----:B------:R-:W0:Y:S01]  /*19d0*/  @!P0 LDC.64 R10, c[0x0][0x230] ;  /* 0x00008c00ff0a8b82 */ /* 0x000e220000000a00 */
[----:B------:R-:W-:Y:S01]  /*19e0*/  @!P0 IMAD.SHL.U32 R19, R14, 0x2, RZ ;  /* 0x000000020e138824 */ /* 0x000fe200078e00ff */
[----:B------:R-:W-:-:S04]  /*19f0*/  @!P0 IADD3 R29, R15, R29, RZ ;  /* 0x0000001d0f1d8210 */ /* 0x000fc80007ffe0ff */
[----:B------:R-:W-:Y:S02]  /*1a00*/  @!P0 SHF.L.U64.HI R20, R14, 0x1, R29 ;  /* 0x000000010e148819 */ /* 0x000fe4000001021d */
[----:B------:R-:W1:Y:S01]  /*1a10*/  @!P0 LDC.64 R14, c[0x0][0x228] ;  /* 0x00008a00ff0e8b82 */ /* 0x000e620000000a00 */
[----:B0-----:R-:W-:-:S04]  /*1a20*/  @!P0 IADD3 R10, P1, R19, R10, RZ ;  /* 0x0000000a130a8210 */ /* 0x001fc80007f3e0ff */
[----:B------:R-:W-:-:S05]  /*1a30*/  @!P0 IADD3.X R11, R20, R11, RZ, P1, !PT ;  /* 0x0000000b140b8210 */ /* 0x000fca0000ffe4ff */
[----:B------:R0:W2:Y:S01]  /*1a40*/  @!P0 LDG.E R10, desc[UR6][R10.64] ;  /* 0x000000060a0a8981 */ /* 0x0000a2000c1e1900 */
[----:B-1----:R-:W-:-:S04]  /*1a50*/  @!P0 IADD3 R14, P1, R19, R14, RZ ;  /* 0x0000000e130e8210 */ /* 0x002fc80007f3e0ff */
[----:B------:R-:W-:-:S06]  /*1a60*/  @!P0 IADD3.X R15, R20, R15, RZ, P1, !PT ;  /* 0x0000000f140f8210 */ /* 0x000fcc0000ffe4ff */
[----:B------:R1:W3:Y:S01]  /*1a70*/  @!P0 LDG.E R15, desc[UR6][R14.64] ;  /* 0x000000060e0f8981 */ /* 0x0002e2000c1e1900 */
[----:B------:R-:W-:Y:S01]  /*1a80*/  FADD.FTZ R20, R18, R9 ;  /* 0x0000000912147221 */ /* 0x000fe20000010000 */
[--C-:B------:R-:W-:Y:S02]  /*1a90*/  HADD2.F32 R9, -RZ, R26.reuse.H0_H0 ;  /* 0x2000001aff097230 */ /* 0x100fe40000004100 */
[----:B------:R-:W-:-:S03]  /*1aa0*/  HADD2.F32 R26, -RZ, R26.H1_H1 ;  /* 0x3000001aff1a7230 */ /* 0x000fc60000004100 */
[----:B------:R-:W-:-:S04]  /*1ab0*/  FADD.FTZ R18, -R2, R9 ;  /* 0x0000000902127221 */ /* 0x000fc80000010100 */
[----:B------:R-:W-:Y:S01]  /*1ac0*/  FMUL.FTZ R28, R18, R3 ;  /* 0x00000003121c7220 */ /* 0x000fe20000410000 */
[----:B------:R-:W-:-:S03]  /*1ad0*/  FADD.FTZ R9, R26, R6 ;  /* 0x000000061a097221 */ /* 0x000fc60000010000 */
[C---:B------:R-:W-:Y:S02]  /*1ae0*/  FFMA.FTZ R18, R26.reuse, R28, R7 ;  /* 0x0000001c1a127223 */ /* 0x040fe40000010007 */
[----:B------:R-:W4:Y:S01]  /*1af0*/  @!P0 LDC.64 R6, c[0x0][0x288] ;  /* 0x0000a200ff068b82 */ /* 0x000f220000000a00 */
[----:B0-----:R-:W-:Y:S01]  /*1b00*/  PRMT R11, RZ, 0x7610, R11 ;  /* 0x00007610ff0b7816 */ /* 0x001fe2000000000b */
[----:B------:R-:W-:Y:S01]  /*1b10*/  FMUL.FTZ R29, R26, R13 ;  /* 0x0000000d1a1d7220 */ /* 0x000fe20000410000 */
[----:B------:R-:W-:-:S03]  /*1b20*/  PRMT R19, RZ, 0x7610, R19 ;  /* 0x00007610ff137816 */ /* 0x000fc60000000013 */
[----:B-1----:R-:W-:Y:S01]  /*1b30*/  FADD.FTZ R14, R29, R20 ;  /* 0x000000141d0e7221 */ /* 0x002fe20000010000 */
[----:B------:R-:W-:Y:S01]  /*1b40*/  @!P0 IADD3 R20, P1, R27, 0x2, RZ ;  /* 0x000000021b148810 */ /* 0x000fe20007f3e0ff */
[--C-:B------:R-:W-:Y:S01]  /*1b50*/  FFMA.FTZ R26, R28, R29, R17.reuse ;  /* 0x0000001d1c1a7223 */ /* 0x100fe20000010011 */
[----:B------:R-:W-:Y:S02]  /*1b60*/  PRMT R17, RZ, 0x7610, R17 ;  /* 0x00007610ff117816 */ /* 0x000fe40000000011 */
[----:B--2---:R-:W-:-:S05]  /*1b70*/  @!P0 PRMT R11, R10, 0x7610, R11 ;  /* 0x000076100a0b8816 */ /* 0x004fca000000000b */
[----:B------:R-:W-:Y:S01]  /*1b80*/  HADD2.F32 R11, -RZ, R11.H0_H0 ;  /* 0x2000000bff0b7230 */ /* 0x000fe20000004100 */
[----:B------:R-:W-:-:S04]  /*1b90*/  @!P0 PRMT R19, R10, 0x7632, R19 ;  /* 0x000076320a138816 */ /* 0x000fc80000000013 */
[----:B------:R-:W-:Y:S01]  /*1ba0*/  FADD.FTZ R10, -R2, R11 ;  /* 0x0000000b020a7221 */ /* 0x000fe20000010100 */
[----:B------:R-:W-:Y:S02]  /*1bb0*/  @!P0 IADD3.X R11, RZ, R21, RZ, P1, !PT ;  /* 0x00000015ff0b8210 */ /* 0x000fe40000ffe4ff */
[----:B------:R-:W-:-:S03]  /*1bc0*/  PRMT R19, R19, 0x5410, RZ ;  /* 0x0000541013137816 */ /* 0x000fc600000000ff */
[----:B----4-:R-:W-:Y:S01]  /*1bd0*/  @!P0 IMAD R11, R11, R6, RZ ;  /* 0x000000060b0b8224 */ /* 0x010fe200078e02ff */
[----:B---3--:R-:W-:Y:S02]  /*1be0*/  @!P0 PRMT R17, R15, 0x7610, R17 ;  /* 0x000076100f118816 */ /* 0x008fe40000000011 */
[----:B------:R-:W-:Y:S01]  /*1bf0*/  @!P0 PRMT R19, R19, 0x7610, R15 ;  /* 0x0000761013138816 */ /* 0x000fe2000000000f */
[----:B------:R-:W-:Y:S01]  /*1c00*/  FMUL.FTZ R15, R10, R3 ;  /* 0x000000030a0f7220 */ /* 0x000fe20000410000 */
[----:B------:R-:W-:Y:S01]  /*1c10*/  @!P0 IMAD R29, R20, R7, R11 ;  /* 0x00000007141d8224 */ /* 0x000fe200078e020b */
[----:B------:R-:W-:Y:S01]  /*1c20*/  @!P0 MOV R10, R24 ;  /* 0x00000018000a8202 */ /* 0x000fe20000000f00 */
[----:B------:R-:W-:-:S04]  /*1c30*/  @!P0 IMAD.MOV.U32 R11, RZ, RZ, R23 ;  /* 0x000000ffff0b8224 */ /* 0x000fc800078e0017 */
[----:B------:R-:W-:Y:S02]  /*1c40*/  @!P0 IMAD.WIDE.U32 R10, R20, R6, R10 ;  /* 0x00000006140a8225 */ /* 0x000fe400078e000a */
[----:B------:R-:W0:Y:S03]  /*1c50*/  @!P0 LDC.64 R6, c[0x0][0x230] ;  /* 0x00008c00ff068b82 */ /* 0x000e260000000a00 */
[----:B------:R-:W-:-:S04]  /*1c60*/  @!P0 IADD3 R29, R11, R29, RZ ;  /* 0x0000001d0b1d8210 */ /* 0x000fc80007ffe0ff */
[C---:B------:R-:W-:Y:S02]  /*1c70*/  @!P0 SHF.L.U64.HI R20, R10.reuse, 0x1, R29 ;  /* 0x000000010a148819 */ /* 0x040fe4000001021d */
[----:B------:R-:W-:Y:S02]  /*1c80*/  @!P0 SHF.L.U32 R29, R10, 0x1, RZ ;  /* 0x000000010a1d8819 */ /* 0x000fe400000006ff */
[----:B------:R-:W1:Y:S02]  /*1c90*/  @!P0 LDC.64 R10, c[0x0][0x228] ;  /* 0x00008a00ff0a8b82 */ /* 0x000e640000000a00 */
[----:B0-----:R-:W-:-:S04]  /*1ca0*/  @!P0 IADD3 R6, P1, R29, R6, RZ ;  /* 0x000000061d068210 */ /* 0x001fc80007f3e0ff */
[----:B------:R-:W-:-:S05]  /*1cb0*/  @!P0 IADD3.X R7, R20, R7, RZ, P1, !PT ;  /* 0x0000000714078210 */ /* 0x000fca0000ffe4ff */
[----:B------:R-:W2:Y:S01]  /*1cc0*/  @!P0 LDG.E R6, desc[UR6][R6.64] ;  /* 0x0000000606068981 */ /* 0x000ea2000c1e1900 */
[----:B-1----:R-:W-:-:S04]  /*1cd0*/  @!P0 IADD3 R10, P1, R29, R10, RZ ;  /* 0x0000000a1d0a8210 */ /* 0x002fc80007f3e0ff */
[----:B------:R-:W-:-:S05]  /*1ce0*/  @!P0 IADD3.X R11, R20, R11, RZ, P1, !PT ;  /* 0x0000000b140b8210 */ /* 0x000fca0000ffe4ff */
[----:B------:R0:W3:Y:S01]  /*1cf0*/  @!P0 LDG.E R20, desc[UR6][R10.64] ;  /* 0x000000060a148981 */ /* 0x0000e2000c1e1900 */
[----:B------:R-:W-:-:S05]  /*1d00*/  HADD2.F32 R17, -RZ, R17.H0_H0 ;  /* 0x20000011ff117230 */ /* 0x000fca0000004100 */
[----:B------:R-:W-:Y:S01]  /*1d10*/  FADD.FTZ R8, R8, R17 ;  /* 0x0000001108087221 */ /* 0x000fe20000010000 */
[C---:B------:R-:W-:Y:S01]  /*1d20*/  FFMA.FTZ R16, R17.reuse, R15, R16 ;  /* 0x0000000f11107223 */ /* 0x040fe20000010010 */
[----:B------:R-:W-:Y:S01]  /*1d30*/  FMUL.FTZ R17, R17, R12 ;  /* 0x0000000c11117220 */ /* 0x000fe20000410000 */
[----:B0-----:R-:W0:Y:S03]  /*1d40*/  @!P0 LDC.64 R10, c[0x0][0x288] ;  /* 0x0000a200ff0a8b82 */ /* 0x001e260000000a00 */
[----:B------:R-:W-:Y:S01]  /*1d50*/  FFMA.FTZ R15, R15, R17, R26 ;  /* 0x000000110f0f7223 */ /* 0x000fe2000001001a */
[----:B------:R-:W-:Y:S01]  /*1d60*/  FADD.FTZ R14, R14, R17 ;  /* 0x000000110e0e7221 */ /* 0x000fe20000010000 */
[--C-:B------:R-:W-:Y:S02]  /*1d70*/  HADD2.F32 R17, -RZ, R19.reuse.H0_H0 ;  /* 0x20000013ff117230 */ /* 0x100fe40000004100 */
[----:B------:R-:W-:-:S03]  /*1d80*/  HADD2.F32 R19, -RZ, R19.H1_H1 ;  /* 0x30000013ff137230 */ /* 0x000fc60000004100 */
[----:B------:R-:W-:-:S04]  /*1d90*/  FADD.FTZ R26, -R2, R17 ;  /* 0x00000011021a7221 */ /* 0x000fc80000010100 */
[----:B------:R-:W-:Y:S01]  /*1da0*/  FMUL.FTZ R26, R26, R3 ;  /* 0x000000031a1a7220 */ /* 0x000fe20000410000 */
[----:B------:R-:W-:Y:S01]  /*1db0*/  FADD.FTZ R9, R9, R19 ;  /* 0x0000001309097221 */ /* 0x000fe20000010000 */
[C---:B------:R-:W-:Y:S02]  /*1dc0*/  FMUL.FTZ R17, R19.reuse, R13 ;  /* 0x0000000d13117220 */ /* 0x040fe40000410000 */
[C---:B------:R-:W-:Y:S01]  /*1dd0*/  FFMA.FTZ R18, R19.reuse, R26, R18 ;  /* 0x0000001a13127223 */ /* 0x040fe20000010012 */
[----:B------:R-:W-:Y:S02]  /*1de0*/  PRMT R19, R19, 0x5410, RZ ;  /* 0x0000541013137816 */ /* 0x000fe400000000ff */
[----:B------:R-:W-:Y:S01]  /*1df0*/  PRMT R7, RZ, 0x7610, R7 ;  /* 0x00007610ff077816 */ /* 0x000fe20000000007 */
[--C-:B------:R-:W-:Y:S01]  /*1e00*/  FFMA.FTZ R26, R26, R17, R15.reuse ;  /* 0x000000111a1a7223 */ /* 0x100fe2000001000f */
[----:B------:R-:W-:Y:S01]  /*1e10*/  PRMT R15, RZ, 0x7610, R15 ;  /* 0x00007610ff0f7816 */ /* 0x000fe2000000000f */
[----:B------:R-:W-:Y:S01]  /*1e20*/  FADD.FTZ R14, R17, R14 ;  /* 0x0000000e110e7221 */ /* 0x000fe20000010000 */
[----:B--2---:R-:W-:-:S02]  /*1e30*/  @!P0 PRMT R19, R19, 0x7610, R6 ;  /* 0x0000761013138816 */ /* 0x004fc40000000006 */
[----:B------:R-:W-:Y:S02]  /*1e40*/  @!P0 PRMT R7, R6, 0x7610, R7 ;  /* 0x0000761006078816 */ /* 0x000fe40000000007 */
[----:B------:R-:W-:-:S03]  /*1e50*/  PRMT R19, RZ, 0x7610, R19 ;  /* 0x00007610ff137816 */ /* 0x000fc60000000013 */
[----:B------:R-:W-:Y:S01]  /*1e60*/  HADD2.F32 R7, -RZ, R7.H0_H0 ;  /* 0x20000007ff077230 */ /* 0x000fe20000004100 */
[C---:B---3--:R-:W-:Y:S02]  /*1e70*/  @!P0 PRMT R15, R20.reuse, 0x7610, R15 ;  /* 0x00007610140f8816 */ /* 0x048fe4000000000f */
[----:B------:R-:W-:Y:S02]  /*1e80*/  @!P0 PRMT R19, R20, 0x7632, R19 ;  /* 0x0000763214138816 */ /* 0x000fe40000000013 */
[----:B------:R-:W-:Y:S01]  /*1e90*/  @!P0 IADD3 R20, P1, R27, 0x3, RZ ;  /* 0x000000031b148810 */ /* 0x000fe20007f3e0ff */
[----:B------:R-:W-:-:S04]  /*1ea0*/  FADD.FTZ R6, -R2, R7 ;  /* 0x0000000702067221 */ /* 0x000fc80000010100 */
[----:B------:R-:W-:-:S04]  /*1eb0*/  @!P0 IMAD.X R7, RZ, RZ, R21, P1 ;  /* 0x000000ffff078224 */ /* 0x000fc800008e0615 */
[----:B0-----:R-:W-:Y:S02]  /*1ec0*/  @!P0 IMAD R7, R7, R10, RZ ;  /* 0x0000000a07078224 */ /* 0x001fe400078e02ff */
[----:B------:R-:W-:Y:S01]  /*1ed0*/  FMUL.FTZ R17, R6, R3 ;  /* 0x0000000306117220 */ /* 0x000fe20000410000 */
[----:B------:R-:W-:Y:S01]  /*1ee0*/  @!P0 MOV R6, R24 ;  /* 0x0000001800068202 */ /* 0x000fe20000000f00 */
[----:B------:R-:W-:Y:S01]  /*1ef0*/  @!P0 IMAD R29, R20, R11, R7 ;  /* 0x0000000b141d8224 */ /* 0x000fe200078e0207 */
[----:B------:R-:W-:-:S03]  /*1f00*/  @!P0 MOV R7, R23 ;  /* 0x0000001700078202 */ /* 0x000fc60000000f00 */
[----:B------:R-:W-:-:S03]  /*1f10*/  @!P0 IMAD.WIDE.U32 R10, R20, R10, R6 ;  /* 0x0000000a140a8225 */ /* 0x000fc600078e0006 */
[----:B------:R-:W0:Y:S02]  /*1f20*/  @!P0 LDC.64 R6, c[0x0][0x230] ;  /* 0x00008c00ff068b82 */ /* 0x000e240000000a00 */
[----:B------:R-:W-:-:S04]  /*1f30*/  @!P0 IADD3 R29, R11, R29, RZ ;  /* 0x0000001d0b1d8210 */ /* 0x000fc80007ffe0ff */
[C---:B------:R-:W-:Y:S02]  /*1f40*/  @!P0 SHF.L.U64.HI R20, R10.reuse, 0x1, R29 ;  /* 0x000000010a148819 */ /* 0x040fe4000001021d */
[----:B------:R-:W-:Y:S02]  /*1f50*/  @!P0 SHF.L.U32 R29, R10, 0x1, RZ ;  /* 0x000000010a1d8819 */ /* 0x000fe400000006ff */
[----:B------:R-:W1:Y:S02]  /*1f60*/  @!P0 LDC.64 R10, c[0x0][0x228] ;  /* 0x00008a00ff0a8b82 */ /* 0x000e640000000a00 */
[----:B0-----:R-:W-:-:S05]  /*1f70*/  @!P0 IADD3 R6, P1, R29, R6, RZ ;  /* 0x000000061d068210 */ /* 0x001fca0007f3e0ff */
[----:B------:R-:W-:-:S05]  /*1f80*/  @!P0 IMAD.X R7, R20, 0x1, R7, P1 ;  /* 0x0000000114078824 */ /* 0x000fca00008e0607 */
[----:B------:R0:W2:Y:S01]  /*1f90*/  @!P0 LDG.E R6, desc[UR6][R6.64] ;  /* 0x0000000606068981 */ /* 0x0000a2000c1e1900 */
[----:B-1----:R-:W-:-:S04]  /*1fa0*/  @!P0 IADD3 R10, P1, R29, R10, RZ ;  /* 0x0000000a1d0a8210 */ /* 0x002fc80007f3e0ff */
[----:B------:R-:W-:-:S05]  /*1fb0*/  @!P0 IADD3.X R11, R20, R11, RZ, P1, !PT ;  /* 0x0000000b140b8210 */ /* 0x000fca0000ffe4ff */
[----:B------:R1:W3:Y:S01]  /*1fc0*/  @!P0 LDG.E R10, desc[UR6][R10.64] ;  /* 0x000000060a0a8981 */ /* 0x0002e2000c1e1900 */
[----:B------:R-:W-:-:S05]  /*1fd0*/  HADD2.F32 R15, -RZ, R15.H0_H0 ;  /* 0x2000000fff0f7230 */ /* 0x000fca0000004100 */
[----:B------:R-:W-:Y:S01]  /*1fe0*/  FADD.FTZ R8, R8, R15 ;  /* 0x0000000f08087221 */ /* 0x000fe20000010000 */
[C---:B------:R-:W-:Y:S01]  /*1ff0*/  FFMA.FTZ R16, R15.reuse, R17, R16 ;  /* 0x000000110f107223 */ /* 0x040fe20000010010 */
[----:B------:R-:W-:Y:S01]  /*2000*/  FMUL.FTZ R15, R15, R12 ;  /* 0x0000000c0f0f7220 */ /* 0x000fe20000410000 */
[----:B0-----:R-:W-:-:S03]  /*2010*/  PRMT R7, RZ, 0x5410, RZ ;  /* 0x00005410ff077816 */ /* 0x001fc600000000ff */
[----:B------:R-:W-:Y:S01]  /*2020*/  FFMA.FTZ R17, R17, R15, R26 ;  /* 0x0000000f11117223 */ /* 0x000fe2000001001a */
[----:B------:R-:W-:Y:S01]  /*2030*/  FADD.FTZ R14, R14, R15 ;  /* 0x0000000f0e0e7221 */ /* 0x000fe20000010000 */
[--C-:B------:R-:W-:Y:S02]  /*2040*/  HADD2.F32 R15, -RZ, R19.reuse.H1_H1 ;  /* 0x30000013ff0f7230 */ /* 0x100fe40000004100 */
[----:B------:R-:W-:-:S03]  /*2050*/  HADD2.F32 R19, -RZ, R19.H0_H0 ;  /* 0x20000013ff137230 */ /* 0x000fc60000004100 */
[----:B------:R-:W-:-:S04]  /*2060*/  FADD.FTZ R20, -R2, R15 ;  /* 0x0000000f02147221 */ /* 0x000fc80000010100 */
[----:B------:R-:W-:Y:S01]  /*2070*/  FMUL.FTZ R20, R20, R3 ;  /* 0x0000000314147220 */ /* 0x000fe20000410000 */
[----:B------:R-:W-:-:S03]  /*2080*/  FADD.FTZ R9, R9, R19 ;  /* 0x0000001309097221 */ /* 0x000fc60000010000 */
[C---:B------:R-:W-:Y:S01]  /*2090*/  FFMA.FTZ R18, R19.reuse, R20, R18 ;  /* 0x0000001413127223 */ /* 0x040fe20000010012 */
[----:B------:R-:W-:Y:S01]  /*20a0*/  FMUL.FTZ R19, R19, R13 ;  /* 0x0000000d13137220 */ /* 0x000fe20000410000 */
[----:B------:R-:W-:-:S03]  /*20b0*/  IADD3 R27, P2, R27, 0x4, RZ ;  /* 0x000000041b1b7810 */ /* 0x000fc60007f5e0ff */
[----:B------:R-:W-:Y:S01]  /*20c0*/  FFMA.FTZ R17, R20, R19, R17 ;  /* 0x0000001314117223 */ /* 0x000fe20000010011 */
[----:B------:R-:W-:Y:S01]  /*20d0*/  ISETP.GE.AND P1, PT, R27, R4, PT ;  /* 0x000000041b00720c */ /* 0x000fe20003f26270 */
[----:B------:R-:W-:Y:S01]  /*20e0*/  FADD.FTZ R14, R19, R14 ;  /* 0x0000000e130e7221 */ /* 0x000fe20000010000 */
[----:B------:R-:W-:Y:S02]  /*20f0*/  IADD3.X R21, RZ, R21, RZ, P2, !PT ;  /* 0x00000015ff157210 */ /* 0x000fe400017fe4ff */
[----:B--2---:R-:W-:-:S04]  /*2100*/  @!P0 PRMT R7, R7, 0x5410, R6 ;  /* 0x0000541007078816 */ /* 0x004fc80000000006 */
[----:B------:R-:W-:Y:S02]  /*2110*/  @!P0 PRMT R7, R6, 0x7632, R7 ;  /* 0x0000763206078816 */ /* 0x000fe40000000007 */
[----:B------:R-:W-:-:S03]  /*2120*/  PRMT R6, RZ, 0x5410, RZ ;  /* 0x00005410ff067816 */ /* 0x000fc600000000ff */
[----:B-1----:R-:W-:Y:S01]  /*2130*/  HADD2.F32 R11, -RZ, R7.H1_H1 ;  /* 0x30000007ff0b7230 */ /* 0x002fe20000004100 */
[----:B---3--:R-:W-:-:S04]  /*2140*/  @!P0 PRMT R6, R10, 0x7610, R6 ;  /* 0x000076100a068816 */ /* 0x008fc80000000006 */
[----:B------:R-:W-:Y:S01]  /*2150*/  @!P0 PRMT R6, R6, 0x7610, R10 ;  /* 0x0000761006068816 */ /* 0x000fe2000000000a */
[----:B------:R-:W-:Y:S01]  /*2160*/  FADD.FTZ R20, -R2, R11 ;  /* 0x0000000b02147221 */ /* 0x000fe20000010100 */
[----:B------:R-:W-:-:S03]  /*2170*/  HADD2.F32 R11, -RZ, R7.H0_H0 ;  /* 0x20000007ff0b7230 */ /* 0x000fc60000004100 */
[--C-:B------:R-:W-:Y:S02]  /*2180*/  HADD2.F32 R15, -RZ, R6.reuse.H0_H0 ;  /* 0x20000006ff0f7230 */ /* 0x100fe40000004100 */
[----:B------:R-:W-:Y:S01]  /*2190*/  FMUL.FTZ R20, R20, R3 ;  /* 0x0000000314147220 */ /* 0x000fe20000410000 */
[----:B------:R-:W-:Y:S02]  /*21a0*/  HADD2.F32 R7, -RZ, R6.H1_H1 ;  /* 0x30000006ff077230 */ /* 0x000fe40000004100 */
        /* <DEDUP_REMOVED lines=13> */
.L_x_3232:
        /* <DEDUP_REMOVED lines=17> */
[----:B------:R-:W-:Y:S04]  /*2390*/  LDS R17, [R9+0x220] ;  /* 0x0002200009117984 */ /* 0x000fe80000000800 */
[----:B------:R-:W4:Y:S04]  /*23a0*/  LDS R16, [R9+0x214] ;  /* 0x0002140009107984 */ /* 0x000f280000000800 */
[----:B------:R-:W5:Y:S04]  /*23b0*/  LDS R26, [R9+0x210] ;  /* 0x00021000091a7984 */ /* 0x000f680000000800 */
[----:B------:R-:W0:Y:S04]  /*23c0*/  LDS R2, [R9+0x22c] ;  /* 0x00022c0009027984 */ /* 0x000e280000000800 */
[----:B-1----:R-:W-:Y:S04]  /*23d0*/  LDS R3, [R9+0x224] ;  /* 0x0002240009037984 */ /* 0x002fe80000000800 */
[----:B------:R-:W1:Y:S04]  /*23e0*/  LDS R18, [R9+0x218] ;  /* 0x0002180009127984 */ /* 0x000e680000000800 */
[----:B------:R-:W1:Y:S04]  /*23f0*/  LDS R20, [R9+0x234] ;  /* 0x0002340009147984 */ /* 0x000e680000000800 */
[----:B------:R-:W1:Y:S01]  /*2400*/  LDS R21, [R9+0x240] ;  /* 0x0002400009157984 */ /* 0x000e620000000800 */
[----:B--2---:R-:W-:-:S03]  /*2410*/  ISETP.NE.AND P0, PT, R23, RZ, PT ;  /* 0x000000ff1700720c */ /* 0x004fc60003f05270 */
[----:B------:R-:W2:Y:S01]  /*2420*/  LDS R24, [R9+0x230] ;  /* 0x0002300009187984 */ /* 0x000ea20000000800 */
[----:B---3--:R-:W-:-:S03]  /*2430*/  ISETP.NE.AND P1, PT, R15, RZ, PT ;  /* 0x000000ff0f00720c */ /* 0x008fc60003f25270 */
[----:B------:R-:W3:Y:S04]  /*2440*/  LDS R11, [R9+0x24c] ;  /* 0x00024c00090b7984 */ /* 0x000ee80000000800 */
[----:B------:R-:W3:Y:S04]  /*2450*/  LDS R27, [R9+0x238] ;  /* 0x00023800091b7984 */ /* 0x000ee80000000800 */
[----:B------:R-:W3:Y:S01]  /*2460*/  LDS R12, [R9+0x258] ;  /* 0x00025800090c7984 */ /* 0x000ee20000000800 */
[----:B----4-:R-:W-:Y:S01]  /*2470*/  @!P0 FADD.FTZ R17, R17, R16 ;  /* 0x0000001011118221 */ /* 0x010fe20000010000 */
[----:B-----5:R-:W-:-:S02]  /*2480*/  IADD3 R23, R15, R23, R26 ;  /* 0x000000170f177210 */ /* 0x020fc40007ffe01a */
[----:B------:R-:W4:Y:S01]  /*2490*/  LDS R22, [R9+0x23c] ;  /* 0x00023c0009167984 */ /* 0x000f220000000800 */
[----:B0-----:R-:W-:-:S03]  /*24a0*/  @!P1 FADD.FTZ R2, R17, R2 ;  /* 0x0000000211029221 */ /* 0x001fc60000010000 */
[----:B------:R-:W0:Y:S04]  /*24b0*/  LDS R14, [R9+0x244] ;  /* 0x00024400090e7984 */ /* 0x000e280000000800 */
[----:B------:R-:W5:Y:S01]  /*24c0*/  LDS R15, [R9+0x248] ;  /* 0x00024800090f7984 */ /* 0x000f620000000800 */
[----:B-1----:R-:W-:-:S03]  /*24d0*/  @!P0 FADD.FTZ R3, R3, R18 ;  /* 0x0000001203038221 */ /* 0x002fc60000010000 */
[----:B------:R-:W1:Y:S01]  /*24e0*/  LDS R17, [R9+0x250] ;  /* 0x0002500009117984 */ /* 0x000e620000000800 */
[----:B------:R-:W-:-:S03]  /*24f0*/  ISETP.NE.AND P0, PT, R20, RZ, PT ;  /* 0x000000ff1400720c */ /* 0x000fc60003f05270 */
[----:B------:R-:W1:Y:S01]  /*2500*/  LDS R16, [R9+0x254] ;  /* 0x0002540009107984 */ /* 0x000e620000000800 */
[----:B------:R-:W-:-:S03]  /*2510*/  ISETP.NE.AND P2, PT, R21, RZ, PT ;  /* 0x000000ff1500720c */ /* 0x000fc60003f45270 */
[----:B------:R-:W1:Y:S01]  /*2520*/  LDS R18, [R9+0x25c] ;  /* 0x00025c0009127984 */ /* 0x000e620000000800 */
[----:B------:R-:W-:-:S03]  /*2530*/  IADD3 R23, R21, R23, R20 ;  /* 0x0000001715177210 */ /* 0x000fc60007ffe014 */
[----:B------:R-:W1:Y:S01]  /*2540*/  LDS R19, [R9+0x260] ;  /* 0x0002600009137984 */ /* 0x000e620000000800 */
[----:B--2---:R-:W-:Y:S01]  /*2550*/  @!P1 FADD.FTZ R24, R3, R24 ;  /* 0x0000001803189221 */ /* 0x004fe20000010000 */
[----:B---3--:R-:W-:Y:S01]  /*2560*/  ISETP.NE.AND P1, PT, R11, RZ, PT ;  /* 0x000000ff0b00720c */ /* 0x008fe20003f25270 */
[----:B------:R-:W-:Y:S01]  /*2570*/  @!P0 FADD.FTZ R27, R2, R27 ;  /* 0x0000001b021b8221 */ /* 0x000fe20000010000 */
[----:B------:R-:W-:Y:S02]  /*2580*/  SHF.R.U32.HI R2, RZ, 0x2, R25 ;  /* 0x00000002ff027819 */ /* 0x000fe40000011619 */
[----:B------:R-:W-:-:S03]  /*2590*/  ISETP.NE.AND P3, PT, R12, RZ, PT ;  /* 0x000000ff0c00720c */ /* 0x000fc60003f65270 */
[----:B------:R-:W-:Y:S01]  /*25a0*/  IMAD.WIDE.U32 R2, R2, 0x24924925, RZ ;  /* 0x2492492502027825 */ /* 0x000fe200078e00ff */
[----:B------:R-:W-:-:S03]  /*25b0*/  IADD3 R12, R12, R23, R11 ;  /* 0x000000170c0c7210 */ /* 0x000fc60007ffe00b */
[----:B----4-:R-:W-:Y:S01]  /*25c0*/  @!P0 FADD.FTZ R22, R24, R22 ;  /* 0x0000001618168221 */ /* 0x010fe20000010000 */
[----:B------:R-:W-:Y:S01]  /*25d0*/  IMAD R2, R3, -0x1c, R25 ;  /* 0xffffffe403027824 */ /* 0x000fe200078e0219 */
[----:B------:R-:W-:Y:S01]  /*25e0*/  MOV R3, 0xfffffff ;  /* 0x0fffffff00037802 */ /* 0x000fe20000000f00 */
[----:B0-----:R-:W-:Y:S02]  /*25f0*/  @!P2 FADD.FTZ R14, R27, R14 ;  /* 0x0000000e1b0ea221 */ /* 0x001fe40000010000 */
[----:B------:R-:W-:Y:S01]  /*2600*/  IMAD R13, R2, 0xc, R13 ;  /* 0x0000000c020d7824 */ /* 0x000fe200078e020d */
[----:B------:R-:W-:Y:S01]  /*2610*/  R2UR UR4, R3 ;  /* 0x00000000030472ca */ /* 0x000fe200000e0000 */
[----:B-----5:R-:W-:-:S03]  /*2620*/  @!P2 FADD.FTZ R15, R22, R15 ;  /* 0x0000000f160fa221 */ /* 0x020fc60000010000 */
[----:B------:R0:W-:Y:S01]  /*2630*/  STS [R13+0xc0], R12 ;  /* 0x0000c00c0d007388 */ /* 0x0001e20000000800 */
[----:B-1----:R-:W-:Y:S01]  /*2640*/  @!P1 FADD.FTZ R17, R14, R17 ;  /* 0x000000110e119221 */ /* 0x002fe20000010000 */
[----:B------:R-:W-:-:S03]  /*2650*/  @!P1 FADD.FTZ R16, R15, R16 ;  /* 0x000000100f109221 */ /* 0x000fc60000010000 */
[----:B------:R-:W-:Y:S01]  /*2660*/  @!P3 FADD.FTZ R18, R17, R18 ;  /* 0x000000121112b221 */ /* 0x000fe20000010000 */
[----:B------:R-:W-:-:S04]  /*2670*/  @!P3 FADD.FTZ R19, R16, R19 ;  /* 0x000000131013b221 */ /* 0x000fc80000010000 */
[----:B------:R0:W-:Y:S04]  /*2680*/  STS [R13+0xc4], R18 ;  /* 0x0000c4120d007388 */ /* 0x0001e80000000800 */
[----:B------:R0:W-:Y:S01]  /*2690*/  STS [R13+0xc8], R19 ;  /* 0x0000c8130d007388 */ /* 0x0001e20000000800 */
[----:B------:R-:W-:Y:S05]  /*26a0*/  BRA.DIV UR4, `(.L_x_3240) ;  /* 0x0000000e04c47947 */ /* 0x000fea000b800000 */
[----:B------:R-:W-:Y:S01]  /*26b0*/  NOP ;  /* 0x0000000000007918 */ /* 0x000fe20000000000 */
.L_x_3256:
        /* <DEDUP_REMOVED lines=12> */
.L_x_3242:
[----:B------:R-:W-:Y:S05]  /*2780*/  BSYNC B0 ;  /* 0x0000000000007941 */ /* 0x000fea0003800000 */
.L_x_3241:
[----:B------:R-:W-:-:S13]  /*2790*/  R2UR UR4, R3 ;  /* 0x00000000030472ca */ /* 0x000fda00000e0000 */
[----:B------:R-:W-:Y:S05]  /*27a0*/  BRA.DIV UR4, `(.L_x_3243) ;  /* 0x0000000e04947947 */ /* 0x000fea000b800000 */
[----:B------:R-:W-:Y:S01]  /*27b0*/  NOP ;  /* 0x0000000000007918 */ /* 0x000fe20000000000 */
[----:B------:R1:W-:Y:S04]  /*27c0*/  STS [R13+0xc0], R12 ;  /* 0x0000c00c0d007388 */ /* 0x0003e80000000800 */
[----:B------:R1:W-:Y:S04]  /*27d0*/  STS [R13+0xc4], R18 ;  /* 0x0000c4120d007388 */ /* 0x0003e80000000800 */
[----:B------:R1:W-:Y:S01]  /*27e0*/  STS [R13+0xc8], R19 ;  /* 0x0000c8130d007388 */ /* 0x0003e20000000800 */
[----:B------:R-:W-:Y:S01]  /*27f0*/  NOP ;  /* 0x0000000000007918 */ /* 0x000fe20000000000 */
.L_x_3260:
        /* <DEDUP_REMOVED lines=12> */
.L_x_3245:
[----:B------:R-:W-:Y:S05]  /*28c0*/  BSYNC B0 ;  /* 0x0000000000007941 */ /* 0x000fea0003800000 */
.L_x_3244:
[----:B------:R-:W-:-:S13]  /*28d0*/  R2UR UR4, R3 ;  /* 0x00000000030472ca */ /* 0x000fda00000e0000 */
[----:B------:R-:W-:Y:S05]  /*28e0*/  BRA.DIV UR4, `(.L_x_3246) ;  /* 0x0000000e04747947 */ /* 0x000fea000b800000 */
[----:B------:R-:W-:Y:S01]  /*28f0*/  NOP ;  /* 0x0000000000007918 */ /* 0x000fe20000000000 */
[----:B------:R2:W-:Y:S04]  /*2900*/  STS [R13+0xc0], R12 ;  /* 0x0000c00c0d007388 */ /* 0x0005e80000000800 */
[----:B------:R2:W-:Y:S04]  /*2910*/  STS [R13+0xc4], R18 ;  /* 0x0000c4120d007388 */ /* 0x0005e80000000800 */
[----:B------:R2:W-:Y:S01]  /*2920*/  STS [R13+0xc8], R19 ;  /* 0x0000c8130d007388 */ /* 0x0005e20000000800 */
[----:B------:R-:W-:Y:S01]  /*2930*/  NOP ;  /* 0x0000000000007918 */ /* 0x000fe20000000000 */
.L_x_3264:
        /* <DEDUP_REMOVED lines=12> */
.L_x_3248:
[----:B------:R-:W-:Y:S05]  /*2a00*/  BSYNC B0 ;  /* 0x0000000000007941 */ /* 0x000fea0003800000 */
.L_x_3247:
[----:B------:R-:W-:-:S13]  /*2a10*/  R2UR UR4, R3 ;  /* 0x00000000030472ca */ /* 0x000fda00000e0000 */
[----:B------:R-:W-:Y:S05]  /*2a20*/  BRA.DIV UR4, `(.L_x_3249) ;  /* 0x0000000e04547947 */ /* 0x000fea000b800000 */
[----:B------:R-:W-:Y:S01]  /*2a30*/  NOP ;  /* 0x0000000000007918 */ /* 0x000fe20000000000 */
[----:B------:R3:W-:Y:S04]  /*2a40*/  STS [R13+0xc0], R12 ;  /* 0x0000c00c0d007388 */ /* 0x0007e80000000800 */
[----:B------:R3:W-:Y:S04]  /*2a50*/  STS [R13+0xc4], R18 ;  /* 0x0000c4120d007388 */ /* 0x0007e80000000800 */
[----:B------:R3:W-:Y:S01]  /*2a60*/  STS [R13+0xc8], R19 ;  /* 0x0000c8130d007388 */ /* 0x0007e20000000800 */
[----:B------:R-:W-:Y:S01]  /*2a70*/  NOP ;  /* 0x0000000000007918 */ /* 0x000fe20000000000 */
.L_x_3268:
        /* <DEDUP_REMOVED lines=12> */
.L_x_3251:
[----:B------:R-:W-:Y:S05]  /*2b40*/  BSYNC B0 ;  /* 0x0000000000007941 */ /* 0x000fea0003800000 */
.L_x_3250:
        /* <DEDUP_REMOVED lines=25> */
.L_x_3274:
        /* <DEDUP_REMOVED lines=33> */
[----:B------:R-:W5:Y:S01]  /*2ef0*/  LDS R22, [R9+0x248] ;  /* 0x0002480009167984 */ /* 0x000f620000000800 */
[----:B------:R-:W-:-:S03]  /*2f00*/  IADD3 R3, R4, R27, RZ ;  /* 0x0000001b04037210 */ /* 0x000fc60007ffe0ff */
        /* <DEDUP_REMOVED lines=17> */
[----:B0-----:R-:W-:Y:S02]  /*3020*/  IMAD.IADD R28, R15, 0x1, R4 ;  /* 0x000000010f1c7824 */ /* 0x001fe400078e0204 */
[----:B-----5:R-:W-:Y:S01]  /*3030*/  @!P2 FADD.FTZ R21, R21, R20 ;  /* 0x000000141515a221 */ /* 0x020fe20000010000 */
        /* <DEDUP_REMOVED lines=22> */
.L_x_3239:
[----:B------:R-:W1:Y:S01]  /*31a0*/  S2R R15, SR_CgaCtaId ;  /* 0x00000000000f7919 */ /* 0x000e620000008800 */
[----:B---3--:R-:W-:Y:S01]  /*31b0*/  MOV R14, 0x400 ;  /* 0x00000400000e7802 */ /* 0x008fe20000000f00 */
[----:B------:R-:W-:Y:S05]  /*31c0*/  WARPSYNC.ALL ;  /* 0x0000000000007948 */ /* 0x000fea0003800000 */
[----:B------:R-:W2:Y:S01]  /*31d0*/  S2R R16, SR_TID.X ;  /* 0x0000000000107919 */ /* 0x000ea20000002100 */
[----:B-1----:R-:W-:-:S05]  /*31e0*/  LEA R3, R15, R14, 0x18 ;  /* 0x0000000e0f037211 */ /* 0x002fca00078ec0ff */
[----:B--2---:R-:W-:Y:S01]  /*31f0*/  IMAD R17, R16, 0xc, R3 ;  /* 0x0000000c10117824 */ /* 0x004fe200078e0203 */
[----:B------:R-:W-:Y:S06]  /*3200*/  BAR.SYNC.DEFER_BLOCKING 0x0 ;  /* 0x0000000000007b1d */ /* 0x000fec0000010000 */
[----:B------:R-:W-:Y:S02]  /*3210*/  ULDC UR4, c[0x0][0x2b4] ;  /* 0x0000ad0000047ab9 */ /* 0x000fe40000000800 */
[----:B0-----:R-:W0:Y:S01]  /*3220*/  LDC R11, c[0x0][0x2b0] ;  /* 0x0000ac00ff0b7b82 */ /* 0x001e220000000800 */
[----:B------:R-:W-:Y:S01]  /*3230*/  UIADD3 UR4, UR4, -0x2, URZ ;  /* 0xfffffffe04047890 */ /* 0x000fe2000fffe03f */
[----:B------:R-:W-:Y:S01]  /*3240*/  BSSY B0, `(.L_x_3253) ;  /* 0x0000021000007945 */ /* 0x000fe20003800000 */
[----:B------:R-:W-:-:S04]  /*3250*/  ULDC.64 UR10, c[0x0][0x288] ;  /* 0x0000a200000a7ab9 */ /* 0x000fc80000000a00 */
[----:B------:R-:W-:Y:S01]  /*3260*/  ISETP.NE.AND P2, PT, R5, UR4, PT ;  /* 0x0000000405007c0c */ /* 0x000fe2000bf45270 */
[----:B------:R-:W1:Y:S08]  /*3270*/  LDC R4, c[0x0][0x2a0] ;  /* 0x0000a800ff047b82 */ /* 0x000e700000000800 */
[----:B------:R-:W2:Y:S04]  /*3280*/  LDC R3, c[0x0][0x2b8] ;  /* 0x0000ae00ff037b82 */ /* 0x000ea80000000800 */
[----:B------:R-:W-:Y:S01]  /*3290*/  @!P2 LDS R13, [R17+0x218] ;  /* 0x00021800110da984 */ /* 0x000fe20000000800 */
[----:B------:R-:W-:-:S03]  /*32a0*/  @!P2 IADD3 R5, R14, 0xb50, RZ ;  /* 0x00000b500e05a810 */ /* 0x000fc60007ffe0ff */
        /* <DEDUP_REMOVED lines=13> */
[----:B------:R-:W-:Y:S01]  /*3380*/  IADD3 R0, R14, 0xb50, RZ ;  /* 0x00000b500e007810 */ /* 0x000fe20007ffe0ff */
[----:B------:R-:W-:-:S03]  /*3390*/  USHF.L.U32 UR4, UR9, 0x1, URZ ;  /* 0x0000000109047899 */ /* 0x000fc6000800063f */
[----:B------:R-:W-:Y:S01]  /*33a0*/  LEA R0, R15, R0, 0x18 ;  /* 0x000000000f007211 */ /* 0x000fe200078ec0ff */
[----:B------:R-:W-:Y:S01]  /*33b0*/  UIADD3 UR5, UR4, 0x1, URZ ;  /* 0x0000000104057890 */ /* 0x000fe2000fffe03f */
[----:B------:R-:W1:Y:S01]  /*33c0*/  LDC.64 R14, c[0x0][0x268] ;  /* 0x00009a00ff0e7b82 */ /* 0x000e620000000a00 */
[----:B0-----:R-:W-:Y:S01]  /*33d0*/  IMAD R13, R4, UR4, R9 ;  /* 0x00000004040d7c24 */ /* 0x001fe2000f8e0209 */
[----:B------:R-:W-:-:S03]  /*33e0*/  LEA R0, R16, R0, 0x3 ;  /* 0x0000000010007211 */ /* 0x000fc600078e18ff */
[----:B------:R-:W-:Y:S02]  /*33f0*/  IMAD R9, R4, UR5, R9 ;  /* 0x0000000504097c24 */ /* 0x000fe4000f8e0209 */
[----:B------:R-:W0:Y:S01]  /*3400*/  LDS.64 R16, [R0] ;  /* 0x0000000000107984 */ /* 0x000e220000000a00 */
[----:B-1----:R-:W-:-:S04]  /*3410*/  IMAD.WIDE R12, R13, 0x4, R14 ;  /* 0x000000040d0c7825 */ /* 0x002fc800078e020e */
[----:B------:R-:W-:Y:S01]  /*3420*/  IMAD.WIDE R14, R9, 0x4, R14 ;  /* 0x00000004090e7825 */ /* 0x000fe200078e020e */
[----:B0-----:R1:W-:Y:S04]  /*3430*/  REDG.E.ADD.F32.FTZ.RN.STRONG.GPU desc[UR6][R12.64], R16 ;  /* 0x000000100c0079a6 */ /* 0x0013e8000c10f386 */
[----:B------:R1:W-:Y:S02]  /*3440*/  REDG.E.ADD.F32.FTZ.RN.STRONG.GPU desc[UR6][R14.64], R17 ;  /* 0x000000110e0079a6 */ /* 0x0003e4000c10f386 */
.L_x_3254:
[----:B------:R-:W-:Y:S05]  /*3450*/  BSYNC B0 ;  /* 0x0000000000007941 */ /* 0x000fea0003800000 */
.L_x_3253:
[----:B------:R-:W-:Y:S05]  /*3460*/  @P1 EXIT ;  /* 0x000000000000194d */ /* 0x000fea0003800000 */
[----:B------:R-:W-:Y:S01]  /*3470*/  ULDC UR4, c[0x0][0x270] ;  /* 0x00009c0000047ab9 */ /* 0x000fe20000000800 */
[----:B------:R-:W2:Y:S01]  /*3480*/  LDC R9, c[0x0][RZ] ;  /* 0x00000000ff097b82 */ /* 0x000ea20000000800 */
[----:B------:R-:W-:Y:S01]  /*3490*/  IMAD R4, R4, UR4, RZ ;  /* 0x0000000404047c24 */ /* 0x000fe2000f8e02ff */
[----:B------:R-:W-:-:S03]  /*34a0*/  ULDC.64 UR4, c[0x0][0x268] ;  /* 0x00009a0000047ab9 */ /* 0x000fc60000000a00 */
[----:B------:R-:W-:-:S05]  /*34b0*/  IMAD.SHL.U32 R4, R4, 0x2, RZ ;  /* 0x0000000204047824 */ /* 0x000fca00078e00ff */
[----:B------:R-:W-:-:S04]  /*34c0*/  IADD3 R3, P0, R3, R4, RZ ;  /* 0x0000000403037210 */ /* 0x000fc80007f1e0ff */
[----:B------:R-:W-:Y:S02]  /*34d0*/  LEA.HI.X.SX32 R2, R4, R2, 0x1, P0 ;  /* 0x0000000204027211 */ /* 0x000fe400000f0eff */
[----:B------:R-:W-:Y:S01]  /*34e0*/  LEA R4, P0, R3, UR4, 0x2 ;  /* 0x0000000403047c11 */ /* 0x000fe2000f8010ff */
[----:B------:R-:W-:-:S03]  /*34f0*/  USHF.L.U32 UR4, UR10, 0x2, URZ ;  /* 0x000000020a047899 */ /* 0x000fc6000800063f */
[----:B0-----:R-:W-:Y:S01]  /*3500*/  LEA.HI.X R5, R3, UR5, R2, 0x2, P0 ;  /* 0x0000000503057c11 */ /* 0x001fe200080f1402 */
[----:B------:R-:W-:Y:S02]  /*3510*/  USHF.L.U64.HI UR5, UR10, 0x2, UR11 ;  /* 0x000000020a057899 */ /* 0x000fe4000801020b */
[----:B-1----:R-:W-:Y:S01]  /*3520*/  IADD3 R12, P0, R4, UR4, RZ ;  /* 0x00000004040c7c10 */ /* 0x002fe2000ff1e0ff */
        /* <DEDUP_REMOVED lines=9> */
.L_x_3240:
[----:B0-----:R-:W-:Y:S05]  /*35c0*/  WARPSYNC.COLLECTIVE R3, `(.L_x_3255) ;  /* 0x0000000003087348 */ /* 0x001fea0003c00000 */
[----:B------:R-:W-:Y:S01]  /*35d0*/  NOP ;  /* 0x0000000000007918 */ /* 0x000fe20000000000 */
[----:B0-----:R-:W-:Y:S01]  /*35e0*/  ENDCOLLECTIVE ;  /* 0x000000000000791b */ /* 0x001fe20003800000 */
.L_x_3255:
[----:B------:R-:W-:Y:S05]  /*35f0*/  BRA `(.L_x_3256) ;  /* 0xfffffff000307947 */ /* 0x000fea000383ffff */
.L_x_3243:
[----:B------:R-:W-:Y:S01]  /*3600*/  BSSY B0, `(.L_x_3257) ;  /* 0x0000004000007945 */ /* 0x000fe20003800000 */
[----:B0-----:R-:W-:Y:S05]  /*3610*/  WARPSYNC.COLLECTIVE R3, `(.L_x_3258) ;  /* 0x0000000003087348 */ /* 0x001fea0003c00000 */
[----:B------:R-:W-:Y:S01]  /*3620*/  NOP ;  /* 0x0000000000007918 */ /* 0x000fe20000000000 */
[----:B0-----:R-:W-:Y:S01]  /*3630*/  ENDCOLLECTIVE ;  /* 0x000000000000791b */ /* 0x001fe20003800000 */
.L_x_3258:
[----:B------:R-:W-:Y:S05]  /*3640*/  BSYNC B0 ;  /* 0x0000000000007941 */ /* 0x000fea0003800000 */
.L_x_3257:
[----:B------:R0:W-:Y:S04]  /*3650*/  STS [R13+0xc0], R12 ;  /* 0x0000c00c0d007388 */ /* 0x0001e80000000800 */
[----:B------:R0:W-:Y:S04]  /*3660*/  STS [R13+0xc4], R18 ;  /* 0x0000c4120d007388 */ /* 0x0001e80000000800 */
[----:B------:R0:W-:Y:S02]  /*3670*/  STS [R13+0xc8], R19 ;  /* 0x0000c8130d007388 */ /* 0x0001e40000000800 */
[----:B0-----:R-:W-:Y:S05]  /*3680*/  WARPSYNC.COLLECTIVE R3, `(.L_x_3259) ;  /* 0x0000000003087348 */ /* 0x001fea0003c00000 */
[----:B------:R-:W-:Y:S01]  /*3690*/  NOP ;  /* 0x0000000000007918 */ /* 0x000fe20000000000 */
[----:B0-----:R-:W-:Y:S01]  /*36a0*/  ENDCOLLECTIVE ;  /* 0x000000000000791b */ /* 0x001fe20003800000 */
.L_x_3259:
[----:B------:R-:W-:Y:S05]  /*36b0*/  BRA `(.L_x_3260) ;  /* 0xfffffff000507947 */ /* 0x000fea000383ffff */
.L_x_3246:
[----:B------:R-:W-:Y:S01]  /*36c0*/  BSSY B0, `(.L_x_3261) ;  /* 0x0000004000007945 */ /* 0x000fe20003800000 */
[----:B01----:R-:W-:Y:S05]  /*36d0*/  WARPSYNC.COLLECTIVE R3, `(.L_x_3262) ;  /* 0x0000000003087348 */ /* 0x003fea0003c00000 */
[----:B------:R-:W-:Y:S01]  /*36e0*/  NOP ;  /* 0x0000000000007918 */ /* 0x000fe20000000000 */
[----:B01----:R-:W-:Y:S01]  /*36f0*/  ENDCOLLECTIVE ;  /* 0x000000000000791b */ /* 0x003fe20003800000 */
.L_x_3262:
[----:B------:R-:W-:Y:S05]  /*3700*/  BSYNC B0 ;  /* 0x0000000000007941 */ /* 0x000fea0003800000 */
.L_x_3261:
[----:B------:R0:W-:Y:S04]  /*3710*/  STS [R13+0xc0], R12 ;  /* 0x0000c00c0d007388 */ /* 0x0001e80000000800 */
[----:B------:R0:W-:Y:S04]  /*3720*/  STS [R13+0xc4], R18 ;  /* 0x0000c4120d007388 */ /* 0x0001e80000000800 */
[----:B------:R0:W-:Y:S02]  /*3730*/  STS [R13+0xc8], R19 ;  /* 0x0000c8130d007388 */ /* 0x0001e40000000800 */
[----:B0-----:R-:W-:Y:S05]  /*3740*/  WARPSYNC.COLLECTIVE R3, `(.L_x_3263) ;  /* 0x0000000003087348 */ /* 0x001fea0003c00000 */
[----:B------:R-:W-:Y:S01]  /*3750*/  NOP ;  /* 0x0000000000007918 */ /* 0x000fe20000000000 */
[----:B0-----:R-:W-:Y:S01]  /*3760*/  ENDCOLLECTIVE ;  /* 0x000000000000791b */ /* 0x001fe20003800000 */
.L_x_3263:
[----:B------:R-:W-:Y:S05]  /*3770*/  BRA `(.L_x_3264) ;  /* 0xfffffff000707947 */ /* 0x000fea000383ffff */
.L_x_3249:
[----:B------:R-:W-:Y:S01]  /*3780*/  BSSY B0, `(.L_x_3265) ;  /* 0x0000004000007945 */ /* 0x000fe20003800000 */
[----:B012---:R-:W-:Y:S05]  /*3790*/  WARPSYNC.COLLECTIVE R3, `(.L_x_3266) ;  /* 0x0000000003087348 */ /* 0x007fea0003c00000 */
[----:B------:R-:W-:Y:S01]  /*37a0*/  NOP ;  /* 0x0000000000007918 */ /* 0x000fe20000000000 */
[----:B012---:R-:W-:Y:S01]  /*37b0*/  ENDCOLLECTIVE ;  /* 0x000000000000791b */ /* 0x007fe20003800000 */
.L_x_3266:
[----:B------:R-:W-:Y:S05]  /*37c0*/  BSYNC B0 ;  /* 0x0000000000007941 */ /* 0x000fea0003800000 */
.L_x_3265:
[----:B------:R0:W-:Y:S04]  /*37d0*/  STS [R13+0xc0], R12 ;  /* 0x0000c00c0d007388 */ /* 0x0001e80000000800 */
[----:B------:R0:W-:Y:S04]  /*37e0*/  STS [R13+0xc4], R18 ;  /* 0x0000c4120d007388 */ /* 0x0001e80000000800 */
[----:B------:R0:W-:Y:S02]  /*37f0*/  STS [R13+0xc8], R19 ;  /* 0x0000c8130d007388 */ /* 0x0001e40000000800 */
[----:B0-----:R-:W-:Y:S05]  /*3800*/  WARPSYNC.COLLECTIVE R3, `(.L_x_3267) ;  /* 0x0000000003087348 */ /* 0x001fea0003c00000 */
[----:B------:R-:W-:Y:S01]  /*3810*/  NOP ;  /* 0x0000000000007918 */ /* 0x000fe20000000000 */
[----:B0-----:R-:W-:Y:S01]  /*3820*/  ENDCOLLECTIVE ;  /* 0x000000000000791b */ /* 0x001fe20003800000 */
.L_x_3267:
[----:B------:R-:W-:Y:S05]  /*3830*/  BRA `(.L_x_3268) ;  /* 0xfffffff000907947 */ /* 0x000fea000383ffff */
.L_x_3252:
[----:B------:R-:W-:Y:S01]  /*3840*/  BSSY B0, `(.L_x_3269) ;  /* 0x0000005000007945 */ /* 0x000fe20003800000 */
[----:B------:R-:W-:-:S13]  /*3850*/  ISETP.GE.U32.AND P0, PT, R2, 0x10, PT ;  /* 0x000000100200780c */ /* 0x000fda0003f06070 */
[----:B0123--:R-:W-:Y:S05]  /*3860*/  WARPSYNC.COLLECTIVE R3, `(.L_x_3270) ;  /* 0x0000000003087348 */ /* 0x00ffea0003c00000 */
[----:B------:R-:W-:Y:S01]  /*3870*/  NOP ;  /* 0x0000000000007918 */ /* 0x000fe20000000000 */
[----:B0123--:R-:W-:Y:S01]  /*3880*/  ENDCOLLECTIVE ;  /* 0x000000000000791b */ /* 0x00ffe20003800000 */
.L_x_3270:
[----:B------:R-:W-:Y:S05]  /*3890*/  BSYNC B0 ;  /* 0x0000000000007941 */ /* 0x000fea0003800000 */
.L_x_3269:
[----:B------:R0:W-:Y:S01]  /*38a0*/  STS [R13+0xc0], R12 ;  /* 0x0000c00c0d007388 */ /* 0x0001e20000000800 */
[----:B------:R-:W-:-:S03]  /*38b0*/  ISETP.NE.OR P1, PT, R12, RZ, !P0 ;  /* 0x000000ff0c00720c */ /* 0x000fc60004725670 */
[----:B------:R0:W-:Y:S04]  /*38c0*/  STS [R13+0xc4], R18 ;  /* 0x0000c4120d007388 */ /* 0x0001e80000000800 */
[----:B------:R0:W-:Y:S06]  /*38d0*/  STS [R13+0xc8], R19 ;  /* 0x0000c8130d007388 */ /* 0x0001ec0000000800 */
[----:B0-----:R-:W-:Y:S05]  /*38e0*/  WARPSYNC.COLLECTIVE R3, `(.L_x_3271) ;  /* 0x0000000003087348 */ /* 0x001fea0003c00000 */
[----:B------:R-:W-:Y:S01]  /*38f0*/  NOP ;  /* 0x0000000000007918 */ /* 0x000fe20000000000 */
[----:B0-----:R-:W-:Y:S01]  /*3900*/  ENDCOLLECTIVE ;  /* 0x000000000000791b */ /* 0x001fe20003800000 */
.L_x_3271:
        /* <DEDUP_REMOVED lines=9> */
.L_x_3272:
        /* <DEDUP_REMOVED lines=9> */
.L_x_3273:
[----:B------:R-:W-:Y:S05]  /*3a30*/  BRA `(.L_x_3274) ;  /* 0xfffffff000a87947 */ /* 0x000fea000383ffff */
.L_x_3275:
        /* <DEDUP_REMOVED lines=12> */
.L_x_4530:


//--------------------- .text._Z30group_norm_nhwc_bwd_sum_kernelI11Fp16IOFp32WLi168EEv26Group_norm_nhwc_bwd_params --------------------------
	.section	.text._Z30group_norm_nhwc_bwd_sum_kernelI11Fp16IOFp32WLi168EEv26Group_norm_nhwc_bwd_params,"ax",@progbits
	.align	128
        .global         _Z30group_norm_nhwc_bwd_sum_kernelI11Fp16IOFp32WLi168EEv26Group_norm_nhwc_bwd_params
        .type           _Z30group_norm_nhwc_bwd_sum_kernelI11Fp16IOFp32WLi168EEv26Group_norm_nhwc_bwd_params,@function
        .size           _Z30group_norm_nhwc_bwd_sum_kernelI11Fp16IOFp32WLi168EEv26Group_norm_nhwc_bwd_params,(.L_x_4531 - _Z30group_norm_nhwc_bwd_sum_kernelI11Fp16IOFp32WLi168EEv26Group_norm_nhwc_bwd_params)
        .other          _Z30group_norm_nhwc_bwd_sum_kernelI11Fp16IOFp32WLi168EEv26Group_norm_nhwc_bwd_params,@"STO_CUDA_ENTRY STV_DEFAULT"
_Z30group_norm_nhwc_bwd_sum_kernelI11Fp16IOFp32WLi168EEv26Group_norm_nhwc_bwd_params:
.text._Z30group_norm_nhwc_bwd_sum_kernelI11Fp16IOFp32WLi168EEv26Group_norm_nhwc_bwd_params:
        /* <DEDUP_REMOVED lines=32> */
[----:B------:R-:W0:Y:S11]  /*0200*/  LDC R2, c[0x0][0x2a0] ;  /* 0x0000a800ff027b82 */ /* 0x000e360000000800 */
[----:B------:R-:W-:-:S02]  /*0210*/  @P0 IADD3 R5, R5, 0x1, RZ ;  /* 0x0000000105050810 */ /* 0x000fc40007ffe0ff */
[----:B------:R-:W-:Y:S02]  /*0220*/  ISETP.NE.AND P0, PT, R3, RZ, PT ;  /* 0x000000ff0300720c */ /* 0x000fe40003f05270 */
        /* <DEDUP_REMOVED lines=34> */
.L_x_3277:
[----:B------:R-:W-:Y:S05]  /*0450*/  BSYNC B0 ;  /* 0x0000000000007941 */ /* 0x000fea0003800000 */
.L_x_3276:
[----:B-----5:R-:W-:Y:S01]  /*0460*/  FFMA.FTZ R15, -R14, R14, R15 ;  /* 0x0000000e0e0f7223 */ /* 0x020fe2000001010f */
[----:B------:R-:W1:Y:S01]  /*0470*/  S2UR UR4, SR_CTAID.Y ;  /* 0x00000000000479c3 */ /* 0x000e620000002600 */
[----:B------:R-:W-:Y:S01]  /*0480*/  IMAD R2, R3, R6, R10 ;  /* 0x0000000603027224 */ /* 0x000fe200078e020a */
[----:B------:R-:W-:Y:S02]  /*0490*/  CS2R R8, SRZ ;  /* 0x0000000000087805 */ /* 0x000fe4000001ff00 */
[----:B------:R-:W-:Y:S02]  /*04a0*/  FSETP.GTU.FTZ.AND P2, PT, R15, RZ, PT ;  /* 0x000000ff0f00720b */ /* 0x000fe40003f5c000 */
[CC--:B------:R-:W-:Y:S02]  /*04b0*/  ISETP.GE.U32.AND P3, PT, R2.reuse, R3.reuse, PT ;  /* 0x000000030200720c */ /* 0x0c0fe40003f66070 */
[----:B0-----:R-:W0:Y:S09]  /*04c0*/  LDC.64 R4, c[0x0][0x290] ;  /* 0x0000a400ff047b82 */ /* 0x001e320000000a00 */
[----:B------:R-:W2:Y:S02]  /*04d0*/  @P2 LDC R18, c[0x0][0x250] ;  /* 0x00009400ff122b82 */ /* 0x000ea40000000800 */
[----:B------:R-:W-:-:S02]  /*04e0*/  @P3 IADD3 R2, R2, -R3, RZ ;  /* 0x8000000302023210 */ /* 0x000fc40007ffe0ff */
[----:B------:R-:W-:Y:S02]  /*04f0*/  @P3 IADD3 R7, R7, 0x1, RZ ;  /* 0x0000000107073810 */ /* 0x000fe40007ffe0ff */
[----:B------:R-:W-:Y:S01]  /*0500*/  ISETP.GE.U32.AND P4, PT, R2, R3, PT ;  /* 0x000000030200720c */ /* 0x000fe20003f86070 */
[----:B-1----:R-:W-:Y:S01]  /*0510*/  IMAD R24, R19, UR4, RZ ;  /* 0x0000000413187c24 */ /* 0x002fe2000f8e02ff */
[----:B------:R-:W-:-:S04]  /*0520*/  ISETP.NE.U32.AND P3, PT, R3, RZ, PT ;  /* 0x000000ff0300720c */ /* 0x000fc80003f65070 */
[----:B------:R-:W-:Y:S02]  /*0530*/  SHF.R.S32.HI R2, RZ, 0x1f, R24 ;  /* 0x0000001fff027819 */ /* 0x000fe40000011418 */
[----:B------:R-:W-:-:S04]  /*0540*/  IADD3 R11, P1, R24, R19, RZ ;  /* 0x00000013180b7210 */ /* 0x000fc80007f3e0ff */
[----:B------:R-:W-:Y:S02]  /*0550*/  LEA.HI.X.SX32 R6, R19, R2, 0x1, P1 ;  /* 0x0000000213067211 */ /* 0x000fe400008f0eff */
[----:B0-----:R-:W-:Y:S02]  /*0560*/  ISETP.LT.U32.AND P1, PT, R11, R4, PT ;  /* 0x000000040b00720c */ /* 0x001fe40003f21070 */
[----:B------:R-:W-:Y:S02]  /*0570*/  @P4 IADD3 R7, R7, 0x1, RZ ;  /* 0x0000000107074810 */ /* 0x000fe40007ffe0ff */
[----:B------:R-:W-:Y:S01]  /*0580*/  ISETP.LT.AND.EX P1, PT, R6, R5, PT, P1 ;  /* 0x000000050600720c */ /* 0x000fe20003f21310 */
[----:B--2---:R-:W-:Y:S01]  /*0590*/  @P2 FADD.FTZ R18, R15, R18 ;  /* 0x000000120f122221 */ /* 0x004fe20000010000 */
[----:B------:R-:W-:Y:S01]  /*05a0*/  HFMA2.MMA R15, -RZ, RZ, 1.875, 0 ;  /* 0x3f800000ff0f7435 */ /* 0x000fe200000001ff */
[----:B------:R-:W-:Y:S02]  /*05b0*/  SEL R26, R26, R7, !P3 ;  /* 0x000000071a1a7207 */ /* 0x000fe40005800000 */
[----:B------:R-:W-:-:S02]  /*05c0*/  CS2R R6, SRZ ;  /* 0x0000000000067805 */ /* 0x000fc4000001ff00 */
        /* <DEDUP_REMOVED lines=9> */
[----:B------:R-:W-:Y:S02]  /*0660*/  MOV R3, R2 ;  /* 0x0000000200037202 */ /* 0x000fe40000000f00 */
[----:B------:R-:W-:Y:S02]  /*0670*/  MOV R2, R24 ;  /* 0x0000001800027202 */ /* 0x000fe40000000f00 */
[C---:B------:R-:W-:Y:S02]  /*0680*/  IADD3 R5, -R24.reuse, R11, RZ ;  /* 0x0000000b18057210 */ /* 0x040fe40007ffe1ff */
[----:B------:R-:W-:Y:S01]  /*0690*/  IADD3 R7, -R24, -0x2, RZ ;  /* 0xfffffffe18077810 */ /* 0x000fe20007ffe1ff */
        /* <DEDUP_REMOVED lines=24> */
[----:B0-----:R-:W-:-:S04]  /*0820*/  @!P0 IADD3 R4, P1, R7, R4, RZ ;  /* 0x0000000407048210 */ /* 0x001fc80007f3e0ff */
[----:B------:R-:W-:-:S05]  /*0830*/  @!P0 IADD3.X R5, R2, R5, RZ, P1, !PT ;  /* 0x0000000502058210 */ /* 0x000fca0000ffe4ff */
[----:B------:R-:W3:Y:S01]  /*0840*/  @!P0 LDG.E R4, desc[UR6][R4.64] ;  /* 0x0000000604048981 */ /* 0x000ee2000c1e1900 */
[----:B--2---:R-:W-:-:S04]  /*0850*/  @!P0 IADD3 R6, P1, R7, R8, RZ ;  /* 0x0000000807068210 */ /* 0x004fc80007f3e0ff */
[----:B------:R-:W-:-:S05]  /*0860*/  @!P0 IADD3.X R7, R2, R9, RZ, P1, !PT ;  /* 0x0000000902078210 */ /* 0x000fca0000ffe4ff */
[----:B------:R-:W2:Y:S01]  /*0870*/  @!P0 LDG.E R25, desc[UR6][R6.64] ;  /* 0x0000000606198981 */ /* 0x000ea2000c1e1900 */
[----:B------:R-:W-:Y:S01]  /*0880*/  PRMT R2, RZ, 0x5410, RZ ;  /* 0x00005410ff027816 */ /* 0x000fe200000000ff */
[----:B------:R-:W-:-:S03]  /*0890*/  VIADD R24, R24, 0x1 ;  /* 0x0000000118187836 */ /* 0x000fc60000000000 */
[----:B---3--:R-:W-:-:S04]  /*08a0*/  @!P0 PRMT R2, R2, 0x5410, R4 ;  /* 0x0000541002028816 */ /* 0x008fc80000000004 */
[----:B------:R-:W-:Y:S02]  /*08b0*/  @!P0 PRMT R2, R4, 0x7632, R2 ;  /* 0x0000763204028816 */ /* 0x000fe40000000002 */
[----:B------:R-:W-:-:S03]  /*08c0*/  PRMT R4, RZ, 0x5410, RZ ;  /* 0x00005410ff047816 */ /* 0x000fc600000000ff */
[--C-:B------:R-:W-:Y:S01]  /*08d0*/  HADD2.F32 R3, -RZ, R2.reuse.H1_H1 ;  /* 0x30000002ff037230 */ /* 0x100fe20000004100 */
[----:B--2---:R-:W-:Y:S01]  /*08e0*/  @!P0 PRMT R4, R4, 0x5410, R25 ;  /* 0x0000541004048816 */ /* 0x004fe20000000019 */
[----:B------:R-:W-:-:S03]  /*08f0*/  HADD2.F32 R9, -RZ, R2.H0_H0 ;  /* 0x20000002ff097230 */ /* 0x000fc60000004100 */
[----:B------:R-:W-:Y:S01]  /*0900*/  FADD.FTZ R2, -R14, R3 ;  /* 0x000000030e027221 */ /* 0x000fe20000010100 */
[----:B------:R-:W-:-:S03]  /*0910*/  @!P0 PRMT R4, R25, 0x7632, R4 ;  /* 0x0000763219048816 */ /* 0x000fc60000000004 */
[----:B-1----:R-:W-:Y:S01]  /*0920*/  FMUL.FTZ R3, R2, R15 ;  /* 0x0000000f02037220 */ /* 0x002fe20000410000 */
[----:B------:R-:W-:-:S03]  /*0930*/  FADD.FTZ R2, -R14, R9 ;  /* 0x000000090e027221 */ /* 0x000fc60000010100 */
[----:B------:R-:W-:Y:S01]  /*0940*/  FFMA.FTZ R8, R3, R16, R22 ;  /* 0x0000001003087223 */ /* 0x000fe20000010016 */
[----:B------:R-:W-:-:S03]  /*0950*/  FMUL.FTZ R2, R2, R15 ;  /* 0x0000000f02027220 */ /* 0x000fc60000410000 */
[----:B------:R-:W-:Y:S01]  /*0960*/  FMUL.FTZ R5, R8, -1.4426950216293334961 ;  /* 0xbfb8aa3b08057820 */ /* 0x000fe20000410000 */
[----:B------:R-:W-:-:S04]  /*0970*/  FFMA.FTZ R6, R2, R17, R23 ;  /* 0x0000001102067223 */ /* 0x000fc80000010017 */
[----:B------:R-:W-:Y:S01]  /*0980*/  FMUL.FTZ R9, R6, -1.4426950216293334961 ;  /* 0xbfb8aa3b06097820 */ /* 0x000fe20000410000 */
[----:B------:R-:W0:Y:S08]  /*0990*/  MUFU.EX2 R5, R5 ;  /* 0x0000000500057308 */ /* 0x000e300000000800 */
[----:B------:R-:W1:Y:S01]  /*09a0*/  MUFU.EX2 R9, R9 ;  /* 0x0000000900097308 */ /* 0x000e620000000800 */
[----:B0-----:R-:W-:Y:S01]  /*09b0*/  FADD.FTZ R7, R5, 1 ;  /* 0x3f80000005077421 */ /* 0x001fe20000010000 */
[----:B------:R-:W-:-:S02]  /*09c0*/  HADD2.F32 R5, -RZ, R4.H1_H1 ;  /* 0x30000004ff057230 */ /* 0x000fc40000004100 */
[----:B------:R-:W-:-:S04]  /*09d0*/  HADD2.F32 R4, -RZ, R4.H0_H0 ;  /* 0x20000004ff047230 */ /* 0x000fc80000004100 */
        /* <DEDUP_REMOVED lines=16> */
[----:B------:R-:W-:-:S03]  /*0ae0*/  FADD.FTZ R4, RZ, R4 ;  /* 0x00000004ff047221 */ /* 0x000fc60000010000 */
[C---:B------:R-:W-:Y:S01]  /*0af0*/  FFMA.FTZ R5, R2.reuse, R9, R5 ;  /* 0x0000000902057223 */ /* 0x040fe20000010005 */
[----:B------:R-:W-:Y:S01]  /*0b00*/  FADD.FTZ R4, R9, R4 ;  /* 0x0000000409047221 */ /* 0x000fe20000010000 */
[----:B------:R-:W-:Y:S01]  /*0b10*/  FFMA.FTZ R9, R2, R7, RZ ;  /* 0x0000000702097223 */ /* 0x000fe200000100ff */
[----:B------:R-:W-:-:S07]  /*0b20*/  FADD.FTZ R7, RZ, R7 ;  /* 0x00000007ff077221 */ /* 0x000fce0000010000 */
.L_x_3280:
[----:B------:R-:W-:Y:S05]  /*0b30*/  @!P2 BRA `(.L_x_3278) ;  /* 0x0000001400c4a947 */ /* 0x000fea0003800000 */
[----:B------:R-:W-:-:S04]  /*0b40*/  IADD3 R25, R24, 0x1, RZ ;  /* 0x0000000118197810 */ /* 0x000fc80007ffe0ff */
[----:B------:R-:W-:-:S07]  /*0b50*/  SHF.R.S32.HI R27, RZ, 0x1f, R25 ;  /* 0x0000001fff1b7819 */ /* 0x000fce0000011419 */
.L_x_3281:
[----:B------:R-:W0:Y:S01]  /*0b60*/  @!P0 LDC.64 R2, c[0x0][0x288] ;  /* 0x0000a200ff028b82 */ /* 0x000e220000000a00 */
[----:B------:R-:W-:-:S04]  /*0b70*/  @!P0 IADD3 R29, P1, R25, -0x1, RZ ;  /* 0xffffffff191d8810 */ /* 0x000fc80007f3e0ff */
[----:B------:R-:W-:-:S05]  /*0b80*/  @!P0 IADD3.X R13, R27, -0x1, RZ, P1, !PT ;  /* 0xffffffff1b0d8810 */ /* 0x000fca0000ffe4ff */
[----:B0-----:R-:W-:Y:S01]  /*0b90*/  @!P0 IMAD R12, R13, R2, RZ ;  /* 0x000000020d0c8224 */ /* 0x001fe200078e02ff */
[----:B------:R-:W-:-:S03]  /*0ba0*/  @!P0 MOV R13, R21 ;  /* 0x00000015000d8202 */ /* 0x000fc60000000f00 */
        /* <DEDUP_REMOVED lines=15> */
[----:B------:R-:W-:Y:S02]  /*0ca0*/  PRMT R24, RZ, 0x5410, RZ ;  /* 0x00005410ff187816 */ /* 0x000fe400000000ff */
[----:B--2---:R-:W-:Y:S02]  /*0cb0*/  PRMT R29, RZ, 0x7610, R29 ;  /* 0x00007610ff1d7816 */ /* 0x004fe4000000001d */
[----:B----4-:R-:W-:Y:S01]  /*0cc0*/  @!P0 MOV R13, R21 ;  /* 0x00000015000d8202 */ /* 0x010fe20000000f00 */
[----:B0-----:R-:W-:-:S04]  /*0cd0*/  @!P0 IMAD R30, R27, R2, RZ ;  /* 0x000000021b1e8224 */ /* 0x001fc800078e02ff */
[----:B------:R-:W-:Y:S01]  /*0ce0*/  @!P0 IMAD R3, R25, R3, R30 ;  /* 0x0000000319038224 */ /* 0x000fe200078e021e */
[----:B---3--:R-:W-:-:S04]  /*0cf0*/  @!P0 PRMT R24, R28, 0x7610, R24 ;  /* 0x000076101c188816 */ /* 0x008fc80000000018 */
[--C-:B------:R-:W-:Y:S02]  /*0d00*/  @!P0 PRMT R24, R24, 0x7610, R28.reuse ;  /* 0x0000761018188816 */ /* 0x100fe4000000001c */
[----:B------:R-:W-:Y:S02]  /*0d10*/  PRMT R28, RZ, 0x7610, R28 ;  /* 0x00007610ff1c7816 */ /* 0x000fe4000000001c */
[C---:B-----5:R-:W-:Y:S02]  /*0d20*/  @!P0 PRMT R29, R12.reuse, 0x7610, R29 ;  /* 0x000076100c1d8816 */ /* 0x060fe4000000001d */
[----:B------:R-:W-:Y:S02]  /*0d30*/  @!P0 PRMT R28, R12, 0x7632, R28 ;  /* 0x000076320c1c8816 */ /* 0x000fe4000000001c */
        /* <DEDUP_REMOVED lines=12> */
[----:B------:R0:W3:Y:S01]  /*0e00*/  @!P0 LDG.E R2, desc[UR6][R2.64] ;  /* 0x0000000602028981 */ /* 0x0000e2000c1e1900 */
[----:B------:R-:W-:Y:S02]  /*0e10*/  HADD2.F32 R31, -RZ, R24.H1_H1 ;  /* 0x30000018ff1f7230 */ /* 0x000fe40000004100 */
[----:B------:R-:W-:Y:S02]  /*0e20*/  HADD2.F32 R28, -RZ, R28.H0_H0 ;  /* 0x2000001cff1c7230 */ /* 0x000fe40000004100 */
[----:B------:R-:W-:Y:S02]  /*0e30*/  HADD2.F32 R29, -RZ, R29.H0_H0 ;  /* 0x2000001dff1d7230 */ /* 0x000fe40000004100 */
[----:B------:R-:W-:-:S04]  /*0e40*/  FADD.FTZ R30, -R14, R31 ;  /* 0x0000001f0e1e7221 */ /* 0x000fc80000010100 */
[----:B-1----:R-:W-:Y:S01]  /*0e50*/  FMUL.FTZ R30, R30, R15 ;  /* 0x0000000f1e1e7220 */ /* 0x002fe20000410000 */
[----:B0-----:R-:W-:-:S03]  /*0e60*/  HADD2.F32 R3, -RZ, R24.H0_H0 ;  /* 0x20000018ff037230 */ /* 0x001fc60000004100 */
[----:B------:R-:W-:Y:S02]  /*0e70*/  FFMA.FTZ R31, R30, R17, R23 ;  /* 0x000000111e1f7223 */ /* 0x000fe40000010017 */
[----:B------:R-:W-:Y:S02]  /*0e80*/  FADD.FTZ R24, -R14, R3 ;  /* 0x000000030e187221 */ /* 0x000fe40000010100 */
[----:B------:R-:W-:Y:S02]  /*0e90*/  FMUL.FTZ R32, R31, -1.4426950216293334961 ;  /* 0xbfb8aa3b1f207820 */ /* 0x000fe40000410000 */
[----:B------:R-:W-:-:S04]  /*0ea0*/  FMUL.FTZ R3, R24, R15 ;  /* 0x0000000f18037220 */ /* 0x000fc80000410000 */
[----:B------:R-:W0:Y:S01]  /*0eb0*/  MUFU.EX2 R32, R32 ;  /* 0x0000002000207308 */ /* 0x000e220000000800 */
[----:B------:R-:W-:-:S04]  /*0ec0*/  FFMA.FTZ R13, R3, R16, R22 ;  /* 0x00000010030d7223 */ /* 0x000fc80000010016 */
[----:B------:R-:W-:-:S06]  /*0ed0*/  FMUL.FTZ R24, R13, -1.4426950216293334961 ;  /* 0xbfb8aa3b0d187820 */ /* 0x000fcc0000410000 */
[----:B------:R-:W-:Y:S01]  /*0ee0*/  MUFU.EX2 R24, R24 ;  /* 0x0000001800187308 */ /* 0x000fe20000000800 */
[----:B0-----:R-:W-:-:S07]  /*0ef0*/  FADD.FTZ R33, R32, 1 ;  /* 0x3f80000020217421 */ /* 0x001fce0000010000 */
[----:B------:R-:W0:Y:S02]  /*0f00*/  MUFU.RCP R33, R33 ;  /* 0x0000002100217308 */ /* 0x000e240000001000 */
[----:B0-----:R-:W-:Y:S01]  /*0f10*/  FADD.FTZ R34, -R33, 1 ;  /* 0x3f80000021227421 */ /* 0x001fe20000010100 */
[----:B------:R-:W-:-:S03]  /*0f20*/  FMUL.FTZ R28, R28, R33 ;  /* 0x000000211c1c7220 */ /* 0x000fc60000410000 */
[----:B------:R-:W-:-:S04]  /*0f30*/  FFMA.FTZ R31, R31, R34, 1 ;  /* 0x3f8000001f1f7423 */ /* 0x000fc80000010022 */
[----:B------:R-:W-:Y:S01]  /*0f40*/  FMUL.FTZ R28, R28, R31 ;  /* 0x0000001f1c1c7220 */ /* 0x000fe20000410000 */
[----:B------:R-:W-:-:S03]  /*0f50*/  FADD.FTZ R31, R24, 1 ;  /* 0x3f800000181f7421 */ /* 0x000fc60000010000 */
[----:B------:R-:W-:Y:S01]  /*0f60*/  FFMA.FTZ R9, R30, R28, R9 ;  /* 0x0000001c1e097223 */ /* 0x000fe20000010009 */
[----:B------:R-:W0:Y:S01]  /*0f70*/  MUFU.RCP R32, R31 ;  /* 0x0000001f00207308 */ /* 0x000e220000001000 */
[----:B------:R-:W-:Y:S01]  /*0f80*/  FADD.FTZ R7, R28, R7 ;  /* 0x000000071c077221 */ /* 0x000fe20000010000 */
[----:B0-----:R-:W-:Y:S01]  /*0f90*/  FMUL.FTZ R29, R29, R32 ;  /* 0x000000201d1d7220 */ /* 0x001fe20000410000 */
[----:B------:R-:W-:-:S04]  /*0fa0*/  FADD.FTZ R32, -R32, 1 ;  /* 0x3f80000020207421 */ /* 0x000fc80000010100 */
[----:B------:R-:W-:-:S04]  /*0fb0*/  FFMA.FTZ R32, R13, R32, 1 ;  /* 0x3f8000000d207423 */ /* 0x000fc80000010020 */
[----:B------:R-:W-:-:S04]  /*0fc0*/  FMUL.FTZ R29, R29, R32 ;  /* 0x000000201d1d7220 */ /* 0x000fc80000410000 */
[----:B------:R-:W-:Y:S01]  /*0fd0*/  FMUL.FTZ R32, R29, R16 ;  /* 0x000000101d207220 */ /* 0x000fe20000410000 */
[----:B------:R-:W-:Y:S01]  /*0fe0*/  FFMA.FTZ R8, R3, R29, R8 ;  /* 0x0000001d03087223 */ /* 0x000fe20000010008 */
[----:B------:R-:W-:Y:S02]  /*0ff0*/  FADD.FTZ R6, R29, R6 ;  /* 0x000000061d067221 */ /* 0x000fe40000010000 */
[----:B------:R-:W-:Y:S01]  /*1000*/  FFMA.FTZ R24, R3, R32, R5 ;  /* 0x0000002003187223 */ /* 0x000fe20000010005 */
[--C-:B------:R-:W-:Y:S01]  /*1010*/  FADD.FTZ R32, R32, R4.reuse ;  /* 0x0000000420207221 */ /* 0x100fe20000010000 */
[----:B------:R-:W-:Y:S01]  /*1020*/  PRMT R4, RZ, 0x7610, R4 ;  /* 0x00007610ff047816 */ /* 0x000fe20000000004 */
[----:B------:R-:W-:Y:S01]  /*1030*/  FMUL.FTZ R3, R28, R17 ;  /* 0x000000111c037220 */ /* 0x000fe20000410000 */
[----:B------:R-:W-:-:S03]  /*1040*/  PRMT R5, R5, 0x5410, RZ ;  /* 0x0000541005057816 */ /* 0x000fc600000000ff */
[----:B------:R-:W-:Y:S01]  /*1050*/  FFMA.FTZ R30, R30, R3, R24 ;  /* 0x000000031e1e7223 */ /* 0x000fe20000010018 */
[----:B------:R-:W-:Y:S01]  /*1060*/  FADD.FTZ R3, R3, R32 ;  /* 0x0000002003037221 */ /* 0x000fe20000010000 */
[----:B--2---:R-:W-:Y:S02]  /*1070*/  @!P0 PRMT R4, R12, 0x7632, R4 ;  /* 0x000076320c048816 */ /* 0x004fe40000000004 */
[--C-:B------:R-:W-:Y:S02]  /*1080*/  @!P0 PRMT R5, R5, 0x5410, R12.reuse ;  /* 0x0000541005058816 */ /* 0x100fe4000000000c */
[----:B------:R-:W-:Y:S01]  /*1090*/  PRMT R12, RZ, 0x7610, R12 ;  /* 0x00007610ff0c7816 */ /* 0x000fe2000000000c */
[----:B------:R-:W-:Y:S01]  /*10a0*/  HADD2.F32 R13, -RZ, R4.H0_H0 ;  /* 0x20000004ff0d7230 */ /* 0x000fe20000004100 */
[----:B------:R-:W-:-:S04]  /*10b0*/  PRMT R5, RZ, 0x7610, R5 ;  /* 0x00007610ff057816 */ /* 0x000fc80000000005 */
[----:B------:R-:W-:-:S04]  /*10c0*/  FADD.FTZ R4, -R14, R13 ;  /* 0x0000000d0e047221 */ /* 0x000fc80000010100 */
[----:B------:R-:W-:Y:S01]  /*10d0*/  FMUL.FTZ R4, R4, R15 ;  /* 0x0000000f04047220 */ /* 0x000fe20000410000 */
[C---:B---3--:R-:W-:Y:S02]  /*10e0*/  @!P0 PRMT R5, R2.reuse, 0x7610, R5 ;  /* 0x0000761002058816 */ /* 0x048fe40000000005 */
[----:B------:R-:W-:Y:S01]  /*10f0*/  @!P0 PRMT R12, R2, 0x7632, R12 ;  /* 0x00007632020c8816 */ /* 0x000fe2000000000c */
[----:B------:R-:W-:-:S04]  /*1100*/  FFMA.FTZ R2, R4, R17, R23 ;  /* 0x0000001104027223 */ /* 0x000fc80000010017 */
[----:B------:R-:W-:Y:S01]  /*1110*/  FMUL.FTZ R24, R2, -1.4426950216293334961 ;  /* 0xbfb8aa3b02187820 */ /* 0x000fe20000410000 */
[----:B------:R-:W-:-:S05]  /*1120*/  HADD2.F32 R12, -RZ, R12.H0_H0 ;  /* 0x2000000cff0c7230 */ /* 0x000fca0000004100 */
[----:B------:R-:W0:Y:S02]  /*1130*/  MUFU.EX2 R24, R24 ;  /* 0x0000001800187308 */ /* 0x000e240000000800 */
[----:B0-----:R-:W-:-:S06]  /*1140*/  FADD.FTZ R28, R24, 1 ;  /* 0x3f800000181c7421 */ /* 0x001fcc0000010000 */
[----:B------:R-:W0:Y:S02]  /*1150*/  MUFU.RCP R13, R28 ;  /* 0x0000001c000d7308 */ /* 0x000e240000001000 */
[----:B0-----:R-:W-:Y:S01]  /*1160*/  FMUL.FTZ R12, R12, R13 ;  /* 0x0000000d0c0c7220 */ /* 0x001fe20000410000 */
[----:B------:R-:W-:-:S04]  /*1170*/  FADD.FTZ R13, -R13, 1 ;  /* 0x3f8000000d0d7421 */ /* 0x000fc80000010100 */
[----:B------:R-:W-:Y:S01]  /*1180*/  FFMA.FTZ R29, R2, R13, 1 ;  /* 0x3f800000021d7423 */ /* 0x000fe2000001000d */
[--C-:B------:R-:W-:Y:S02]  /*1190*/  HADD2.F32 R13, -RZ, R5.reuse.H1_H1 ;  /* 0x30000005ff0d7230 */ /* 0x100fe40000004100 */
[----:B------:R-:W-:-:S03]  /*11a0*/  HADD2.F32 R5, -RZ, R5.H0_H0 ;  /* 0x20000005ff057230 */ /* 0x000fc60000004100 */
[----:B------:R-:W-:-:S04]  /*11b0*/  FADD.FTZ R2, -R14, R13 ;  /* 0x0000000d0e027221 */ /* 0x000fc80000010100 */
[----:B------:R-:W-:Y:S01]  /*11c0*/  FMUL.FTZ R13, R2, R15 ;  /* 0x0000000f020d7220 */ /* 0x000fe20000410000 */
[----:B------:R-:W-:-:S03]  /*11d0*/  FMUL.FTZ R2, R12, R29 ;  /* 0x0000001d0c027220 */ /* 0x000fc60000410000 */
[----:B------:R-:W-:Y:S01]  /*11e0*/  FFMA.FTZ R12, R13, R16, R22 ;  /* 0x000000100d0c7223 */ /* 0x000fe20000010016 */
[----:B------:R-:W-:Y:S01]  /*11f0*/  FFMA.FTZ R9, R4, R2, R9 ;  /* 0x0000000204097223 */ /* 0x000fe20000010009 */
[----:B------:R-:W-:Y:S02]  /*1200*/  FADD.FTZ R7, R7, R2 ;  /* 0x0000000207077221 */ /* 0x000fe40000010000 */
[----:B------:R-:W-:-:S06]  /*1210*/  FMUL.FTZ R24, R12, -1.4426950216293334961 ;  /* 0xbfb8aa3b0c187820 */ /* 0x000fcc0000410000 */
[----:B------:R-:W0:Y:S02]  /*1220*/  MUFU.EX2 R24, R24 ;  /* 0x0000001800187308 */ /* 0x000e240000000800 */
[----:B0-----:R-:W-:Y:S01]  /*1230*/  FADD.FTZ R28, R24, 1 ;  /* 0x3f800000181c7421 */ /* 0x001fe20000010000 */
[C---:B------:R-:W-:Y:S02]  /*1240*/  IADD3 R24, R25.reuse, 0x1, RZ ;  /* 0x0000000119187810 */ /* 0x040fe40007ffe0ff */
[----:B------:R-:W-:Y:S02]  /*1250*/  IADD3 R25, P2, R25, 0x2, RZ ;  /* 0x0000000219197810 */ /* 0x000fe40007f5e0ff */
[----:B------:R-:W-:Y:S01]  /*1260*/  ISETP.GE.AND P1, PT, R24, R11, PT ;  /* 0x0000000b1800720c */ /* 0x000fe20003f26270 */
[----:B------:R-:W0:Y:S02]  /*1270*/  MUFU.RCP R28, R28 ;  /* 0x0000001c001c7308 */ /* 0x000e240000001000 */
[----:B------:R-:W-:-:S02]  /*1280*/  IMAD.X R27, RZ, RZ, R27, P2 ;  /* 0x000000ffff1b7224 */ /* 0x000fc400010e061b */
        /* <DEDUP_REMOVED lines=9> */
[----:B------:R-:W-:-:S04]  /*1320*/  FMUL.FTZ R3, R2, R17 ;  /* 0x0000001102037220 */ /* 0x000fc80000410000 */
[----:B------:R-:W-:Y:S01]  /*1330*/  FFMA.FTZ R5, R4, R3, R29 ;  /* 0x0000000304057223 */ /* 0x000fe2000001001d */
[----:B------:R-:W-:Y:S01]  /*1340*/  FADD.FTZ R4, R3, R12 ;  /* 0x0000000c03047221 */ /* 0x000fe20000010000 */
[----:B------:R-:W-:Y:S06]  /*1350*/  @!P1 BRA `(.L_x_3281) ;  /* 0xfffffff800009947 */ /* 0x000fec000383ffff */
[----:B------:R-:W-:Y:S05]  /*1360*/  BRA `(.L_x_3278) ;  /* 0x0000000c00b87947 */ /* 0x000fea0003800000 */
.L_x_3279:
[----:B------:R-:W-:Y:S02]  /*1370*/  LOP3.LUT P1, R27, R5, 0x3, RZ, 0xc0, !PT ;  /* 0x00000003051b7812 */ /* 0x000fe4000782c0ff */
[----:B------:R-:W-:Y:S02]  /*1380*/  CS2R R4, SRZ ;  /* 0x0000000000047805 */ /* 0x000fe4000001ff00 */
[----:B------:R-:W-:Y:S02]  /*1390*/  LOP3.LUT R28, RZ, R11, RZ, 0x33, !PT ;  /* 0x0000000bff1c7212 */ /* 0x000fe400078e33ff */
[----:B------:R-:W-:Y:S02]  /*13a0*/  CS2R R8, SRZ ;  /* 0x0000000000087805 */ /* 0x000fe4000001ff00 */
[----:B------:R-:W-:Y:S02]  /*13b0*/  IADD3 R28, -R28, R7, RZ ;  /* 0x000000071c1c7210 */ /* 0x000fe40007ffe1ff */
[----:B------:R-:W-:-:S03]  /*13c0*/  CS2R R6, SRZ ;  /* 0x0000000000067805 */ /* 0x000fc6000001ff00 */
[----:B------:R-:W-:Y:S05]  /*13d0*/  @!P1 BRA `(.L_x_3282) ;  /* 0x0000000000c09947 */ /* 0x000fea0003800000 */
[----:B------:R-:W-:-:S11]  /*13e0*/  HFMA2.MMA R4, -RZ, RZ, 0, 0 ;  /* 0x00000000ff047435 */ /* 0x000fd600000001ff */
.L_x_3283:
        /* <DEDUP_REMOVED lines=9> */
[----:B------:R-:W0:Y:S08]  /*1480*/  @!P0 LDC.64 R22, c[0x0][0x230] ;  /* 0x00008c00ff168b82 */ /* 0x000e300000000a00 */
[----:B------:R-:W2:Y:S01]  /*1490*/  @!P0 LDC.64 R24, c[0x0][0x228] ;  /* 0x00008a00ff188b82 */ /* 0x000ea20000000a00 */
[----:B0-----:R-:W-:-:S04]  /*14a0*/  @!P0 IADD3 R22, P1, R29, R22, RZ ;  /* 0x000000161d168210 */ /* 0x001fc80007f3e0ff */
[----:B------:R-:W-:Y:S02]  /*14b0*/  @!P0 IADD3.X R23, R30, R23, RZ, P1, !PT ;  /* 0x000000171e178210 */ /* 0x000fe40000ffe4ff */
[----:B--2---:R-:W-:-:S03]  /*14c0*/  @!P0 IADD3 R24, P1, R29, R24, RZ ;  /* 0x000000181d188210 */ /* 0x004fc60007f3e0ff */
[----:B------:R0:W2:Y:S01]  /*14d0*/  @!P0 LDG.E R22, desc[UR6][R22.64] ;  /* 0x0000000616168981 */ /* 0x0000a2000c1e1900 */
[----:B------:R-:W-:-:S05]  /*14e0*/  @!P0 IADD3.X R25, R30, R25, RZ, P1, !PT ;  /* 0x000000191e198210 */ /* 0x000fca0000ffe4ff */
[----:B------:R3:W4:Y:S01]  /*14f0*/  @!P0 LDG.E R24, desc[UR6][R24.64] ;  /* 0x0000000618188981 */ /* 0x000722000c1e1900 */
[----:B------:R-:W-:Y:S02]  /*1500*/  IADD3 R27, R27, -0x1, RZ ;  /* 0xffffffff1b1b7810 */ /* 0x000fe40007ffe0ff */
[----:B0-----:R-:W-:Y:S02]  /*1510*/  PRMT R23, RZ, 0x5410, RZ ;  /* 0x00005410ff177816 */ /* 0x001fe400000000ff */
[----:B------:R-:W-:Y:S02]  /*1520*/  ISETP.NE.AND P1, PT, R27, RZ, PT ;  /* 0x000000ff1b00720c */ /* 0x000fe40003f25270 */
[----:B------:R-:W-:Y:S02]  /*1530*/  IADD3 R2, P2, R2, 0x1, RZ ;  /* 0x0000000102027810 */ /* 0x000fe40007f5e0ff */
[----:B---3--:R-:W-:-:S03]  /*1540*/  PRMT R25, RZ, 0x5410, RZ ;  /* 0x00005410ff197816 */ /* 0x008fc600000000ff */
[----:B------:R-:W-:Y:S01]  /*1550*/  IMAD.X R3, RZ, RZ, R3, P2 ;  /* 0x000000ffff037224 */ /* 0x000fe200010e0603 */
[----:B--2---:R-:W-:-:S04]  /*1560*/  @!P0 PRMT R23, R23, 0x5410, R22 ;  /* 0x0000541017178816 */ /* 0x004fc80000000016 */
[----:B------:R-:W-:Y:S02]  /*1570*/  @!P0 PRMT R23, R22, 0x7632, R23 ;  /* 0x0000763216178816 */ /* 0x000fe40000000017 */
[----:B----4-:R-:W-:-:S03]  /*1580*/  @!P0 PRMT R25, R25, 0x5410, R24 ;  /* 0x0000541019198816 */ /* 0x010fc60000000018 */
[--C-:B------:R-:W-:Y:S02]  /*1590*/  HADD2.F32 R29, -RZ, R23.reuse.H1_H1 ;  /* 0x30000017ff1d7230 */ /* 0x100fe40000004100 */
[----:B------:R-:W-:Y:S01]  /*15a0*/  HADD2.F32 R23, -RZ, R23.H0_H0 ;  /* 0x20000017ff177230 */ /* 0x000fe20000004100 */
[----:B------:R-:W-:Y:S02]  /*15b0*/  @!P0 PRMT R25, R24, 0x7632, R25 ;  /* 0x0000763218198816 */ /* 0x000fe40000000019 */
[----:B------:R-:W-:-:S03]  /*15c0*/  FADD.FTZ R22, -R14, R29 ;  /* 0x0000001d0e167221 */ /* 0x000fc60000010100 */
[----:B------:R-:W-:Y:S02]  /*15d0*/  HADD2.F32 R29, -RZ, R25.H1_H1 ;  /* 0x30000019ff1d7230 */ /* 0x000fe40000004100 */
[----:B-1----:R-:W-:-:S03]  /*15e0*/  FMUL.FTZ R22, R22, R15 ;  /* 0x0000000f16167220 */ /* 0x002fc60000410000 */
[C---:B------:R-:W-:Y:S01]  /*15f0*/  FADD.FTZ R6, R29.reuse, R6 ;  /* 0x000000061d067221 */ /* 0x040fe20000010000 */
[C---:B------:R-:W-:Y:S01]  /*1600*/  FFMA.FTZ R8, R29.reuse, R22, R8 ;  /* 0x000000161d087223 */ /* 0x040fe20000010008 */
[----:B------:R-:W-:-:S04]  /*1610*/  FMUL.FTZ R29, R29, R16 ;  /* 0x000000101d1d7220 */ /* 0x000fc80000410000 */
[----:B------:R-:W-:Y:S01]  /*1620*/  FFMA.FTZ R5, R22, R29, R5 ;  /* 0x0000001d16057223 */ /* 0x000fe20000010005 */
[----:B------:R-:W-:Y:S01]  /*1630*/  FADD.FTZ R24, R29, R4 ;  /* 0x000000041d187221 */ /* 0x000fe20000010000 */
[----:B------:R-:W-:Y:S01]  /*1640*/  FADD.FTZ R22, -R14, R23 ;  /* 0x000000170e167221 */ /* 0x000fe20000010100 */
[----:B------:R-:W-:-:S03]  /*1650*/  HADD2.F32 R4, -RZ, R25.H0_H0 ;  /* 0x20000019ff047230 */ /* 0x000fc60000004100 */
[----:B------:R-:W-:Y:S02]  /*1660*/  FMUL.FTZ R22, R22, R15 ;  /* 0x0000000f16167220 */ /* 0x000fe40000410000 */
[C---:B------:R-:W-:Y:S01]  /*1670*/  FMUL.FTZ R23, R4.reuse, R17 ;  /* 0x0000001104177220 */ /* 0x040fe20000410000 */
[C---:B------:R-:W-:Y:S01]  /*1680*/  FADD.FTZ R7, R4.reuse, R7 ;  /* 0x0000000704077221 */ /* 0x040fe20000010000 */
[----:B------:R-:W-:Y:S02]  /*1690*/  FFMA.FTZ R9, R4, R22, R9 ;  /* 0x0000001604097223 */ /* 0x000fe40000010009 */
[----:B------:R-:W-:Y:S01]  /*16a0*/  FFMA.FTZ R5, R22, R23, R5 ;  /* 0x0000001716057223 */ /* 0x000fe20000010005 */
[----:B------:R-:W-:Y:S01]  /*16b0*/  FADD.FTZ R4, R23, R24 ;  /* 0x0000001817047221 */ /* 0x000fe20000010000 */
[----:B------:R-:W-:Y:S06]  /*16c0*/  @P1 BRA `(.L_x_3283) ;  /* 0xfffffffc00481947 */ /* 0x000fec000383ffff */
[----:B------:R-:W-:-:S07]  /*16d0*/  MOV R24, R2 ;  /* 0x0000000200187202 */ /* 0x000fce0000000f00 */
.L_x_3282:
[----:B------:R-:W-:-:S13]  /*16e0*/  ISETP.GE.U32.AND P0, PT, R28, 0x3, PT ;  /* 0x000000031c00780c */ /* 0x000fda0003f06070 */
[----:B------:R-:W-:Y:S05]  /*16f0*/  @!P0 BRA `(.L_x_3278) ;  /* 0x0000000800d48947 */ /* 0x000fea0003800000 */
[----:B------:R-:W-:Y:S01]  /*1700*/  ULDC.64 UR4, c[0x0][0x288] ;  /* 0x0000a20000047ab9 */ /* 0x000fe20000000a00 */
[----:B------:R-:W-:Y:S02]  /*1710*/  SHF.R.S32.HI R25, RZ, 0x1f, R24 ;  /* 0x0000001fff197819 */ /* 0x000fe40000011418 */
[----:B------:R-:W-:-:S04]  /*1720*/  ISETP.GE.U32.AND P0, PT, R12, UR4, PT ;  /* 0x000000040c007c0c */ /* 0x000fc8000bf06070 */
[----:B------:R-:W-:-:S13]  /*1730*/  ISETP.GE.AND.EX P0, PT, R13, UR5, PT, P0 ;  /* 0x000000050d007c0c */ /* 0x000fda000bf06300 */
.L_x_3284:
[----:B------:R-:W0:Y:S01]  /*1740*/  @!P0 LDC.64 R12, c[0x0][0x288] ;  /* 0x0000a200ff0c8b82 */ /* 0x000e220000000a00 */
[----:B------:R-:W-:-:S07]  /*1750*/  @!P0 MOV R23, R21 ;  /* 0x0000001500178202 */ /* 0x000fce0000000f00 */
[----:B------:R-:W2:Y:S01]  /*1760*/  @!P0 LDC.64 R2, c[0x0][0x230] ;  /* 0x00008c00ff028b82 */ /* 0x000ea20000000a00 */
[----:B0-----:R-:W-:-:S04]  /*1770*/  @!P0 IMAD R22, R25, R12, RZ ;  /* 0x0000000c19168224 */ /* 0x001fc800078e02ff */
[----:B------:R-:W-:Y:S01]  /*1780*/  @!P0 IMAD R27, R24, R13, R22 ;  /* 0x0000000d181b8224 */ /* 0x000fe200078e0216 */
[----:B------:R-:W-:-:S05]  /*1790*/  @!P0 MOV R22, R18 ;  /* 0x0000001200168202 */ /* 0x000fca0000000f00 */
[----:B------:R-:W-:Y:S02]  /*17a0*/  @!P0 IMAD.WIDE.U32 R22, R24, R12, R22 ;  /* 0x0000000c18168225 */ /* 0x000fe400078e0016 */
[----:B------:R-:W0:Y:S03]  /*17b0*/  @!P0 LDC.64 R12, c[0x0][0x228] ;  /* 0x00008a00ff0c8b82 */ /* 0x000e260000000a00 */
[----:B------:R-:W-:-:S04]  /*17c0*/  @!P0 IADD3 R23, R23, R27, RZ ;  /* 0x0000001b17178210 */ /* 0x000fc80007ffe0ff */
[C---:B------:R-:W-:Y:S01]  /*17d0*/  @!P0 SHF.L.U64.HI R28, R22.reuse, 0x1, R23 ;  /* 0x00000001161c8819 */ /* 0x040fe20000010217 */
[----:B------:R-:W-:-:S05]  /*17e0*/  @!P0 IMAD.SHL.U32 R23, R22, 0x2, RZ ;  /* 0x0000000216178824 */ /* 0x000fca00078e00ff */
[----:B--2---:R-:W-:-:S04]  /*17f0*/  @!P0 IADD3 R2, P1, R23, R2, RZ ;  /* 0x0000000217028210 */ /* 0x004fc80007f3e0ff */
[----:B------:R-:W-:-:S05]  /*1800*/  @!P0 IADD3.X R3, R28, R3, RZ, P1, !PT ;  /* 0x000000031c038210 */ /* 0x000fca0000ffe4ff */
[----:B------:R2:W3:Y:S01]  /*1810*/  @!P0 LDG.E R2, desc[UR6][R2.64] ;  /* 0x0000000602028981 */ /* 0x0004e2000c1e1900 */
[----:B0-----:R-:W-:-:S04]  /*1820*/  @!P0 IADD3 R12, P1, R23, R12, RZ ;  /* 0x0000000c170c8210 */ /* 0x001fc80007f3e0ff */
[----:B------:R-:W-:-:S05]  /*1830*/  @!P0 IADD3.X R13, R28, R13, RZ, P1, !PT ;  /* 0x0000000d1c0d8210 */ /* 0x000fca0000ffe4ff */
[----:B------:R0:W4:Y:S01]  /*1840*/  @!P0 LDG.E R12, desc[UR6][R12.64] ;  /* 0x000000060c0c8981 */ /* 0x000122000c1e1900 */
[----:B--2---:R-:W-:Y:S02]  /*1850*/  PRMT R3, RZ, 0x7610, R3 ;  /* 0x00007610ff037816 */ /* 0x004fe40000000003 */
[----:B0-----:R-:W-:Y:S02]  /*1860*/  PRMT R13, RZ, 0x5410, RZ ;  /* 0x00005410ff0d7816 */ /* 0x001fe400000000ff */
[----:B------:R-:W-:Y:S02]  /*1870*/  PRMT R22, RZ, 0x7610, R22 ;  /* 0x00007610ff167816 */ /* 0x000fe40000000016 */
[----:B---3--:R-:W-:-:S05]  /*1880*/  @!P0 PRMT R3, R2, 0x7610, R3 ;  /* 0x0000761002038816 */ /* 0x008fca0000000003 */
[----:B------:R-:W-:Y:S01]  /*1890*/  HADD2.F32 R23, -RZ, R3.H0_H0 ;  /* 0x20000003ff177230 */ /* 0x000fe20000004100 */
[----:B----4-:R-:W-:-:S04]  /*18a0*/  @!P0 PRMT R13, R13, 0x5410, R12 ;  /* 0x000054100d0d8816 */ /* 0x010fc8000000000c */
[----:B------:R-:W-:Y:S01]  /*18b0*/  FADD.FTZ R28, -R14, R23 ;  /* 0x000000170e1c7221 */ /* 0x000fe20000010100 */
[----:B------:R-:W-:Y:S02]  /*18c0*/  @!P0 PRMT R13, R2, 0x7632, R13 ;  /* 0x00007632020d8816 */ /* 0x000fe4000000000d */
[----:B------:R-:W0:Y:S01]  /*18d0*/  @!P0 LDC.64 R2, c[0x0][0x288] ;  /* 0x0000a200ff028b82 */ /* 0x000e220000000a00 */
[----:B-1----:R-:W-:Y:S02]  /*18e0*/  FMUL.FTZ R28, R28, R15 ;  /* 0x0000000f1c1c7220 */ /* 0x002fe40000410000 */
[----:B------:R-:W-:-:S05]  /*18f0*/  HADD2.F32 R23, -RZ, R13.H1_H1 ;  /* 0x3000000dff177230 */ /* 0x000fca0000004100 */
[C---:B------:R-:W-:Y:S01]  /*1900*/  FADD.FTZ R6, R23.reuse, R6 ;  /* 0x0000000617067221 */ /* 0x040fe20000010000 */
[C---:B------:R-:W-:Y:S01]  /*1910*/  FFMA.FTZ R8, R23.reuse, R28, R8 ;  /* 0x0000001c17087223 */ /* 0x040fe20000010008 */
[----:B------:R-:W-:Y:S01]  /*1920*/  FMUL.FTZ R27, R23, R16 ;  /* 0x00000010171b7220 */ /* 0x000fe20000410000 */
[----:B------:R-:W-:Y:S01]  /*1930*/  HADD2.F32 R23, -RZ, R13.H0_H0 ;  /* 0x2000000dff177230 */ /* 0x000fe20000004100 */
[----:B------:R-:W-:Y:S02]  /*1940*/  @!P0 PRMT R22, R12, 0x7632, R22 ;  /* 0x000076320c168816 */ /* 0x000fe40000000016 */
[----:B------:R-:W-:Y:S02]  /*1950*/  FADD.FTZ R13, R27, R4 ;  /* 0x000000041b0d7221 */ /* 0x000fe40000010000 */
[----:B------:R-:W-:Y:S01]  /*1960*/  FADD.FTZ R4, -R14, R23 ;  /* 0x000000170e047221 */ /* 0x000fe20000010100 */
[----:B------:R-:W-:Y:S01]  /*1970*/  @!P0 IADD3 R23, P1, R24, 0x1, RZ ;  /* 0x0000000118178810 */ /* 0x000fe20007f3e0ff */
[----:B------:R-:W-:Y:S01]  /*1980*/  FFMA.FTZ R12, R28, R27, R5 ;  /* 0x0000001b1c0c7223 */ /* 0x000fe20000010005 */
[----:B------:R-:W-:-:S02]  /*1990*/  HADD2.F32 R22, -RZ, R22.H0_H0 ;  /* 0x20000016ff167230 */ /* 0x000fc40000004100 */
[----:B------:R-:W-:Y:S01]  /*19a0*/  FMUL.FTZ R5, R4, R15 ;  /* 0x0000000f04057220 */ /* 0x000fe20000410000 */
[----:B------:R-:W-:Y:S02]  /*19b0*/  @!P0 IADD3.X R27, RZ, R25, RZ, P1, !PT ;  /* 0x00000019ff1b8210 */ /* 0x000fe40000ffe4ff */
[C---:B------:R-:W-:Y:S01]  /*19c0*/  FADD.FTZ R7, R22.reuse, R7 ;  /* 0x0000000716077221 */ /* 0x040fe20000010000 */
[C---:B------:R-:W-:Y:S02]  /*19d0*/  FFMA.FTZ R9, R22.reuse, R5, R9 ;  /* 0x0000000516097223 */ /* 0x040fe40000010009 */
[----:B0-----:R-:W-:Y:S02]  /*19e0*/  @!P0 IMAD R4, R27, R2, RZ ;  /* 0x000000021b048224 */ /* 0x001fe400078e02ff */
[----:B------:R-:W-:Y:S02]  /*19f0*/  FMUL.FTZ R22, R22, R17 ;  /* 0x0000001116167220 */ /* 0x000fe40000410000 */
[----:B------:R-:W-:-:S02]  /*1a00*/  @!P0 IMAD R27, R23, R3, R4 ;  /* 0x00000003171b8224 */ /* 0x000fc400078e0204 */
        /* <DEDUP_REMOVED lines=9> */
[----:B0-----:R-:W-:-:S04]  /*1aa0*/  @!P0 IADD3 R4, P1, R23, R4, RZ ;  /* 0x0000000417048210 */ /* 0x001fc80007f3e0ff */
[----:B------:R-:W-:Y:S02]  /*1ab0*/  @!P0 IADD3.X R5, R28, R5, RZ, P1, !PT ;  /* 0x000000051c058210 */ /* 0x000fe40000ffe4ff */
[----:B-1----:R-:W-:-:S03]  /*1ac0*/  @!P0 IADD3 R2, P1, R23, R2, RZ ;  /* 0x0000000217028210 */ /* 0x002fc60007f3e0ff */
[----:B------:R0:W2:Y:S01]  /*1ad0*/  @!P0 LDG.E R4, desc[UR6][R4.64] ;  /* 0x0000000604048981 */ /* 0x0000a2000c1e1900 */
[----:B------:R-:W-:-:S05]  /*1ae0*/  @!P0 IADD3.X R3, R28, R3, RZ, P1, !PT ;  /* 0x000000031c038210 */ /* 0x000fca0000ffe4ff */
[----:B------:R1:W3:Y:S01]  /*1af0*/  @!P0 LDG.E R27, desc[UR6][R2.64] ;  /* 0x00000006021b8981 */ /* 0x0002e2000c1e1900 */
[----:B0-----:R-:W-:Y:S02]  /*1b00*/  PRMT R5, RZ, 0x5410, RZ ;  /* 0x00005410ff057816 */ /* 0x001fe400000000ff */
[----:B-1----:R-:W-:Y:S01]  /*1b10*/  PRMT R3, RZ, 0x7610, R3 ;  /* 0x00007610ff037816 */ /* 0x002fe20000000003 */
[----:B------:R-:W-:-:S03]  /*1b20*/  FADD.FTZ R30, R22, R13 ;  /* 0x0000000d161e7221 */ /* 0x000fc60000010000 */
[----:B--2---:R-:W-:-:S05]  /*1b30*/  @!P0 PRMT R3, R4, 0x7610, R3 ;  /* 0x0000761004038816 */ /* 0x004fca0000000003 */
[----:B------:R-:W-:Y:S02]  /*1b40*/  HADD2.F32 R23, -RZ, R3.H0_H0 ;  /* 0x20000003ff177230 */ /* 0x000fe40000004100 */
[----:B------:R-:W0:Y:S01]  /*1b50*/  @!P0 LDC.64 R2, c[0x0][0x288] ;  /* 0x0000a200ff028b82 */ /* 0x000e220000000a00 */
[----:B---3--:R-:W-:Y:S02]  /*1b60*/  @!P0 PRMT R5, R5, 0x5410, R27 ;  /* 0x0000541005058816 */ /* 0x008fe4000000001b */
[----:B------:R-:W-:Y:S02]  /*1b70*/  FADD.FTZ R22, -R14, R23 ;  /* 0x000000170e167221 */ /* 0x000fe40000010100 */
[----:B------:R-:W-:Y:S02]  /*1b80*/  @!P0 PRMT R5, R4, 0x7632, R5 ;  /* 0x0000763204058816 */ /* 0x000fe40000000005 */
[----:B------:R-:W-:-:S03]  /*1b90*/  FMUL.FTZ R23, R22, R15 ;  /* 0x0000000f16177220 */ /* 0x000fc60000410000 */
[--C-:B------:R-:W-:Y:S01]  /*1ba0*/  HADD2.F32 R13, -RZ, R5.reuse.H1_H1 ;  /* 0x30000005ff0d7230 */ /* 0x100fe20000004100 */
[----:B------:R-:W-:Y:S01]  /*1bb0*/  PRMT R4, RZ, 0x7610, R4 ;  /* 0x00007610ff047816 */ /* 0x000fe20000000004 */
[----:B------:R-:W-:-:S03]  /*1bc0*/  HADD2.F32 R5, -RZ, R5.H0_H0 ;  /* 0x20000005ff057230 */ /* 0x000fc60000004100 */
[----:B------:R-:W-:Y:S01]  /*1bd0*/  FADD.FTZ R6, R6, R13 ;  /* 0x0000000d06067221 */ /* 0x000fe20000010000 */
[C---:B------:R-:W-:Y:S01]  /*1be0*/  FFMA.FTZ R8, R13.reuse, R23, R8 ;  /* 0x000000170d087223 */ /* 0x040fe20000010008 */
[----:B------:R-:W-:Y:S01]  /*1bf0*/  FMUL.FTZ R13, R13, R16 ;  /* 0x000000100d0d7220 */ /* 0x000fe20000410000 */
[----:B------:R-:W-:-:S03]  /*1c00*/  @!P0 PRMT R4, R27, 0x7632, R4 ;  /* 0x000076321b048816 */ /* 0x000fc60000000004 */
[----:B------:R-:W-:Y:S01]  /*1c10*/  FFMA.FTZ R28, R23, R13, R12 ;  /* 0x0000000d171c7223 */ /* 0x000fe2000001000c */
[----:B------:R-:W-:Y:S01]  /*1c20*/  FADD.FTZ R12, -R14, R5 ;  /* 0x000000050e0c7221 */ /* 0x000fe20000010100 */
[----:B------:R-:W-:Y:S01]  /*1c30*/  @!P0 IADD3 R23, P1, R24, 0x2, RZ ;  /* 0x0000000218178810 */ /* 0x000fe20007f3e0ff */
[----:B------:R-:W-:Y:S02]  /*1c40*/  HADD2.F32 R4, -RZ, R4.H0_H0 ;  /* 0x20000004ff047230 */ /* 0x000fe40000004100 */
[----:B------:R-:W-:Y:S02]  /*1c50*/  FMUL.FTZ R5, R12, R15 ;  /* 0x0000000f0c057220 */ /* 0x000fe40000410000 */
[----:B------:R-:W-:Y:S02]  /*1c60*/  @!P0 IMAD.X R27, RZ, RZ, R25, P1 ;  /* 0x000000ffff1b8224 */ /* 0x000fe400008e0619 */
[----:B------:R-:W-:Y:S01]  /*1c70*/  FADD.FTZ R7, R7, R4 ;  /* 0x0000000407077221 */ /* 0x000fe20000010000 */
[C---:B------:R-:W-:Y:S01]  /*1c80*/  FFMA.FTZ R9, R4.reuse, R5, R9 ;  /* 0x0000000504097223 */ /* 0x040fe20000010009 */
        /* <DEDUP_REMOVED lines=18> */
[----:B0-----:R-:W-:Y:S02]  /*1db0*/  PRMT R5, RZ, 0x5410, RZ ;  /* 0x00005410ff057816 */ /* 0x001fe400000000ff */
[----:B-1----:R-:W-:Y:S01]  /*1dc0*/  PRMT R3, RZ, 0x7610, R3 ;  /* 0x00007610ff037816 */ /* 0x002fe20000000003 */
[----:B------:R-:W-:-:S04]  /*1dd0*/  FADD.FTZ R13, R30, R13 ;  /* 0x0000000d1e0d7221 */ /* 0x000fc80000010000 */
[----:B------:R-:W-:Y:S01]  /*1de0*/  FADD.FTZ R30, R22, R13 ;  /* 0x0000000d161e7221 */ /* 0x000fe20000010000 */
        /* <DEDUP_REMOVED lines=18> */
[----:B------:R-:W-:Y:S01]  /*1f10*/  FMUL.FTZ R5, R12, R15 ;  /* 0x0000000f0c057220 */ /* 0x000fe20000410000 */
[----:B------:R-:W-:Y:S02]  /*1f20*/  @!P0 IADD3.X R27, RZ, R25, RZ, P1, !PT ;  /* 0x00000019ff1b8210 */ /* 0x000fe40000ffe4ff */
        /* <DEDUP_REMOVED lines=21> */
[----:B-1----:R-:W-:Y:S01]  /*2080*/  PRMT R5, RZ, 0x5410, RZ ;  /* 0x00005410ff057816 */ /* 0x002fe200000000ff */
[----:B------:R-:W-:Y:S01]  /*2090*/  FADD.FTZ R13, R30, R13 ;  /* 0x0000000d1e0d7221 */ /* 0x000fe20000010000 */
[----:B------:R-:W-:-:S03]  /*20a0*/  IADD3 R24, P2, R24, 0x4, RZ ;  /* 0x0000000418187810 */ /* 0x000fc60007f5e0ff */
[----:B------:R-:W-:Y:S01]  /*20b0*/  FADD.FTZ R28, R22, R13 ;  /* 0x0000000d161c7221 */ /* 0x000fe20000010000 */
[----:B------:R-:W-:Y:S02]  /*20c0*/  ISETP.GE.AND P1, PT, R24, R11, PT ;  /* 0x0000000b1800720c */ /* 0x000fe40003f26270 */
[----:B------:R-:W-:Y:S02]  /*20d0*/  IADD3.X R25, RZ, R25, RZ, P2, !PT ;  /* 0x00000019ff197210 */ /* 0x000fe400017fe4ff */
[----:B--2---:R-:W-:-:S04]  /*20e0*/  @!P0 PRMT R3, R3, 0x5410, R2 ;  /* 0x0000541003038816 */ /* 0x004fc80000000002 */
[----:B------:R-:W-:Y:S02]  /*20f0*/  @!P0 PRMT R3, R2, 0x7632, R3 ;  /* 0x0000763202038816 */ /* 0x000fe40000000003 */
[----:B---3--:R-:W-:-:S03]  /*2100*/  @!P0 PRMT R5, R5, 0x5410, R4 ;  /* 0x0000541005058816 */ /* 0x008fc60000000004 */
[----:B------:R-:W-:Y:S01]  /*2110*/  HADD2.F32 R23, -RZ, R3.H1_H1 ;  /* 0x30000003ff177230 */ /* 0x000fe20000004100 */
[----:B------:R-:W-:-:S04]  /*2120*/  @!P0 PRMT R5, R4, 0x7632, R5 ;  /* 0x0000763204058816 */ /* 0x000fc80000000005 */
[----:B------:R-:W-:Y:S01]  /*2130*/  FADD.FTZ R2, -R14, R23 ;  /* 0x000000170e027221 */ /* 0x000fe20000010100 */
[----:B------:R-:W-:Y:S02]  /*2140*/  HADD2.F32 R3, -RZ, R3.H0_H0 ;  /* 0x20000003ff037230 */ /* 0x000fe40000004100 */
[--C-:B------:R-:W-:Y:S02]  /*2150*/  HADD2.F32 R13, -RZ, R5.reuse.H1_H1 ;  /* 0x30000005ff0d7230 */ /* 0x100fe40000004100 */
[----:B------:R-:W-:Y:S01]  /*2160*/  FMUL.FTZ R23, R2, R15 ;  /* 0x0000000f02177220 */ /* 0x000fe20000410000 */
[----:B------:R-:W-:Y:S02]  /*2170*/  HADD2.F32 R2, -RZ, R5.H0_H0 ;  /* 0x20000005ff027230 */ /* 0x000fe40000004100 */
        /* <DEDUP_REMOVED lines=13> */
.L_x_3278:
        /* <DEDUP_REMOVED lines=63> */
.L_x_3302:
        /* <DEDUP_REMOVED lines=12> */
.L_x_3288:
[----:B------:R-:W-:Y:S05]  /*2700*/  BSYNC B0 ;  /* 0x0000000000007941 */ /* 0x000fea0003800000 */
.L_x_3287:
[----:B------:R-:W-:-:S13]  /*2710*/  R2UR UR4, R5 ;  /* 0x00000000050472ca */ /* 0x000fda00000e0000 */
[----:B------:R-:W-:Y:S05]  /*2720*/  BRA.DIV UR4, `(.L_x_3289) ;  /* 0x0000000e04707947 */ /* 0x000fea000b800000 */
[----:B------:R-:W-:Y:S01]  /*2730*/  NOP ;  /* 0x0000000000007918 */ /* 0x000fe20000000000 */
[----:B------:R1:W-:Y:S04]  /*2740*/  STS [R12+0xc0], R3 ;  /* 0x0000c0030c007388 */ /* 0x0003e80000000800 */
[----:B------:R1:W-:Y:S04]  /*2750*/  STS [R12+0xc4], R15 ;  /* 0x0000c40f0c007388 */ /* 0x0003e80000000800 */
[----:B------:R1:W-:Y:S01]  /*2760*/  STS [R12+0xc8], R13 ;  /* 0x0000c80d0c007388 */ /* 0x0003e20000000800 */
[----:B------:R-:W-:Y:S01]  /*2770*/  NOP ;  /* 0x0000000000007918 */ /* 0x000fe20000000000 */
.L_x_3306:
        /* <DEDUP_REMOVED lines=12> */
.L_x_3291:
[----:B------:R-:W-:Y:S05]  /*2840*/  BSYNC B0 ;  /* 0x0000000000007941 */ /* 0x000fea0003800000 */
.L_x_3290:
[----:B------:R-:W-:-:S13]  /*2850*/  R2UR UR4, R5 ;  /* 0x00000000050472ca */ /* 0x000fda00000e0000 */
[----:B------:R-:W-:Y:S05]  /*2860*/  BRA.DIV UR4, `(.L_x_3292) ;  /* 0x0000000e04507947 */ /* 0x000fea000b800000 */
[----:B------:R-:W-:Y:S01]  /*2870*/  NOP ;  /* 0x0000000000007918 */ /* 0x000fe20000000000 */
[----:B------:R2:W-:Y:S04]  /*2880*/  STS [R12+0xc0], R3 ;  /* 0x0000c0030c007388 */ /* 0x0005e80000000800 */
[----:B------:R2:W-:Y:S04]  /*2890*/  STS [R12+0xc4], R15 ;  /* 0x0000c40f0c007388 */ /* 0x0005e80000000800 */
[----:B------:R2:W-:Y:S01]  /*28a0*/  STS [R12+0xc8], R13 ;  /* 0x0000c80d0c007388 */ /* 0x0005e20000000800 */
[----:B------:R-:W-:Y:S01]  /*28b0*/  NOP ;  /* 0x0000000000007918 */ /* 0x000fe20000000000 */
.L_x_3310:
        /* <DEDUP_REMOVED lines=12> */
.L_x_3294:
[----:B------:R-:W-:Y:S05]  /*2980*/  BSYNC B0 ;  /* 0x0000000000007941 */ /* 0x000fea0003800000 */
.L_x_3293:
[----:B------:R-:W-:-:S13]  /*2990*/  R2UR UR4, R5 ;  /* 0x00000000050472ca */ /* 0x000fda00000e0000 */
[----:B------:R-:W-:Y:S05]  /*29a0*/  BRA.DIV UR4, `(.L_x_3295) ;  /* 0x0000000e04307947 */ /* 0x000fea000b800000 */
[----:B------:R-:W-:Y:S01]  /*29b0*/  NOP ;  /* 0x0000000000007918 */ /* 0x000fe20000000000 */
[----:B------:R3:W-:Y:S04]  /*29c0*/  STS [R12+0xc0], R3 ;  /* 0x0000c0030c007388 */ /* 0x0007e80000000800 */
[----:B------:R3:W-:Y:S04]  /*29d0*/  STS [R12+0xc4], R15 ;  /* 0x0000c40f0c007388 */ /* 0x0007e80000000800 */
[----:B------:R3:W-:Y:S01]  /*29e0*/  STS [R12+0xc8], R13 ;  /* 0x0000c80d0c007388 */ /* 0x0007e20000000800 */
[----:B------:R-:W-:Y:S01]  /*29f0*/  NOP ;  /* 0x0000000000007918 */ /* 0x000fe20000000000 */
.L_x_3314:
        /* <DEDUP_REMOVED lines=12> */
.L_x_3297:
[----:B------:R-:W-:Y:S05]  /*2ac0*/  BSYNC B0 ;  /* 0x0000000000007941 */ /* 0x000fea0003800000 */
.L_x_3296:
        /* <DEDUP_REMOVED lines=25> */
.L_x_3320:
        /* <DEDUP_REMOVED lines=66> */
.L_x_3285:
        /* <DEDUP_REMOVED lines=17> */
[----:B------:R-:W-:-:S03]  /*3190*/  @!P2 IADD3 R4, R12, 0xb50, RZ ;  /* 0x00000b500c04a810 */ /* 0x000fc60007ffe0ff */
        /* <DEDUP_REMOVED lines=26> */
.L_x_3300:
[----:B------:R-:W-:Y:S05]  /*3340*/  BSYNC B0 ;  /* 0x0000000000007941 */ /* 0x000fea0003800000 */
.L_x_3299:
        /* <DEDUP_REMOVED lines=22> */
.L_x_3286:
[----:B0-----:R-:W-:Y:S05]  /*34b0*/  WARPSYNC.COLLECTIVE R5, `(.L_x_3301) ;  /* 0x0000000005087348 */ /* 0x001fea0003c00000 */
[----:B------:R-:W-:Y:S01]  /*34c0*/  NOP ;  /* 0x0000000000007918 */ /* 0x000fe20000000000 */
[----:B0-----:R-:W-:Y:S01]  /*34d0*/  ENDCOLLECTIVE ;  /* 0x000000000000791b */ /* 0x001fe20003800000 */
.L_x_3301:
[----:B------:R-:W-:Y:S05]  /*34e0*/  BRA `(.L_x_3302) ;  /* 0xfffffff000547947 */ /* 0x000fea000383ffff */
.L_x_3289:
[----:B------:R-:W-:Y:S01]  /*34f0*/  BSSY B0, `(.L_x_3303) ;  /* 0x0000004000007945 */ /* 0x000fe20003800000 */
[----:B0-----:R-:W-:Y:S05]  /*3500*/  WARPSYNC.COLLECTIVE R5, `(.L_x_3304) ;  /* 0x0000000005087348 */ /* 0x001fea0003c00000 */
[----:B------:R-:W-:Y:S01]  /*3510*/  NOP ;  /* 0x0000000000007918 */ /* 0x000fe20000000000 */
[----:B0-----:R-:W-:Y:S01]  /*3520*/  ENDCOLLECTIVE ;  /* 0x000000000000791b */ /* 0x001fe20003800000 */
.L_x_3304:
[----:B------:R-:W-:Y:S05]  /*3530*/  BSYNC B0 ;  /* 0x0000000000007941 */ /* 0x000fea0003800000 */
.L_x_3303:
[----:B------:R0:W-:Y:S04]  /*3540*/  STS [R12+0xc0], R3 ;  /* 0x0000c0030c007388 */ /* 0x0001e80000000800 */
[----:B------:R0:W-:Y:S04]  /*3550*/  STS [R12+0xc4], R15 ;  /* 0x0000c40f0c007388 */ /* 0x0001e80000000800 */
[----:B------:R0:W-:Y:S02]  /*3560*/  STS [R12+0xc8], R13 ;  /* 0x0000c80d0c007388 */ /* 0x0001e40000000800 */
[----:B0-----:R-:W-:Y:S05]  /*3570*/  WARPSYNC.COLLECTIVE R5, `(.L_x_3305) ;  /* 0x0000000005087348 */ /* 0x001fea0003c00000 */
[----:B------:R-:W-:Y:S01]  /*3580*/  NOP ;  /* 0x0000000000007918 */ /* 0x000fe20000000000 */
[----:B0-----:R-:W-:Y:S01]  /*3590*/  ENDCOLLECTIVE ;  /* 0x000000000000791b */ /* 0x001fe20003800000 */
.L_x_3305:
[----:B------:R-:W-:Y:S05]  /*35a0*/  BRA `(.L_x_3306) ;  /* 0xfffffff000747947 */ /* 0x000fea000383ffff */
.L_x_3292:
[----:B------:R-:W-:Y:S01]  /*35b0*/  BSSY B0, `(.L_x_3307) ;  /* 0x0000004000007945 */ /* 0x000fe20003800000 */
[----:B01----:R-:W-:Y:S05]  /*35c0*/  WARPSYNC.COLLECTIVE R5, `(.L_x_3308) ;  /* 0x0000000005087348 */ /* 0x003fea0003c00000 */
[----:B------:R-:W-:Y:S01]  /*35d0*/  NOP ;  /* 0x0000000000007918 */ /* 0x000fe20000000000 */
[----:B01----:R-:W-:Y:S01]  /*35e0*/  ENDCOLLECTIVE ;  /* 0x000000000000791b */ /* 0x003fe20003800000 */
.L_x_3308:
[----:B------:R-:W-:Y:S05]  /*35f0*/  BSYNC B0 ;  /* 0x0000000000007941 */ /* 0x000fea0003800000 */
.L_x_3307:
[----:B------:R0:W-:Y:S04]  /*3600*/  STS [R12+0xc0], R3 ;  /* 0x0000c0030c007388 */ /* 0x0001e80000000800 */
[----:B------:R0:W-:Y:S04]  /*3610*/  STS [R12+0xc4], R15 ;  /* 0x0000c40f0c007388 */ /* 0x0001e80000000800 */
[----:B------:R0:W-:Y:S02]  /*3620*/  STS [R12+0xc8], R13 ;  /* 0x0000c80d0c007388 */ /* 0x0001e40000000800 */
[----:B0-----:R-:W-:Y:S05]  /*3630*/  WARPSYNC.COLLECTIVE R5, `(.L_x_3309) ;  /* 0x0000000005087348 */ /* 0x001fea0003c00000 */
[----:B------:R-:W-:Y:S01]  /*3640*/  NOP ;  /* 0x0000000000007918 */ /* 0x000fe20000000000 */
[----:B0-----:R-:W-:Y:S01]  /*3650*/  ENDCOLLECTIVE ;  /* 0x000000000000791b */ /* 0x001fe20003800000 */
.L_x_3309:
[----:B------:R-:W-:Y:S05]  /*3660*/  BRA `(.L_x_3310) ;  /* 0xfffffff000947947 */ /* 0x000fea000383ffff */
.L_x_3295:
[----:B------:R-:W-:Y:S01]  /*3670*/  BSSY B0, `(.L_x_3311) ;  /* 0x0000004000007945 */ /* 0x000fe20003800000 */
[----:B012---:R-:W-:Y:S05]  /*3680*/  WARPSYNC.COLLECTIVE R5, `(.L_x_3312) ;  /* 0x0000000005087348 */ /* 0x007fea0003c00000 */
[----:B------:R-:W-:Y:S01]  /*3690*/  NOP ;  /* 0x0000000000007918 */ /* 0x000fe20000000000 */
[----:B012---:R-:W-:Y:S01]  /*36a0*/  ENDCOLLECTIVE ;  /* 0x000000000000791b */ /* 0x007fe20003800000 */
.L_x_3312:
[----:B------:R-:W-:Y:S05]  /*36b0*/  BSYNC B0 ;  /* 0x0000000000007941 */ /* 0x000fea0003800000 */
.L_x_3311:
[----:B------:R0:W-:Y:S04]  /*36c0*/  STS [R12+0xc0], R3 ;  /* 0x0000c0030c007388 */ /* 0x0001e80000000800 */
[----:B------:R0:W-:Y:S04]  /*36d0*/  STS [R12+0xc4], R15 ;  /* 0x0000c40f0c007388 */ /* 0x0001e80000000800 */
[----:B------:R0:W-:Y:S02]  /*36e0*/  STS [R12+0xc8], R13 ;  /* 0x0000c80d0c007388 */ /* 0x0001e40000000800 */
[----:B0-----:R-:W-:Y:S05]  /*36f0*/  WARPSYNC.COLLECTIVE R5, `(.L_x_3313) ;  /* 0x0000000005087348 */ /* 0x001fea0003c00000 */
[----:B------:R-:W-:Y:S01]  /*3700*/  NOP ;  /* 0x0000000000007918 */ /* 0x000fe20000000000 */
[----:B0-----:R-:W-:Y:S01]  /*3710*/  ENDCOLLECTIVE ;  /* 0x000000000000791b */ /* 0x001fe20003800000 */
.L_x_3313:
[----:B------:R-:W-:Y:S05]  /*3720*/  BRA `(.L_x_3314) ;  /* 0xfffffff000b47947 */ /* 0x000fea000383ffff */
.L_x_3298:
[----:B------:R-:W-:Y:S01]  /*3730*/  BSSY B0, `(.L_x_3315) ;  /* 0x0000005000007945 */ /* 0x000fe20003800000 */
[----:B------:R-:W-:-:S13]  /*3740*/  ISETP.GE.U32.AND P0, PT, R2, 0x10, PT ;  /* 0x000000100200780c */ /* 0x000fda0003f06070 */
[----:B0123--:R-:W-:Y:S05]  /*3750*/  WARPSYNC.COLLECTIVE R5, `(.L_x_3316) ;  /* 0x0000000005087348 */ /* 0x00ffea0003c00000 */
[----:B------:R-:W-:Y:S01]  /*3760*/  NOP ;  /* 0x0000000000007918 */ /* 0x000fe20000000000 */
[----:B0123--:R-:W-:Y:S01]  /*3770*/  ENDCOLLECTIVE ;  /* 0x000000000000791b */ /* 0x00ffe20003800000 */
.L_x_3316:
[----:B------:R-:W-:Y:S05]  /*3780*/  BSYNC B0 ;  /* 0x0000000000007941 */ /* 0x000fea0003800000 */
.L_x_3315:
[----:B------:R0:W-:Y:S01]  /*3790*/  STS [R12+0xc0], R3 ;  /* 0x0000c0030c007388 */ /* 0x0001e20000000800 */
[----:B------:R-:W-:-:S03]  /*37a0*/  ISETP.NE.OR P1, PT, R3, RZ, !P0 ;  /* 0x000000ff0300720c */ /* 0x000fc60004725670 */
[----:B------:R0:W-:Y:S04]  /*37b0*/  STS [R12+0xc4], R15 ;  /* 0x0000c40f0c007388 */ /* 0x0001e80000000800 */
[----:B------:R0:W-:Y:S06]  /*37c0*/  STS [R12+0xc8], R13 ;  /* 0x0000c80d0c007388 */ /* 0x0001ec0000000800 */
[----:B0-----:R-:W-:Y:S05]  /*37d0*/  WARPSYNC.COLLECTIVE R5, `(.L_x_3317) ;  /* 0x0000000005087348 */ /* 0x001fea0003c00000 */
[----:B------:R-:W-:Y:S01]  /*37e0*/  NOP ;  /* 0x0000000000007918 */ /* 0x000fe20000000000 */
[----:B0-----:R-:W-:Y:S01]  /*37f0*/  ENDCOLLECTIVE ;  /* 0x000000000000791b */ /* 0x001fe20003800000 */
.L_x_3317:
        /* <DEDUP_REMOVED lines=9> */
.L_x_3318:
        /* <DEDUP_REMOVED lines=9> */
.L_x_3319:
[----:B------:R-:W-:Y:S05]  /*3920*/  BRA `(.L_x_3320) ;  /* 0xfffffff000cc7947 */ /* 0x000fea000383ffff */
.L_x_3321:
        /* <DEDUP_REMOVED lines=13> */
.L_x_4531:


//--------------------- .text._Z30group_norm_nhwc_bwd_sum_kernelI11Fp16IOFp32WLi64EEv26Group_norm_nhwc_bwd_params --------------------------
	.section	.text._Z30group_norm_nhwc_bwd_sum_kernelI11Fp16IOFp32WLi64EEv26Group_norm_nhwc_bwd_params,"ax",@progbits
	.align	128
        .global         _Z30group_norm_nhwc_bwd_sum_kernelI11Fp16IOFp32WLi64EEv26Group_norm_nhwc_bwd_params
        .type           _Z30group_norm_nhwc_bwd_sum_kernelI11Fp16IOFp32WLi64EEv26Group_norm_nhwc_bwd_params,@function
        .size           _Z30group_norm_nhwc_bwd_sum_kernelI11Fp16IOFp32WLi64EEv26Group_norm_nhwc_bwd_params,(.L_x_4532 - _Z30group_norm_nhwc_bwd_sum_kernelI11Fp16IOFp32WLi64EEv26Group_norm_nhwc_bwd_params)
        .other          _Z30group_norm_nhwc_bwd_sum_kernelI11Fp16IOFp32WLi64EEv26Group_norm_nhwc_bwd_params,@"STO_CUDA_ENTRY STV_DEFAULT"
_Z30group_norm_nhwc_bwd_sum_kernelI11Fp16IOFp32WLi64EEv26Group_norm_nhwc_bwd_params:
.text._Z30group_norm_nhwc_bwd_sum_kernelI11Fp16IOFp32WLi64EEv26Group_norm_nhwc_bwd_params:
        /* <DEDUP_REMOVED lines=70> */
.L_x_3323:
[----:B------:R-:W-:Y:S05]  /*0460*/  BSYNC B0 ;  /* 0x0000000000007941 */ /* 0x000fea0003800000 */
.L_x_3322:
        /* <DEDUP_REMOVED lines=62> */
[----:B------:R-:W-:Y:S02]  /*0850*/  PRMT R5, RZ, 0x5410, RZ ;  /* 0x00005410ff057816 */ /* 0x000fe400000000ff */
[----:B------:R-:W-:Y:S02]  /*0860*/  ISETP.NE.AND P1, PT, RZ, UR6, PT ;  /* 0x00000006ff007c0c */ /* 0x000fe4000bf25270 */
[----:B------:R-:W-:Y:S02]  /*0870*/  PRMT R24, RZ, 0x7610, R24 ;  /* 0x00007610ff187816 */ /* 0x000fe40000000018 */
[----:B------:R-:W-:Y:S02]  /*0880*/  PRMT R13, RZ, 0x7610, R13 ;  /* 0x00007610ff0d7816 */ /* 0x000fe4000000000d */
[----:B--2---:R-:W-:-:S04]  /*0890*/  @!P0 PRMT R5, R5, 0x5410, R20 ;  /* 0x0000541005058816 */ /* 0x004fc80000000014 */
[----:B------:R-:W-:-:S05]  /*08a0*/  @!P0 PRMT R5, R20, 0x7632, R5 ;  /* 0x0000763214058816 */ /* 0x000fca0000000005 */
[--C-:B------:R-:W-:Y:S01]  /*08b0*/  HADD2.F32 R19, -RZ, R5.reuse.H1_H1 ;  /* 0x30000005ff137230 */ /* 0x100fe20000004100 */
[C---:B---3--:R-:W-:Y:S01]  /*08c0*/  @!P0 PRMT R24, R6.reuse, 0x7610, R24 ;  /* 0x0000761006188816 */ /* 0x048fe20000000018 */
[----:B------:R-:W-:Y:S01]  /*08d0*/  HADD2.F32 R5, -RZ, R5.H0_H0 ;  /* 0x20000005ff057230 */ /* 0x000fe20000004100 */
[----:B------:R-:W-:Y:S02]  /*08e0*/  @!P0 PRMT R13, R6, 0x7632, R13 ;  /* 0x00007632060d8816 */ /* 0x000fe4000000000d */
[C---:B------:R-:W-:Y:S01]  /*08f0*/  FADD.FTZ R19, -R12.reuse, R19 ;  /* 0x000000130c137221 */ /* 0x040fe20000010100 */
[----:B------:R-:W-:Y:S02]  /*0900*/  HADD2.F32 R24, -RZ, R24.H0_H0 ;  /* 0x20000018ff187230 */ /* 0x000fe40000004100 */
[----:B------:R-:W-:Y:S01]  /*0910*/  FADD.FTZ R5, -R12, R5 ;  /* 0x000000050c057221 */ /* 0x000fe20000010100 */
[----:B------:R-:W-:Y:S02]  /*0920*/  HADD2.F32 R13, -RZ, R13.H0_H0 ;  /* 0x2000000dff0d7230 */ /* 0x000fe40000004100 */
        /* <DEDUP_REMOVED lines=21> */
.L_x_3326:
        /* <DEDUP_REMOVED lines=11> */
.L_x_3325:
[----:B------:R-:W-:Y:S02]  /*0b30*/  IADD3 R5, -R18, -0x2, RZ ;  /* 0xfffffffe12057810 */ /* 0x000fe40007ffe1ff */
[----:B------:R-:W-:-:S04]  /*0b40*/  LOP3.LUT R18, RZ, R3, RZ, 0x33, !PT ;  /* 0x00000003ff127212 */ /* 0x000fc800078e33ff */
[----:B------:R-:W-:-:S13]  /*0b50*/  ISETP.NE.AND P1, PT, R5, R18, PT ;  /* 0x000000120500720c */ /* 0x000fda0003f25270 */
[----:B------:R-:W-:Y:S05]  /*0b60*/  @!P1 BRA `(.L_x_3324) ;  /* 0x0000000800189947 */ /* 0x000fea0003800000 */
[----:B------:R-:W-:-:S05]  /*0b70*/  VIADD R5, R7, 0x1 ;  /* 0x0000000107057836 */ /* 0x000fca0000000000 */
[----:B------:R-:W-:-:S07]  /*0b80*/  SHF.R.S32.HI R7, RZ, 0x1f, R5 ;  /* 0x0000001fff077819 */ /* 0x000fce0000011405 */
.L_x_3329:
        /* <DEDUP_REMOVED lines=15> */
[----:B------:R0:W3:Y:S01]  /*0c80*/  @!P0 LDG.E R18, desc[UR4][R18.64] ;  /* 0x0000000412128981 */ /* 0x0000e2000c1e1900 */
[----:B--2---:R-:W-:-:S05]  /*0c90*/  @!P0 IADD3 R20, P1, R27, R20, RZ ;  /* 0x000000141b148210 */ /* 0x004fca0007f3e0ff */
[----:B------:R-:W-:-:S05]  /*0ca0*/  @!P0 IMAD.X R21, R26, 0x1, R21, P1 ;  /* 0x000000011a158824 */ /* 0x000fca00008e0615 */
[----:B------:R2:W4:Y:S01]  /*0cb0*/  @!P0 LDG.E R20, desc[UR4][R20.64] ;  /* 0x0000000414148981 */ /* 0x000522000c1e1900 */
[----:B0-----:R-:W-:Y:S02]  /*0cc0*/  PRMT R19, R19, 0x5410, RZ ;  /* 0x0000541013137816 */ /* 0x001fe400000000ff */
[----:B------:R-:W-:Y:S02]  /*0cd0*/  ISETP.NE.AND P2, PT, RZ, UR6, PT ;  /* 0x00000006ff007c0c */ /* 0x000fe4000bf45270 */
[----:B--2---:R-:W-:Y:S02]  /*0ce0*/  PRMT R21, RZ, 0x7610, R21 ;  /* 0x00007610ff157816 */ /* 0x004fe40000000015 */
[----:B------:R-:W-:Y:S02]  /*0cf0*/  PRMT R27, RZ, 0x7610, R27 ;  /* 0x00007610ff1b7816 */ /* 0x000fe4000000001b */
[----:B---3--:R-:W-:Y:S02]  /*0d00*/  @!P0 PRMT R19, R19, 0x7610, R18 ;  /* 0x0000761013138816 */ /* 0x008fe40000000012 */
[----:B------:R-:W-:-:S02]  /*0d10*/  @!P0 PRMT R21, R18, 0x7610, R21 ;  /* 0x0000761012158816 */ /* 0x000fc40000000015 */
[----:B------:R-:W-:-:S03]  /*0d20*/  PRMT R19, RZ, 0x7610, R19 ;  /* 0x00007610ff137816 */ /* 0x000fc60000000013 */
[----:B------:R-:W-:Y:S02]  /*0d30*/  HADD2.F32 R29, -RZ, R21.H0_H0 ;  /* 0x20000015ff1d7230 */ /* 0x000fe40000004100 */
[----:B------:R-:W-:Y:S01]  /*0d40*/  HADD2.F32 R18, -RZ, R19.H1_H1 ;  /* 0x30000013ff127230 */ /* 0x000fe20000004100 */
[----:B----4-:R-:W-:Y:S02]  /*0d50*/  @!P0 PRMT R27, R20, 0x7610, R27 ;  /* 0x00007610141b8816 */ /* 0x010fe4000000001b */
[----:B------:R-:W-:Y:S01]  /*0d60*/  FADD.FTZ R29, -R12, R29 ;  /* 0x0000001d0c1d7221 */ /* 0x000fe20000010100 */
[----:B------:R-:W-:Y:S01]  /*0d70*/  @!P0 PRMT R19, R20, 0x7632, R19 ;  /* 0x0000763214138816 */ /* 0x000fe20000000013 */
[----:B------:R-:W-:Y:S01]  /*0d80*/  FADD.FTZ R21, -R12, R18 ;  /* 0x000000120c157221 */ /* 0x000fe20000010100 */
[----:B------:R-:W-:Y:S02]  /*0d90*/  HADD2.F32 R27, -RZ, R27.H0_H0 ;  /* 0x2000001bff1b7230 */ /* 0x000fe40000004100 */
[----:B-1----:R-:W-:Y:S01]  /*0da0*/  FMUL.FTZ R26, R29, R2 ;  /* 0x000000021d1a7220 */ /* 0x002fe20000410000 */
[----:B------:R-:W-:-:S02]  /*0db0*/  HADD2.F32 R20, -RZ, R19.H0_H0 ;  /* 0x20000013ff147230 */ /* 0x000fc40000004100 */
        /* <DEDUP_REMOVED lines=20> */
.L_x_3327:
        /* <DEDUP_REMOVED lines=26> */
[----:B------:R-:W-:Y:S01]  /*10a0*/  PRMT R19, R19, 0x5410, RZ ;  /* 0x0000541013137816 */ /* 0x000fe200000000ff */
[----:B------:R-:W-:Y:S01]  /*10b0*/  FADD.FTZ R22, R27, R22 ;  /* 0x000000161b167221 */ /* 0x000fe20000010000 */
[----:B0-----:R-:W-:-:S04]  /*10c0*/  PRMT R21, R21, 0x5410, RZ ;  /* 0x0000541015157816 */ /* 0x001fc800000000ff */
[--C-:B--2---:R-:W-:Y:S02]  /*10d0*/  @!P0 PRMT R21, R21, 0x5410, R29.reuse ;  /* 0x0000541015158816 */ /* 0x104fe4000000001d */
[----:B------:R-:W-:Y:S02]  /*10e0*/  @!P0 PRMT R19, R19, 0x7610, R29 ;  /* 0x0000761013138816 */ /* 0x000fe4000000001d */
[----:B------:R-:W-:Y:S02]  /*10f0*/  PRMT R21, RZ, 0x7610, R21 ;  /* 0x00007610ff157816 */ /* 0x000fe40000000015 */
[----:B------:R-:W-:-:S03]  /*1100*/  PRMT R19, RZ, 0x7610, R19 ;  /* 0x00007610ff137816 */ /* 0x000fc60000000013 */
[----:B------:R-:W-:Y:S02]  /*1110*/  HADD2.F32 R23, -RZ, R21.H1_H1 ;  /* 0x30000015ff177230 */ /* 0x000fe40000004100 */
[----:B------:R-:W-:-:S03]  /*1120*/  HADD2.F32 R29, -RZ, R19.H1_H1 ;  /* 0x30000013ff1d7230 */ /* 0x000fc60000004100 */
[C---:B------:R-:W-:Y:S02]  /*1130*/  FADD.FTZ R23, -R12.reuse, R23 ;  /* 0x000000170c177221 */ /* 0x040fe40000010100 */
[----:B------:R-:W-:-:S04]  /*1140*/  FADD.FTZ R29, -R12, R29 ;  /* 0x0000001d0c1d7221 */ /* 0x000fc80000010100 */
[----:B------:R-:W-:Y:S01]  /*1150*/  FMUL.FTZ R18, R29, R2 ;  /* 0x000000021d127220 */ /* 0x000fe20000410000 */
[C---:B---3--:R-:W-:Y:S02]  /*1160*/  @!P0 PRMT R21, R20.reuse, 0x7632, R21 ;  /* 0x0000763214158816 */ /* 0x048fe40000000015 */
[----:B------:R-:W-:-:S03]  /*1170*/  @!P0 PRMT R19, R20, 0x7610, R19 ;  /* 0x0000761014138816 */ /* 0x000fc60000000013 */
[----:B------:R-:W-:Y:S02]  /*1180*/  HADD2.F32 R20, -RZ, R21.H0_H0 ;  /* 0x20000015ff147230 */ /* 0x000fe40000004100 */
[----:B------:R-:W-:Y:S01]  /*1190*/  FMUL.FTZ R21, R23, R2 ;  /* 0x0000000217157220 */ /* 0x000fe20000410000 */
[----:B------:R-:W-:Y:S01]  /*11a0*/  HADD2.F32 R19, -RZ, R19.H0_H0 ;  /* 0x20000013ff137230 */ /* 0x000fe20000004100 */
        /* <DEDUP_REMOVED lines=19> */
.L_x_3328:
        /* <DEDUP_REMOVED lines=15> */
.L_x_3324:
        /* <DEDUP_REMOVED lines=80> */
.L_x_3352:
        /* <DEDUP_REMOVED lines=13> */
.L_x_3330:
        /* <DEDUP_REMOVED lines=43> */
.L_x_3333:
[----:B------:R-:W-:Y:S05]  /*1c50*/  BSYNC B0 ;  /* 0x0000000000007941 */ /* 0x000fea0003800000 */
.L_x_3332:
        /* <DEDUP_REMOVED lines=22> */
.L_x_3331:
        /* <DEDUP_REMOVED lines=10> */
.L_x_3334:
[----:B------:R-:W-:Y:S01]  /*1e60*/  IMAD.MOV.U32 R26, RZ, RZ, R17 ;  /* 0x000000ffff1a7224 */ /* 0x000fe200078e0011 */
[----:B------:R-:W-:-:S07]  /*1e70*/  MOV R20, R28 ;  /* 0x0000001c00147202 */ /* 0x000fce0000000f00 */
[----:B------:R-:W-:Y:S05]  /*1e80*/  WARPSYNC.COLLECTIVE R19, `(.L_x_3335) ;  /* 0x0000000013087348 */ /* 0x000fea0003c00000 */
[----:B------:R0:W1:Y:S02]  /*1e90*/  SHFL.UP P0, R28, R26, R21, R22 ;  /* 0x040000151a1c7389 */ /* 0x0000640000000016 */
[----:B01----:R-:W-:Y:S01]  /*1ea0*/  ENDCOLLECTIVE ;  /* 0x000000000000791b */ /* 0x003fe20003800000 */
.L_x_3335:
[----:B------:R-:W-:Y:S01]  /*1eb0*/  @P3 IMAD.IADD R15, R15, 0x1, R20 ;  /* 0x000000010f0f3824 */ /* 0x000fe200078e0214 */
[----:B------:R-:W-:Y:S01]  /*1ec0*/  MOV R26, R18 ;  /* 0x00000012001a7202 */ /* 0x000fe20000000f00 */
[----:B------:R-:W-:-:S05]  /*1ed0*/  FADD.FTZ R28, R17, R28 ;  /* 0x0000001c111c7221 */ /* 0x000fca0000010000 */
[----:B------:R-:W-:-:S07]  /*1ee0*/  @P3 FSEL R17, R28, R17, !P2 ;  /* 0x000000111c113208 */ /* 0x000fce0005000000 */
[----:B------:R-:W-:Y:S05]  /*1ef0*/  WARPSYNC.COLLECTIVE R19, `(.L_x_3336) ;  /* 0x0000000013087348 */ /* 0x000fea0003c00000 */
[----:B------:R0:W1:Y:S02]  /*1f00*/  SHFL.UP P0, R28, R26, R21, R22 ;  /* 0x040000151a1c7389 */ /* 0x0000640000000016 */
[----:B01----:R-:W-:Y:S01]  /*1f10*/  ENDCOLLECTIVE ;  /* 0x000000000000791b */ /* 0x003fe20003800000 */
.L_x_3336:
[----:B------:R-:W-:Y:S01]  /*1f20*/  HFMA2.MMA R21, -RZ, RZ, 0, 1.1920928955078125e-07 ;  /* 0x00000002ff157435 */ /* 0x000fe200000001ff */
[----:B------:R-:W-:Y:S02]  /*1f30*/  MOV R26, R15 ;  /* 0x0000000f001a7202 */ /* 0x000fe40000000f00 */
[----:B------:R-:W-:-:S08]  /*1f40*/  MOV R23, R28 ;  /* 0x0000001c00177202 */ /* 0x000fd00000000f00 */
[----:B------:R-:W-:Y:S05]  /*1f50*/  WARPSYNC.COLLECTIVE R19, `(.L_x_3337) ;  /* 0x0000000013087348 */ /* 0x000fea0003c00000 */
[----:B------:R0:W1:Y:S02]  /*1f60*/  SHFL.UP P0, R28, R26, R21, R22 ;  /* 0x040000151a1c7389 */ /* 0x0000640000000016 */
[----:B01----:R-:W-:Y:S01]  /*1f70*/  ENDCOLLECTIVE ;  /* 0x000000000000791b */ /* 0x003fe20003800000 */
.L_x_3337:
        /* <DEDUP_REMOVED lines=9> */
.L_x_3338:
[----:B------:R-:W-:Y:S02]  /*2010*/  @P3 IADD3 R15, R15, R20, RZ ;  /* 0x000000140f0f3210 */ /* 0x000fe40007ffe0ff */
[----:B------:R-:W-:Y:S01]  /*2020*/  MOV R26, R18 ;  /* 0x00000012001a7202 */ /* 0x000fe20000000f00 */
[----:B------:R-:W-:-:S05]  /*2030*/  FADD.FTZ R28, R17, R28 ;  /* 0x0000001c111c7221 */ /* 0x000fca0000010000 */
[----:B------:R-:W-:-:S07]  /*2040*/  @P3 FSEL R17, R28, R17, !P2 ;  /* 0x000000111c113208 */ /* 0x000fce0005000000 */
[----:B------:R-:W-:Y:S05]  /*2050*/  WARPSYNC.COLLECTIVE R19, `(.L_x_3339) ;  /* 0x0000000013087348 */ /* 0x000fea0003c00000 */
[----:B------:R0:W1:Y:S02]  /*2060*/  SHFL.UP P0, R28, R26, R21, R22 ;  /* 0x040000151a1c7389 */ /* 0x0000640000000016 */
[----:B01----:R-:W-:Y:S01]  /*2070*/  ENDCOLLECTIVE ;  /* 0x000000000000791b */ /* 0x003fe20003800000 */
.L_x_3339:
[----:B------:R-:W-:Y:S01]  /*2080*/  MOV R26, R15 ;  /* 0x0000000f001a7202 */ /* 0x000fe20000000f00 */
[----:B------:R-:W-:Y:S02]  /*2090*/  IMAD.MOV.U32 R21, RZ, RZ, 0x4 ;  /* 0x00000004ff157424 */ /* 0x000fe400078e00ff */
[----:B------:R-:W-:-:S07]  /*20a0*/  IMAD.MOV.U32 R23, RZ, RZ, R28 ;  /* 0x000000ffff177224 */ /* 0x000fce00078e001c */
[----:B------:R-:W-:Y:S05]  /*20b0*/  WARPSYNC.COLLECTIVE R19, `(.L_x_3340) ;  /* 0x0000000013087348 */ /* 0x000fea0003c00000 */
[----:B------:R0:W1:Y:S02]  /*20c0*/  SHFL.UP P0, R28, R26, R21, R22 ;  /* 0x040000151a1c7389 */ /* 0x0000640000000016 */
[----:B01----:R-:W-:Y:S01]  /*20d0*/  ENDCOLLECTIVE ;  /* 0x000000000000791b */ /* 0x003fe20003800000 */
.L_x_3340:
        /* <DEDUP_REMOVED lines=9> */
.L_x_3341:
[----:B------:R-:W-:Y:S01]  /*2170*/  @P3 IADD3 R15, R15, R20, RZ ;  /* 0x000000140f0f3210 */ /* 0x000fe20007ffe0ff */
[----:B------:R-:W-:Y:S02]  /*2180*/  IMAD.MOV.U32 R26, RZ, RZ, R18 ;  /* 0x000000ffff1a7224 */ /* 0x000fe400078e0012 */
[----:B------:R-:W-:-:S05]  /*2190*/  FADD.FTZ R28, R17, R28 ;  /* 0x0000001c111c7221 */ /* 0x000fca0000010000 */
[----:B------:R-:W-:-:S07]  /*21a0*/  @P3 FSEL R17, R28, R17, !P2 ;  /* 0x000000111c113208 */ /* 0x000fce0005000000 */
[----:B------:R-:W-:Y:S05]  /*21b0*/  WARPSYNC.COLLECTIVE R19, `(.L_x_3342) ;  /* 0x0000000013087348 */ /* 0x000fea0003c00000 */
[----:B------:R0:W1:Y:S02]  /*21c0*/  SHFL.UP P0, R28, R26, R21, R22 ;  /* 0x040000151a1c7389 */ /* 0x0000640000000016 */
[----:B01----:R-:W-:Y:S01]  /*21d0*/  ENDCOLLECTIVE ;  /* 0x000000000000791b */ /* 0x003fe20003800000 */
.L_x_3342:
[----:B------:R-:W-:Y:S01]  /*21e0*/  HFMA2.MMA R21, -RZ, RZ, 0, 4.76837158203125e-07 ;  /* 0x00000008ff157435 */ /* 0x000fe200000001ff */
[----:B------:R-:W-:Y:S01]  /*21f0*/  IMAD.MOV.U32 R26, RZ, RZ, R15 ;  /* 0x000000ffff1a7224 */ /* 0x000fe200078e000f */
[----:B------:R-:W-:-:S09]  /*2200*/  MOV R23, R28 ;  /* 0x0000001c00177202 */ /* 0x000fd20000000f00 */
[----:B------:R-:W-:Y:S05]  /*2210*/  WARPSYNC.COLLECTIVE R19, `(.L_x_3343) ;  /* 0x0000000013087348 */ /* 0x000fea0003c00000 */
[----:B------:R0:W1:Y:S02]  /*2220*/  SHFL.UP P0, R28, R26, R21, R22 ;  /* 0x040000151a1c7389 */ /* 0x0000640000000016 */
[----:B01----:R-:W-:Y:S01]  /*2230*/  ENDCOLLECTIVE ;  /* 0x000000000000791b */ /* 0x003fe20003800000 */
.L_x_3343:
[----:B------:R-:W-:-:S05]  /*2240*/  FADD.FTZ R23, R18, R23 ;  /* 0x0000001712177221 */ /* 0x000fca0000010000 */
[----:B------:R-:W-:Y:S02]  /*2250*/  @P3 FSEL R18, R23, R18, !P2 ;  /* 0x0000001217123208 */ /* 0x000fe40005000000 */
[----:B------:R-:W-:Y:S02]  /*2260*/  ISETP.NE.AND P3, PT, R15, RZ, PT ;  /* 0x000000ff0f00720c */ /* 0x000fe40003f65270 */
[----:B------:R-:W-:Y:S01]  /*2270*/  ISETP.GE.AND P2, PT, R16, 0x10, PT ;  /* 0x000000101000780c */ /* 0x000fe20003f46270 */
[----:B------:R-:W-:Y:S01]  /*2280*/  IMAD.MOV.U32 R26, RZ, RZ, R17 ;  /* 0x000000ffff1a7224 */ /* 0x000fe200078e0011 */
[----:B------:R-:W-:-:S11]  /*2290*/  MOV R20, R28 ;  /* 0x0000001c00147202 */ /* 0x000fd60000000f00 */
[----:B------:R-:W-:Y:S05]  /*22a0*/  WARPSYNC.COLLECTIVE R19, `(.L_x_3344) ;  /* 0x0000000013087348 */ /* 0x000fea0003c00000 */
[----:B------:R0:W1:Y:S02]  /*22b0*/  SHFL.UP P0, R28, R26, R21, R22 ;  /* 0x040000151a1c7389 */ /* 0x0000640000000016 */
[----:B01----:R-:W-:Y:S01]  /*22c0*/  ENDCOLLECTIVE ;  /* 0x000000000000791b */ /* 0x003fe20003800000 */
.L_x_3344:
[----:B------:R-:W-:Y:S01]  /*22d0*/  @P4 IMAD.IADD R15, R15, 0x1, R20 ;  /* 0x000000010f0f4824 */ /* 0x000fe200078e0214 */
[----:B------:R-:W-:Y:S01]  /*22e0*/  MOV R26, R18 ;  /* 0x00000012001a7202 */ /* 0x000fe20000000f00 */
[----:B------:R-:W-:-:S05]  /*22f0*/  FADD.FTZ R28, R17, R28 ;  /* 0x0000001c111c7221 */ /* 0x000fca0000010000 */
[----:B------:R-:W-:-:S07]  /*2300*/  @P4 FSEL R17, R28, R17, !P3 ;  /* 0x000000111c114208 */ /* 0x000fce0005800000 */
[----:B------:R-:W-:Y:S05]  /*2310*/  WARPSYNC.COLLECTIVE R19, `(.L_x_3345) ;  /* 0x0000000013087348 */ /* 0x000fea0003c00000 */
[----:B------:R0:W1:Y:S02]  /*2320*/  SHFL.UP P0, R28, R26, R21, R22 ;  /* 0x040000151a1c7389 */ /* 0x0000640000000016 */
[----:B01----:R-:W-:Y:S01]  /*2330*/  ENDCOLLECTIVE ;  /* 0x000000000000791b */ /* 0x003fe20003800000 */
.L_x_3345:
[----:B------:R-:W-:Y:S01]  /*2340*/  HFMA2.MMA R21, -RZ, RZ, 0, 9.5367431640625e-07 ;  /* 0x00000010ff157435 */ /* 0x000fe200000001ff */
[----:B------:R-:W-:Y:S02]  /*2350*/  MOV R26, R15 ;  /* 0x0000000f001a7202 */ /* 0x000fe40000000f00 */
[----:B------:R-:W-:-:S08]  /*2360*/  MOV R23, R28 ;  /* 0x0000001c00177202 */ /* 0x000fd00000000f00 */
[----:B------:R-:W-:Y:S05]  /*2370*/  WARPSYNC.COLLECTIVE R19, `(.L_x_3346) ;  /* 0x0000000013087348 */ /* 0x000fea0003c00000 */
[----:B------:R0:W1:Y:S02]  /*2380*/  SHFL.UP P0, R28, R26, R21, R22 ;  /* 0x040000151a1c7389 */ /* 0x0000640000000016 */
[----:B01----:R-:W-:Y:S01]  /*2390*/  ENDCOLLECTIVE ;  /* 0x000000000000791b */ /* 0x003fe20003800000 */
.L_x_3346:
        /* <DEDUP_REMOVED lines=8> */
.L_x_3347:
[----:B------:R-:W-:Y:S01]  /*2420*/  IMAD.MOV.U32 R26, RZ, RZ, R18 ;  /* 0x000000ffff1a7224 */ /* 0x000fe200078e0012 */
[----:B------:R-:W-:-:S07]  /*2430*/  MOV R20, R28 ;  /* 0x0000001c00147202 */ /* 0x000fce0000000f00 */
[----:B------:R-:W-:Y:S05]  /*2440*/  WARPSYNC.COLLECTIVE R19, `(.L_x_3348) ;  /* 0x0000000013087348 */ /* 0x000fea0003c00000 */
[----:B------:R0:W1:Y:S02]  /*2450*/  SHFL.UP P0, R28, R26, R21, R22 ;  /* 0x040000151a1c7389 */ /* 0x0000640000000016 */
[----:B01----:R-:W-:Y:S01]  /*2460*/  ENDCOLLECTIVE ;  /* 0x000000000000791b */ /* 0x003fe20003800000 */
.L_x_3348:
        /* <DEDUP_REMOVED lines=8> */
.L_x_3349:
[----:B------:R-:W-:-:S05]  /*24f0*/  FADD.FTZ R23, R18, R23 ;  /* 0x0000001712177221 */ /* 0x000fca0000010000 */
[----:B------:R-:W-:Y:S02]  /*2500*/  @P2 FSEL R18, R23, R18, !P3 ;  /* 0x0000001217122208 */ /* 0x000fe40005800000 */
[----:B------:R-:W-:Y:S02]  /*2510*/  MOV R26, R17 ;  /* 0x00000011001a7202 */ /* 0x000fe40000000f00 */
[----:B------:R-:W-:-:S07]  /*2520*/  MOV R23, R28 ;  /* 0x0000001c00177202 */ /* 0x000fce0000000f00 */
[----:B------:R-:W-:Y:S05]  /*2530*/  WARPSYNC.COLLECTIVE R19, `(.L_x_3350) ;  /* 0x0000000013087348 */ /* 0x000fea0003c00000 */
[----:B------:R0:W1:Y:S02]  /*2540*/  SHFL.UP P0, R28, R26, R21, R22 ;  /* 0x040000151a1c7389 */ /* 0x0000640000000016 */
[----:B01----:R-:W-:Y:S01]  /*2550*/  ENDCOLLECTIVE ;  /* 0x000000000000791b */ /* 0x003fe20003800000 */
.L_x_3350:
[----:B------:R-:W-:Y:S01]  /*2560*/  MOV R26, R18 ;  /* 0x00000012001a7202 */ /* 0x000fe20000000f00 */
[----:B------:R-:W-:-:S07]  /*2570*/  IMAD.MOV.U32 R16, RZ, RZ, R28 ;  /* 0x000000ffff107224 */ /* 0x000fce00078e001c */
[----:B------:R-:W-:Y:S05]  /*2580*/  WARPSYNC.COLLECTIVE R19, `(.L_x_3351) ;  /* 0x0000000013087348 */ /* 0x000fea0003c00000 */
[----:B------:R0:W1:Y:S02]  /*2590*/  SHFL.UP P0, R28, R26, R21, R22 ;  /* 0x040000151a1c7389 */ /* 0x0000640000000016 */
[----:B01----:R-:W-:Y:S01]  /*25a0*/  ENDCOLLECTIVE ;  /* 0x000000000000791b */ /* 0x003fe20003800000 */
.L_x_3351:
[----:B------:R-:W-:Y:S01]  /*25b0*/  MOV R27, R28 ;  /* 0x0000001c001b7202 */ /* 0x000fe20000000f00 */
[----:B------:R-:W-:Y:S06]  /*25c0*/  BRA `(.L_x_3352) ;  /* 0xfffffff000c07947 */ /* 0x000fec000383ffff */
.L_x_3353:
        /* <DEDUP_REMOVED lines=11> */
.L_x_4532:


//--------------------- .text._Z30group_norm_nhwc_bwd_sum_kernelI11Fp16IOFp32WLi128EEv26Group_norm_nhwc_bwd_params --------------------------
	.section	.text._Z30group_norm_nhwc_bwd_sum_kernelI11Fp16IOFp32WLi128EEv26Group_norm_nhwc_bwd_params,"ax",@progbits
	.align	128
        .global         _Z30group_norm_nhwc_bwd_sum_kernelI11Fp16IOFp32WLi128EEv26Group_norm_nhwc_bwd_params
        .type           _Z30group_norm_nhwc_bwd_sum_kernelI11Fp16IOFp32WLi128EEv26Group_norm_nhwc_bwd_params,@function
        .size           _Z30group_norm_nhwc_bwd_sum_kernelI11Fp16IOFp32WLi128EEv26Group_norm_nhwc_bwd_params,(.L_x_4533 - _Z30group_norm_nhwc_bwd_sum_kernelI11Fp16IOFp32WLi128EEv26Group_norm_nhwc_bwd_params)
        .other          _Z30group_norm_nhwc_bwd_sum_kernelI11Fp16IOFp32WLi128EEv26Group_norm_nhwc_bwd_params,@"STO_CUDA_ENTRY STV_DEFAULT"
_Z30group_norm_nhwc_bwd_sum_kernelI11Fp16IOFp32WLi128EEv26Group_norm_nhwc_bwd_params:
.text._Z30group_norm_nhwc_bwd_sum_kernelI11Fp16IOFp32WLi128EEv26Group_norm_nhwc_bwd_params:
        /* <DEDUP_REMOVED lines=51> */
[----:B0-----:R-:W-:Y:S01]  /*0330*/  MOV R8, RZ ;  /* 0x000000ff00087202 */ /* 0x001fe20000000f00 */
[----:B--2---:R-:W-:-:S04]  /*0340*/  IMAD.MOV R10, RZ, RZ, -R9 ;  /* 0x000000ffff0a7224 */ /* 0x004fc800078e0a09 */
        /* <DEDUP_REMOVED lines=17> */
.L_x_3355:
[----:B------:R-:W-:Y:S05]  /*0460*/  BSYNC B0 ;  /* 0x0000000000007941 */ /* 0x000fea0003800000 */
.L_x_3354:
[C---:B------:R-:W-:Y:S01]  /*0470*/  IMAD R10, R7.reuse, R11, R6 ;  /* 0x0000000b070a7224 */ /* 0x040fe200078e0206 */
[----:B------:R-:W1:Y:S01]  /*0480*/  S2UR UR7, SR_CTAID.Y ;  /* 0x00000000000779c3 */ /* 0x000e620000002600 */
[----:B-----5:R-:W-:Y:S01]  /*0490*/  FFMA.FTZ R12, -R2, R2, R3 ;  /* 0x00000002020c7223 */ /* 0x020fe20000010103 */
[----:B------:R-:W-:Y:S01]  /*04a0*/  ISETP.NE.U32.AND P4, PT, R7, RZ, PT ;  /* 0x000000ff0700720c */ /* 0x000fe20003f85070 */
[----:B------:R-:W-:Y:S01]  /*04b0*/  HFMA2.MMA R24, -RZ, RZ, 0, 0 ;  /* 0x00000000ff187435 */ /* 0x000fe200000001ff */
[-C--:B------:R-:W-:Y:S02]  /*04c0*/  ISETP.GE.U32.AND P1, PT, R10, R7.reuse, PT ;  /* 0x000000070a00720c */ /* 0x080fe40003f26070 */
[----:B------:R-:W-:Y:S02]  /*04d0*/  FSETP.GTU.FTZ.AND P2, PT, R12, RZ, PT ;  /* 0x000000ff0c00720b */ /* 0x000fe40003f5c000 */
[----:B0-----:R-:W0:Y:S09]  /*04e0*/  LDC.64 R8, c[0x0][0x290] ;  /* 0x0000a400ff087b82 */ /* 0x001e320000000a00 */
[-C--:B------:R-:W-:Y:S01]  /*04f0*/  @P1 IADD3 R10, R10, -R7.reuse, RZ ;  /* 0x800000070a0a1210 */ /* 0x080fe20007ffe0ff */
[----:B------:R-:W-:Y:S01]  /*0500*/  @P1 VIADD R5, R5, 0x1 ;  /* 0x0000000105051836 */ /* 0x000fe20000000000 */
[----:B------:R-:W2:Y:S02]  /*0510*/  @P2 LDC R19, c[0x0][0x250] ;  /* 0x00009400ff132b82 */ /* 0x000ea40000000800 */
[----:B------:R-:W-:Y:S01]  /*0520*/  ISETP.GE.U32.AND P3, PT, R10, R7, PT ;  /* 0x000000070a00720c */ /* 0x000fe20003f66070 */
[----:B-1----:R-:W-:-:S05]  /*0530*/  IMAD R18, R20, UR7, RZ ;  /* 0x0000000714127c24 */ /* 0x002fca000f8e02ff */
[----:B------:R-:W-:Y:S02]  /*0540*/  SHF.R.S32.HI R25, RZ, 0x1f, R18 ;  /* 0x0000001fff197819 */ /* 0x000fe40000011412 */
[----:B------:R-:W-:-:S05]  /*0550*/  IADD3 R11, P5, R18, R20, RZ ;  /* 0x00000014120b7210 */ /* 0x000fca0007fbe0ff */
[----:B------:R-:W-:Y:S02]  /*0560*/  @P3 IADD3 R5, R5, 0x1, RZ ;  /* 0x0000000105053810 */ /* 0x000fe40007ffe0ff */
[----:B------:R-:W-:Y:S02]  /*0570*/  LEA.HI.X.SX32 R10, R20, R25, 0x1, P5 ;  /* 0x00000019140a7211 */ /* 0x000fe400028f0eff */
[----:B0-----:R-:W-:Y:S02]  /*0580*/  ISETP.LT.U32.AND P1, PT, R11, R8, PT ;  /* 0x000000080b00720c */ /* 0x001fe40003f21070 */
[----:B------:R-:W-:Y:S01]  /*0590*/  SEL R3, R4, R5, !P4 ;  /* 0x0000000504037207 */ /* 0x000fe20006000000 */
[----:B------:R-:W-:Y:S01]  /*05a0*/  HFMA2.MMA R4, -RZ, RZ, 1.875, 0 ;  /* 0x3f800000ff047435 */ /* 0x000fe200000001ff */
[----:B------:R-:W-:Y:S01]  /*05b0*/  ISETP.LT.AND.EX P1, PT, R10, R9, PT, P1 ;  /* 0x000000090a00720c */ /* 0x000fe20003f21310 */
[----:B--2---:R-:W-:Y:S01]  /*05c0*/  @P2 FADD.FTZ R19, R12, R19 ;  /* 0x000000130c132221 */ /* 0x004fe20000010000 */
[----:B------:R-:W-:-:S02]  /*05d0*/  MOV R9, RZ ;  /* 0x000000ff00097202 */ /* 0x000fc40000000f00 */
[----:B------:R-:W-:Y:S02]  /*05e0*/  CS2R R12, SRZ ;  /* 0x00000000000c7805 */ /* 0x000fe4000001ff00 */
[----:B------:R-:W-:Y:S01]  /*05f0*/  SEL R5, R11, R8, P1 ;  /* 0x000000080b057207 */ /* 0x000fe20000800000 */
[----:B------:R-:W-:Y:S01]  /*0600*/  IMAD.MOV R8, RZ, RZ, -R3 ;  /* 0x000000ffff087224 */ /* 0x000fe200078e0a03 */
[----:B------:R-:W-:Y:S02]  /*0610*/  CS2R R10, SRZ ;  /* 0x00000000000a7805 */ /* 0x000fe4000001ff00 */
[----:B------:R-:W-:Y:S01]  /*0620*/  ISETP.GE.AND P1, PT, R18, R5, PT ;  /* 0x000000051200720c */ /* 0x000fe20003f26270 */
[----:B------:R0:W1:Y:S01]  /*0630*/  @P2 MUFU.RSQ R4, R19 ;  /* 0x0000001300042308 */ /* 0x0000620000001400 */
[----:B------:R-:W-:-:S11]  /*0640*/  IMAD R6, R7, R8, R6 ;  /* 0x0000000807067224 */ /* 0x000fd600078e0206 */
[----:B0-----:R-:W-:Y:S05]  /*0650*/  @P1 BRA `(.L_x_3356) ;  /* 0x0000001c00141947 */ /* 0x001fea0003800000 */
        /* <DEDUP_REMOVED lines=30> */
[----:B0-----:R-:W-:-:S04]  /*0840*/  @!P0 IADD3 R8, P1, R11, R8, RZ ;  /* 0x000000080b088210 */ /* 0x001fc80007f3e0ff */
[----:B------:R-:W-:-:S05]  /*0850*/  @!P0 IADD3.X R9, R12, R9, RZ, P1, !PT ;  /* 0x000000090c098210 */ /* 0x000fca0000ffe4ff */
[----:B------:R0:W3:Y:S01]  /*0860*/  @!P0 LDG.E R8, desc[UR4][R8.64] ;  /* 0x0000000408088981 */ /* 0x0000e2000c1e1900 */
[----:B--2---:R-:W-:-:S05]  /*0870*/  @!P0 IADD3 R10, P1, R11, R20, RZ ;  /* 0x000000140b0a8210 */ /* 0x004fca0007f3e0ff */
[----:B------:R-:W-:-:S05]  /*0880*/  @!P0 IMAD.X R11, R12, 0x1, R21, P1 ;  /* 0x000000010c0b8824 */ /* 0x000fca00008e0615 */
[----:B------:R-:W2:Y:S01]  /*0890*/  @!P0 LDG.E R21, desc[UR4][R10.64] ;  /* 0x000000040a158981 */ /* 0x000ea2000c1e1900 */
[----:B------:R-:W-:Y:S02]  /*08a0*/  PRMT R7, RZ, 0x5410, RZ ;  /* 0x00005410ff077816 */ /* 0x000fe400000000ff */
[----:B0-----:R-:W-:Y:S02]  /*08b0*/  PRMT R9, RZ, 0x5410, RZ ;  /* 0x00005410ff097816 */ /* 0x001fe400000000ff */
[----:B------:R-:W-:Y:S02]  /*08c0*/  IADD3 R18, R18, 0x1, RZ ;  /* 0x0000000112127810 */ /* 0x000fe40007ffe0ff */
[----:B---3--:R-:W-:-:S04]  /*08d0*/  @!P0 PRMT R7, R7, 0x5410, R8 ;  /* 0x0000541007078816 */ /* 0x008fc80000000008 */
[----:B------:R-:W-:-:S05]  /*08e0*/  @!P0 PRMT R7, R8, 0x7632, R7 ;  /* 0x0000763208078816 */ /* 0x000fca0000000007 */
[--C-:B------:R-:W-:Y:S02]  /*08f0*/  HADD2.F32 R13, -RZ, R7.reuse.H1_H1 ;  /* 0x30000007ff0d7230 */ /* 0x100fe40000004100 */
[----:B------:R-:W-:Y:S01]  /*0900*/  HADD2.F32 R19, -RZ, R7.H0_H0 ;  /* 0x20000007ff137230 */ /* 0x000fe20000004100 */
[----:B--2---:R-:W-:Y:S02]  /*0910*/  @!P0 PRMT R9, R9, 0x5410, R21 ;  /* 0x0000541009098816 */ /* 0x004fe40000000015 */
[C---:B------:R-:W-:Y:S02]  /*0920*/  FADD.FTZ R7, -R2.reuse, R13 ;  /* 0x0000000d02077221 */ /* 0x040fe40000010100 */
[----:B------:R-:W-:Y:S01]  /*0930*/  FADD.FTZ R19, -R2, R19 ;  /* 0x0000001302137221 */ /* 0x000fe20000010100 */
[----:B------:R-:W-:Y:S01]  /*0940*/  @!P0 PRMT R9, R21, 0x7632, R9 ;  /* 0x0000763215098816 */ /* 0x000fe20000000009 */
[-C--:B-1----:R-:W-:Y:S02]  /*0950*/  FMUL.FTZ R7, R7, R4.reuse ;  /* 0x0000000407077220 */ /* 0x082fe40000410000 */
[----:B------:R-:W-:-:S02]  /*0960*/  FMUL.FTZ R8, R19, R4 ;  /* 0x0000000413087220 */ /* 0x000fc40000410000 */
[----:B------:R-:W-:Y:S02]  /*0970*/  FFMA.FTZ R12, R7, R14, R16 ;  /* 0x0000000e070c7223 */ /* 0x000fe40000010010 */
[----:B------:R-:W-:Y:S02]  /*0980*/  FFMA.FTZ R11, R8, R15, R17 ;  /* 0x0000000f080b7223 */ /* 0x000fe40000010011 */
[----:B------:R-:W-:Y:S02]  /*0990*/  FMUL.FTZ R10, R12, -1.4426950216293334961 ;  /* 0xbfb8aa3b0c0a7820 */ /* 0x000fe40000410000 */
[----:B------:R-:W-:-:S04]  /*09a0*/  FMUL.FTZ R19, R11, -1.4426950216293334961 ;  /* 0xbfb8aa3b0b137820 */ /* 0x000fc80000410000 */
        /* <DEDUP_REMOVED lines=11> */
[----:B-1----:R-:W-:-:S03]  /*0a60*/  FADD.FTZ R22, -R20, 1 ;  /* 0x3f80000014167421 */ /* 0x002fc60000010100 */
[----:B------:R-:W-:Y:S01]  /*0a70*/  FMUL.FTZ R21, R10, R21 ;  /* 0x000000150a157220 */ /* 0x000fe20000410000 */
[----:B------:R-:W-:Y:S01]  /*0a80*/  FMUL.FTZ R9, R9, R20 ;  /* 0x0000001409097220 */ /* 0x000fe20000410000 */
[----:B------:R-:W-:Y:S02]  /*0a90*/  FFMA.FTZ R22, R11, R22, 1 ;  /* 0x3f8000000b167423 */ /* 0x000fe40000010016 */
[----:B------:R-:W-:Y:S01]  /*0aa0*/  FMUL.FTZ R10, R21, R14 ;  /* 0x0000000e150a7220 */ /* 0x000fe20000410000 */
[----:B------:R-:W-:Y:S01]  /*0ab0*/  FFMA.FTZ R24, R7, R21, RZ ;  /* 0x0000001507187223 */ /* 0x000fe200000100ff */
[----:B------:R-:W-:Y:S01]  /*0ac0*/  FADD.FTZ R12, RZ, R21 ;  /* 0x00000015ff0c7221 */ /* 0x000fe20000010000 */
        /* <DEDUP_REMOVED lines=8> */
.L_x_3358:
[----:B------:R-:W-:Y:S05]  /*0b50*/  @!P2 BRA `(.L_x_3356) ;  /* 0x0000001400d4a947 */ /* 0x000fea0003800000 */
[----:B------:R-:W-:-:S04]  /*0b60*/  IADD3 R25, R18, 0x1, RZ ;  /* 0x0000000112197810 */ /* 0x000fc80007ffe0ff */
[----:B------:R-:W-:-:S07]  /*0b70*/  SHF.R.S32.HI R7, RZ, 0x1f, R25 ;  /* 0x0000001fff077819 */ /* 0x000fce0000011419 */
.L_x_3359:
        /* <DEDUP_REMOVED lines=17> */
[----:B------:R-:W-:-:S07]  /*0c90*/  @!P0 IMAD.MOV.U32 R29, RZ, RZ, R27 ;  /* 0x000000ffff1d8224 */ /* 0x000fce00078e001b */
[----:B------:R-:W4:Y:S01]  /*0ca0*/  @!P0 LDC.64 R22, c[0x0][0x228] ;  /* 0x00008a00ff168b82 */ /* 0x000f220000000a00 */
[----:B0-----:R-:W-:-:S04]  /*0cb0*/  @!P0 IMAD R28, R7, R18, RZ ;  /* 0x00000012071c8224 */ /* 0x001fc800078e02ff */
[----:B------:R-:W-:Y:S01]  /*0cc0*/  @!P0 IMAD R19, R25, R19, R28 ;  /* 0x0000001319138224 */ /* 0x000fe200078e021c */
[----:B------:R-:W-:-:S05]  /*0cd0*/  @!P0 MOV R28, R30 ;  /* 0x0000001e001c8202 */ /* 0x000fca0000000f00 */
[----:B------:R-:W-:-:S05]  /*0ce0*/  @!P0 IMAD.WIDE.U32 R28, R25, R18, R28 ;  /* 0x00000012191c8225 */ /* 0x000fca00078e001c */
[----:B------:R-:W-:Y:S02]  /*0cf0*/  @!P0 IADD3 R19, R29, R19, RZ ;  /* 0x000000131d138210 */ /* 0x000fe40007ffe0ff */
[C---:B------:R-:W-:Y:S02]  /*0d00*/  @!P0 SHF.L.U32 R29, R28.reuse, 0x1, RZ ;  /* 0x000000011c1d8819 */ /* 0x040fe400000006ff */
[----:B------:R-:W-:Y:S02]  /*0d10*/  @!P0 SHF.L.U64.HI R28, R28, 0x1, R19 ;  /* 0x000000011c1c8819 */ /* 0x000fe40000010213 */
[----:B---3--:R-:W-:Y:S01]  /*0d20*/  @!P0 IADD3 R20, P2, R29, R20, RZ ;  /* 0x000000141d148210 */ /* 0x008fe20007f5e0ff */
[----:B------:R-:W0:Y:S01]  /*0d30*/  @!P0 LDC.64 R18, c[0x0][0x228] ;  /* 0x00008a00ff128b82 */ /* 0x000e220000000a00 */
[----:B----4-:R-:W-:-:S03]  /*0d40*/  @!P0 IADD3 R22, P1, R33, R22, RZ ;  /* 0x0000001621168210 */ /* 0x010fc60007f3e0ff */
[----:B------:R-:W-:Y:S01]  /*0d50*/  @!P0 IMAD.X R21, R28, 0x1, R21, P2 ;  /* 0x000000011c158824 */ /* 0x000fe200010e0615 */
[----:B------:R-:W-:-:S05]  /*0d60*/  @!P0 IADD3.X R23, R32, R23, RZ, P1, !PT ;  /* 0x0000001720178210 */ /* 0x000fca0000ffe4ff */
[----:B------:R-:W3:Y:S04]  /*0d70*/  @!P0 LDG.E R21, desc[UR4][R20.64] ;  /* 0x0000000414158981 */ /* 0x000ee8000c1e1900 */
[----:B------:R-:W4:Y:S01]  /*0d80*/  @!P0 LDG.E R22, desc[UR4][R22.64] ;  /* 0x0000000416168981 */ /* 0x000f22000c1e1900 */
[----:B0-----:R-:W-:-:S04]  /*0d90*/  @!P0 IADD3 R18, P1, R29, R18, RZ ;  /* 0x000000121d128210 */ /* 0x001fc80007f3e0ff */
[----:B------:R-:W-:-:S05]  /*0da0*/  @!P0 IADD3.X R19, R28, R19, RZ, P1, !PT ;  /* 0x000000131c138210 */ /* 0x000fca0000ffe4ff */
[----:B------:R0:W5:Y:S02]  /*0db0*/  @!P0 LDG.E R18, desc[UR4][R18.64] ;  /* 0x0000000412128981 */ /* 0x000164000c1e1900 */
[----:B0-----:R-:W-:-:S04]  /*0dc0*/  PRMT R19, RZ, 0x7610, R19 ;  /* 0x00007610ff137816 */ /* 0x001fc80000000013 */
[C---:B--2---:R-:W-:Y:S02]  /*0dd0*/  @!P0 PRMT R19, R8.reuse, 0x7632, R19 ;  /* 0x0000763208138816 */ /* 0x044fe40000000013 */
[----:B------:R-:W-:-:S03]  /*0de0*/  PRMT R8, R8, 0x5410, RZ ;  /* 0x0000541008087816 */ /* 0x000fc600000000ff */
[----:B------:R-:W-:Y:S01]  /*0df0*/  HADD2.F32 R29, -RZ, R19.H0_H0 ;  /* 0x20000013ff1d7230 */ /* 0x000fe20000004100 */
[----:B------:R-:W-:-:S04]  /*0e00*/  @!P0 PRMT R8, R8, 0x5410, R8 ;  /* 0x0000541008088816 */ /* 0x000fc80000000008 */
[C---:B------:R-:W-:Y:S01]  /*0e10*/  FADD.FTZ R29, -R2.reuse, R29 ;  /* 0x0000001d021d7221 */ /* 0x040fe20000010100 */
[----:B------:R-:W-:Y:S01]  /*0e20*/  HADD2.F32 R23, -RZ, R8.H1_H1 ;  /* 0x30000008ff177230 */ /* 0x000fe20000004100 */
[----:B------:R-:W-:Y:S02]  /*0e30*/  PRMT R8, RZ, 0x5410, RZ ;  /* 0x00005410ff087816 */ /* 0x000fe400000000ff */
[-C--:B-1----:R-:W-:Y:S01]  /*0e40*/  FMUL.FTZ R20, R29, R4.reuse ;  /* 0x000000041d147220 */ /* 0x082fe20000410000 */
[----:B------:R-:W-:Y:S01]  /*0e50*/  PRMT R29, RZ, 0x5410, RZ ;  /* 0x00005410ff1d7816 */ /* 0x000fe200000000ff */
        /* <DEDUP_REMOVED lines=9> */
[----:B---3--:R-:W-:-:S06]  /*0ef0*/  @!P0 PRMT R29, R29, 0x5410, R21 ;  /* 0x000054101d1d8816 */ /* 0x008fcc0000000015 */
[----:B------:R-:W0:Y:S01]  /*0f00*/  MUFU.RCP R33, R33 ;  /* 0x0000002100217308 */ /* 0x000e220000001000 */
[----:B-1----:R-:W-:Y:S01]  /*0f10*/  FADD.FTZ R28, R28, 1 ;  /* 0x3f8000001c1c7421 */ /* 0x002fe20000010000 */
[----:B----4-:R-:W-:Y:S02]  /*0f20*/  @!P0 PRMT R29, R22, 0x7610, R29 ;  /* 0x00007610161d8816 */ /* 0x010fe4000000001d */
[----:B------:R-:W-:-:S04]  /*0f30*/  @!P0 PRMT R8, R8, 0x7610, R22 ;  /* 0x0000761008088816 */ /* 0x000fc80000000016 */
[----:B------:R-:W1:Y:S01]  /*0f40*/  MUFU.RCP R28, R28 ;  /* 0x0000001c001c7308 */ /* 0x000e620000001000 */
[----:B------:R-:W-:Y:S01]  /*0f50*/  @!P0 PRMT R8, R21, 0x7632, R8 ;  /* 0x0000763215088816 */ /* 0x000fe20000000008 */
[--C-:B------:R-:W-:Y:S02]  /*0f60*/  HADD2.F32 R35, -RZ, R29.reuse.H1_H1 ;  /* 0x3000001dff237230 */ /* 0x100fe40000004100 */
[----:B------:R-:W-:Y:S02]  /*0f70*/  HADD2.F32 R29, -RZ, R29.H0_H0 ;  /* 0x2000001dff1d7230 */ /* 0x000fe40000004100 */
[----:B------:R-:W-:Y:S02]  /*0f80*/  HADD2.F32 R22, -RZ, R8.H1_H1 ;  /* 0x30000008ff167230 */ /* 0x000fe40000004100 */
[----:B0-----:R-:W-:-:S03]  /*0f90*/  FADD.FTZ R21, -R33, 1 ;  /* 0x3f80000021157421 */ /* 0x001fc60000010100 */
[----:B------:R-:W-:Y:S01]  /*0fa0*/  FMUL.FTZ R33, R22, R33 ;  /* 0x0000002116217220 */ /* 0x000fe20000410000 */
[----:B------:R-:W-:Y:S01]  /*0fb0*/  FFMA.FTZ R32, R32, R21, 1 ;  /* 0x3f80000020207423 */ /* 0x000fe20000010015 */
[----:B------:R-:W-:Y:S01]  /*0fc0*/  FADD.FTZ R21, -R2, R35 ;  /* 0x0000002302157221 */ /* 0x000fe20000010100 */
[----:B------:R-:W-:Y:S02]  /*0fd0*/  HADD2.F32 R35, -RZ, R8.H0_H0 ;  /* 0x20000008ff237230 */ /* 0x000fe40000004100 */
[----:B-1----:R-:W-:Y:S01]  /*0fe0*/  FADD.FTZ R36, -R28, 1 ;  /* 0x3f8000001c247421 */ /* 0x002fe20000010100 */
[----:B------:R-:W-:Y:S01]  /*0ff0*/  FMUL.FTZ R21, R21, R4 ;  /* 0x0000000415157220 */ /* 0x000fe20000410000 */
[----:B------:R-:W-:Y:S01]  /*1000*/  FMUL.FTZ R32, R33, R32 ;  /* 0x0000002021207220 */ /* 0x000fe20000410000 */
[----:B------:R-:W-:Y:S02]  /*1010*/  FADD.FTZ R35, -R2, R35 ;  /* 0x0000002302237221 */ /* 0x000fe40000010100 */
[----:B------:R-:W-:Y:S01]  /*1020*/  FFMA.FTZ R8, R21, R14, R16 ;  /* 0x0000000e15087223 */ /* 0x000fe20000010010 */
[----:B------:R-:W-:Y:S01]  /*1030*/  FADD.FTZ R11, R32, R11 ;  /* 0x0000000b200b7221 */ /* 0x000fe20000010000 */
[----:B------:R-:W-:Y:S01]  /*1040*/  FMUL.FTZ R22, R35, R4 ;  /* 0x0000000423167220 */ /* 0x000fe20000410000 */
[----:B------:R-:W-:Y:S01]  /*1050*/  FFMA.FTZ R35, R23, R36, 1 ;  /* 0x3f80000017237423 */ /* 0x000fe20000010024 */
[----:B------:R-:W-:Y:S01]  /*1060*/  FMUL.FTZ R37, R8, -1.4426950216293334961 ;  /* 0xbfb8aa3b08257820 */ /* 0x000fe20000410000 */
[----:B------:R-:W-:Y:S01]  /*1070*/  FMUL.FTZ R36, R29, R28 ;  /* 0x0000001c1d247220 */ /* 0x000fe20000410000 */
[----:B------:R-:W-:Y:S01]  /*1080*/  FFMA.FTZ R23, R22, R15, R17 ;  /* 0x0000000f16177223 */ /* 0x000fe20000010011 */
[----:B------:R-:W-:Y:S01]  /*1090*/  FFMA.FTZ R9, R20, R32, R9 ;  /* 0x0000002014097223 */ /* 0x000fe20000010009 */
[----:B------:R-:W0:Y:S01]  /*10a0*/  MUFU.EX2 R34, R37 ;  /* 0x0000002500227308 */ /* 0x000e220000000800 */
[----:B------:R-:W-:Y:S01]  /*10b0*/  FMUL.FTZ R29, R36, R35 ;  /* 0x00000023241d7220 */ /* 0x000fe20000410000 */
[----:B------:R-:W-:Y:S01]  /*10c0*/  FMUL.FTZ R28, R23, -1.4426950216293334961 ;  /* 0xbfb8aa3b171c7820 */ /* 0x000fe20000410000 */
[----:B------:R-:W-:-:S02]  /*10d0*/  FMUL.FTZ R32, R32, R15 ;  /* 0x0000000f20207220 */ /* 0x000fc40000410000 */
[----:B------:R-:W-:Y:S01]  /*10e0*/  FFMA.FTZ R24, R19, R29, R24 ;  /* 0x0000001d13187223 */ /* 0x000fe20000010018 */
[C---:B------:R-:W-:Y:S02]  /*10f0*/  FADD.FTZ R12, R29.reuse, R12 ;  /* 0x0000000c1d0c7221 */ /* 0x040fe40000010000 */
[----:B------:R-:W1:Y:S01]  /*1100*/  MUFU.EX2 R28, R28 ;  /* 0x0000001c001c7308 */ /* 0x000e620000000800 */
[----:B0-----:R-:W-:Y:S01]  /*1110*/  FADD.FTZ R35, R34, 1 ;  /* 0x3f80000022237421 */ /* 0x001fe20000010000 */
[----:B------:R-:W-:Y:S01]  /*1120*/  FMUL.FTZ R34, R29, R14 ;  /* 0x0000000e1d227220 */ /* 0x000fe20000410000 */
[----:B------:R-:W-:-:S05]  /*1130*/  PRMT R29, RZ, 0x7610, R29 ;  /* 0x00007610ff1d7816 */ /* 0x000fca000000001d */
[----:B------:R-:W0:Y:S01]  /*1140*/  MUFU.RCP R33, R35 ;  /* 0x0000002300217308 */ /* 0x000e220000001000 */
[----:B------:R-:W-:Y:S01]  /*1150*/  FFMA.FTZ R13, R19, R34, R13 ;  /* 0x00000022130d7223 */ /* 0x000fe2000001000d */
[----:B-----5:R-:W-:Y:S01]  /*1160*/  @!P0 PRMT R29, R18, 0x7610, R29 ;  /* 0x00007610121d8816 */ /* 0x020fe2000000001d */
[----:B-1----:R-:W-:Y:S01]  /*1170*/  FADD.FTZ R19, R28, 1 ;  /* 0x3f8000001c137421 */ /* 0x002fe20000010000 */
[----:B------:R-:W-:Y:S01]  /*1180*/  PRMT R28, RZ, 0x7610, R28 ;  /* 0x00007610ff1c7816 */ /* 0x000fe2000000001c */
[----:B------:R-:W-:-:S03]  /*1190*/  FFMA.FTZ R20, R20, R32, R13 ;  /* 0x0000002014147223 */ /* 0x000fc6000001000d */
[----:B------:R-:W-:Y:S01]  /*11a0*/  @!P0 PRMT R28, R18, 0x7632, R28 ;  /* 0x00007632121c8816 */ /* 0x000fe2000000001c */
[----:B------:R-:W1:Y:S01]  /*11b0*/  MUFU.RCP R19, R19 ;  /* 0x0000001300137308 */ /* 0x000e620000001000 */
[----:B------:R-:W-:-:S03]  /*11c0*/  HADD2.F32 R18, -RZ, R29.H0_H0 ;  /* 0x2000001dff127230 */ /* 0x000fc60000004100 */
[----:B------:R-:W-:Y:S02]  /*11d0*/  HADD2.F32 R28, -RZ, R28.H0_H0 ;  /* 0x2000001cff1c7230 */ /* 0x000fe40000004100 */
[----:B0-----:R-:W-:Y:S01]  /*11e0*/  FADD.FTZ R29, -R33, 1 ;  /* 0x3f800000211d7421 */ /* 0x001fe20000010100 */
[----:B------:R-:W-:Y:S01]  /*11f0*/  FMUL.FTZ R33, R18, R33 ;  /* 0x0000002112217220 */ /* 0x000fe20000410000 */
[C---:B------:R-:W-:Y:S01]  /*1200*/  VIADD R18, R25.reuse, 0x1 ;  /* 0x0000000119127836 */ /* 0x040fe20000000000 */
[----:B------:R-:W-:Y:S01]  /*1210*/  IADD3 R25, P2, R25, 0x2, RZ ;  /* 0x0000000219197810 */ /* 0x000fe20007f5e0ff */
[----:B------:R-:W-:-:S03]  /*1220*/  FFMA.FTZ R8, R8, R29, 1 ;  /* 0x3f80000008087423 */ /* 0x000fc6000001001d */
[----:B------:R-:W-:Y:S01]  /*1230*/  ISETP.GE.AND P1, PT, R18, R5, PT ;  /* 0x000000051200720c */ /* 0x000fe20003f26270 */
[----:B------:R-:W-:Y:S01]  /*1240*/  FMUL.FTZ R33, R33, R8 ;  /* 0x0000000821217220 */ /* 0x000fe20000410000 */
[----:B------:R-:W-:Y:S01]  /*1250*/  IADD3.X R7, RZ, R7, RZ, P2, !PT ;  /* 0x00000007ff077210 */ /* 0x000fe200017fe4ff */
[----:B-1----:R-:W-:Y:S01]  /*1260*/  FADD.FTZ R18, -R19, 1 ;  /* 0x3f80000013127421 */ /* 0x002fe20000010100 */
[----:B------:R-:W-:Y:S01]  /*1270*/  FMUL.FTZ R28, R28, R19 ;  /* 0x000000131c1c7220 */ /* 0x000fe20000410000 */
[----:B------:R-:W-:Y:S01]  /*1280*/  FADD.FTZ R19, R34, R10 ;  /* 0x0000000a22137221 */ /* 0x000fe20000010000 */
[----:B------:R-:W-:Y:S01]  /*1290*/  FMUL.FTZ R8, R33, R14 ;  /* 0x0000000e21087220 */ /* 0x000fe20000410000 */
[----:B------:R-:W-:Y:S01]  /*12a0*/  FFMA.FTZ R23, R23, R18, 1 ;  /* 0x3f80000017177423 */ /* 0x000fe20000010012 */
[C---:B------:R-:W-:Y:S01]  /*12b0*/  FFMA.FTZ R24, R21.reuse, R33, R24 ;  /* 0x0000002115187223 */ /* 0x040fe20000010018 */
[----:B------:R-:W-:Y:S01]  /*12c0*/  FADD.FTZ R12, R12, R33 ;  /* 0x000000210c0c7221 */ /* 0x000fe20000010000 */
[----:B------:R-:W-:Y:S01]  /*12d0*/  FFMA.FTZ R13, R21, R8, R20 ;  /* 0x00000008150d7223 */ /* 0x000fe20000010014 */
[----:B------:R-:W-:Y:S01]  /*12e0*/  FMUL.FTZ R28, R28, R23 ;  /* 0x000000171c1c7220 */ /* 0x000fe20000410000 */
[----:B------:R-:W-:-:S03]  /*12f0*/  FADD.FTZ R23, R32, R19 ;  /* 0x0000001320177221 */ /* 0x000fc60000010000 */
        /* <DEDUP_REMOVED lines=8> */
.L_x_3357:
[----:B------:R-:W-:Y:S02]  /*1380*/  LOP3.LUT P1, R8, R8, 0x3, RZ, 0xc0, !PT ;  /* 0x0000000308087812 */ /* 0x000fe4000782c0ff */
[----:B------:R-:W-:Y:S02]  /*1390*/  CS2R R10, SRZ ;  /* 0x00000000000a7805 */ /* 0x000fe4000001ff00 */
[----:B------:R-:W-:Y:S01]  /*13a0*/  IADD3 R32, -R32, R9, RZ ;  /* 0x0000000920207210 */ /* 0x000fe20007ffe1ff */
[----:B------:R-:W-:Y:S01]  /*13b0*/  HFMA2.MMA R9, -RZ, RZ, 0, 0 ;  /* 0x00000000ff097435 */ /* 0x000fe200000001ff */
[----:B------:R-:W-:Y:S01]  /*13c0*/  CS2R R12, SRZ ;  /* 0x00000000000c7805 */ /* 0x000fe2000001ff00 */
[----:B------:R-:W-:-:S06]  /*13d0*/  IMAD.MOV.U32 R24, RZ, RZ, RZ ;  /* 0x000000ffff187224 */ /* 0x000fcc00078e00ff */
[----:B------:R-:W-:Y:S05]  /*13e0*/  @!P1 BRA `(.L_x_3360) ;  /* 0x0000000000c89947 */ /* 0x000fea0003800000 */
[----:B------:R-:W-:-:S07]  /*13f0*/  MOV R10, RZ ;  /* 0x000000ff000a7202 */ /* 0x000fce0000000f00 */
.L_x_3361:
        /* <DEDUP_REMOVED lines=13> */
[C---:B------:R-:W-:Y:S02]  /*14d0*/  @!P0 IADD3.X R19, R28.reuse, R19, RZ, P1, !PT ;  /* 0x000000131c138210 */ /* 0x040fe40000ffe4ff */
[----:B------:R-:W-:-:S03]  /*14e0*/  @!P0 IADD3.X R21, R28, R21, RZ, P2, !PT ;  /* 0x000000151c158210 */ /* 0x000fc600017fe4ff */
[----:B------:R-:W2:Y:S04]  /*14f0*/  @!P0 LDG.E R18, desc[UR4][R18.64] ;  /* 0x0000000412128981 */ /* 0x000ea8000c1e1900 */
[----:B------:R-:W3:Y:S01]  /*1500*/  @!P0 LDG.E R20, desc[UR4][R20.64] ;  /* 0x0000000414148981 */ /* 0x000ee2000c1e1900 */
[----:B------:R-:W-:Y:S01]  /*1510*/  PRMT R16, R16, 0x5410, RZ ;  /* 0x0000541010107816 */ /* 0x000fe200000000ff */
[----:B------:R-:W-:Y:S01]  /*1520*/  VIADD R8, R8, 0xffffffff ;  /* 0xffffffff08087836 */ /* 0x000fe20000000000 */
[----:B------:R-:W-:Y:S02]  /*1530*/  PRMT R17, RZ, 0x7610, R17 ;  /* 0x00007610ff117816 */ /* 0x000fe40000000011 */
[----:B------:R-:W-:Y:S02]  /*1540*/  IADD3 R7, P2, R7, 0x1, RZ ;  /* 0x0000000107077810 */ /* 0x000fe40007f5e0ff */
[----:B------:R-:W-:-:S02]  /*1550*/  ISETP.NE.AND P1, PT, R8, RZ, PT ;  /* 0x000000ff0800720c */ /* 0x000fc40003f25270 */
[----:B------:R-:W-:Y:S02]  /*1560*/  IADD3.X R25, RZ, R25, RZ, P2, !PT ;  /* 0x00000019ff197210 */ /* 0x000fe400017fe4ff */
[----:B--2---:R-:W-:-:S04]  /*1570*/  @!P0 PRMT R16, R16, 0x5410, R18 ;  /* 0x0000541010108816 */ /* 0x004fc80000000012 */
[----:B------:R-:W-:Y:S02]  /*1580*/  PRMT R16, RZ, 0x7610, R16 ;  /* 0x00007610ff107816 */ /* 0x000fe40000000010 */
[----:B---3--:R-:W-:-:S03]  /*1590*/  @!P0 PRMT R17, R20, 0x7610, R17 ;  /* 0x0000761014118816 */ /* 0x008fc60000000011 */
[----:B------:R-:W-:Y:S01]  /*15a0*/  HADD2.F32 R29, -RZ, R16.H1_H1 ;  /* 0x30000010ff1d7230 */ /* 0x000fe20000004100 */
[----:B------:R-:W-:Y:S01]  /*15b0*/  @!P0 PRMT R16, R18, 0x7632, R16 ;  /* 0x0000763212108816 */ /* 0x000fe20000000010 */
[----:B------:R-:W-:-:S03]  /*15c0*/  HADD2.F32 R19, -RZ, R17.H0_H0 ;  /* 0x20000011ff137230 */ /* 0x000fc60000004100 */
[----:B------:R-:W-:Y:S01]  /*15d0*/  PRMT R16, R16, 0x5410, RZ ;  /* 0x0000541010107816 */ /* 0x000fe200000000ff */
[----:B------:R-:W-:Y:S01]  /*15e0*/  FADD.FTZ R29, -R2, R29 ;  /* 0x0000001d021d7221 */ /* 0x000fe20000010100 */
[C---:B------:R-:W-:Y:S01]  /*15f0*/  FMUL.FTZ R21, R19.reuse, R14 ;  /* 0x0000000e13157220 */ /* 0x040fe20000410000 */
[----:B------:R-:W-:Y:S01]  /*1600*/  FADD.FTZ R12, R19, R12 ;  /* 0x0000000c130c7221 */ /* 0x000fe20000010000 */
[----:B------:R-:W-:Y:S01]  /*1610*/  @!P0 PRMT R16, R16, 0x7610, R20 ;  /* 0x0000761010108816 */ /* 0x000fe20000000014 */
[----:B-1----:R-:W-:-:S04]  /*1620*/  FMUL.FTZ R18, R29, R4 ;  /* 0x000000041d127220 */ /* 0x002fc80000410000 */
[--C-:B------:R-:W-:Y:S02]  /*1630*/  HADD2.F32 R17, -RZ, R16.reuse.H0_H0 ;  /* 0x20000010ff117230 */ /* 0x100fe40000004100 */
[----:B------:R-:W-:Y:S01]  /*1640*/  FFMA.FTZ R24, R19, R18, R24 ;  /* 0x0000001213187223 */ /* 0x000fe20000010018 */
[----:B------:R-:W-:Y:S02]  /*1650*/  HADD2.F32 R16, -RZ, R16.H1_H1 ;  /* 0x30000010ff107230 */ /* 0x000fe40000004100 */
[----:B------:R-:W-:Y:S01]  /*1660*/  FFMA.FTZ R20, R18, R21, R13 ;  /* 0x0000001512147223 */ /* 0x000fe2000001000d */
[----:B------:R-:W-:Y:S01]  /*1670*/  FADD.FTZ R19, R21, R10 ;  /* 0x0000000a15137221 */ /* 0x000fe20000010000 */
[----:B------:R-:W-:Y:S01]  /*1680*/  FADD.FTZ R17, -R2, R17 ;  /* 0x0000001102117221 */ /* 0x000fe20000010100 */
[C---:B------:R-:W-:Y:S01]  /*1690*/  FMUL.FTZ R18, R16.reuse, R15 ;  /* 0x0000000f10127220 */ /* 0x040fe20000410000 */
[----:B------:R-:W-:Y:S02]  /*16a0*/  FADD.FTZ R11, R16, R11 ;  /* 0x0000000b100b7221 */ /* 0x000fe40000010000 */
[----:B------:R-:W-:Y:S01]  /*16b0*/  FMUL.FTZ R17, R17, R4 ;  /* 0x0000000411117220 */ /* 0x000fe20000410000 */
[----:B------:R-:W-:-:S03]  /*16c0*/  FADD.FTZ R10, R18, R19 ;  /* 0x00000013120a7221 */ /* 0x000fc60000010000 */
[----:B------:R-:W-:Y:S01]  /*16d0*/  FFMA.FTZ R9, R16, R17, R9 ;  /* 0x0000001110097223 */ /* 0x000fe20000010009 */
[----:B------:R-:W-:Y:S01]  /*16e0*/  FFMA.FTZ R13, R17, R18, R20 ;  /* 0x00000012110d7223 */ /* 0x000fe20000010014 */
[----:B------:R-:W-:Y:S06]  /*16f0*/  @P1 BRA `(.L_x_3361) ;  /* 0xfffffffc00401947 */ /* 0x000fec000383ffff */
[----:B------:R-:W-:-:S07]  /*1700*/  MOV R18, R7 ;  /* 0x0000000700127202 */ /* 0x000fce0000000f00 */
.L_x_3360:
[----:B------:R-:W-:-:S13]  /*1710*/  ISETP.GE.U32.AND P0, PT, R32, 0x3, PT ;  /* 0x000000032000780c */ /* 0x000fda0003f06070 */
[----:B------:R-:W-:Y:S05]  /*1720*/  @!P0 BRA `(.L_x_3356) ;  /* 0x0000000800e08947 */ /* 0x000fea0003800000 */
[----:B------:R-:W-:Y:S01]  /*1730*/  ULDC.64 UR6, c[0x0][0x288] ;  /* 0x0000a20000067ab9 */ /* 0x000fe20000000a00 */
[--C-:B------:R-:W-:Y:S01]  /*1740*/  SHF.R.S32.HI R7, RZ, 0x1f, R18.reuse ;  /* 0x0000001fff077819 */ /* 0x100fe20000011412 */
[----:B------:R-:W-:Y:S01]  /*1750*/  IMAD.MOV.U32 R8, RZ, RZ, R18 ;  /* 0x000000ffff087224 */ /* 0x000fe200078e0012 */
[----:B------:R-:W-:-:S04]  /*1760*/  ISETP.GE.U32.AND P0, PT, R22, UR6, PT ;  /* 0x0000000616007c0c */ /* 0x000fc8000bf06070 */
[----:B------:R-:W-:-:S13]  /*1770*/  ISETP.GE.AND.EX P0, PT, R23, UR7, PT, P0 ;  /* 0x0000000717007c0c */ /* 0x000fda000bf06300 */
.L_x_3362:
[----:B------:R-:W0:Y:S01]  /*1780*/  @!P0 LDC.64 R16, c[0x0][0x288] ;  /* 0x0000a200ff108b82 */ /* 0x000e220000000a00 */
[----:B------:R-:W-:Y:S02]  /*1790*/  @!P0 MOV R28, R30 ;  /* 0x0000001e001c8202 */ /* 0x000fe40000000f00 */
[----:B------:R-:W-:-:S05]  /*17a0*/  @!P0 MOV R29, R27 ;  /* 0x0000001b001d8202 */ /* 0x000fca0000000f00 */
[----:B------:R-:W2:Y:S08]  /*17b0*/  @!P0 LDC.64 R18, c[0x0][0x230] ;  /* 0x00008c00ff128b82 */ /* 0x000eb00000000a00 */
[----:B------:R-:W3:Y:S08]  /*17c0*/  @!P0 LDC.64 R20, c[0x0][0x228] ;  /* 0x00008a00ff148b82 */ /* 0x000ef00000000a00 */
[----:B------:R-:W4:Y:S01]  /*17d0*/  @!P0 LDC.64 R22, c[0x0][0x288] ;  /* 0x0000a200ff168b82 */ /* 0x000f220000000a00 */
[----:B0-----:R-:W-:-:S02]  /*17e0*/  @!P0 IMAD R25, R7, R16, RZ ;  /* 0x0000001007198224 */ /* 0x001fc400078e02ff */
[----:B------:R-:W-:-:S04]  /*17f0*/  @!P0 IMAD.WIDE.U32 R28, R8, R16, R28 ;  /* 0x00000010081c8225 */ /* 0x000fc800078e001c */
[C---:B------:R-:W-:Y:S01]  /*1800*/  @!P0 IMAD R17, R8.reuse, R17, R25 ;  /* 0x0000001108118224 */ /* 0x040fe200078e0219 */
[----:B------:R-:W-:Y:S02]  /*1810*/  @!P0 IADD3 R25, P1, R8, 0x1, RZ ;  /* 0x0000000108198810 */ /* 0x000fe40007f3e0ff */
[C---:B------:R-:W-:Y:S01]  /*1820*/  @!P0 SHF.L.U32 R33, R28.reuse, 0x1, RZ ;  /* 0x000000011c218819 */ /* 0x040fe200000006ff */
[----:B------:R-:W-:Y:S01]  /*1830*/  @!P0 IMAD.IADD R17, R29, 0x1, R17 ;  /* 0x000000011d118824 */ /* 0x000fe200078e0211 */
[----:B------:R-:W-:Y:S02]  /*1840*/  @!P0 IADD3.X R29, RZ, R7, RZ, P1, !PT ;  /* 0x00000007ff1d8210 */ /* 0x000fe40000ffe4ff */
[C---:B--2---:R-:W-:Y:S02]  /*1850*/  @!P0 IADD3 R36, P1, R33.reuse, R18, RZ ;  /* 0x0000001221248210 */ /* 0x044fe40007f3e0ff */
[----:B------:R-:W-:Y:S02]  /*1860*/  @!P0 SHF.L.U64.HI R32, R28, 0x1, R17 ;  /* 0x000000011c208819 */ /* 0x000fe40000010211 */
[----:B------:R-:W0:Y:S01]  /*1870*/  @!P0 LDC.64 R16, c[0x0][0x288] ;  /* 0x0000a200ff108b82 */ /* 0x000e220000000a00 */
[----:B---3--:R-:W-:Y:S01]  /*1880*/  @!P0 IADD3 R28, P2, R33, R20, RZ ;  /* 0x00000014211c8210 */ /* 0x008fe20007f5e0ff */
[----:B------:R-:W-:-:S02]  /*1890*/  @!P0 IMAD.MOV.U32 R33, RZ, RZ, R27 ;  /* 0x000000ffff218224 */ /* 0x000fc400078e001b */
[C---:B------:R-:W-:Y:S02]  /*18a0*/  @!P0 IMAD.X R37, R32.reuse, 0x1, R19, P1 ;  /* 0x0000000120258824 */ /* 0x040fe400008e0613 */
[----:B----4-:R-:W-:Y:S01]  /*18b0*/  @!P0 IMAD R18, R29, R22, RZ ;  /* 0x000000161d128224 */ /* 0x010fe200078e02ff */
[----:B------:R-:W-:Y:S02]  /*18c0*/  @!P0 IADD3.X R29, R32, R21, RZ, P2, !PT ;  /* 0x00000015201d8210 */ /* 0x000fe400017fe4ff */
[----:B------:R-:W-:Y:S01]  /*18d0*/  @!P0 MOV R32, R30 ;  /* 0x0000001e00208202 */ /* 0x000fe20000000f00 */
[C---:B------:R-:W-:Y:S01]  /*18e0*/  @!P0 IMAD R35, R25.reuse, R23, R18 ;  /* 0x0000001719238224 */ /* 0x040fe200078e0212 */
[----:B------:R-:W2:Y:S01]  /*18f0*/  @!P0 LDC.64 R20, c[0x0][0x228] ;  /* 0x00008a00ff148b82 */ /* 0x000ea20000000a00 */
[----:B------:R-:W3:Y:S02]  /*1900*/  @!P0 LDG.E R28, desc[UR4][R28.64] ;  /* 0x000000041c1c8981 */ /* 0x000ee4000c1e1900 */
[----:B------:R-:W-:-:S02]  /*1910*/  @!P0 IMAD.WIDE.U32 R32, R25, R22, R32 ;  /* 0x0000001619208225 */ /* 0x000fc400078e0020 */
[----:B------:R4:W5:Y:S03]  /*1920*/  @!P0 LDG.E R25, desc[UR4][R36.64] ;  /* 0x0000000424198981 */ /* 0x000966000c1e1900 */
[----:B------:R-:W1:Y:S01]  /*1930*/  @!P0 LDC.64 R18, c[0x0][0x230] ;  /* 0x00008c00ff128b82 */ /* 0x000e620000000a00 */
[----:B----4-:R-:W-:-:S04]  /*1940*/  @!P0 IADD3 R37, P1, R8, 0x2, RZ ;  /* 0x0000000208258810 */ /* 0x010fc80007f3e0ff */
[----:B------:R-:W-:Y:S02]  /*1950*/  @!P0 IADD3.X R23, RZ, R7, RZ, P1, !PT ;  /* 0x00000007ff178210 */ /* 0x000fe40000ffe4ff */
[----:B------:R-:W-:-:S03]  /*1960*/  @!P0 IADD3 R33, R33, R35, RZ ;  /* 0x0000002321218210 */ /* 0x000fc60007ffe0ff */
[----:B0-----:R-:W-:Y:S01]  /*1970*/  @!P0 IMAD R22, R23, R16, RZ ;  /* 0x0000001017168224 */ /* 0x001fe200078e02ff */
[C---:B------:R-:W-:Y:S01]  /*1980*/  @!P0 SHF.L.U64.HI R34, R32.reuse, 0x1, R33 ;  /* 0x0000000120228819 */ /* 0x040fe20000010221 */
[----:B------:R-:W-:Y:S01]  /*1990*/  @!P0 IMAD.SHL.U32 R35, R32, 0x2, RZ ;  /* 0x0000000220238824 */ /* 0x000fe200078e00ff */
[----:B------:R-:W-:Y:S01]  /*19a0*/  @!P0 MOV R32, R30 ;  /* 0x0000001e00208202 */ /* 0x000fe20000000f00 */
[----:B------:R-:W-:Y:S01]  /*19b0*/  @!P0 IMAD R29, R37, R17, R22 ;  /* 0x00000011251d8224 */ /* 0x000fe200078e0216 */
[----:B------:R-:W-:Y:S01]  /*19c0*/  @!P0 MOV R33, R27 ;  /* 0x0000001b00218202 */ /* 0x000fe20000000f00 */
[----:B------:R-:W0:Y:S01]  /*19d0*/  @!P0 LDC.64 R22, c[0x0][0x230] ;  /* 0x00008c00ff168b82 */ /* 0x000e220000000a00 */
[----:B-1----:R-:W-:Y:S01]  /*19e0*/  @!P0 IADD3 R36, P1, R35, R18, RZ ;  /* 0x0000001223248210 */ /* 0x002fe20007f3e0ff */
[----:B------:R-:W-:-:S06]  /*19f0*/  @!P0 IMAD.WIDE.U32 R32, R37, R16, R32 ;  /* 0x0000001025208225 */ /* 0x000fcc00078e0020 */
[----:B------:R-:W1:Y:S01]  /*1a00*/  @!P0 LDC.64 R16, c[0x0][0x228] ;  /* 0x00008a00ff108b82 */ /* 0x000e620000000a00 */
[C---:B------:R-:W-:Y:S01]  /*1a10*/  @!P0 IMAD.X R37, R34.reuse, 0x1, R19, P1 ;  /* 0x0000000122258824 */ /* 0x040fe200008e0613 */
[----:B--2---:R-:W-:Y:S02]  /*1a20*/  @!P0 IADD3 R20, P2, R35, R20, RZ ;  /* 0x0000001423148210 */ /* 0x004fe40007f5e0ff */
[----:B------:R-:W-:Y:S02]  /*1a30*/  @!P0 IADD3 R29, R33, R29, RZ ;  /* 0x0000001d211d8210 */ /* 0x000fe40007ffe0ff */
[----:B------:R-:W2:Y:S01]  /*1a40*/  @!P0 LDG.E R36, desc[UR4][R36.64] ;  /* 0x0000000424248981 */ /* 0x000ea2000c1e1900 */
[----:B------:R-:W-:Y:S01]  /*1a50*/  @!P0 IADD3.X R21, R34, R21, RZ, P2, !PT ;  /* 0x0000001522158210 */ /* 0x000fe200017fe4ff */
[C---:B------:R-:W-:Y:S01]  /*1a60*/  @!P0 IMAD.SHL.U32 R35, R32.reuse, 0x2, RZ ;  /* 0x0000000220238824 */ /* 0x040fe200078e00ff */
[----:B------:R-:W-:Y:S01]  /*1a70*/  @!P0 SHF.L.U64.HI R34, R32, 0x1, R29 ;  /* 0x0000000120228819 */ /* 0x000fe2000001021d */
[----:B------:R-:W4:Y:S02]  /*1a80*/  @!P0 LDC.64 R18, c[0x0][0x288] ;  /* 0x0000a200ff128b82 */ /* 0x000f240000000a00 */
[----:B------:R0:W2:Y:S02]  /*1a90*/  @!P0 LDG.E R29, desc[UR4][R20.64] ;  /* 0x00000004141d8981 */ /* 0x0000a4000c1e1900 */
[----:B0-----:R-:W-:-:S04]  /*1aa0*/  @!P0 IADD3 R32, P1, R35, R22, RZ ;  /* 0x0000001623208210 */ /* 0x001fc80007f3e0ff */
[----:B------:R-:W-:Y:S01]  /*1ab0*/  @!P0 IADD3.X R33, R34, R23, RZ, P1, !PT ;  /* 0x0000001722218210 */ /* 0x000fe20000ffe4ff */
[----:B------:R-:W0:Y:S01]  /*1ac0*/  @!P0 LDC.64 R20, c[0x0][0x228] ;  /* 0x00008a00ff148b82 */ /* 0x000e220000000a00 */
[----:B-1----:R-:W-:-:S03]  /*1ad0*/  @!P0 IADD3 R22, P1, R35, R16, RZ ;  /* 0x0000001023168210 */ /* 0x002fc60007f3e0ff */
[----:B------:R1:W2:Y:S01]  /*1ae0*/  @!P0 LDG.E R32, desc[UR4][R32.64] ;  /* 0x0000000420208981 */ /* 0x0002a2000c1e1900 */
[----:B------:R-:W-:-:S03]  /*1af0*/  @!P0 IADD3.X R23, R34, R17, RZ, P1, !PT ;  /* 0x0000001122178210 */ /* 0x000fc60000ffe4ff */
[----:B------:R-:W0:Y:S02]  /*1b00*/  @!P0 LDC.64 R16, c[0x0][0x230] ;  /* 0x00008c00ff108b82 */ /* 0x000e240000000a00 */
[----:B------:R4:W2:Y:S01]  /*1b10*/  @!P0 LDG.E R34, desc[UR4][R22.64] ;  /* 0x0000000416228981 */ /* 0x0008a2000c1e1900 */
[----:B-1----:R-:W-:-:S05]  /*1b20*/  @!P0 IADD3 R33, P2, R8, 0x3, RZ ;  /* 0x0000000308218810 */ /* 0x002fca0007f5e0ff */
[----:B------:R-:W-:Y:S01]  /*1b30*/  @!P0 IMAD.X R35, RZ, RZ, R7, P2 ;  /* 0x000000ffff238224 */ /* 0x000fe200010e0607 */
[----:B----4-:R-:W-:-:S03]  /*1b40*/  @!P0 MOV R22, R30 ;  /* 0x0000001e00168202 */ /* 0x010fc60000000f00 */
[----:B------:R-:W-:Y:S01]  /*1b50*/  @!P0 IMAD R35, R35, R18, RZ ;  /* 0x0000001223238224 */ /* 0x000fe200078e02ff */
[----:B------:R-:W-:-:S03]  /*1b60*/  @!P0 MOV R23, R27 ;  /* 0x0000001b00178202 */ /* 0x000fc60000000f00 */
[C---:B------:R-:W-:Y:S02]  /*1b70*/  @!P0 IMAD R35, R33.reuse, R19, R35 ;  /* 0x0000001321238224 */ /* 0x040fe400078e0223 */
[----:B------:R-:W-:-:S04]  /*1b80*/  @!P0 IMAD.WIDE.U32 R18, R33, R18, R22 ;  /* 0x0000001221128225 */ /* 0x000fc800078e0016 */
[----:B------:R-:W-:Y:S01]  /*1b90*/  @!P0 IMAD.IADD R33, R19, 0x1, R35 ;  /* 0x0000000113218824 */ /* 0x000fe200078e0223 */
[----:B------:R-:W-:-:S04]  /*1ba0*/  @!P0 SHF.L.U32 R19, R18, 0x1, RZ ;  /* 0x0000000112138819 */ /* 0x000fc800000006ff */
[----:B------:R-:W-:Y:S02]  /*1bb0*/  @!P0 SHF.L.U64.HI R18, R18, 0x1, R33 ;  /* 0x0000000112128819 */ /* 0x000fe40000010221 */
[----:B0-----:R-:W-:-:S04]  /*1bc0*/  @!P0 IADD3 R16, P1, R19, R16, RZ ;  /* 0x0000001013108210 */ /* 0x001fc80007f3e0ff */
[----:B------:R-:W-:Y:S02]  /*1bd0*/  @!P0 IADD3.X R17, R18, R17, RZ, P1, !PT ;  /* 0x0000001112118210 */ /* 0x000fe40000ffe4ff */
[----:B------:R-:W-:-:S03]  /*1be0*/  @!P0 IADD3 R20, P1, R19, R20, RZ ;  /* 0x0000001413148210 */ /* 0x000fc60007f3e0ff */
[----:B------:R0:W4:Y:S02]  /*1bf0*/  @!P0 LDG.E R16, desc[UR4][R16.64] ;  /* 0x0000000410108981 */ /* 0x000124000c1e1900 */
[----:B------:R-:W-:-:S05]  /*1c00*/  @!P0 IMAD.X R21, R18, 0x1, R21, P1 ;  /* 0x0000000112158824 */ /* 0x000fca00008e0615 */
[----:B------:R1:W4:Y:S01]  /*1c10*/  @!P0 LDG.E R20, desc[UR4][R20.64] ;  /* 0x0000000414148981 */ /* 0x000322000c1e1900 */
[----:B0-----:R-:W-:Y:S02]  /*1c20*/  PRMT R17, RZ, 0x7610, R17 ;  /* 0x00007610ff117816 */ /* 0x001fe40000000011 */
[----:B------:R-:W-:Y:S02]  /*1c30*/  PRMT R18, RZ, 0x7610, R18 ;  /* 0x00007610ff127816 */ /* 0x000fe40000000012 */
[----:B------:R-:W-:-:S04]  /*1c40*/  IADD3 R8, P2, R8, 0x4, RZ ;  /* 0x0000000408087810 */ /* 0x000fc80007f5e0ff */
[----:B------:R-:W-:Y:S02]  /*1c50*/  ISETP.GE.AND P1, PT, R8, R5, PT ;  /* 0x000000050800720c */ /* 0x000fe40003f26270 */
[----:B------:R-:W-:Y:S02]  /*1c60*/  IADD3.X R7, RZ, R7, RZ, P2, !PT ;  /* 0x00000007ff077210 */ /* 0x000fe400017fe4ff */
[----:B-----5:R-:W-:Y:S02]  /*1c70*/  @!P0 PRMT R17, R25, 0x7610, R17 ;  /* 0x0000761019118816 */ /* 0x020fe40000000011 */
[----:B---3--:R-:W-:-:S03]  /*1c80*/  @!P0 PRMT R18, R28, 0x7610, R18 ;  /* 0x000076101c128816 */ /* 0x008fc60000000012 */
[----:B------:R-:W-:Y:S01]  /*1c90*/  HADD2.F32 R19, -RZ, R17.H0_H0 ;  /* 0x20000011ff137230 */ /* 0x000fe20000004100 */
[----:B------:R-:W-:-:S04]  /*1ca0*/  PRMT R17, RZ, 0x5410, RZ ;  /* 0x00005410ff117816 */ /* 0x000fc800000000ff */
[----:B------:R-:W-:Y:S01]  /*1cb0*/  FADD.FTZ R23, -R2, R19 ;  /* 0x0000001302177221 */ /* 0x000fe20000010100 */
[----:B------:R-:W-:Y:S01]  /*1cc0*/  @!P0 PRMT R17, R17, 0x7610, R25 ;  /* 0x0000761011118816 */ /* 0x000fe20000000019 */
[----:B------:R-:W-:Y:S02]  /*1cd0*/  HADD2.F32 R19, -RZ, R18.H0_H0 ;  /* 0x20000012ff137230 */ /* 0x000fe40000004100 */
[----:B------:R-:W-:Y:S01]  /*1ce0*/  FMUL.FTZ R22, R23, R4 ;  /* 0x0000000417167220 */ /* 0x000fe20000410000 */
[----:B------:R-:W-:Y:S02]  /*1cf0*/  @!P0 PRMT R17, R28, 0x7632, R17 ;  /* 0x000076321c118816 */ /* 0x000fe40000000011 */
[C---:B-1----:R-:W-:Y:S01]  /*1d00*/  FMUL.FTZ R21, R19.reuse, R14 ;  /* 0x0000000e13157220 */ /* 0x042fe20000410000 */
[C---:B------:R-:W-:Y:S01]  /*1d10*/  FADD.FTZ R12, R19.reuse, R12 ;  /* 0x0000000c130c7221 */ /* 0x040fe20000010000 */
[----:B------:R-:W-:Y:S01]  /*1d20*/  FFMA.FTZ R24, R19, R22, R24 ;  /* 0x0000001613187223 */ /* 0x000fe20000010018 */
[----:B------:R-:W-:Y:S01]  /*1d30*/  HADD2.F32 R19, -RZ, R17.H1_H1 ;  /* 0x30000011ff137230 */ /* 0x000fe20000004100 */
[----:B------:R-:W-:Y:S01]  /*1d40*/  PRMT R17, R17, 0x5410, RZ ;  /* 0x0000541011117816 */ /* 0x000fe200000000ff */
[----:B------:R-:W-:Y:S01]  /*1d50*/  FADD.FTZ R18, R21, R10 ;  /* 0x0000000a15127221 */ /* 0x000fe20000010000 */
[----:B------:R-:W-:-:S03]  /*1d60*/  PRMT R10, RZ, 0x5410, RZ ;  /* 0x00005410ff0a7816 */ /* 0x000fc600000000ff */
[----:B------:R-:W-:Y:S02]  /*1d70*/  HADD2.F32 R28, -RZ, R17.H0_H0 ;  /* 0x20000011ff1c7230 */ /* 0x000fe40000004100 */
[----:B------:R-:W-:Y:S01]  /*1d80*/  FADD.FTZ R19, -R2, R19 ;  /* 0x0000001302137221 */ /* 0x000fe20000010100 */
[----:B------:R-:W-:Y:S01]  /*1d90*/  FFMA.FTZ R13, R22, R21, R13 ;  /* 0x00000015160d7223 */ /* 0x000fe2000001000d */
[----:B--2---:R-:W-:-:S05]  /*1da0*/  @!P0 PRMT R17, R17, 0x5410, R36 ;  /* 0x0000541011118816 */ /* 0x004fca0000000024 */
[----:B------:R-:W-:Y:S01]  /*1db0*/  HADD2.F32 R23, -RZ, R17.H1_H1 ;  /* 0x30000011ff177230 */ /* 0x000fe20000004100 */
[----:B------:R-:W-:Y:S01]  /*1dc0*/  @!P0 PRMT R10, R10, 0x5410, R29 ;  /* 0x000054100a0a8816 */ /* 0x000fe2000000001d */
[----:B------:R-:W-:Y:S01]  /*1dd0*/  FMUL.FTZ R22, R19, R4 ;  /* 0x0000000413167220 */ /* 0x000fe20000410000 */
[----:B------:R-:W-:Y:S01]  /*1de0*/  PRMT R17, RZ, 0x7610, R17 ;  /* 0x00007610ff117816 */ /* 0x000fe20000000011 */
[----:B------:R-:W-:Y:S01]  /*1df0*/  FMUL.FTZ R21, R28, R15 ;  /* 0x0000000f1c157220 */ /* 0x000fe20000410000 */
[----:B------:R-:W-:Y:S01]  /*1e00*/  FADD.FTZ R23, -R2, R23 ;  /* 0x0000001702177221 */ /* 0x000fe20000010100 */
[----:B------:R-:W-:Y:S02]  /*1e10*/  HADD2.F32 R19, -RZ, R10.H1_H1 ;  /* 0x3000000aff137230 */ /* 0x000fe40000004100 */
[----:B------:R-:W-:Y:S01]  /*1e20*/  FFMA.FTZ R9, R28, R22, R9 ;  /* 0x000000161c097223 */ /* 0x000fe20000010009 */
[----:B------:R-:W-:Y:S01]  /*1e30*/  @!P0 PRMT R17, R36, 0x7632, R17 ;  /* 0x0000763224118816 */ /* 0x000fe20000000011 */
[----:B------:R-:W-:Y:S01]  /*1e40*/  FMUL.FTZ R23, R23, R4 ;  /* 0x0000000417177220 */ /* 0x000fe20000410000 */
[----:B------:R-:W-:Y:S01]  /*1e50*/  FADD.FTZ R18, R21, R18 ;  /* 0x0000001215127221 */ /* 0x000fe20000010000 */
[----:B------:R-:W-:Y:S01]  /*1e60*/  FFMA.FTZ R22, R22, R21, R13 ;  /* 0x0000001516167223 */ /* 0x000fe2000001000d */
[C---:B------:R-:W-:Y:S01]  /*1e70*/  FMUL.FTZ R21, R19.reuse, R14 ;  /* 0x0000000e13157220 */ /* 0x040fe20000410000 */
[----:B------:R-:W-:Y:S01]  /*1e80*/  FADD.FTZ R12, R12, R19 ;  /* 0x000000130c0c7221 */ /* 0x000fe20000010000 */
[----:B------:R-:W-:Y:S01]  /*1e90*/  FFMA.FTZ R24, R19, R23, R24 ;  /* 0x0000001713187223 */ /* 0x000fe20000010018 */
[----:B------:R-:W-:-:S02]  /*1ea0*/  HADD2.F32 R19, -RZ, R17.H0_H0 ;  /* 0x20000011ff137230 */ /* 0x000fc40000004100 */
[----:B------:R-:W-:Y:S01]  /*1eb0*/  FADD.FTZ R13, R18, R21 ;  /* 0x00000015120d7221 */ /* 0x000fe20000010000 */
[----:B------:R-:W-:Y:S01]  /*1ec0*/  FFMA.FTZ R17, R23, R21, R22 ;  /* 0x0000001517117223 */ /* 0x000fe20000010016 */
[----:B------:R-:W-:Y:S02]  /*1ed0*/  PRMT R21, RZ, 0x5410, RZ ;  /* 0x00005410ff157816 */ /* 0x000fe400000000ff */
[----:B------:R-:W-:Y:S02]  /*1ee0*/  @!P0 PRMT R10, R29, 0x7632, R10 ;  /* 0x000076321d0a8816 */ /* 0x000fe4000000000a */
[----:B------:R-:W-:Y:S02]  /*1ef0*/  @!P0 PRMT R21, R32, 0x7610, R21 ;  /* 0x0000761020158816 */ /* 0x000fe40000000015 */
[----:B------:R-:W-:Y:S01]  /*1f00*/  PRMT R10, R10, 0x5410, RZ ;  /* 0x000054100a0a7816 */ /* 0x000fe200000000ff */
[----:B------:R-:W-:Y:S01]  /*1f10*/  FADD.FTZ R19, -R2, R19 ;  /* 0x0000001302137221 */ /* 0x000fe20000010100 */
[----:B------:R-:W-:-:S03]  /*1f20*/  @!P0 PRMT R21, R21, 0x5410, R34 ;  /* 0x0000541015158816 */ /* 0x000fc60000000022 */
[----:B------:R-:W-:Y:S01]  /*1f30*/  HADD2.F32 R18, -RZ, R10.H0_H0 ;  /* 0x2000000aff127230 */ /* 0x000fe20000004100 */
[----:B------:R-:W-:Y:S01]  /*1f40*/  @!P0 PRMT R10, R10, 0x7610, R32 ;  /* 0x000076100a0a8816 */ /* 0x000fe20000000020 */
[----:B------:R-:W-:Y:S01]  /*1f50*/  FMUL.FTZ R22, R19, R4 ;  /* 0x0000000413167220 */ /* 0x000fe20000410000 */
[--C-:B------:R-:W-:Y:S02]  /*1f60*/  HADD2.F32 R19, -RZ, R21.reuse.H0_H0 ;  /* 0x20000015ff137230 */ /* 0x100fe40000004100 */
[----:B------:R-:W-:Y:S01]  /*1f70*/  FADD.FTZ R11, R28, R11 ;  /* 0x0000000b1c0b7221 */ /* 0x000fe20000010000 */
[----:B------:R-:W-:Y:S01]  /*1f80*/  PRMT R10, RZ, 0x7610, R10 ;  /* 0x00007610ff0a7816 */ /* 0x000fe2000000000a */
[----:B------:R-:W-:Y:S01]  /*1f90*/  FFMA.FTZ R9, R18, R22, R9 ;  /* 0x0000001612097223 */ /* 0x000fe20000010009 */
[----:B------:R-:W-:Y:S02]  /*1fa0*/  HADD2.F32 R21, -RZ, R21.H1_H1 ;  /* 0x30000015ff157230 */ /* 0x000fe40000004100 */
[----:B------:R-:W-:Y:S01]  /*1fb0*/  FADD.FTZ R11, R11, R18 ;  /* 0x000000120b0b7221 */ /* 0x000fe20000010000 */
[----:B------:R-:W-:Y:S01]  /*1fc0*/  FADD.FTZ R19, -R2, R19 ;  /* 0x0000001302137221 */ /* 0x000fe20000010100 */
[----:B------:R-:W-:Y:S01]  /*1fd0*/  FMUL.FTZ R18, R18, R15 ;  /* 0x0000000f12127220 */ /* 0x000fe20000410000 */
[----:B------:R-:W-:-:S02]  /*1fe0*/  @!P0 PRMT R10, R34, 0x7632, R10 ;  /* 0x00007632220a8816 */ /* 0x000fc4000000000a */
[----:B------:R-:W-:Y:S01]  /*1ff0*/  FMUL.FTZ R19, R19, R4 ;  /* 0x0000000413137220 */ /* 0x000fe20000410000 */
[----:B------:R-:W-:Y:S01]  /*2000*/  FADD.FTZ R13, R18, R13 ;  /* 0x0000000d120d7221 */ /* 0x000fe20000010000 */
[----:B------:R-:W-:Y:S01]  /*2010*/  FFMA.FTZ R22, R22, R18, R17 ;  /* 0x0000001216167223 */ /* 0x000fe20000010011 */
[C---:B------:R-:W-:Y:S01]  /*2020*/  FMUL.FTZ R18, R21.reuse, R14 ;  /* 0x0000000e15127220 */ /* 0x040fe20000410000 */
[----:B------:R-:W-:Y:S02]  /*2030*/  HADD2.F32 R17, -RZ, R10.H1_H1 ;  /* 0x3000000aff117230 */ /* 0x000fe40000004100 */
[--C-:B------:R-:W-:Y:S01]  /*2040*/  FADD.FTZ R12, R12, R21.reuse ;  /* 0x000000150c0c7221 */ /* 0x100fe20000010000 */
[----:B------:R-:W-:Y:S01]  /*2050*/  FFMA.FTZ R24, R21, R19, R24 ;  /* 0x0000001315187223 */ /* 0x000fe20000010018 */
[----:B------:R-:W-:Y:S01]  /*2060*/  PRMT R21, RZ, 0x7610, R21 ;  /* 0x00007610ff157816 */ /* 0x000fe20000000015 */
[----:B------:R-:W-:Y:S01]  /*2070*/  FADD.FTZ R13, R13, R18 ;  /* 0x000000120d0d7221 */ /* 0x000fe20000010000 */
[----:B------:R-:W-:Y:S01]  /*2080*/  FFMA.FTZ R18, R19, R18, R22 ;  /* 0x0000001213127223 */ /* 0x000fe20000010016 */
[--C-:B------:R-:W-:Y:S01]  /*2090*/  FADD.FTZ R19, -R2, R17.reuse ;  /* 0x0000001102137221 */ /* 0x100fe20000010100 */
[----:B------:R-:W-:-:S02]  /*20a0*/  PRMT R17, RZ, 0x7610, R17 ;  /* 0x00007610ff117816 */ /* 0x000fc40000000011 */
[C---:B----4-:R-:W-:Y:S02]  /*20b0*/  @!P0 PRMT R21, R16.reuse, 0x7610, R21 ;  /* 0x0000761010158816 */ /* 0x050fe40000000015 */
[----:B------:R-:W-:Y:S02]  /*20c0*/  @!P0 PRMT R17, R16, 0x7632, R17 ;  /* 0x0000763210118816 */ /* 0x000fe40000000011 */
[----:B------:R-:W-:Y:S01]  /*20d0*/  PRMT R21, R21, 0x5410, RZ ;  /* 0x0000541015157816 */ /* 0x000fe200000000ff */
[----:B------:R-:W-:Y:S01]  /*20e0*/  HADD2.F32 R10, -RZ, R10.H0_H0 ;  /* 0x2000000aff0a7230 */ /* 0x000fe20000004100 */
[----:B------:R-:W-:Y:S01]  /*20f0*/  PRMT R17, R17, 0x5410, RZ ;  /* 0x0000541011117816 */ /* 0x000fe200000000ff */
[----:B------:R-:W-:Y:S02]  /*2100*/  FMUL.FTZ R19, R19, R4 ;  /* 0x0000000413137220 */ /* 0x000fe40000410000 */
[----:B------:R-:W-:Y:S02]  /*2110*/  HADD2.F32 R23, -RZ, R21.H0_H0 ;  /* 0x20000015ff177230 */ /* 0x000fe40000004100 */
[----:B------:R-:W-:Y:S01]  /*2120*/  FMUL.FTZ R16, R10, R15 ;  /* 0x0000000f0a107220 */ /* 0x000fe20000410000 */
[----:B------:R-:W-:-:S02]  /*2130*/  @!P0 PRMT R21, R21, 0x5410, R20 ;  /* 0x0000541015158816 */ /* 0x000fc40000000014 */
[----:B------:R-:W-:Y:S01]  /*2140*/  @!P0 PRMT R17, R17, 0x7610, R20 ;  /* 0x0000761011118816 */ /* 0x000fe20000000014 */
[----:B------:R-:W-:Y:S01]  /*2150*/  FADD.FTZ R23, -R2, R23 ;  /* 0x0000001702177221 */ /* 0x000fe20000010100 */
[----:B------:R-:W-:Y:S01]  /*2160*/  FADD.FTZ R11, R11, R10 ;  /* 0x0000000a0b0b7221 */ /* 0x000fe20000010000 */
[----:B------:R-:W-:Y:S01]  /*2170*/  FFMA.FTZ R9, R10, R19, R9 ;  /* 0x000000130a097223 */ /* 0x000fe20000010009 */
[----:B------:R-:W-:Y:S01]  /*2180*/  FADD.FTZ R10, R16, R13 ;  /* 0x0000000d100a7221 */ /* 0x000fe20000010000 */
[----:B------:R-:W-:Y:S02]  /*2190*/  HADD2.F32 R13, -RZ, R17.H0_H0 ;  /* 0x20000011ff0d7230 */ /* 0x000fe40000004100 */
[----:B------:R-:W-:Y:S01]  /*21a0*/  FMUL.FTZ R23, R23, R4 ;  /* 0x0000000417177220 */ /* 0x000fe20000410000 */
[----:B------:R-:W-:Y:S02]  /*21b0*/  HADD2.F32 R21, -RZ, R21.H1_H1 ;  /* 0x30000015ff157230 */ /* 0x000fe40000004100 */
[----:B------:R-:W-:Y:S01]  /*21c0*/  FFMA.FTZ R22, R19, R16, R18 ;  /* 0x0000001013167223 */ /* 0x000fe20000010012 */
[----:B------:R-:W-:-:S02]  /*21d0*/  HADD2.F32 R16, -RZ, R17.H1_H1 ;  /* 0x30000011ff107230 */ /* 0x000fc40000004100 */
[----:B------:R-:W-:Y:S01]  /*21e0*/  FADD.FTZ R13, -R2, R13 ;  /* 0x0000000d020d7221 */ /* 0x000fe20000010100 */
[----:B------:R-:W-:Y:S01]  /*21f0*/  FADD.FTZ R12, R12, R21 ;  /* 0x000000150c0c7221 */ /* 0x000fe20000010000 */
[C---:B------:R-:W-:Y:S01]  /*2200*/  FFMA.FTZ R24, R21.reuse, R23, R24 ;  /* 0x0000001715187223 */ /* 0x040fe20000010018 */
[----:B------:R-:W-:Y:S01]  /*2210*/  FMUL.FTZ R21, R21, R14 ;  /* 0x0000000e15157220 */ /* 0x000fe20000410000 */
[----:B------:R-:W-:Y:S01]  /*2220*/  FMUL.FTZ R13, R13, R4 ;  /* 0x000000040d0d7220 */ /* 0x000fe20000410000 */
[----:B------:R-:W-:Y:S02]  /*2230*/  FMUL.FTZ R18, R16, R15 ;  /* 0x0000000f10127220 */ /* 0x000fe40000410000 */
[----:B------:R-:W-:Y:S01]  /*2240*/  FADD.FTZ R17, R10, R21 ;  /* 0x000000150a117221 */ /* 0x000fe20000010000 */
[----:B------:R-:W-:Y:S01]  /*2250*/  FFMA.FTZ R20, R23, R21, R22 ;  /* 0x0000001517147223 */ /* 0x000fe20000010016 */
[----:B------:R-:W-:Y:S01]  /*2260*/  FFMA.FTZ R9, R16, R13, R9 ;  /* 0x0000000d10097223 */ /* 0x000fe20000010009 */
[----:B------:R-:W-:Y:S01]  /*2270*/  FADD.FTZ R11, R11, R16 ;  /* 0x000000100b0b7221 */ /* 0x000fe20000010000 */
[----:B------:R-:W-:Y:S01]  /*2280*/  FADD.FTZ R10, R18, R17 ;  /* 0x00000011120a7221 */ /* 0x000fe20000010000 */
[----:B------:R-:W-:Y:S01]  /*2290*/  FFMA.FTZ R13, R13, R18, R20 ;  /* 0x000000120d0d7223 */ /* 0x000fe20000010014 */
[----:B------:R-:W-:Y:S06]  /*22a0*/  @!P1 BRA `(.L_x_3362) ;  /* 0xfffffff400349947 */ /* 0x000fec000383ffff */
.L_x_3356:
        /* <DEDUP_REMOVED lines=18> */
[----:B0-----:R-:W0:Y:S04]  /*23d0*/  LDS R4, [R20+0x1c] ;  /* 0x00001c0014047984 */ /* 0x001e280000000800 */
        /* <DEDUP_REMOVED lines=9> */
[----:B--2---:R-:W-:Y:S01]  /*2470*/  FADD.FTZ R22, R5, R6 ;  /* 0x0000000605167221 */ /* 0x004fe20000010000 */
[----:B0-----:R-:W-:-:S04]  /*2480*/  ISETP.NE.AND P1, PT, R4, RZ, PT ;  /* 0x000000ff0400720c */ /* 0x001fc80003f25270 */
        /* <DEDUP_REMOVED lines=9> */
[----:B------:R-:W-:-:S03]  /*2520*/  ISETP.NE.AND P3, PT, R15, RZ, PT ;  /* 0x000000ff0f00720c */ /* 0x000fc60003f65270 */
[----:B------:R-:W-:Y:S01]  /*2530*/  FADD.FTZ R28, R20, R19 ;  /* 0x00000013141c7221 */ /* 0x000fe20000010000 */
[----:B------:R-:W-:Y:S02]  /*2540*/  FSEL R21, R22, R17, !P3 ;  /* 0x0000001116157208 */ /* 0x000fe40005800000 */
[----:B------:R-:W-:Y:S02]  /*2550*/  IADD3 R26, R13, R4, R16 ;  /* 0x000000040d1a7210 */ /* 0x000fe40007ffe010 */
[----:B------:R-:W-:Y:S02]  /*2560*/  FSEL R22, R28, R19, !P3 ;  /* 0x000000131c167208 */ /* 0x000fe40005800000 */
[----:B------:R-:W-:Y:S01]  /*2570*/  IADD3 R20, R26, R15, RZ ;  /* 0x0000000f1a147210 */ /* 0x000fe20007ffe0ff */
        /* <DEDUP_REMOVED lines=54> */
.L_x_3385:
[----:B------:R-:W-:Y:S01]  /*28e0*/  ISETP.NE.AND P4, PT, R0, RZ, PT ;  /* 0x000000ff0000720c */ /* 0x000fe20003f85270 */
[----:B-1----:R-:W1:Y:S01]  /*28f0*/  S2R R20, SR_TID.X ;  /* 0x0000000000147919 */ /* 0x002e620000002100 */
[----:B------:R-:W-:Y:S02]  /*2900*/  PLOP3.LUT P0, PT, PT, PT, PT, 0x80, 0x0 ;  /* 0x000000000000781c */ /* 0x000fe40003f0f070 */
[----:B------:R-:W-:-:S04]  /*2910*/  MOV R23, 0x400 ;  /* 0x0000040000177802 */ /* 0x000fc80000000f00 */
[----:B------:R-:W-:-:S05]  /*2920*/  LEA R23, R2, R23, 0x18 ;  /* 0x0000001702177211 */ /* 0x000fca00078ec0ff */
[----:B------:R-:W-:Y:S02]  /*2930*/  @P4 ISETP.NE.AND P5, PT, R16, RZ, PT ;  /* 0x000000ff1000420c */ /* 0x000fe40003fa5270 */
[----:B--2---:R-:W-:Y:S02]  /*2940*/  @P4 IADD3 R16, R18, R16, RZ ;  /* 0x0000001012104210 */ /* 0x004fe40007ffe0ff */
[----:B------:R-:W-:-:S03]  /*2950*/  @P4 PLOP3.LUT P0, PT, P5, PT, PT, 0x80, 0x0 ;  /* 0x000000000000481c */ /* 0x000fc60002f0f070 */
[----:B------:R-:W-:-:S05]  /*2960*/  IMAD.IADD R4, R4, 0x1, R16 ;  /* 0x0000000104047824 */ /* 0x000fca00078e0210 */
[----:B------:R-:W-:-:S04]  /*2970*/  IADD3 R0, R13, R4, RZ ;  /* 0x000000040d007210 */ /* 0x000fc80007ffe0ff */
[----:B------:R-:W-:Y:S01]  /*2980*/  IADD3 R15, R15, R0, RZ ;  /* 0x000000000f0f7210 */ /* 0x000fe20007ffe0ff */
[----:B---3--:R-:W-:Y:S01]  /*2990*/  @!P0 FADD.FTZ R6, R21, R6 ;  /* 0x0000000615068221 */ /* 0x008fe20000010000 */
[----:B0-----:R-:W-:Y:S01]  /*29a0*/  @!P0 FADD.FTZ R8, R22, R8 ;  /* 0x0000000816088221 */ /* 0x001fe20000010000 */
        /* <DEDUP_REMOVED lines=19> */
.L_x_3363:
[----:B-1----:R-:W1:Y:S01]  /*2ae0*/  S2R R0, SR_TID.X ;  /* 0x0000000000007919 */ /* 0x002e620000002100 */
[----:B0-----:R-:W0:Y:S01]  /*2af0*/  LDC R4, c[0x0][0x2b4] ;  /* 0x0000ad00ff047b82 */ /* 0x001e220000000800 */
[----:B------:R-:W-:Y:S01]  /*2b00*/  MOV R15, 0x400 ;  /* 0x00000400000f7802 */ /* 0x000fe20000000f00 */
[----:B------:R-:W-:Y:S05]  /*2b10*/  WARPSYNC.ALL ;  /* 0x0000000000007948 */ /* 0x000fea0003800000 */
[----:B------:R-:W2:Y:S01]  /*2b20*/  S2R R14, SR_TID.X ;  /* 0x00000000000e7919 */ /* 0x000ea20000002100 */
[----:B------:R-:W-:Y:S02]  /*2b30*/  LEA R6, R2, R15, 0x18 ;  /* 0x0000000f02067211 */ /* 0x000fe400078ec0ff */
[----:B-1----:R-:W-:Y:S01]  /*2b40*/  LEA.HI R5, R0, R0, RZ, 0x1e ;  /* 0x0000000000057211 */ /* 0x002fe200078ff0ff */
[----:B0-----:R-:W-:-:S04]  /*2b50*/  IMAD R0, R3, R4, RZ ;  /* 0x0000000403007224 */ /* 0x001fc800078e02ff */
[----:B------:R-:W-:Y:S02]  /*2b60*/  IMAD R16, R5, 0xc, R6 ;  /* 0x0000000c05107824 */ /* 0x000fe400078e0206 */
[----:B--2---:R-:W-:Y:S01]  /*2b70*/  IMAD R0, R14, 0x2, -R0 ;  /* 0x000000020e007824 */ /* 0x004fe200078e0a00 */
        /* <DEDUP_REMOVED lines=26> */
[----:B------:R-:W-:-:S04]  /*2d20*/  LEA R5, R2, R5, 0x18 ;  /* 0x0000000502057211 */ /* 0x000fc800078ec0ff */
[----:B------:R-:W-:Y:S02]  /*2d30*/  LEA R6, R14, R5, 0x3 ;  /* 0x000000050e067211 */ /* 0x000fe400078e18ff */
[----:B------:R-:W1:Y:S04]  /*2d40*/  LDC.64 R4, c[0x0][0x268] ;  /* 0x00009a00ff047b82 */ /* 0x000e680000000a00 */
        /* <DEDUP_REMOVED lines=9> */
.L_x_3366:
[----:B------:R-:W-:Y:S05]  /*2de0*/  BSYNC B0 ;  /* 0x0000000000007941 */ /* 0x000fea0003800000 */
.L_x_3365:
        /* <DEDUP_REMOVED lines=22> */
.L_x_3364:
[----:B------:R-:W-:Y:S01]  /*2f50*/  HFMA2.MMA R25, -RZ, RZ, 0, 5.9604644775390625e-08 ;  /* 0x00000001ff197435 */ /* 0x000fe200000001ff */
[----:B------:R-:W-:Y:S01]  /*2f60*/  IMAD.MOV.U32 R28, RZ, RZ, R20 ;  /* 0x000000ffff1c7224 */ /* 0x000fe200078e0014 */
[----:B------:R-:W-:Y:S01]  /*2f70*/  MOV R26, RZ ;  /* 0x000000ff001a7202 */ /* 0x000fe20000000f00 */
[----:B------:R-:W-:Y:S01]  /*2f80*/  IMAD.MOV.U32 R23, RZ, RZ, -0x1 ;  /* 0xffffffffff177424 */ /* 0x000fe200078e00ff */
[----:B------:R-:W-:-:S13]  /*2f90*/  ISETP.GE.AND P4, PT, R18, 0x1, PT ;  /* 0x000000011200780c */ /* 0x000fda0003f86270 */
[----:B------:R-:W-:Y:S05]  /*2fa0*/  WARPSYNC.COLLECTIVE R23, `(.L_x_3367) ;  /* 0x0000000017087348 */ /* 0x000fea0003c00000 */
[----:B------:R0:W1:Y:S02]  /*2fb0*/  SHFL.UP P0, R29, R28, R25, R26 ;  /* 0x040000191c1d7389 */ /* 0x000064000000001a */
[----:B01----:R-:W-:Y:S01]  /*2fc0*/  ENDCOLLECTIVE ;  /* 0x000000000000791b */ /* 0x003fe20003800000 */
.L_x_3367:
[----:B------:R-:W-:Y:S02]  /*2fd0*/  MOV R28, R21 ;  /* 0x00000015001c7202 */ /* 0x000fe40000000f00 */
[----:B------:R-:W-:-:S07]  /*2fe0*/  MOV R27, R29 ;  /* 0x0000001d001b7202 */ /* 0x000fce0000000f00 */
[----:B------:R-:W-:Y:S05]  /*2ff0*/  WARPSYNC.COLLECTIVE R23, `(.L_x_3368) ;  /* 0x0000000017087348 */ /* 0x000fea0003c00000 */
[----:B------:R0:W1:Y:S02]  /*3000*/  SHFL.UP P0, R29, R28, R25, R26 ;  /* 0x040000191c1d7389 */ /* 0x000064000000001a */
[----:B01----:R-:W-:Y:S01]  /*3010*/  ENDCOLLECTIVE ;  /* 0x000000000000791b */ /* 0x003fe20003800000 */
.L_x_3368:
[----:B------:R-:W-:Y:S01]  /*3020*/  MOV R28, R22 ;  /* 0x00000016001c7202 */ /* 0x000fe20000000f00 */
[----:B------:R-:W-:-:S07]  /*3030*/  IMAD.MOV.U32 R30, RZ, RZ, R29 ;  /* 0x000000ffff1e7224 */ /* 0x000fce00078e001d */
[----:B------:R-:W-:Y:S05]  /*3040*/  WARPSYNC.COLLECTIVE R23, `(.L_x_3369) ;  /* 0x0000000017087348 */ /* 0x000fea0003c00000 */
[----:B------:R0:W1:Y:S02]  /*3050*/  SHFL.UP P0, R29, R28, R25, R26 ;  /* 0x040000191c1d7389 */ /* 0x000064000000001a */
[----:B01----:R-:W-:Y:S01]  /*3060*/  ENDCOLLECTIVE ;  /* 0x000000000000791b */ /* 0x003fe20003800000 */
.L_x_3369:
[----:B------:R-:W-:Y:S01]  /*3070*/  FADD.FTZ R30, R21, R30 ;  /* 0x0000001e151e7221 */ /* 0x000fe20000010000 */
[----:B------:R-:W-:Y:S01]  /*3080*/  HFMA2.MMA R25, -RZ, RZ, 0, 1.1920928955078125e-07 ;  /* 0x00000002ff197435 */ /* 0x000fe200000001ff */
        /* <DEDUP_REMOVED lines=10> */
.L_x_3370:
[----:B------:R-:W-:Y:S01]  /*3130*/  IMAD.MOV.U32 R28, RZ, RZ, R21 ;  /* 0x000000ffff1c7224 */ /* 0x000fe200078e0015 */
[----:B------:R-:W-:-:S07]  /*3140*/  MOV R27, R29 ;  /* 0x0000001d001b7202 */ /* 0x000fce0000000f00 */
[----:B------:R-:W-:Y:S05]  /*3150*/  WARPSYNC.COLLECTIVE R23, `(.L_x_3371) ;  /* 0x0000000017087348 */ /* 0x000fea0003c00000 */
[----:B------:R0:W1:Y:S02]  /*3160*/  SHFL.UP P0, R29, R28, R25, R26 ;  /* 0x040000191c1d7389 */ /* 0x000064000000001a */
[----:B01----:R-:W-:Y:S01]  /*3170*/  ENDCOLLECTIVE ;  /* 0x000000000000791b */ /* 0x003fe20003800000 */
.L_x_3371:
[----:B------:R-:W-:Y:S02]  /*3180*/  MOV R28, R22 ;  /* 0x00000016001c7202 */ /* 0x000fe40000000f00 */
[----:B------:R-:W-:-:S07]  /*3190*/  MOV R30, R29 ;  /* 0x0000001d001e7202 */ /* 0x000fce0000000f00 */
[----:B------:R-:W-:Y:S05]  /*31a0*/  WARPSYNC.COLLECTIVE R23, `(.L_x_3372) ;  /* 0x0000000017087348 */ /* 0x000fea0003c00000 */
[----:B------:R0:W1:Y:S02]  /*31b0*/  SHFL.UP P0, R29, R28, R25, R26 ;  /* 0x040000191c1d7389 */ /* 0x000064000000001a */
[----:B01----:R-:W-:Y:S01]  /*31c0*/  ENDCOLLECTIVE ;  /* 0x000000000000791b */ /* 0x003fe20003800000 */
.L_x_3372:
[----:B------:R-:W-:Y:S01]  /*31d0*/  FADD.FTZ R30, R21, R30 ;  /* 0x0000001e151e7221 */ /* 0x000fe20000010000 */
[----:B------:R-:W-:Y:S01]  /*31e0*/  HFMA2.MMA R25, -RZ, RZ, 0, 2.384185791015625e-07 ;  /* 0x00000004ff197435 */ /* 0x000fe200000001ff */
        /* <DEDUP_REMOVED lines=10> */
.L_x_3373:
[----:B------:R-:W-:Y:S01]  /*3290*/  MOV R28, R21 ;  /* 0x00000015001c7202 */ /* 0x000fe20000000f00 */
[----:B------:R-:W-:-:S07]  /*32a0*/  IMAD.MOV.U32 R27, RZ, RZ, R29 ;  /* 0x000000ffff1b7224 */ /* 0x000fce00078e001d */
[----:B------:R-:W-:Y:S05]  /*32b0*/  WARPSYNC.COLLECTIVE R23, `(.L_x_3374) ;  /* 0x0000000017087348 */ /* 0x000fea0003c00000 */
[----:B------:R0:W1:Y:S02]  /*32c0*/  SHFL.UP P0, R29, R28, R25, R26 ;  /* 0x040000191c1d7389 */ /* 0x000064000000001a */
[----:B01----:R-:W-:Y:S01]  /*32d0*/  ENDCOLLECTIVE ;  /* 0x000000000000791b */ /* 0x003fe20003800000 */
.L_x_3374:
[----:B------:R-:W-:Y:S01]  /*32e0*/  IMAD.MOV.U32 R28, RZ, RZ, R22 ;  /* 0x000000ffff1c7224 */ /* 0x000fe200078e0016 */
[----:B------:R-:W-:-:S07]  /*32f0*/  MOV R30, R29 ;  /* 0x0000001d001e7202 */ /* 0x000fce0000000f00 */
[----:B------:R-:W-:Y:S05]  /*3300*/  WARPSYNC.COLLECTIVE R23, `(.L_x_3375) ;  /* 0x0000000017087348 */ /* 0x000fea0003c00000 */
[----:B------:R0:W1:Y:S02]  /*3310*/  SHFL.UP P0, R29, R28, R25, R26 ;  /* 0x040000191c1d7389 */ /* 0x000064000000001a */
[----:B01----:R-:W-:Y:S01]  /*3320*/  ENDCOLLECTIVE ;  /* 0x000000000000791b */ /* 0x003fe20003800000 */
.L_x_3375:
        /* <DEDUP_REMOVED lines=12> */
.L_x_3376:
[----:B------:R-:W-:Y:S02]  /*33f0*/  MOV R28, R21 ;  /* 0x00000015001c7202 */ /* 0x000fe40000000f00 */
[----:B------:R-:W-:-:S07]  /*3400*/  MOV R27, R29 ;  /* 0x0000001d001b7202 */ /* 0x000fce0000000f00 */
[----:B------:R-:W-:Y:S05]  /*3410*/  WARPSYNC.COLLECTIVE R23, `(.L_x_3377) ;  /* 0x0000000017087348 */ /* 0x000fea0003c00000 */
[----:B------:R0:W1:Y:S02]  /*3420*/  SHFL.UP P0, R29, R28, R25, R26 ;  /* 0x040000191c1d7389 */ /* 0x000064000000001a */
[----:B01----:R-:W-:Y:S01]  /*3430*/  ENDCOLLECTIVE ;  /* 0x000000000000791b */ /* 0x003fe20003800000 */
.L_x_3377:
[----:B------:R-:W-:Y:S01]  /*3440*/  MOV R28, R22 ;  /* 0x00000016001c7202 */ /* 0x000fe20000000f00 */
[----:B------:R-:W-:-:S07]  /*3450*/  IMAD.MOV.U32 R30, RZ, RZ, R29 ;  /* 0x000000ffff1e7224 */ /* 0x000fce00078e001d */
[----:B------:R-:W-:Y:S05]  /*3460*/  WARPSYNC.COLLECTIVE R23, `(.L_x_3378) ;  /* 0x0000000017087348 */ /* 0x000fea0003c00000 */
[----:B------:R0:W1:Y:S02]  /*3470*/  SHFL.UP P0, R29, R28, R25, R26 ;  /* 0x040000191c1d7389 */ /* 0x000064000000001a */
[----:B01----:R-:W-:Y:S01]  /*3480*/  ENDCOLLECTIVE ;  /* 0x000000000000791b */ /* 0x003fe20003800000 */
.L_x_3378:
[----:B------:R-:W-:Y:S01]  /*3490*/  FADD.FTZ R30, R21, R30 ;  /* 0x0000001e151e7221 */ /* 0x000fe20000010000 */
[----:B------:R-:W-:Y:S01]  /*34a0*/  HFMA2.MMA R25, -RZ, RZ, 0, 9.5367431640625e-07 ;  /* 0x00000010ff197435 */ /* 0x000fe200000001ff */
        /* <DEDUP_REMOVED lines=10> */
.L_x_3379:
[----:B------:R-:W-:Y:S01]  /*3550*/  IMAD.MOV.U32 R28, RZ, RZ, R21 ;  /* 0x000000ffff1c7224 */ /* 0x000fe200078e0015 */
[----:B------:R-:W-:-:S07]  /*3560*/  MOV R27, R29 ;  /* 0x0000001d001b7202 */ /* 0x000fce0000000f00 */
[----:B------:R-:W-:Y:S05]  /*3570*/  WARPSYNC.COLLECTIVE R23, `(.L_x_3380) ;  /* 0x0000000017087348 */ /* 0x000fea0003c00000 */
[----:B------:R0:W1:Y:S02]  /*3580*/  SHFL.UP P0, R29, R28, R25, R26 ;  /* 0x040000191c1d7389 */ /* 0x000064000000001a */
[----:B01----:R-:W-:Y:S01]  /*3590*/  ENDCOLLECTIVE ;  /* 0x000000000000791b */ /* 0x003fe20003800000 */
.L_x_3380:
[----:B------:R-:W-:Y:S02]  /*35a0*/  MOV R28, R22 ;  /* 0x00000016001c7202 */ /* 0x000fe40000000f00 */
[----:B------:R-:W-:-:S07]  /*35b0*/  MOV R30, R29 ;  /* 0x0000001d001e7202 */ /* 0x000fce0000000f00 */
[----:B------:R-:W-:Y:S05]  /*35c0*/  WARPSYNC.COLLECTIVE R23, `(.L_x_3381) ;  /* 0x0000000017087348 */ /* 0x000fea0003c00000 */
[----:B------:R0:W1:Y:S02]  /*35d0*/  SHFL.UP P0, R29, R28, R25, R26 ;  /* 0x040000191c1d7389 */ /* 0x000064000000001a */
[----:B01----:R-:W-:Y:S01]  /*35e0*/  ENDCOLLECTIVE ;  /* 0x000000000000791b */ /* 0x003fe20003800000 */
.L_x_3381:
        /* <DEDUP_REMOVED lines=11> */
.L_x_3382:
[----:B------:R-:W-:Y:S01]  /*36a0*/  IMAD.MOV.U32 R28, RZ, RZ, R21 ;  /* 0x000000ffff1c7224 */ /* 0x000fe200078e0015 */
[----:B------:R-:W-:-:S07]  /*36b0*/  MOV R18, R29 ;  /* 0x0000001d00127202 */ /* 0x000fce0000000f00 */
[----:B------:R-:W-:Y:S05]  /*36c0*/  WARPSYNC.COLLECTIVE R23, `(.L_x_3383) ;  /* 0x0000000017087348 */ /* 0x000fea0003c00000 */
[----:B------:R0:W1:Y:S02]  /*36d0*/  SHFL.UP P0, R29, R28, R25, R26 ;  /* 0x040000191c1d7389 */ /* 0x000064000000001a */
[----:B01----:R-:W-:Y:S01]  /*36e0*/  ENDCOLLECTIVE ;  /* 0x000000000000791b */ /* 0x003fe20003800000 */
.L_x_3383:
[----:B------:R-:W-:Y:S02]  /*36f0*/  MOV R28, R22 ;  /* 0x00000016001c7202 */ /* 0x000fe40000000f00 */
[----:B------:R-:W-:-:S07]  /*3700*/  MOV R21, R29 ;  /* 0x0000001d00157202 */ /* 0x000fce0000000f00 */
[----:B------:R-:W-:Y:S05]  /*3710*/  WARPSYNC.COLLECTIVE R23, `(.L_x_3384) ;  /* 0x0000000017087348 */ /* 0x000fea0003c00000 */
[----:B------:R0:W1:Y:S02]  /*3720*/  SHFL.UP P0, R29, R28, R25, R26 ;  /* 0x040000191c1d7389 */ /* 0x000064000000001a */
[----:B01----:R-:W-:Y:S01]  /*3730*/  ENDCOLLECTIVE ;  /* 0x000000000000791b */ /* 0x003fe20003800000 */
.L_x_3384:
[----:B------:R-:W-:Y:S01]  /*3740*/  MOV R22, R29 ;  /* 0x0000001d00167202 */ /* 0x000fe20000000f00 */
[----:B------:R-:W-:Y:S06]  /*3750*/  BRA `(.L_x_3385) ;  /* 0xfffffff000607947 */ /* 0x000fec000383ffff */
.L_x_3386:
        /* <DEDUP_REMOVED lines=10> */
.L_x_4533:


//--------------------- .text._Z30group_norm_nhwc_bwd_sum_kernelI11Fp16IOFp32WLi192EEv26Group_norm_nhwc_bwd_params --------------------------
	.section	.text._Z30group_norm_nhwc_bwd_sum_kernelI11Fp16IOFp32WLi192EEv26Group_norm_nhwc_bwd_params,"ax",@progbits
	.align	128
        .global         _Z30group_norm_nhwc_bwd_sum_kernelI11Fp16IOFp32WLi192EEv26Group_norm_nhwc_bwd_params
        .type           _Z30group_norm_nhwc_bwd_sum_kernelI11Fp16IOFp32WLi192EEv26Group_norm_nhwc_bwd_params,@function
        .size           _Z30group_norm_nhwc_bwd_sum_kernelI11Fp16IOFp32WLi192EEv26Group_norm_nhwc_bwd_params,(.L_x_4534 - _Z30group_norm_nhwc_bwd_sum_kernelI11Fp16IOFp32WLi192EEv26Group_norm_nhwc_bwd_params)
        .other          _Z30group_norm_nhwc_bwd_sum_kernelI11Fp16IOFp32WLi192EEv26Group_norm_nhwc_bwd_params,@"STO_CUDA_ENTRY STV_DEFAULT"
_Z30group_norm_nhwc_bwd_sum_kernelI11Fp16IOFp32WLi192EEv26Group_norm_nhwc_bwd_params:
.text._Z30group_norm_nhwc_bwd_sum_kernelI11Fp16IOFp32WLi192EEv26Group_norm_nhwc_bwd_params:
        /* <DEDUP_REMOVED lines=70> */
.L_x_3388:
[----:B------:R-:W-:Y:S05]  /*0460*/  BSYNC B0 ;  /* 0x0000000000007941 */ /* 0x000fea0003800000 */
.L_x_3387:
[----:B------:R-:W1:Y:S01]  /*0470*/  S2UR UR7, SR_CTAID.Y ;  /* 0x00000000000779c3 */ /* 0x000e620000002600 */
[C---:B------:R-:W-:Y:S02]  /*0480*/  IMAD R10, R7.reuse, R11, R6 ;  /* 0x0000000b070a7224 */ /* 0x040fe400078e0206 */
[----:B-----5:R-:W-:Y:S01]  /*0490*/  FFMA.FTZ R12, -R2, R2, R3 ;  /* 0x00000002020c7223 */ /* 0x020fe20000010103 */
[----:B------:R-:W-:Y:S01]  /*04a0*/  ISETP.NE.U32.AND P4, PT, R7, RZ, PT ;  /* 0x000000ff0700720c */ /* 0x000fe20003f85070 */
[----:B------:R-:W-:Y:S01]  /*04b0*/  HFMA2.MMA R24, -RZ, RZ, 0, 0 ;  /* 0x00000000ff187435 */ /* 0x000fe200000001ff */
[-C--:B------:R-:W-:Y:S02]  /*04c0*/  ISETP.GE.U32.AND P1, PT, R10, R7.reuse, PT ;  /* 0x000000070a00720c */ /* 0x080fe40003f26070 */
[----:B------:R-:W-:Y:S01]  /*04d0*/  FSETP.GTU.FTZ.AND P2, PT, R12, RZ, PT ;  /* 0x000000ff0c00720b */ /* 0x000fe20003f5c000 */
[----:B0-----:R-:W0:Y:S10]  /*04e0*/  LDC.64 R8, c[0x0][0x290] ;  /* 0x0000a400ff087b82 */ /* 0x001e340000000a00 */
[----:B------:R-:W-:-:S02]  /*04f0*/  @P1 IADD3 R10, R10, -R7, RZ ;  /* 0x800000070a0a1210 */ /* 0x000fc40007ffe0ff */
[----:B------:R-:W2:Y:S01]  /*0500*/  @P2 LDC R19, c[0x0][0x250] ;  /* 0x00009400ff132b82 */ /* 0x000ea20000000800 */
[----:B------:R-:W-:Y:S02]  /*0510*/  @P1 IADD3 R5, R5, 0x1, RZ ;  /* 0x0000000105051810 */ /* 0x000fe40007ffe0ff */
        /* <DEDUP_REMOVED lines=8> */
[----:B------:R-:W-:Y:S01]  /*05a0*/  IMAD.MOV.U32 R9, RZ, RZ, RZ ;  /* 0x000000ffff097224 */ /* 0x000fe200078e00ff */
[----:B------:R-:W-:Y:S01]  /*05b0*/  SEL R3, R4, R5, !P4 ;  /* 0x0000000504037207 */ /* 0x000fe20006000000 */
[----:B--2---:R-:W-:Y:S01]  /*05c0*/  @P2 FADD.FTZ R19, R12, R19 ;  /* 0x000000130c132221 */ /* 0x004fe20000010000 */
[----:B------:R-:W-:Y:S02]  /*05d0*/  SEL R5, R11, R8, P1 ;  /* 0x000000080b057207 */ /* 0x000fe40000800000 */
[----:B------:R-:W-:Y:S02]  /*05e0*/  CS2R R10, SRZ ;  /* 0x00000000000a7805 */ /* 0x000fe4000001ff00 */
[----:B------:R-:W-:Y:S02]  /*05f0*/  MOV R4, 0x3f800000 ;  /* 0x3f80000000047802 */ /* 0x000fe40000000f00 */
[----:B------:R-:W-:-:S02]  /*0600*/  CS2R R12, SRZ ;  /* 0x00000000000c7805 */ /* 0x000fc4000001ff00 */
[----:B------:R-:W-:Y:S02]  /*0610*/  ISETP.GE.AND P1, PT, R18, R5, PT ;  /* 0x000000051200720c */ /* 0x000fe40003f26270 */
[----:B------:R-:W-:Y:S01]  /*0620*/  IADD3 R8, -R3, RZ, RZ ;  /* 0x000000ff03087210 */ /* 0x000fe20007ffe1ff */
[----:B------:R0:W1:Y:S04]  /*0630*/  @P2 MUFU.RSQ R4, R19 ;  /* 0x0000001300042308 */ /* 0x0000680000001400 */
[----:B------:R-:W-:-:S06]  /*0640*/  IMAD R6, R7, R8, R6 ;  /* 0x0000000807067224 */ /* 0x000fcc00078e0206 */
        /* <DEDUP_REMOVED lines=33> */
[----:B------:R0:W3:Y:S01]  /*0860*/  @!P0 LDG.E R8, desc[UR4][R8.64] ;  /* 0x0000000408088981 */ /* 0x0000e2000c1e1900 */
[----:B--2---:R-:W-:-:S04]  /*0870*/  @!P0 IADD3 R10, P1, R11, R20, RZ ;  /* 0x000000140b0a8210 */ /* 0x004fc80007f3e0ff */
[----:B------:R-:W-:-:S05]  /*0880*/  @!P0 IADD3.X R11, R12, R21, RZ, P1, !PT ;  /* 0x000000150c0b8210 */ /* 0x000fca0000ffe4ff */
[----:B------:R-:W2:Y:S01]  /*0890*/  @!P0 LDG.E R21, desc[UR4][R10.64] ;  /* 0x000000040a158981 */ /* 0x000ea2000c1e1900 */
[----:B------:R-:W-:Y:S01]  /*08a0*/  PRMT R7, RZ, 0x5410, RZ ;  /* 0x00005410ff077816 */ /* 0x000fe200000000ff */
[----:B------:R-:W-:Y:S01]  /*08b0*/  VIADD R18, R18, 0x1 ;  /* 0x0000000112127836 */ /* 0x000fe20000000000 */
[----:B0-----:R-:W-:Y:S02]  /*08c0*/  PRMT R9, RZ, 0x5410, RZ ;  /* 0x00005410ff097816 */ /* 0x001fe400000000ff */
[----:B---3--:R-:W-:-:S04]  /*08d0*/  @!P0 PRMT R7, R7, 0x5410, R8 ;  /* 0x0000541007078816 */ /* 0x008fc80000000008 */
[----:B------:R-:W-:-:S05]  /*08e0*/  @!P0 PRMT R7, R8, 0x7632, R7 ;  /* 0x0000763208078816 */ /* 0x000fca0000000007 */
[--C-:B------:R-:W-:Y:S01]  /*08f0*/  HADD2.F32 R13, -RZ, R7.reuse.H1_H1 ;  /* 0x30000007ff0d7230 */ /* 0x100fe20000004100 */
[----:B--2---:R-:W-:Y:S01]  /*0900*/  @!P0 PRMT R9, R9, 0x5410, R21 ;  /* 0x0000541009098816 */ /* 0x004fe20000000015 */
[----:B------:R-:W-:-:S03]  /*0910*/  HADD2.F32 R19, -RZ, R7.H0_H0 ;  /* 0x20000007ff137230 */ /* 0x000fc60000004100 */
[C---:B------:R-:W-:Y:S01]  /*0920*/  FADD.FTZ R7, -R2.reuse, R13 ;  /* 0x0000000d02077221 */ /* 0x040fe20000010100 */
[----:B------:R-:W-:Y:S01]  /*0930*/  @!P0 PRMT R9, R21, 0x7632, R9 ;  /* 0x0000763215098816 */ /* 0x000fe20000000009 */
[----:B------:R-:W-:Y:S02]  /*0940*/  FADD.FTZ R19, -R2, R19 ;  /* 0x0000001302137221 */ /* 0x000fe40000010100 */
[-C--:B-1----:R-:W-:Y:S02]  /*0950*/  FMUL.FTZ R7, R7, R4.reuse ;  /* 0x0000000407077220 */ /* 0x082fe40000410000 */
[----:B------:R-:W-:Y:S02]  /*0960*/  FMUL.FTZ R8, R19, R4 ;  /* 0x0000000413087220 */ /* 0x000fe40000410000 */
[----:B------:R-:W-:Y:S02]  /*0970*/  FFMA.FTZ R12, R7, R14, R16 ;  /* 0x0000000e070c7223 */ /* 0x000fe40000010010 */
[----:B------:R-:W-:-:S02]  /*0980*/  FFMA.FTZ R11, R8, R15, R17 ;  /* 0x0000000f080b7223 */ /* 0x000fc40000010011 */
        /* <DEDUP_REMOVED lines=28> */
.L_x_3391:
[----:B------:R-:W-:Y:S05]  /*0b50*/  @!P2 BRA `(.L_x_3389) ;  /* 0x0000001400d4a947 */ /* 0x000fea0003800000 */
[----:B------:R-:W-:-:S04]  /*0b60*/  IADD3 R25, R18, 0x1, RZ ;  /* 0x0000000112197810 */ /* 0x000fc80007ffe0ff */
[----:B------:R-:W-:-:S07]  /*0b70*/  SHF.R.S32.HI R7, RZ, 0x1f, R25 ;  /* 0x0000001fff077819 */ /* 0x000fce0000011419 */
.L_x_3392:
        /* <DEDUP_REMOVED lines=8> */
[----:B------:R-:W-:-:S03]  /*0c00*/  @!P0 IMAD.WIDE.U32 R22, R29, R18, R22 ;  /* 0x000000121d168225 */ /* 0x000fc600078e0016 */
[C---:B------:R-:W-:Y:S02]  /*0c10*/  @!P0 SHF.L.U32 R33, R22.reuse, 0x1, RZ ;  /* 0x0000000116218819 */ /* 0x040fe400000006ff */
[----:B------:R-:W-:Y:S02]  /*0c20*/  @!P0 IADD3 R19, R23, R19, RZ ;  /* 0x0000001317138210 */ /* 0x000fe40007ffe0ff */
[----:B--2---:R-:W-:Y:S02]  /*0c30*/  @!P0 IADD3 R34, P1, R33, R20, RZ ;  /* 0x0000001421228210 */ /* 0x004fe40007f3e0ff */
[----:B------:R-:W-:Y:S02]  /*0c40*/  @!P0 SHF.L.U64.HI R32, R22, 0x1, R19 ;  /* 0x0000000116208819 */ /* 0x000fe40000010213 */
[----:B------:R-:W0:Y:S03]  /*0c50*/  @!P0 LDC.64 R18, c[0x0][0x288] ;  /* 0x0000a200ff128b82 */ /* 0x000e260000000a00 */
[----:B------:R-:W-:-:S05]  /*0c60*/  @!P0 IMAD.X R35, R32, 0x1, R21, P1 ;  /* 0x0000000120238824 */ /* 0x000fca00008e0615 */
[----:B------:R-:W2:Y:S01]  /*0c70*/  @!P0 LDG.E R8, desc[UR4][R34.64] ;  /* 0x0000000422088981 */ /* 0x000ea2000c1e1900 */
[----:B------:R-:W3:Y:S01]  /*0c80*/  @!P0 LDC.64 R20, c[0x0][0x230] ;  /* 0x00008c00ff148b82 */ /* 0x000ee20000000a00 */
[----:B------:R-:W-:-:S07]  /*0c90*/  @!P0 MOV R29, R27 ;  /* 0x0000001b001d8202 */ /* 0x000fce0000000f00 */
[----:B------:R-:W4:Y:S01]  /*0ca0*/  @!P0 LDC.64 R22, c[0x0][0x228] ;  /* 0x00008a00ff168b82 */ /* 0x000f220000000a00 */
[----:B0-----:R-:W-:-:S04]  /*0cb0*/  @!P0 IMAD R28, R7, R18, RZ ;  /* 0x00000012071c8224 */ /* 0x001fc800078e02ff */
[----:B------:R-:W-:Y:S01]  /*0cc0*/  @!P0 IMAD R19, R25, R19, R28 ;  /* 0x0000001319138224 */ /* 0x000fe200078e021c */
[----:B------:R-:W-:-:S05]  /*0cd0*/  @!P0 MOV R28, R30 ;  /* 0x0000001e001c8202 */ /* 0x000fca0000000f00 */
[----:B------:R-:W-:-:S04]  /*0ce0*/  @!P0 IMAD.WIDE.U32 R28, R25, R18, R28 ;  /* 0x00000012191c8225 */ /* 0x000fc800078e001c */
[----:B------:R-:W-:Y:S01]  /*0cf0*/  @!P0 IMAD.IADD R19, R29, 0x1, R19 ;  /* 0x000000011d138824 */ /* 0x000fe200078e0213 */
[C---:B------:R-:W-:Y:S02]  /*0d00*/  @!P0 SHF.L.U32 R29, R28.reuse, 0x1, RZ ;  /* 0x000000011c1d8819 */ /* 0x040fe400000006ff */
[----:B----4-:R-:W-:Y:S02]  /*0d10*/  @!P0 IADD3 R22, P1, R33, R22, RZ ;  /* 0x0000001621168210 */ /* 0x010fe40007f3e0ff */
[----:B------:R-:W-:Y:S02]  /*0d20*/  @!P0 SHF.L.U64.HI R28, R28, 0x1, R19 ;  /* 0x000000011c1c8819 */ /* 0x000fe40000010213 */
[----:B---3--:R-:W-:Y:S01]  /*0d30*/  @!P0 IADD3 R20, P2, R29, R20, RZ ;  /* 0x000000141d148210 */ /* 0x008fe20007f5e0ff */
[----:B------:R-:W-:Y:S01]  /*0d40*/  @!P0 IMAD.X R23, R32, 0x1, R23, P1 ;  /* 0x0000000120178824 */ /* 0x000fe200008e0617 */
[----:B------:R-:W0:Y:S02]  /*0d50*/  @!P0 LDC.64 R18, c[0x0][0x228] ;  /* 0x00008a00ff128b82 */ /* 0x000e240000000a00 */
[----:B------:R-:W-:-:S02]  /*0d60*/  @!P0 IADD3.X R21, R28, R21, RZ, P2, !PT ;  /* 0x000000151c158210 */ /* 0x000fc400017fe4ff */
[----:B------:R-:W3:Y:S04]  /*0d70*/  @!P0 LDG.E R22, desc[UR4][R22.64] ;  /* 0x0000000416168981 */ /* 0x000ee8000c1e1900 */
[----:B------:R-:W4:Y:S01]  /*0d80*/  @!P0 LDG.E R21, desc[UR4][R20.64] ;  /* 0x0000000414158981 */ /* 0x000f22000c1e1900 */
[----:B0-----:R-:W-:-:S04]  /*0d90*/  @!P0 IADD3 R18, P1, R29, R18, RZ ;  /* 0x000000121d128210 */ /* 0x001fc80007f3e0ff */
[----:B------:R-:W-:-:S05]  /*0da0*/  @!P0 IADD3.X R19, R28, R19, RZ, P1, !PT ;  /* 0x000000131c138210 */ /* 0x000fca0000ffe4ff */
[----:B------:R0:W5:Y:S02]  /*0db0*/  @!P0 LDG.E R18, desc[UR4][R18.64] ;  /* 0x0000000412128981 */ /* 0x000164000c1e1900 */
[----:B0-----:R-:W-:-:S04]  /*0dc0*/  PRMT R19, RZ, 0x7610, R19 ;  /* 0x00007610ff137816 */ /* 0x001fc80000000013 */
[----:B--2---:R-:W-:-:S05]  /*0dd0*/  @!P0 PRMT R19, R8, 0x7632, R19 ;  /* 0x0000763208138816 */ /* 0x004fca0000000013 */
[----:B------:R-:W-:Y:S01]  /*0de0*/  HADD2.F32 R29, -RZ, R19.H0_H0 ;  /* 0x20000013ff1d7230 */ /* 0x000fe20000004100 */
[----:B------:R-:W-:-:S04]  /*0df0*/  PRMT R8, R8, 0x5410, RZ ;  /* 0x0000541008087816 */ /* 0x000fc800000000ff */
[----:B------:R-:W-:Y:S01]  /*0e00*/  FADD.FTZ R29, -R2, R29 ;  /* 0x0000001d021d7221 */ /* 0x000fe20000010100 */
[----:B------:R-:W-:-:S03]  /*0e10*/  @!P0 PRMT R8, R8, 0x5410, R8 ;  /* 0x0000541008088816 */ /* 0x000fc60000000008 */
[----:B-1----:R-:W-:Y:S02]  /*0e20*/  FMUL.FTZ R20, R29, R4 ;  /* 0x000000041d147220 */ /* 0x002fe40000410000 */
[----:B------:R-:W-:Y:S02]  /*0e30*/  HADD2.F32 R23, -RZ, R8.H1_H1 ;  /* 0x30000008ff177230 */ /* 0x000fe40000004100 */
[----:B------:R-:W-:-:S04]  /*0e40*/  FFMA.FTZ R32, R20, R15, R17 ;  /* 0x0000000f14207223 */ /* 0x000fc80000010011 */
[----:B------:R-:W-:Y:S01]  /*0e50*/  FMUL.FTZ R34, R32, -1.4426950216293334961 ;  /* 0xbfb8aa3b20227820 */ /* 0x000fe20000410000 */
[----:B------:R-:W-:-:S04]  /*0e60*/  FADD.FTZ R19, -R2, R23 ;  /* 0x0000001702137221 */ /* 0x000fc80000010100 */
[----:B------:R-:W-:Y:S01]  /*0e70*/  FMUL.FTZ R19, R19, R4 ;  /* 0x0000000413137220 */ /* 0x000fe20000410000 */
[----:B------:R-:W0:Y:S03]  /*0e80*/  MUFU.EX2 R34, R34 ;  /* 0x0000002200227308 */ /* 0x000e260000000800 */
[----:B------:R-:W-:-:S04]  /*0e90*/  FFMA.FTZ R23, R19, R14, R16 ;  /* 0x0000000e13177223 */ /* 0x000fc80000010010 */
[----:B------:R-:W-:-:S06]  /*0ea0*/  FMUL.FTZ R28, R23, -1.4426950216293334961 ;  /* 0xbfb8aa3b171c7820 */ /* 0x000fcc0000410000 */
[----:B------:R-:W1:Y:S01]  /*0eb0*/  MUFU.EX2 R28, R28 ;  /* 0x0000001c001c7308 */ /* 0x000e620000000800 */
[----:B0-----:R-:W-:Y:S01]  /*0ec0*/  FADD.FTZ R33, R34, 1 ;  /* 0x3f80000022217421 */ /* 0x001fe20000010000 */
[----:B------:R-:W-:-:S06]  /*0ed0*/  PRMT R29, RZ, 0x5410, RZ ;  /* 0x00005410ff1d7816 */ /* 0x000fcc00000000ff */
[----:B------:R-:W0:Y:S01]  /*0ee0*/  MUFU.RCP R33, R33 ;  /* 0x0000002100217308 */ /* 0x000e220000001000 */
[----:B------:R-:W-:Y:S02]  /*0ef0*/  PRMT R8, RZ, 0x5410, RZ ;  /* 0x00005410ff087816 */ /* 0x000fe400000000ff */
[----:B----4-:R-:W-:Y:S01]  /*0f00*/  @!P0 PRMT R29, R29, 0x5410, R21 ;  /* 0x000054101d1d8816 */ /* 0x010fe20000000015 */
[----:B-1----:R-:W-:-:S03]  /*0f10*/  FADD.FTZ R28, R28, 1 ;  /* 0x3f8000001c1c7421 */ /* 0x002fc60000010000 */
[----:B---3--:R-:W-:Y:S02]  /*0f20*/  @!P0 PRMT R29, R22, 0x7610, R29 ;  /* 0x00007610161d8816 */ /* 0x008fe4000000001d */
[----:B------:R-:W-:Y:S01]  /*0f30*/  @!P0 PRMT R8, R8, 0x7610, R22 ;  /* 0x0000761008088816 */ /* 0x000fe20000000016 */
[----:B------:R-:W1:Y:S03]  /*0f40*/  MUFU.RCP R28, R28 ;  /* 0x0000001c001c7308 */ /* 0x000e660000001000 */
[----:B------:R-:W-:Y:S01]  /*0f50*/  @!P0 PRMT R8, R21, 0x7632, R8 ;  /* 0x0000763215088816 */ /* 0x000fe20000000008 */
[----:B------:R-:W-:Y:S02]  /*0f60*/  HADD2.F32 R35, -RZ, R29.H1_H1 ;  /* 0x3000001dff237230 */ /* 0x000fe40000004100 */
[----:B0-----:R-:W-:-:S04]  /*0f70*/  FADD.FTZ R21, -R33, 1 ;  /* 0x3f80000021157421 */ /* 0x001fc80000010100 */
[----:B------:R-:W-:Y:S01]  /*0f80*/  FFMA.FTZ R32, R32, R21, 1 ;  /* 0x3f80000020207423 */ /* 0x000fe20000010015 */
[C---:B------:R-:W-:Y:S01]  /*0f90*/  FADD.FTZ R21, -R2.reuse, R35 ;  /* 0x0000002302157221 */ /* 0x040fe20000010100 */
[--C-:B------:R-:W-:Y:S02]  /*0fa0*/  HADD2.F32 R35, -RZ, R8.reuse.H0_H0 ;  /* 0x20000008ff237230 */ /* 0x100fe40000004100 */
[----:B------:R-:W-:Y:S02]  /*0fb0*/  HADD2.F32 R22, -RZ, R8.H1_H1 ;  /* 0x30000008ff167230 */ /* 0x000fe40000004100 */
[----:B------:R-:W-:Y:S01]  /*0fc0*/  FMUL.FTZ R21, R21, R4 ;  /* 0x0000000415157220 */ /* 0x000fe20000410000 */
[----:B------:R-:W-:Y:S02]  /*0fd0*/  FADD.FTZ R35, -R2, R35 ;  /* 0x0000002302237221 */ /* 0x000fe40000010100 */
[----:B------:R-:W-:Y:S01]  /*0fe0*/  FMUL.FTZ R33, R22, R33 ;  /* 0x0000002116217220 */ /* 0x000fe20000410000 */
[----:B-1----:R-:W-:Y:S01]  /*0ff0*/  FADD.FTZ R36, -R28, 1 ;  /* 0x3f8000001c247421 */ /* 0x002fe20000010100 */
[----:B------:R-:W-:Y:S01]  /*1000*/  FFMA.FTZ R8, R21, R14, R16 ;  /* 0x0000000e15087223 */ /* 0x000fe20000010010 */
[----:B------:R-:W-:Y:S01]  /*1010*/  FMUL.FTZ R22, R35, R4 ;  /* 0x0000000423167220 */ /* 0x000fe20000410000 */
[----:B------:R-:W-:-:S02]  /*1020*/  HADD2.F32 R29, -RZ, R29.H0_H0 ;  /* 0x2000001dff1d7230 */ /* 0x000fc40000004100 */
[----:B------:R-:W-:Y:S01]  /*1030*/  FFMA.FTZ R35, R23, R36, 1 ;  /* 0x3f80000017237423 */ /* 0x000fe20000010024 */
[----:B------:R-:W-:Y:S01]  /*1040*/  FMUL.FTZ R37, R8, -1.4426950216293334961 ;  /* 0xbfb8aa3b08257820 */ /* 0x000fe20000410000 */
[----:B------:R-:W-:Y:S01]  /*1050*/  FFMA.FTZ R23, R22, R15, R17 ;  /* 0x0000000f16177223 */ /* 0x000fe20000010011 */
[----:B------:R-:W-:Y:S02]  /*1060*/  FMUL.FTZ R36, R29, R28 ;  /* 0x0000001c1d247220 */ /* 0x000fe40000410000 */
[----:B------:R-:W0:Y:S01]  /*1070*/  MUFU.EX2 R34, R37 ;  /* 0x0000002500227308 */ /* 0x000e220000000800 */
[----:B------:R-:W-:-:S07]  /*1080*/  FMUL.FTZ R28, R23, -1.4426950216293334961 ;  /* 0xbfb8aa3b171c7820 */ /* 0x000fce0000410000 */
[----:B------:R-:W1:Y:S01]  /*1090*/  MUFU.EX2 R28, R28 ;  /* 0x0000001c001c7308 */ /* 0x000e620000000800 */
[----:B------:R-:W-:Y:S01]  /*10a0*/  FMUL.FTZ R29, R36, R35 ;  /* 0x00000023241d7220 */ /* 0x000fe20000410000 */
[----:B------:R-:W-:Y:S01]  /*10b0*/  FMUL.FTZ R32, R33, R32 ;  /* 0x0000002021207220 */ /* 0x000fe20000410000 */
[----:B0-----:R-:W-:Y:S02]  /*10c0*/  FADD.FTZ R35, R34, 1 ;  /* 0x3f80000022237421 */ /* 0x001fe40000010000 */
[----:B------:R-:W-:Y:S01]  /*10d0*/  FMUL.FTZ R34, R29, R14 ;  /* 0x0000000e1d227220 */ /* 0x000fe20000410000 */
[C---:B------:R-:W-:Y:S02]  /*10e0*/  FFMA.FTZ R24, R19.reuse, R29, R24 ;  /* 0x0000001d13187223 */ /* 0x040fe40000010018 */
[----:B------:R-:W0:Y:S01]  /*10f0*/  MUFU.RCP R33, R35 ;  /* 0x0000002300217308 */ /* 0x000e220000001000 */
[----:B------:R-:W-:Y:S01]  /*1100*/  FFMA.FTZ R13, R19, R34, R13 ;  /* 0x00000022130d7223 */ /* 0x000fe2000001000d */
[----:B------:R-:W-:Y:S01]  /*1110*/  FADD.FTZ R12, R29, R12 ;  /* 0x0000000c1d0c7221 */ /* 0x000fe20000010000 */
[----:B-1----:R-:W-:Y:S01]  /*1120*/  FADD.FTZ R19, R28, 1 ;  /* 0x3f8000001c137421 */ /* 0x002fe20000010000 */
[----:B------:R-:W-:-:S02]  /*1130*/  PRMT R29, RZ, 0x7610, R29 ;  /* 0x00007610ff1d7816 */ /* 0x000fc4000000001d */
[----:B------:R-:W-:Y:S02]  /*1140*/  PRMT R28, RZ, 0x7610, R28 ;  /* 0x00007610ff1c7816 */ /* 0x000fe4000000001c */
[C---:B-----5:R-:W-:Y:S01]  /*1150*/  @!P0 PRMT R29, R18.reuse, 0x7610, R29 ;  /* 0x00007610121d8816 */ /* 0x060fe2000000001d */
[----:B------:R-:W1:Y:S01]  /*1160*/  MUFU.RCP R19, R19 ;  /* 0x0000001300137308 */ /* 0x000e620000001000 */
[----:B------:R-:W-:-:S03]  /*1170*/  @!P0 PRMT R28, R18, 0x7632, R28 ;  /* 0x00007632121c8816 */ /* 0x000fc6000000001c */
[----:B------:R-:W-:Y:S02]  /*1180*/  HADD2.F32 R18, -RZ, R29.H0_H0 ;  /* 0x2000001dff127230 */ /* 0x000fe40000004100 */
[----:B0-----:R-:W-:-:S03]  /*1190*/  FADD.FTZ R29, -R33, 1 ;  /* 0x3f800000211d7421 */ /* 0x001fc60000010100 */
[----:B------:R-:W-:Y:S01]  /*11a0*/  FMUL.FTZ R33, R18, R33 ;  /* 0x0000002112217220 */ /* 0x000fe20000410000 */
[----:B------:R-:W-:Y:S01]  /*11b0*/  IADD3 R18, R25, 0x1, RZ ;  /* 0x0000000119127810 */ /* 0x000fe20007ffe0ff */
[----:B------:R-:W-:Y:S02]  /*11c0*/  HADD2.F32 R28, -RZ, R28.H0_H0 ;  /* 0x2000001cff1c7230 */ /* 0x000fe40000004100 */
[----:B------:R-:W-:Y:S01]  /*11d0*/  FFMA.FTZ R8, R8, R29, 1 ;  /* 0x3f80000008087423 */ /* 0x000fe2000001001d */
[----:B------:R-:W-:Y:S01]  /*11e0*/  ISETP.GE.AND P1, PT, R18, R5, PT ;  /* 0x000000051200720c */ /* 0x000fe20003f26270 */
[----:B-1----:R-:W-:Y:S01]  /*11f0*/  FADD.FTZ R18, -R19, 1 ;  /* 0x3f80000013127421 */ /* 0x002fe20000010100 */
[----:B------:R-:W-:Y:S01]  /*1200*/  FADD.FTZ R11, R32, R11 ;  /* 0x0000000b200b7221 */ /* 0x000fe20000010000 */
[----:B------:R-:W-:Y:S01]  /*1210*/  FFMA.FTZ R9, R20, R32, R9 ;  /* 0x0000002014097223 */ /* 0x000fe20000010009 */
[----:B------:R-:W-:Y:S01]  /*1220*/  FMUL.FTZ R32, R32, R15 ;  /* 0x0000000f20207220 */ /* 0x000fe20000410000 */
[----:B------:R-:W-:Y:S01]  /*1230*/  FFMA.FTZ R23, R23, R18, 1 ;  /* 0x3f80000017177423 */ /* 0x000fe20000010012 */
[----:B------:R-:W-:Y:S01]  /*1240*/  FMUL.FTZ R28, R28, R19 ;  /* 0x000000131c1c7220 */ /* 0x000fe20000410000 */
[----:B------:R-:W-:Y:S01]  /*1250*/  FMUL.FTZ R33, R33, R8 ;  /* 0x0000000821217220 */ /* 0x000fe20000410000 */
[----:B------:R-:W-:Y:S01]  /*1260*/  FADD.FTZ R19, R34, R10 ;  /* 0x0000000a22137221 */ /* 0x000fe20000010000 */
[----:B------:R-:W-:Y:S01]  /*1270*/  FFMA.FTZ R20, R20, R32, R13 ;  /* 0x0000002014147223 */ /* 0x000fe2000001000d */
[----:B------:R-:W-:Y:S01]  /*1280*/  FMUL.FTZ R28, R28, R23 ;  /* 0x000000171c1c7220 */ /* 0x000fe20000410000 */
[----:B------:R-:W-:Y:S01]  /*1290*/  FMUL.FTZ R8, R33, R14 ;  /* 0x0000000e21087220 */ /* 0x000fe20000410000 */
[----:B------:R-:W-:Y:S01]  /*12a0*/  FADD.FTZ R23, R32, R19 ;  /* 0x0000001320177221 */ /* 0x000fe20000010000 */
[----:B------:R-:W-:Y:S01]  /*12b0*/  IADD3 R25, P2, R25, 0x2, RZ ;  /* 0x0000000219197810 */ /* 0x000fe20007f5e0ff */
[----:B------:R-:W-:Y:S01]  /*12c0*/  FMUL.FTZ R19, R28, R15 ;  /* 0x0000000f1c137220 */ /* 0x000fe20000410000 */
[----:B------:R-:W-:Y:S01]  /*12d0*/  FFMA.FTZ R13, R21, R8, R20 ;  /* 0x00000008150d7223 */ /* 0x000fe20000010014 */
[----:B------:R-:W-:Y:S01]  /*12e0*/  FADD.FTZ R8, R23, R8 ;  /* 0x0000000817087221 */ /* 0x000fe20000010000 */
[----:B------:R-:W-:Y:S01]  /*12f0*/  FADD.FTZ R11, R11, R28 ;  /* 0x0000001c0b0b7221 */ /* 0x000fe20000010000 */
[----:B------:R-:W-:Y:S01]  /*1300*/  FFMA.FTZ R9, R22, R28, R9 ;  /* 0x0000001c16097223 */ /* 0x000fe20000010009 */
[----:B------:R-:W-:Y:S01]  /*1310*/  FFMA.FTZ R24, R21, R33, R24 ;  /* 0x0000002115187223 */ /* 0x000fe20000010018 */
[----:B------:R-:W-:Y:S01]  /*1320*/  FADD.FTZ R12, R12, R33 ;  /* 0x000000210c0c7221 */ /* 0x000fe20000010000 */
[----:B------:R-:W-:Y:S01]  /*1330*/  FFMA.FTZ R13, R22, R19, R13 ;  /* 0x00000013160d7223 */ /* 0x000fe2000001000d */
[----:B------:R-:W-:Y:S01]  /*1340*/  FADD.FTZ R10, R19, R8 ;  /* 0x00000008130a7221 */ /* 0x000fe20000010000 */
[----:B------:R-:W-:Y:S01]  /*1350*/  IMAD.X R7, RZ, RZ, R7, P2 ;  /* 0x000000ffff077224 */ /* 0x000fe200010e0607 */
[----:B------:R-:W-:Y:S06]  /*1360*/  @!P1 BRA `(.L_x_3392) ;  /* 0xfffffff800049947 */ /* 0x000fec000383ffff */
[----:B------:R-:W-:Y:S05]  /*1370*/  BRA `(.L_x_3389) ;  /* 0x0000000c00cc7947 */ /* 0x000fea0003800000 */
.L_x_3390:
[----:B------:R-:W-:Y:S01]  /*1380*/  LOP3.LUT P1, R8, R8, 0x3, RZ, 0xc0, !PT ;  /* 0x0000000308087812 */ /* 0x000fe2000782c0ff */
[----:B------:R-:W-:Y:S01]  /*1390*/  HFMA2.MMA R24, -RZ, RZ, 0, 0 ;  /* 0x00000000ff187435 */ /* 0x000fe200000001ff */
[----:B------:R-:W-:Y:S02]  /*13a0*/  IADD3 R32, -R32, R9, RZ ;  /* 0x0000000920207210 */ /* 0x000fe40007ffe1ff */
[----:B------:R-:W-:Y:S02]  /*13b0*/  CS2R R10, SRZ ;  /* 0x00000000000a7805 */ /* 0x000fe4000001ff00 */
[----:B------:R-:W-:Y:S01]  /*13c0*/  CS2R R12, SRZ ;  /* 0x00000000000c7805 */ /* 0x000fe2000001ff00 */
[----:B------:R-:W-:-:S06]  /*13d0*/  IMAD.MOV.U32 R9, RZ, RZ, RZ ;  /* 0x000000ffff097224 */ /* 0x000fcc00078e00ff */
[----:B------:R-:W-:Y:S05]  /*13e0*/  @!P1 BRA `(.L_x_3393) ;  /* 0x0000000000c89947 */ /* 0x000fea0003800000 */
[----:B------:R-:W-:-:S07]  /*13f0*/  MOV R10, RZ ;  /* 0x000000ff000a7202 */ /* 0x000fce0000000f00 */
.L_x_3394:
        /* <DEDUP_REMOVED lines=17> */
[----:B------:R-:W-:Y:S02]  /*1510*/  PRMT R16, R16, 0x5410, RZ ;  /* 0x0000541010107816 */ /* 0x000fe400000000ff */
[----:B------:R-:W-:Y:S02]  /*1520*/  PRMT R17, RZ, 0x7610, R17 ;  /* 0x00007610ff117816 */ /* 0x000fe40000000011 */
[----:B------:R-:W-:Y:S02]  /*1530*/  IADD3 R8, R8, -0x1, RZ ;  /* 0xffffffff08087810 */ /* 0x000fe40007ffe0ff */
[----:B------:R-:W-:-:S02]  /*1540*/  IADD3 R7, P2, R7, 0x1, RZ ;  /* 0x0000000107077810 */ /* 0x000fc40007f5e0ff */
[----:B------:R-:W-:-:S03]  /*1550*/  ISETP.NE.AND P1, PT, R8, RZ, PT ;  /* 0x000000ff0800720c */ /* 0x000fc60003f25270 */
[----:B------:R-:W-:Y:S01]  /*1560*/  IMAD.X R25, RZ, RZ, R25, P2 ;  /* 0x000000ffff197224 */ /* 0x000fe200010e0619 */
        /* <DEDUP_REMOVED lines=26> */
.L_x_3393:
[----:B------:R-:W-:-:S13]  /*1710*/  ISETP.GE.U32.AND P0, PT, R32, 0x3, PT ;  /* 0x000000032000780c */ /* 0x000fda0003f06070 */
[----:B------:R-:W-:Y:S05]  /*1720*/  @!P0 BRA `(.L_x_3389) ;  /* 0x0000000800e08947 */ /* 0x000fea0003800000 */
[----:B------:R-:W-:Y:S01]  /*1730*/  ULDC.64 UR6, c[0x0][0x288] ;  /* 0x0000a20000067ab9 */ /* 0x000fe20000000a00 */
[----:B------:R-:W-:Y:S02]  /*1740*/  SHF.R.S32.HI R7, RZ, 0x1f, R18 ;  /* 0x0000001fff077819 */ /* 0x000fe40000011412 */
[----:B------:R-:W-:Y:S02]  /*1750*/  ISETP.GE.U32.AND P0, PT, R22, UR6, PT ;  /* 0x0000000616007c0c */ /* 0x000fe4000bf06070 */
[----:B------:R-:W-:Y:S02]  /*1760*/  MOV R8, R18 ;  /* 0x0000001200087202 */ /* 0x000fe40000000f00 */
[----:B------:R-:W-:-:S13]  /*1770*/  ISETP.GE.AND.EX P0, PT, R23, UR7, PT, P0 ;  /* 0x0000000717007c0c */ /* 0x000fda000bf06300 */
.L_x_3395:
[----:B------:R-:W0:Y:S01]  /*1780*/  @!P0 LDC.64 R16, c[0x0][0x288] ;  /* 0x0000a200ff108b82 */ /* 0x000e220000000a00 */
[----:B------:R-:W-:Y:S01]  /*1790*/  @!P0 MOV R29, R27 ;  /* 0x0000001b001d8202 */ /* 0x000fe20000000f00 */
[----:B------:R-:W-:-:S06]  /*17a0*/  @!P0 IMAD.MOV.U32 R28, RZ, RZ, R30 ;  /* 0x000000ffff1c8224 */ /* 0x000fcc00078e001e */
[----:B------:R-:W2:Y:S08]  /*17b0*/  @!P0 LDC.64 R20, c[0x0][0x228] ;  /* 0x00008a00ff148b82 */ /* 0x000eb00000000a00 */
[----:B------:R-:W3:Y:S08]  /*17c0*/  @!P0 LDC.64 R18, c[0x0][0x230] ;  /* 0x00008c00ff128b82 */ /* 0x000ef00000000a00 */
[----:B------:R-:W4:Y:S01]  /*17d0*/  @!P0 LDC.64 R22, c[0x0][0x288] ;  /* 0x0000a200ff168b82 */ /* 0x000f220000000a00 */
[----:B0-----:R-:W-:-:S02]  /*17e0*/  @!P0 IMAD R25, R7, R16, RZ ;  /* 0x0000001007198224 */ /* 0x001fc400078e02ff */
[----:B------:R-:W-:-:S04]  /*17f0*/  @!P0 IMAD.WIDE.U32 R28, R8, R16, R28 ;  /* 0x00000010081c8225 */ /* 0x000fc800078e001c */
[C---:B------:R-:W-:Y:S01]  /*1800*/  @!P0 IMAD R17, R8.reuse, R17, R25 ;  /* 0x0000001108118224 */ /* 0x040fe200078e0219 */
[----:B------:R-:W-:Y:S01]  /*1810*/  @!P0 IADD3 R25, P1, R8, 0x1, RZ ;  /* 0x0000000108198810 */ /* 0x000fe20007f3e0ff */
[----:B------:R-:W-:-:S03]  /*1820*/  @!P0 IMAD.SHL.U32 R33, R28, 0x2, RZ ;  /* 0x000000021c218824 */ /* 0x000fc600078e00ff */
[----:B------:R-:W-:Y:S02]  /*1830*/  @!P0 IADD3 R17, R29, R17, RZ ;  /* 0x000000111d118210 */ /* 0x000fe40007ffe0ff */
[----:B------:R-:W-:Y:S02]  /*1840*/  @!P0 IADD3.X R29, RZ, R7, RZ, P1, !PT ;  /* 0x00000007ff1d8210 */ /* 0x000fe40000ffe4ff */
[----:B------:R-:W-:Y:S02]  /*1850*/  @!P0 SHF.L.U64.HI R32, R28, 0x1, R17 ;  /* 0x000000011c208819 */ /* 0x000fe40000010211 */
[----:B------:R-:W0:Y:S01]  /*1860*/  @!P0 LDC.64 R16, c[0x0][0x288] ;  /* 0x0000a200ff108b82 */ /* 0x000e220000000a00 */
[C---:B--2---:R-:W-:Y:S02]  /*1870*/  @!P0 IADD3 R28, P2, R33.reuse, R20, RZ ;  /* 0x00000014211c8210 */ /* 0x044fe40007f5e0ff */
[----:B---3--:R-:W-:Y:S02]  /*1880*/  @!P0 IADD3 R36, P1, R33, R18, RZ ;  /* 0x0000001221248210 */ /* 0x008fe40007f3e0ff */
[----:B------:R-:W-:Y:S01]  /*1890*/  @!P0 MOV R33, R27 ;  /* 0x0000001b00218202 */ /* 0x000fe20000000f00 */
[----:B----4-:R-:W-:Y:S01]  /*18a0*/  @!P0 IMAD R18, R29, R22, RZ ;  /* 0x000000161d128224 */ /* 0x010fe200078e02ff */
[C---:B------:R-:W-:Y:S01]  /*18b0*/  @!P0 IADD3.X R37, R32.reuse, R19, RZ, P1, !PT ;  /* 0x0000001320258210 */ /* 0x040fe20000ffe4ff */
[----:B------:R-:W-:Y:S01]  /*18c0*/  @!P0 IMAD.X R29, R32, 0x1, R21, P2 ;  /* 0x00000001201d8824 */ /* 0x000fe200010e0615 */
[----:B------:R-:W-:Y:S01]  /*18d0*/  @!P0 MOV R32, R30 ;  /* 0x0000001e00208202 */ /* 0x000fe20000000f00 */
[C---:B------:R-:W-:Y:S01]  /*18e0*/  @!P0 IMAD R35, R25.reuse, R23, R18 ;  /* 0x0000001719238224 */ /* 0x040fe200078e0212 */
[----:B------:R-:W2:Y:S02]  /*18f0*/  @!P0 LDC.64 R20, c[0x0][0x228] ;  /* 0x00008a00ff148b82 */ /* 0x000ea40000000a00 */
[----:B------:R-:W3:Y:S01]  /*1900*/  @!P0 LDG.E R28, desc[UR4][R28.64] ;  /* 0x000000041c1c8981 */ /* 0x000ee2000c1e1900 */
[----:B------:R-:W-:-:S03]  /*1910*/  @!P0 IMAD.WIDE.U32 R32, R25, R22, R32 ;  /* 0x0000001619208225 */ /* 0x000fc600078e0020 */
[----:B------:R4:W5:Y:S02]  /*1920*/  @!P0 LDG.E R25, desc[UR4][R36.64] ;  /* 0x0000000424198981 */ /* 0x000964000c1e1900 */
[----:B------:R-:W1:Y:S01]  /*1930*/  @!P0 LDC.64 R18, c[0x0][0x230] ;  /* 0x00008c00ff128b82 */ /* 0x000e620000000a00 */
[----:B----4-:R-:W-:-:S05]  /*1940*/  @!P0 IADD3 R37, P1, R8, 0x2, RZ ;  /* 0x0000000208258810 */ /* 0x010fca0007f3e0ff */
[----:B------:R-:W-:Y:S01]  /*1950*/  @!P0 IMAD.X R23, RZ, RZ, R7, P1 ;  /* 0x000000ffff178224 */ /* 0x000fe200008e0607 */
[----:B------:R-:W-:-:S03]  /*1960*/  @!P0 IADD3 R33, R33, R35, RZ ;  /* 0x0000002321218210 */ /* 0x000fc60007ffe0ff */
[----:B0-----:R-:W-:Y:S01]  /*1970*/  @!P0 IMAD R22, R23, R16, RZ ;  /* 0x0000001017168224 */ /* 0x001fe200078e02ff */
[----:B------:R-:W-:-:S03]  /*1980*/  @!P0 SHF.L.U64.HI R34, R32, 0x1, R33 ;  /* 0x0000000120228819 */ /* 0x000fc60000010221 */
[----:B------:R-:W-:Y:S01]  /*1990*/  @!P0 IMAD R29, R37, R17, R22 ;  /* 0x00000011251d8224 */ /* 0x000fe200078e0216 */
[----:B------:R-:W-:Y:S01]  /*19a0*/  @!P0 SHF.L.U32 R35, R32, 0x1, RZ ;  /* 0x0000000120238819 */ /* 0x000fe200000006ff */
[----:B------:R-:W0:Y:S01]  /*19b0*/  @!P0 LDC.64 R22, c[0x0][0x230] ;  /* 0x00008c00ff168b82 */ /* 0x000e220000000a00 */
[----:B------:R-:W-:Y:S01]  /*19c0*/  @!P0 MOV R33, R27 ;  /* 0x0000001b00218202 */ /* 0x000fe20000000f00 */
[----:B------:R-:W-:Y:S01]  /*19d0*/  @!P0 IMAD.MOV.U32 R32, RZ, RZ, R30 ;  /* 0x000000ffff208224 */ /* 0x000fe200078e001e */
[----:B-1----:R-:W-:-:S03]  /*19e0*/  @!P0 IADD3 R36, P1, R35, R18, RZ ;  /* 0x0000001223248210 */ /* 0x002fc60007f3e0ff */
[----:B------:R-:W-:Y:S02]  /*19f0*/  @!P0 IMAD.WIDE.U32 R32, R37, R16, R32 ;  /* 0x0000001025208225 */ /* 0x000fe400078e0020 */
[----:B------:R-:W1:Y:S01]  /*1a00*/  @!P0 LDC.64 R16, c[0x0][0x228] ;  /* 0x00008a00ff108b82 */ /* 0x000e620000000a00 */
[C---:B------:R-:W-:Y:S02]  /*1a10*/  @!P0 IADD3.X R37, R34.reuse, R19, RZ, P1, !PT ;  /* 0x0000001322258210 */ /* 0x040fe40000ffe4ff */
[----:B--2---:R-:W-:Y:S02]  /*1a20*/  @!P0 IADD3 R20, P2, R35, R20, RZ ;  /* 0x0000001423148210 */ /* 0x004fe40007f5e0ff */
[----:B------:R-:W-:Y:S01]  /*1a30*/  @!P0 IADD3 R29, R33, R29, RZ ;  /* 0x0000001d211d8210 */ /* 0x000fe20007ffe0ff */
[----:B------:R-:W2:Y:S02]  /*1a40*/  @!P0 LDG.E R36, desc[UR4][R36.64] ;  /* 0x0000000424248981 */ /* 0x000ea4000c1e1900 */
[----:B------:R-:W-:Y:S01]  /*1a50*/  @!P0 IMAD.X R21, R34, 0x1, R21, P2 ;  /* 0x0000000122158824 */ /* 0x000fe200010e0615 */
[C---:B------:R-:W-:Y:S01]  /*1a60*/  @!P0 SHF.L.U32 R35, R32.reuse, 0x1, RZ ;  /* 0x0000000120238819 */ /* 0x040fe200000006ff */
[----:B------:R-:W4:Y:S01]  /*1a70*/  @!P0 LDC.64 R18, c[0x0][0x288] ;  /* 0x0000a200ff128b82 */ /* 0x000f220000000a00 */
[----:B------:R-:W-:-:S02]  /*1a80*/  @!P0 SHF.L.U64.HI R34, R32, 0x1, R29 ;  /* 0x0000000120228819 */ /* 0x000fc4000001021d */
[----:B------:R0:W2:Y:S02]  /*1a90*/  @!P0 LDG.E R29, desc[UR4][R20.64] ;  /* 0x00000004141d8981 */ /* 0x0000a4000c1e1900 */
[----:B0-----:R-:W-:-:S05]  /*1aa0*/  @!P0 IADD3 R32, P1, R35, R22, RZ ;  /* 0x0000001623208210 */ /* 0x001fca0007f3e0ff */
[----:B------:R-:W-:Y:S01]  /*1ab0*/  @!P0 IMAD.X R33, R34, 0x1, R23, P1 ;  /* 0x0000000122218824 */ /* 0x000fe200008e0617 */
[----:B------:R-:W0:Y:S01]  /*1ac0*/  @!P0 LDC.64 R20, c[0x0][0x228] ;  /* 0x00008a00ff148b82 */ /* 0x000e220000000a00 */
[----:B-1----:R-:W-:-:S03]  /*1ad0*/  @!P0 IADD3 R22, P1, R35, R16, RZ ;  /* 0x0000001023168210 */ /* 0x002fc60007f3e0ff */
[----:B------:R1:W2:Y:S01]  /*1ae0*/  @!P0 LDG.E R32, desc[UR4][R32.64] ;  /* 0x0000000420208981 */ /* 0x0002a2000c1e1900 */
[----:B------:R-:W-:-:S03]  /*1af0*/  @!P0 IADD3.X R23, R34, R17, RZ, P1, !PT ;  /* 0x0000001122178210 */ /* 0x000fc60000ffe4ff */
[----:B------:R-:W0:Y:S02]  /*1b00*/  @!P0 LDC.64 R16, c[0x0][0x230] ;  /* 0x00008c00ff108b82 */ /* 0x000e240000000a00 */
[----:B------:R4:W2:Y:S01]  /*1b10*/  @!P0 LDG.E R34, desc[UR4][R22.64] ;  /* 0x0000000416228981 */ /* 0x0008a2000c1e1900 */
[----:B-1----:R-:W-:-:S04]  /*1b20*/  @!P0 IADD3 R33, P2, R8, 0x3, RZ ;  /* 0x0000000308218810 */ /* 0x002fc80007f5e0ff */
[----:B------:R-:W-:Y:S02]  /*1b30*/  @!P0 IADD3.X R35, RZ, R7, RZ, P2, !PT ;  /* 0x00000007ff238210 */ /* 0x000fe400017fe4ff */
[----:B----4-:R-:W-:Y:S01]  /*1b40*/  @!P0 MOV R23, R27 ;  /* 0x0000001b00178202 */ /* 0x010fe20000000f00 */
[----:B------:R-:W-:Y:S02]  /*1b50*/  @!P0 IMAD.MOV.U32 R22, RZ, RZ, R30 ;  /* 0x000000ffff168224 */ /* 0x000fe400078e001e */
[----:B------:R-:W-:-:S04]  /*1b60*/  @!P0 IMAD R35, R35, R18, RZ ;  /* 0x0000001223238224 */ /* 0x000fc800078e02ff */
[C---:B------:R-:W-:Y:S02]  /*1b70*/  @!P0 IMAD R35, R33.reuse, R19, R35 ;  /* 0x0000001321238224 */ /* 0x040fe400078e0223 */
[----:B------:R-:W-:-:S05]  /*1b80*/  @!P0 IMAD.WIDE.U32 R18, R33, R18, R22 ;  /* 0x0000001221128225 */ /* 0x000fca00078e0016 */
[----:B------:R-:W-:Y:S01]  /*1b90*/  @!P0 IADD3 R33, R19, R35, RZ ;  /* 0x0000002313218210 */ /* 0x000fe20007ffe0ff */
[----:B------:R-:W-:-:S03]  /*1ba0*/  @!P0 IMAD.SHL.U32 R19, R18, 0x2, RZ ;  /* 0x0000000212138824 */ /* 0x000fc600078e00ff */
[----:B------:R-:W-:Y:S02]  /*1bb0*/  @!P0 SHF.L.U64.HI R18, R18, 0x1, R33 ;  /* 0x0000000112128819 */ /* 0x000fe40000010221 */
[----:B0-----:R-:W-:-:S04]  /*1bc0*/  @!P0 IADD3 R16, P1, R19, R16, RZ ;  /* 0x0000001013108210 */ /* 0x001fc80007f3e0ff */
[----:B------:R-:W-:Y:S02]  /*1bd0*/  @!P0 IADD3.X R17, R18, R17, RZ, P1, !PT ;  /* 0x0000001112118210 */ /* 0x000fe40000ffe4ff */
[----:B------:R-:W-:-:S03]  /*1be0*/  @!P0 IADD3 R20, P1, R19, R20, RZ ;  /* 0x0000001413148210 */ /* 0x000fc60007f3e0ff */
[----:B------:R0:W4:Y:S01]  /*1bf0*/  @!P0 LDG.E R16, desc[UR4][R16.64] ;  /* 0x0000000410108981 */ /* 0x000122000c1e1900 */
[----:B------:R-:W-:-:S05]  /*1c00*/  @!P0 IADD3.X R21, R18, R21, RZ, P1, !PT ;  /* 0x0000001512158210 */ /* 0x000fca0000ffe4ff */
[----:B------:R1:W4:Y:S01]  /*1c10*/  @!P0 LDG.E R20, desc[UR4][R20.64] ;  /* 0x0000000414148981 */ /* 0x000322000c1e1900 */
[----:B0-----:R-:W-:Y:S02]  /*1c20*/  PRMT R17, RZ, 0x7610, R17 ;  /* 0x00007610ff117816 */ /* 0x001fe40000000011 */
[----:B------:R-:W-:Y:S02]  /*1c30*/  PRMT R18, RZ, 0x7610, R18 ;  /* 0x00007610ff127816 */ /* 0x000fe40000000012 */
[----:B------:R-:W-:-:S04]  /*1c40*/  IADD3 R8, P2, R8, 0x4, RZ ;  /* 0x0000000408087810 */ /* 0x000fc80007f5e0ff */
[----:B------:R-:W-:Y:S01]  /*1c50*/  ISETP.GE.AND P1, PT, R8, R5, PT ;  /* 0x000000050800720c */ /* 0x000fe20003f26270 */
[----:B------:R-:W-:Y:S01]  /*1c60*/  IMAD.X R7, RZ, RZ, R7, P2 ;  /* 0x000000ffff077224 */ /* 0x000fe200010e0607 */
        /* <DEDUP_REMOVED lines=23> */
[----:B------:R-:W-:Y:S02]  /*1de0*/  PRMT R17, RZ, 0x7610, R17 ;  /* 0x00007610ff117816 */ /* 0x000fe40000000011 */
[----:B------:R-:W-:Y:S01]  /*1df0*/  FADD.FTZ R23, -R2, R23 ;  /* 0x0000001702177221 */ /* 0x000fe20000010100 */
[C---:B------:R-:W-:Y:S01]  /*1e00*/  FMUL.FTZ R21, R28.reuse, R15 ;  /* 0x0000000f1c157220 */ /* 0x040fe20000410000 */
        /* <DEDUP_REMOVED lines=74> */
.L_x_3389:
        /* <DEDUP_REMOVED lines=21> */
[----:B------:R-:W-:Y:S04]  /*2400*/  LDS R22, [R0+0x24] ;  /* 0x0000240000167984 */ /* 0x000fe80000000800 */
[----:B------:R-:W2:Y:S04]  /*2410*/  LDS R20, [R0+0x18] ;  /* 0x0000180000147984 */ /* 0x000ea80000000800 */
[----:B------:R-:W3:Y:S01]  /*2420*/  LDS R27, [R0+0x1c] ;  /* 0x00001c00001b7984 */ /* 0x000ee20000000800 */
[----:B------:R-:W4:Y:S03]  /*2430*/  S2R R18, SR_TID.X ;  /* 0x0000000000127919 */ /* 0x000f260000002100 */
[----:B------:R-:W5:Y:S04]  /*2440*/  LDS R21, [R0+0x2c] ;  /* 0x00002c0000157984 */ /* 0x000f680000000800 */
[----:B------:R-:W5:Y:S01]  /*2450*/  LDS R19, [R0+0x30] ;  /* 0x0000300000137984 */ /* 0x000f620000000800 */
[----:B0-----:R-:W-:-:S03]  /*2460*/  LEA R5, R2, R5, 0x18 ;  /* 0x0000000502057211 */ /* 0x001fc600078ec0ff */
[----:B------:R-:W0:Y:S04]  /*2470*/  LDS R23, [R0+0x28] ;  /* 0x0000280000177984 */ /* 0x000e280000000800 */
[----:B------:R-:W0:Y:S04]  /*2480*/  LDS R16, [R0+0x38] ;  /* 0x0000380000107984 */ /* 0x000e280000000800 */
[----:B------:R-:W0:Y:S04]  /*2490*/  LDS R14, [R0+0x3c] ;  /* 0x00003c00000e7984 */ /* 0x000e280000000800 */
[----:B------:R-:W0:Y:S04]  /*24a0*/  LDS R17, [R0+0x34] ;  /* 0x0000340000117984 */ /* 0x000e280000000800 */
[----:B------:R-:W0:Y:S04]  /*24b0*/  LDS R15, [R0+0x44] ;  /* 0x00004400000f7984 */ /* 0x000e280000000800 */
[----:B------:R-:W0:Y:S01]  /*24c0*/  LDS R13, [R0+0x48] ;  /* 0x00004800000d7984 */ /* 0x000e220000000800 */
[----:B----4-:R-:W-:-:S02]  /*24d0*/  IMAD R30, R18, 0x54, R5 ;  /* 0x00000054121e7824 */ /* 0x010fc400078e0205 */
[----:B-1----:R-:W-:Y:S01]  /*24e0*/  FADD.FTZ R5, R26, R25 ;  /* 0x000000191a057221 */ /* 0x002fe20000010000 */
[----:B--2---:R-:W-:Y:S01]  /*24f0*/  FADD.FTZ R29, R22, R20 ;  /* 0x00000014161d7221 */ /* 0x004fe20000010000 */
[----:B------:R-:W1:Y:S01]  /*2500*/  LDS R10, [R0+0x40] ;  /* 0x00004000000a7984 */ /* 0x000e620000000800 */
[----:B---3--:R-:W-:-:S03]  /*2510*/  ISETP.NE.AND P5, PT, R27, RZ, PT ;  /* 0x000000ff1b00720c */ /* 0x008fc60003fa5270 */
[----:B------:R-:W2:Y:S01]  /*2520*/  LDS R8, [R0+0x10] ;  /* 0x0000100000087984 */ /* 0x000ea20000000800 */
[----:B------:R-:W-:Y:S02]  /*2530*/  FSEL R2, R5, R26, !P5 ;  /* 0x0000001a05027208 */ /* 0x000fe40006800000 */
[----:B------:R-:W-:Y:S01]  /*2540*/  FSEL R28, R29, R22, !P5 ;  /* 0x000000161d1c7208 */ /* 0x000fe20006800000 */
[----:B------:R-:W3:Y:S02]  /*2550*/  LDS R6, [R30+0x50] ;  /* 0x000050001e067984 */ /* 0x000ee40000000800 */
[----:B-----5:R-:W-:Y:S02]  /*2560*/  FADD.FTZ R2, R2, R21 ;  /* 0x0000001502027221 */ /* 0x020fe40000010000 */
        /* <DEDUP_REMOVED lines=14> */
[----:B-1----:R-:W-:Y:S02]  /*2650*/  ISETP.NE.AND P2, PT, R10, RZ, PT ;  /* 0x000000ff0a00720c */ /* 0x002fe40003f45270 */
[----:B--2---:R-:W-:Y:S02]  /*2660*/  IADD3 R0, R23, R27, R8 ;  /* 0x0000001b17007210 */ /* 0x004fe40007ffe008 */
[----:B------:R-:W-:Y:S02]  /*2670*/  FSEL R5, R28, R15, !P2 ;  /* 0x0000000f1c057208 */ /* 0x000fe40005000000 */
[----:B------:R-:W-:Y:S02]  /*2680*/  FSEL R29, R2, R13, !P2 ;  /* 0x0000000d021d7208 */ /* 0x000fe40005000000 */
[----:B------:R-:W-:Y:S01]  /*2690*/  IADD3 R0, R10, R0, R17 ;  /* 0x000000000a007210 */ /* 0x000fe20007ffe011 */
[----:B---3--:R-:W-:-:S02]  /*26a0*/  FADD.FTZ R5, R5, R6 ;  /* 0x0000000605057221 */ /* 0x008fc40000010000 */
[----:B----4-:R-:W-:Y:S01]  /*26b0*/  FADD.FTZ R29, R29, R4 ;  /* 0x000000041d1d7221 */ /* 0x010fe20000010000 */
[----:B------:R-:W-:Y:S02]  /*26c0*/  ISETP.NE.AND P1, PT, R7, RZ, PT ;  /* 0x000000ff0700720c */ /* 0x000fe40003f25270 */
[----:B------:R-:W-:Y:S02]  /*26d0*/  IADD3 R32, R0, R7, RZ ;  /* 0x0000000700207210 */ /* 0x000fe40007ffe0ff */
        /* <DEDUP_REMOVED lines=56> */
.L_x_3419:
        /* <DEDUP_REMOVED lines=15> */
[----:B------:R-:W-:Y:S02]  /*2b50*/  @!P4 FADD.FTZ R21, R21, R26 ;  /* 0x0000001a1515c221 */ /* 0x000fe40000010000 */
[----:B------:R-:W-:Y:S02]  /*2b60*/  @!P4 FADD.FTZ R19, R19, R22 ;  /* 0x000000161313c221 */ /* 0x000fe40000010000 */
[----:B------:R-:W-:Y:S02]  /*2b70*/  @!P3 FADD.FTZ R16, R16, R21 ;  /* 0x000000151010b221 */ /* 0x000fe40000010000 */
[----:B------:R-:W-:-:S02]  /*2b80*/  @!P3 FADD.FTZ R14, R14, R19 ;  /* 0x000000130e0eb221 */ /* 0x000fc40000010000 */
[----:B------:R-:W-:Y:S02]  /*2b90*/  @!P2 FADD.FTZ R15, R15, R16 ;  /* 0x000000100f0fa221 */ /* 0x000fe40000010000 */
[----:B------:R-:W-:Y:S02]  /*2ba0*/  @!P2 FADD.FTZ R13, R13, R14 ;  /* 0x0000000e0d0da221 */ /* 0x000fe40000010000 */
[----:B------:R-:W-:Y:S02]  /*2bb0*/  @!P1 FADD.FTZ R6, R6, R15 ;  /* 0x0000000f06069221 */ /* 0x000fe40000010000 */
[----:B------:R-:W-:Y:S01]  /*2bc0*/  @!P1 FADD.FTZ R4, R4, R13 ;  /* 0x0000000d04049221 */ /* 0x000fe20000010000 */
[----:B-----5:R-:W-:Y:S02]  /*2bd0*/  LEA R5, R0, R5, 0x18 ;  /* 0x0000000500057211 */ /* 0x020fe400078ec0ff */
[----:B------:R-:W-:-:S03]  /*2be0*/  IADD3 R0, R27, R8, RZ ;  /* 0x000000081b007210 */ /* 0x000fc60007ffe0ff */
[----:B----4-:R-:W-:Y:S02]  /*2bf0*/  IMAD R5, R28, 0x54, R5 ;  /* 0x000000541c057824 */ /* 0x010fe400078e0205 */
[----:B------:R-:W-:-:S03]  /*2c00*/  IMAD.IADD R2, R23, 0x1, R0 ;  /* 0x0000000117027824 */ /* 0x000fc600078e0200 */
[----:B------:R2:W-:Y:S02]  /*2c10*/  STS [R5+0x10], R8 ;  /* 0x0000100805007388 */ /* 0x0005e40000000800 */
[----:B------:R-:W-:Y:S02]  /*2c20*/  IADD3 R17, R17, R2, RZ ;  /* 0x0000000211117210 */ /* 0x000fe40007ffe0ff */
[----:B------:R2:W-:Y:S02]  /*2c30*/  STS [R5+0x1c], R0 ;  /* 0x00001c0005007388 */ /* 0x0005e40000000800 */
[----:B------:R-:W-:Y:S02]  /*2c40*/  IADD3 R10, R10, R17, RZ ;  /* 0x000000110a0a7210 */ /* 0x000fe40007ffe0ff */
[----:B------:R2:W-:Y:S03]  /*2c50*/  STS [R5+0x14], R25 ;  /* 0x0000141905007388 */ /* 0x0005e60000000800 */
[----:B------:R-:W-:Y:S01]  /*2c60*/  IMAD.IADD R7, R7, 0x1, R10 ;  /* 0x0000000107077824 */ /* 0x000fe200078e020a */
        /* <DEDUP_REMOVED lines=15> */
.L_x_3397:
[----:B------:R-:W-:Y:S05]  /*2d60*/  BSYNC B0 ;  /* 0x0000000000007941 */ /* 0x000fea0003800000 */
.L_x_3396:
[----:B0-2---:R-:W0:Y:S01]  /*2d70*/  S2R R7, SR_TID.X ;  /* 0x0000000000077919 */ /* 0x005e220000002100 */
[----:B------:R-:W2:Y:S01]  /*2d80*/  LDC R2, c[0x0][0x2b4] ;  /* 0x0000ad00ff027b82 */ /* 0x000ea20000000800 */
[----:B------:R-:W-:Y:S01]  /*2d90*/  MOV R14, 0x400 ;  /* 0x00000400000e7802 */ /* 0x000fe20000000f00 */
[----:B------:R-:W-:Y:S05]  /*2da0*/  WARPSYNC.ALL ;  /* 0x0000000000007948 */ /* 0x000fea0003800000 */
[----:B------:R-:W3:Y:S01]  /*2db0*/  S2R R15, SR_CgaCtaId ;  /* 0x00000000000f7919 */ /* 0x000ee20000008800 */
[----:B------:R-:W4:Y:S01]  /*2dc0*/  S2R R10, SR_TID.X ;  /* 0x00000000000a7919 */ /* 0x000f220000002100 */
[----:B--2---:R-:W-:-:S02]  /*2dd0*/  IMAD R0, R3, R2, RZ ;  /* 0x0000000203007224 */ /* 0x004fc400078e02ff */
[----:B0-----:R-:W-:-:S05]  /*2de0*/  IMAD.WIDE.U32 R4, R7, -0x55555555, RZ ;  /* 0xaaaaaaab07047825 */ /* 0x001fca00078e00ff */
        /* <DEDUP_REMOVED lines=42> */
.L_x_3400:
[----:B------:R-:W-:Y:S05]  /*3090*/  BSYNC B0 ;  /* 0x0000000000007941 */ /* 0x000fea0003800000 */
.L_x_3399:
        /* <DEDUP_REMOVED lines=22> */
.L_x_3398:
        /* <DEDUP_REMOVED lines=8> */
.L_x_3401:
[----:B------:R-:W-:Y:S01]  /*3280*/  IMAD.MOV.U32 R5, RZ, RZ, R30 ;  /* 0x000000ffff057224 */ /* 0x000fe200078e001e */
[----:B------:R-:W-:-:S07]  /*3290*/  MOV R33, R35 ;  /* 0x0000002300217202 */ /* 0x000fce0000000f00 */
[----:B------:R-:W-:Y:S05]  /*32a0*/  WARPSYNC.COLLECTIVE R29, `(.L_x_3402) ;  /* 0x000000001d087348 */ /* 0x000fea0003c00000 */
[----:B------:R0:W1:Y:S02]  /*32b0*/  SHFL.UP P0, R35, R5, R0, R28 ;  /* 0x0400000005237389 */ /* 0x000064000000001c */
[----:B01----:R-:W-:Y:S01]  /*32c0*/  ENDCOLLECTIVE ;  /* 0x000000000000791b */ /* 0x003fe20003800000 */
.L_x_3402:
[----:B------:R-:W-:Y:S02]  /*32d0*/  MOV R5, R2 ;  /* 0x0000000200057202 */ /* 0x000fe40000000f00 */
[----:B------:R-:W-:Y:S01]  /*32e0*/  ISETP.GE.AND P0, PT, R31, 0x1, PT ;  /* 0x000000011f00780c */ /* 0x000fe20003f06270 */
[----:B------:R-:W-:-:S12]  /*32f0*/  FADD.FTZ R35, R30, R35 ;  /* 0x000000231e237221 */ /* 0x000fd80000010000 */
[----:B------:R-:W-:-:S07]  /*3300*/  @P0 FSEL R30, R35, R30, !P6 ;  /* 0x0000001e231e0208 */ /* 0x000fce0007000000 */
[----:B------:R-:W-:Y:S05]  /*3310*/  WARPSYNC.COLLECTIVE R29, `(.L_x_3403) ;  /* 0x000000001d087348 */ /* 0x000fea0003c00000 */
[----:B------:R0:W1:Y:S02]  /*3320*/  SHFL.UP P0, R35, R5, R0, R28 ;  /* 0x0400000005237389 */ /* 0x000064000000001c */
[----:B01----:R-:W-:Y:S01]  /*3330*/  ENDCOLLECTIVE ;  /* 0x000000000000791b */ /* 0x003fe20003800000 */
.L_x_3403:
        /* <DEDUP_REMOVED lines=11> */
.L_x_3404:
[----:B------:R-:W-:Y:S01]  /*33f0*/  MOV R5, R30 ;  /* 0x0000001e00057202 */ /* 0x000fe20000000f00 */
[----:B------:R-:W-:-:S07]  /*3400*/  IMAD.MOV.U32 R33, RZ, RZ, R35 ;  /* 0x000000ffff217224 */ /* 0x000fce00078e0023 */
[----:B------:R-:W-:Y:S05]  /*3410*/  WARPSYNC.COLLECTIVE R29, `(.L_x_3405) ;  /* 0x000000001d087348 */ /* 0x000fea0003c00000 */
[----:B------:R0:W1:Y:S02]  /*3420*/  SHFL.UP P0, R35, R5, R0, R28 ;  /* 0x0400000005237389 */ /* 0x000064000000001c */
[----:B01----:R-:W-:Y:S01]  /*3430*/  ENDCOLLECTIVE ;  /* 0x000000000000791b */ /* 0x003fe20003800000 */
.L_x_3405:
[----:B------:R-:W-:Y:S02]  /*3440*/  MOV R5, R2 ;  /* 0x0000000200057202 */ /* 0x000fe40000000f00 */
[----:B------:R-:W-:Y:S01]  /*3450*/  ISETP.GE.AND P0, PT, R31, 0x2, PT ;  /* 0x000000021f00780c */ /* 0x000fe20003f06270 */
[----:B------:R-:W-:-:S12]  /*3460*/  FADD.FTZ R35, R30, R35 ;  /* 0x000000231e237221 */ /* 0x000fd80000010000 */
[----:B------:R-:W-:-:S07]  /*3470*/  @P0 FSEL R30, R35, R30, !P6 ;  /* 0x0000001e231e0208 */ /* 0x000fce0007000000 */
[----:B------:R-:W-:Y:S05]  /*3480*/  WARPSYNC.COLLECTIVE R29, `(.L_x_3406) ;  /* 0x000000001d087348 */ /* 0x000fea0003c00000 */
[----:B------:R0:W1:Y:S02]  /*3490*/  SHFL.UP P0, R35, R5, R0, R28 ;  /* 0x0400000005237389 */ /* 0x000064000000001c */
[----:B01----:R-:W-:Y:S01]  /*34a0*/  ENDCOLLECTIVE ;  /* 0x000000000000791b */ /* 0x003fe20003800000 */
.L_x_3406:
        /* <DEDUP_REMOVED lines=11> */
.L_x_3407:
[----:B------:R-:W-:Y:S02]  /*3560*/  MOV R5, R30 ;  /* 0x0000001e00057202 */ /* 0x000fe40000000f00 */
[----:B------:R-:W-:-:S07]  /*3570*/  MOV R33, R35 ;  /* 0x0000002300217202 */ /* 0x000fce0000000f00 */
[----:B------:R-:W-:Y:S05]  /*3580*/  WARPSYNC.COLLECTIVE R29, `(.L_x_3408) ;  /* 0x000000001d087348 */ /* 0x000fea0003c00000 */
[----:B------:R0:W1:Y:S02]  /*3590*/  SHFL.UP P0, R35, R5, R0, R28 ;  /* 0x0400000005237389 */ /* 0x000064000000001c */
[----:B01----:R-:W-:Y:S01]  /*35a0*/  ENDCOLLECTIVE ;  /* 0x000000000000791b */ /* 0x003fe20003800000 */
.L_x_3408:
[----:B------:R-:W-:Y:S01]  /*35b0*/  IMAD.MOV.U32 R5, RZ, RZ, R2 ;  /* 0x000000ffff057224 */ /* 0x000fe200078e0002 */
[----:B------:R-:W-:Y:S01]  /*35c0*/  ISETP.GE.AND P0, PT, R31, 0x4, PT ;  /* 0x000000041f00780c */ /* 0x000fe20003f06270 */
[----:B------:R-:W-:-:S12]  /*35d0*/  FADD.FTZ R35, R30, R35 ;  /* 0x000000231e237221 */ /* 0x000fd80000010000 */
[----:B------:R-:W-:-:S07]  /*35e0*/  @P0 FSEL R30, R35, R30, !P6 ;  /* 0x0000001e231e0208 */ /* 0x000fce0007000000 */
[----:B------:R-:W-:Y:S05]  /*35f0*/  WARPSYNC.COLLECTIVE R29, `(.L_x_3409) ;  /* 0x000000001d087348 */ /* 0x000fea0003c00000 */
[----:B------:R0:W1:Y:S02]  /*3600*/  SHFL.UP P0, R35, R5, R0, R28 ;  /* 0x0400000005237389 */ /* 0x000064000000001c */
[----:B01----:R-:W-:Y:S01]  /*3610*/  ENDCOLLECTIVE ;  /* 0x000000000000791b */ /* 0x003fe20003800000 */
.L_x_3409:
        /* <DEDUP_REMOVED lines=11> */
.L_x_3410:
[----:B------:R-:W-:Y:S01]  /*36d0*/  IMAD.MOV.U32 R5, RZ, RZ, R30 ;  /* 0x000000ffff057224 */ /* 0x000fe200078e001e */
[----:B------:R-:W-:-:S07]  /*36e0*/  MOV R33, R35 ;  /* 0x0000002300217202 */ /* 0x000fce0000000f00 */
[----:B------:R-:W-:Y:S05]  /*36f0*/  WARPSYNC.COLLECTIVE R29, `(.L_x_3411) ;  /* 0x000000001d087348 */ /* 0x000fea0003c00000 */
[----:B------:R0:W1:Y:S02]  /*3700*/  SHFL.UP P0, R35, R5, R0, R28 ;  /* 0x0400000005237389 */ /* 0x000064000000001c */
[----:B01----:R-:W-:Y:S01]  /*3710*/  ENDCOLLECTIVE ;  /* 0x000000000000791b */ /* 0x003fe20003800000 */
.L_x_3411:
[----:B------:R-:W-:Y:S02]  /*3720*/  MOV R5, R2 ;  /* 0x0000000200057202 */ /* 0x000fe40000000f00 */
[----:B------:R-:W-:Y:S01]  /*3730*/  ISETP.GE.AND P0, PT, R31, 0x8, PT ;  /* 0x000000081f00780c */ /* 0x000fe20003f06270 */
[----:B------:R-:W-:-:S12]  /*3740*/  FADD.FTZ R35, R30, R35 ;  /* 0x000000231e237221 */ /* 0x000fd80000010000 */
[----:B------:R-:W-:-:S07]  /*3750*/  @P0 FSEL R30, R35, R30, !P6 ;  /* 0x0000001e231e0208 */ /* 0x000fce0007000000 */
[----:B------:R-:W-:Y:S05]  /*3760*/  WARPSYNC.COLLECTIVE R29, `(.L_x_3412) ;  /* 0x000000001d087348 */ /* 0x000fea0003c00000 */
[----:B------:R0:W1:Y:S02]  /*3770*/  SHFL.UP P0, R35, R5, R0, R28 ;  /* 0x0400000005237389 */ /* 0x000064000000001c */
[----:B01----:R-:W-:Y:S01]  /*3780*/  ENDCOLLECTIVE ;  /* 0x000000000000791b */ /* 0x003fe20003800000 */
.L_x_3412:
        /* <DEDUP_REMOVED lines=11> */
.L_x_3413:
[----:B------:R-:W-:Y:S02]  /*3840*/  MOV R5, R30 ;  /* 0x0000001e00057202 */ /* 0x000fe40000000f00 */
[----:B------:R-:W-:-:S13]  /*3850*/  ISETP.GE.AND P0, PT, R31, 0x10, PT ;  /* 0x000000101f00780c */ /* 0x000fda0003f06270 */
[----:B------:R-:W-:-:S07]  /*3860*/  @P0 IMAD.IADD R32, R32, 0x1, R35 ;  /* 0x0000000120200824 */ /* 0x000fce00078e0223 */
[----:B------:R-:W-:Y:S05]  /*3870*/  WARPSYNC.COLLECTIVE R29, `(.L_x_3414) ;  /* 0x000000001d087348 */ /* 0x000fea0003c00000 */
[----:B------:R0:W1:Y:S02]  /*3880*/  SHFL.UP P0, R35, R5, R0, R28 ;  /* 0x0400000005237389 */ /* 0x000064000000001c */
[----:B01----:R-:W-:Y:S01]  /*3890*/  ENDCOLLECTIVE ;  /* 0x000000000000791b */ /* 0x003fe20003800000 */
.L_x_3414:
[----:B------:R-:W-:Y:S01]  /*38a0*/  IMAD.MOV.U32 R5, RZ, RZ, R2 ;  /* 0x000000ffff057224 */ /* 0x000fe200078e0002 */
[----:B------:R-:W-:-:S07]  /*38b0*/  MOV R33, R35 ;  /* 0x0000002300217202 */ /* 0x000fce0000000f00 */
[----:B------:R-:W-:Y:S05]  /*38c0*/  WARPSYNC.COLLECTIVE R29, `(.L_x_3415) ;  /* 0x000000001d087348 */ /* 0x000fea0003c00000 */
[----:B------:R0:W1:Y:S02]  /*38d0*/  SHFL.UP P0, R35, R5, R0, R28 ;  /* 0x0400000005237389 */ /* 0x000064000000001c */
[----:B01----:R-:W-:Y:S01]  /*38e0*/  ENDCOLLECTIVE ;  /* 0x000000000000791b */ /* 0x003fe20003800000 */
.L_x_3415:
        /* <DEDUP_REMOVED lines=11> */
.L_x_3416:
[----:B------:R-:W-:Y:S02]  /*39a0*/  MOV R5, R30 ;  /* 0x0000001e00057202 */ /* 0x000fe40000000f00 */
[----:B------:R-:W-:-:S07]  /*39b0*/  MOV R31, R35 ;  /* 0x00000023001f7202 */ /* 0x000fce0000000f00 */
[----:B------:R-:W-:Y:S05]  /*39c0*/  WARPSYNC.COLLECTIVE R29, `(.L_x_3417) ;  /* 0x000000001d087348 */ /* 0x000fea0003c00000 */
[----:B------:R0:W1:Y:S02]  /*39d0*/  SHFL.UP P0, R35, R5, R0, R28 ;  /* 0x0400000005237389 */ /* 0x000064000000001c */
[----:B01----:R-:W-:Y:S01]  /*39e0*/  ENDCOLLECTIVE ;  /* 0x000000000000791b */ /* 0x003fe20003800000 */
.L_x_3417:
[----:B------:R-:W-:Y:S01]  /*39f0*/  MOV R5, R2 ;  /* 0x0000000200057202 */ /* 0x000fe20000000f00 */
[----:B------:R-:W-:-:S07]  /*3a00*/  IMAD.MOV.U32 R30, RZ, RZ, R35 ;  /* 0x000000ffff1e7224 */ /* 0x000fce00078e0023 */
[----:B------:R-:W-:Y:S05]  /*3a10*/  WARPSYNC.COLLECTIVE R29, `(.L_x_3418) ;  /* 0x000000001d087348 */ /* 0x000fea0003c00000 */
[----:B------:R0:W1:Y:S02]  /*3a20*/  SHFL.UP P0, R35, R5, R0, R28 ;  /* 0x0400000005237389 */ /* 0x000064000000001c */
[----:B01----:R-:W-:Y:S01]  /*3a30*/  ENDCOLLECTIVE ;  /* 0x000000000000791b */ /* 0x003fe20003800000 */
.L_x_3418:
[----:B------:R-:W-:Y:S01]  /*3a40*/  MOV R2, R35 ;  /* 0x0000002300027202 */ /* 0x000fe20000000f00 */
[----:B------:R-:W-:Y:S06]  /*3a50*/  BRA `(.L_x_3419) ;  /* 0xfffffff000007947 */ /* 0x000fec000383ffff */
.L_x_3420:
        /* <DEDUP_REMOVED lines=10> */
.L_x_4534:


//--------------------- .text._Z30group_norm_nhwc_bwd_sum_kernelI11Fp16IOFp32WLi448EEv26Group_norm_nhwc_bwd_params --------------------------
	.section	.text._Z30group_norm_nhwc_bwd_sum_kernelI11Fp16IOFp32WLi448EEv26Group_norm_nhwc_bwd_params,"ax",@progbits
	.align	128
        .global         _Z30group_norm_nhwc_bwd_sum_kernelI11Fp16IOFp32WLi448EEv26Group_norm_nhwc_bwd_params
        .type           _Z30group_norm_nhwc_bwd_sum_kernelI11Fp16IOFp32WLi448EEv26Group_norm_nhwc_bwd_params,@function
        .size           _Z30group_norm_nhwc_bwd_sum_kernelI11Fp16IOFp32WLi448EEv26Group_norm_nhwc_bwd_params,(.L_x_4535 - _Z30group_norm_nhwc_bwd_sum_kernelI11Fp16IOFp32WLi448EEv26Group_norm_nhwc_bwd_params)
        .other          _Z30group_norm_nhwc_bwd_sum_kernelI11Fp16IOFp32WLi448EEv26Group_norm_nhwc_bwd_params,@"STO_CUDA_ENTRY STV_DEFAULT"
_Z30group_norm_nhwc_bwd_sum_kernelI11Fp16IOFp32WLi448EEv26Group_norm_nhwc_bwd_params:
.text._Z30group_norm_nhwc_bwd_sum_kernelI11Fp16IOFp32WLi448EEv26Group_norm_nhwc_bwd_params:
        /* <DEDUP_REMOVED lines=70> */
.L_x_3422:
[----:B------:R-:W-:Y:S05]  /*0460*/  BSYNC B0 ;  /* 0x0000000000007941 */ /* 0x000fea0003800000 */
.L_x_3421:
[----:B------:R-:W1:Y:S01]  /*0470*/  S2UR UR7, SR_CTAID.Y ;  /* 0x00000000000779c3 */ /* 0x000e620000002600 */
[----:B-----5:R-:W-:Y:S01]  /*0480*/  FFMA.FTZ R3, -R2, R2, R3 ;  /* 0x0000000202037223 */ /* 0x020fe20000010103 */
[C---:B------:R-:W-:Y:S01]  /*0490*/  IMAD R0, R7.reuse, R6, R16 ;  /* 0x0000000607007224 */ /* 0x040fe200078e0210 */
[----:B------:R-:W-:Y:S01]  /*04a0*/  MOV R14, 0x3f800000 ;  /* 0x3f800000000e7802 */ /* 0x000fe20000000f00 */
[----:B------:R-:W-:Y:S01]  /*04b0*/  HFMA2.MMA R18, -RZ, RZ, 0, 0 ;  /* 0x00000000ff127435 */ /* 0x000fe200000001ff */
[----:B------:R-:W-:Y:S01]  /*04c0*/  ISETP.NE.U32.AND P4, PT, R7, RZ, PT ;  /* 0x000000ff0700720c */ /* 0x000fe20003f85070 */
[----:B------:R-:W-:Y:S01]  /*04d0*/  IMAD.MOV.U32 R17, RZ, RZ, RZ ;  /* 0x000000ffff117224 */ /* 0x000fe200078e00ff */
[----:B------:R-:W-:Y:S01]  /*04e0*/  FSETP.GTU.FTZ.AND P2, PT, R3, RZ, PT ;  /* 0x000000ff0300720b */ /* 0x000fe20003f5c000 */
[----:B0-----:R-:W0:Y:S01]  /*04f0*/  LDC.64 R8, c[0x0][0x290] ;  /* 0x0000a400ff087b82 */ /* 0x001e220000000a00 */
        /* <DEDUP_REMOVED lines=8> */
[----:B------:R-:W-:Y:S01]  /*0580*/  LEA.HI.X.SX32 R0, R12, R19, 0x1, P5 ;  /* 0x000000130c007211 */ /* 0x000fe200028f0eff */
[----:B------:R-:W-:Y:S01]  /*0590*/  HFMA2.MMA R12, -RZ, RZ, 0, 0 ;  /* 0x00000000ff0c7435 */ /* 0x000fe200000001ff */
[----:B0-----:R-:W-:-:S03]  /*05a0*/  ISETP.LT.U32.AND P1, PT, R15, R8, PT ;  /* 0x000000080f00720c */ /* 0x001fc60003f21070 */
[----:B------:R-:W-:Y:S01]  /*05b0*/  @P3 VIADD R10, R10, 0x1 ;  /* 0x000000010a0a3836 */ /* 0x000fe20000000000 */
[----:B------:R-:W-:Y:S01]  /*05c0*/  ISETP.LT.AND.EX P1, PT, R0, R9, PT, P1 ;  /* 0x000000090000720c */ /* 0x000fe20003f21310 */
[----:B--2---:R-:W-:-:S03]  /*05d0*/  @P2 FADD.FTZ R6, R3, R6 ;  /* 0x0000000603062221 */ /* 0x004fc60000010000 */
[----:B------:R-:W-:Y:S01]  /*05e0*/  SEL R15, R15, R8, P1 ;  /* 0x000000080f0f7207 */ /* 0x000fe20000800000 */
[----:B------:R-:W-:Y:S01]  /*05f0*/  IMAD.MOV.U32 R3, RZ, RZ, RZ ;  /* 0x000000ffff037224 */ /* 0x000fe200078e00ff */
[----:B------:R-:W-:Y:S01]  /*0600*/  SEL R10, R11, R10, !P4 ;  /* 0x0000000a0b0a7207 */ /* 0x000fe20006000000 */
[----:B------:R0:W1:Y:S01]  /*0610*/  @P2 MUFU.RSQ R14, R6 ;  /* 0x00000006000e2308 */ /* 0x0000620000001400 */
[----:B------:R-:W-:Y:S01]  /*0620*/  ISETP.GE.AND P1, PT, R24, R15, PT ;  /* 0x0000000f1800720c */ /* 0x000fe20003f26270 */
[----:B------:R-:W-:Y:S02]  /*0630*/  IMAD.MOV.U32 R11, RZ, RZ, RZ ;  /* 0x000000ffff0b7224 */ /* 0x000fe400078e00ff */
[----:B------:R-:W-:-:S04]  /*0640*/  IMAD.MOV R0, RZ, RZ, -R10 ;  /* 0x000000ffff007224 */ /* 0x000fc800078e0a0a */
[----:B------:R-:W-:Y:S01]  /*0650*/  IMAD R16, R7, R0, R16 ;  /* 0x0000000007107224 */ /* 0x000fe200078e0210 */
[----:B------:R-:W-:-:S05]  /*0660*/  MOV R0, RZ ;  /* 0x000000ff00007202 */ /* 0x000fca0000000f00 */
        /* <DEDUP_REMOVED lines=20> */
[----:B------:R-:W-:Y:S01]  /*07b0*/  MOV R18, RZ ;  /* 0x000000ff00127202 */ /* 0x000fe20000000f00 */
[----:B------:R-:W-:Y:S01]  /*07c0*/  IMAD.MOV.U32 R11, RZ, RZ, RZ ;  /* 0x000000ffff0b7224 */ /* 0x000fe200078e00ff */
[----:B------:R-:W-:-:S09]  /*07d0*/  MOV R12, RZ ;  /* 0x000000ff000c7202 */ /* 0x000fd20000000f00 */
        /* <DEDUP_REMOVED lines=16> */
[----:B------:R-:W-:Y:S02]  /*08e0*/  PRMT R0, RZ, 0x5410, RZ ;  /* 0x00005410ff007816 */ /* 0x000fe400000000ff */
[----:B------:R-:W-:Y:S02]  /*08f0*/  IADD3 R24, R24, 0x1, RZ ;  /* 0x0000000118187810 */ /* 0x000fe40007ffe0ff */
[----:B--2---:R-:W-:-:S04]  /*0900*/  @!P0 PRMT R0, R0, 0x5410, R18 ;  /* 0x0000541000008816 */ /* 0x004fc80000000012 */
[----:B------:R-:W-:-:S05]  /*0910*/  @!P0 PRMT R0, R18, 0x7632, R0 ;  /* 0x0000763212008816 */ /* 0x000fca0000000000 */
[--C-:B------:R-:W-:Y:S02]  /*0920*/  HADD2.F32 R3, -RZ, R0.reuse.H1_H1 ;  /* 0x30000000ff037230 */ /* 0x100fe40000004100 */
[----:B------:R-:W-:-:S03]  /*0930*/  HADD2.F32 R11, -RZ, R0.H0_H0 ;  /* 0x20000000ff0b7230 */ /* 0x000fc60000004100 */
[C---:B------:R-:W-:Y:S02]  /*0940*/  FADD.FTZ R3, -R2.reuse, R3 ;  /* 0x0000000302037221 */ /* 0x040fe40000010100 */
[----:B------:R-:W-:Y:S02]  /*0950*/  FADD.FTZ R11, -R2, R11 ;  /* 0x0000000b020b7221 */ /* 0x000fe40000010100 */
[-C--:B-1----:R-:W-:Y:S02]  /*0960*/  FMUL.FTZ R3, R3, R14.reuse ;  /* 0x0000000e03037220 */ /* 0x082fe40000410000 */
[----:B------:R-:W-:Y:S01]  /*0970*/  FMUL.FTZ R0, R11, R14 ;  /* 0x0000000e0b007220 */ /* 0x000fe20000410000 */
[----:B------:R-:W-:Y:S01]  /*0980*/  PRMT R11, RZ, 0x5410, RZ ;  /* 0x00005410ff0b7816 */ /* 0x000fe200000000ff */
[----:B------:R-:W-:Y:S02]  /*0990*/  FFMA.FTZ R17, R3, R4, R20 ;  /* 0x0000000403117223 */ /* 0x000fe40000010014 */
[----:B------:R-:W-:-:S02]  /*09a0*/  FFMA.FTZ R18, R0, R5, R21 ;  /* 0x0000000500127223 */ /* 0x000fc40000010015 */
[----:B------:R-:W-:Y:S02]  /*09b0*/  FMUL.FTZ R12, R17, -1.4426950216293334961 ;  /* 0xbfb8aa3b110c7820 */ /* 0x000fe40000410000 */
[----:B0-----:R-:W-:Y:S01]  /*09c0*/  FMUL.FTZ R22, R18, -1.4426950216293334961 ;  /* 0xbfb8aa3b12167820 */ /* 0x001fe20000410000 */
[----:B---3--:R-:W-:-:S03]  /*09d0*/  @!P0 PRMT R11, R11, 0x5410, R25 ;  /* 0x000054100b0b8816 */ /* 0x008fc60000000019 */
[----:B------:R-:W0:Y:S01]  /*09e0*/  MUFU.EX2 R12, R12 ;  /* 0x0000000c000c7308 */ /* 0x000e220000000800 */
[----:B------:R-:W-:-:S07]  /*09f0*/  @!P0 PRMT R11, R25, 0x7632, R11 ;  /* 0x00007632190b8816 */ /* 0x000fce000000000b */
[----:B------:R-:W1:Y:S01]  /*0a00*/  MUFU.EX2 R22, R22 ;  /* 0x0000001600167308 */ /* 0x000e620000000800 */
[----:B0-----:R-:W-:Y:S01]  /*0a10*/  FADD.FTZ R19, R12, 1 ;  /* 0x3f8000000c137421 */ /* 0x001fe20000010000 */
[--C-:B------:R-:W-:Y:S02]  /*0a20*/  HADD2.F32 R12, -RZ, R11.reuse.H1_H1 ;  /* 0x3000000bff0c7230 */ /* 0x100fe40000004100 */
        /* <DEDUP_REMOVED lines=17> */
[----:B------:R-:W-:Y:S01]  /*0b40*/  FFMA.FTZ R11, R3, R12, RZ ;  /* 0x0000000c030b7223 */ /* 0x000fe200000100ff */
[----:B------:R-:W-:Y:S01]  /*0b50*/  FADD.FTZ R3, RZ, R12 ;  /* 0x0000000cff037221 */ /* 0x000fe20000010000 */
[----:B------:R-:W-:Y:S01]  /*0b60*/  FFMA.FTZ R12, R0, R19, RZ ;  /* 0x00000013000c7223 */ /* 0x000fe200000100ff */
[----:B------:R-:W-:Y:S01]  /*0b70*/  FADD.FTZ R17, R17, R22 ;  /* 0x0000001611117221 */ /* 0x000fe20000010000 */
[----:B------:R-:W-:-:S07]  /*0b80*/  FADD.FTZ R0, RZ, R19 ;  /* 0x00000013ff007221 */ /* 0x000fce0000010000 */
.L_x_3425:
[----:B------:R-:W-:Y:S05]  /*0b90*/  @!P2 BRA `(.L_x_3423) ;  /* 0x0000001400e4a947 */ /* 0x000fea0003800000 */
[----:B------:R-:W-:-:S05]  /*0ba0*/  VIADD R22, R24, 0x1 ;  /* 0x0000000118167836 */ /* 0x000fca0000000000 */
[----:B------:R-:W-:-:S07]  /*0bb0*/  SHF.R.S32.HI R19, RZ, 0x1f, R22 ;  /* 0x0000001fff137819 */ /* 0x000fce0000011416 */
.L_x_3426:
[----:B------:R-:W0:Y:S01]  /*0bc0*/  @!P0 LDC.64 R34, c[0x0][0x288] ;  /* 0x0000a200ff228b82 */ /* 0x000e220000000a00 */
[----:B------:R-:W-:Y:S01]  /*0bd0*/  @!P0 IADD3 R23, P1, R22, -0x1, RZ ;  /* 0xffffffff16178810 */ /* 0x000fe20007f3e0ff */
[----:B------:R-:W-:Y:S01]  /*0be0*/  @!P0 IMAD.MOV.U32 R31, RZ, RZ, R9 ;  /* 0x000000ffff1f8224 */ /* 0x000fe200078e0009 */
[----:B------:R-:W-:Y:S02]  /*0bf0*/  @!P0 MOV R30, R6 ;  /* 0x00000006001e8202 */ /* 0x000fe40000000f00 */
[----:B------:R-:W-:-:S03]  /*0c00*/  @!P0 IADD3.X R25, R19, -0x1, RZ, P1, !PT ;  /* 0xffffffff13198810 */ /* 0x000fc60000ffe4ff */
[----:B------:R-:W2:Y:S08]  /*0c10*/  @!P0 LDC.64 R26, c[0x0][0x230] ;  /* 0x00008c00ff1a8b82 */ /* 0x000eb00000000a00 */
[----:B------:R-:W3:Y:S01]  /*0c20*/  @!P0 LDC.64 R28, c[0x0][0x288] ;  /* 0x0000a200ff1c8b82 */ /* 0x000ee20000000a00 */
[-C--:B0-----:R-:W-:Y:S02]  /*0c30*/  @!P0 IMAD R32, R25, R34.reuse, RZ ;  /* 0x0000002219208224 */ /* 0x081fe400078e02ff */
[----:B------:R-:W-:-:S05]  /*0c40*/  @!P0 IMAD.WIDE.U32 R30, R23, R34, R30 ;  /* 0x00000022171e8225 */ /* 0x000fca00078e001e */
[----:B------:R-:W0:Y:S01]  /*0c50*/  @!P0 LDC.64 R24, c[0x0][0x230] ;  /* 0x00008c00ff188b82 */ /* 0x000e220000000a00 */
[----:B------:R-:W-:Y:S02]  /*0c60*/  @!P0 IMAD R23, R23, R35, R32 ;  /* 0x0000002317178224 */ /* 0x000fe400078e0220 */
[----:B------:R-:W-:-:S03]  /*0c70*/  @!P0 IMAD.SHL.U32 R33, R30, 0x2, RZ ;  /* 0x000000021e218824 */ /* 0x000fc600078e00ff */
[----:B------:R-:W-:Y:S01]  /*0c80*/  @!P0 IADD3 R23, R31, R23, RZ ;  /* 0x000000171f178210 */ /* 0x000fe20007ffe0ff */
[----:B------:R-:W-:Y:S01]  /*0c90*/  @!P0 IMAD.MOV.U32 R31, RZ, RZ, R9 ;  /* 0x000000ffff1f8224 */ /* 0x000fe200078e0009 */
[----:B--2---:R-:W-:Y:S02]  /*0ca0*/  @!P0 IADD3 R26, P1, R33, R26, RZ ;  /* 0x0000001a211a8210 */ /* 0x004fe40007f3e0ff */
[----:B------:R-:W-:Y:S01]  /*0cb0*/  @!P0 SHF.L.U64.HI R34, R30, 0x1, R23 ;  /* 0x000000011e228819 */ /* 0x000fe20000010217 */
[----:B---3--:R-:W-:Y:S01]  /*0cc0*/  @!P0 IMAD R23, R19, R28, RZ ;  /* 0x0000001c13178224 */ /* 0x008fe200078e02ff */
[----:B------:R-:W-:Y:S02]  /*0cd0*/  @!P0 MOV R30, R6 ;  /* 0x00000006001e8202 */ /* 0x000fe40000000f00 */
[----:B------:R-:W-:Y:S01]  /*0ce0*/  @!P0 IADD3.X R27, R34, R27, RZ, P1, !PT ;  /* 0x0000001b221b8210 */ /* 0x000fe20000ffe4ff */
[C---:B------:R-:W-:Y:S02]  /*0cf0*/  @!P0 IMAD R29, R22.reuse, R29, R23 ;  /* 0x0000001d161d8224 */ /* 0x040fe400078e0217 */
[----:B------:R-:W-:-:S02]  /*0d00*/  @!P0 IMAD.WIDE.U32 R30, R22, R28, R30 ;  /* 0x0000001c161e8225 */ /* 0x000fc400078e001e */
[----:B------:R-:W2:Y:S02]  /*0d10*/  @!P0 LDG.E R26, desc[UR4][R26.64] ;  /* 0x000000041a1a8981 */ /* 0x000ea4000c1e1900 */
[----:B------:R-:W-:Y:S01]  /*0d20*/  @!P0 IMAD.SHL.U32 R23, R30, 0x2, RZ ;  /* 0x000000021e178824 */ /* 0x000fe200078e00ff */
[----:B------:R-:W-:-:S04]  /*0d30*/  @!P0 IADD3 R29, R31, R29, RZ ;  /* 0x0000001d1f1d8210 */ /* 0x000fc80007ffe0ff */
[----:B0-----:R-:W-:Y:S02]  /*0d40*/  @!P0 IADD3 R28, P1, R23, R24, RZ ;  /* 0x00000018171c8210 */ /* 0x001fe40007f3e0ff */
[----:B------:R-:W-:Y:S02]  /*0d50*/  @!P0 SHF.L.U64.HI R32, R30, 0x1, R29 ;  /* 0x000000011e208819 */ /* 0x000fe4000001021d */
[----:B------:R-:W0:Y:S03]  /*0d60*/  @!P0 LDC.64 R30, c[0x0][0x228] ;  /* 0x00008a00ff1e8b82 */ /* 0x000e260000000a00 */
[----:B------:R-:W-:-:S05]  /*0d70*/  @!P0 IMAD.X R29, R32, 0x1, R25, P1 ;  /* 0x00000001201d8824 */ /* 0x000fca00008e0619 */
[----:B------:R-:W3:Y:S01]  /*0d80*/  @!P0 LDG.E R28, desc[UR4][R28.64] ;  /* 0x000000041c1c8981 */ /* 0x000ee2000c1e1900 */
[----:B------:R-:W4:Y:S02]  /*0d90*/  @!P0 LDC.64 R24, c[0x0][0x228] ;  /* 0x00008a00ff188b82 */ /* 0x000f240000000a00 */
[----:B----4-:R-:W-:-:S04]  /*0da0*/  @!P0 IADD3 R24, P1, R33, R24, RZ ;  /* 0x0000001821188210 */ /* 0x010fc80007f3e0ff */
[----:B------:R-:W-:-:S05]  /*0db0*/  @!P0 IADD3.X R25, R34, R25, RZ, P1, !PT ;  /* 0x0000001922198210 */ /* 0x000fca0000ffe4ff */
[----:B------:R4:W5:Y:S01]  /*0dc0*/  @!P0 LDG.E R39, desc[UR4][R24.64] ;  /* 0x0000000418278981 */ /* 0x000962000c1e1900 */
[----:B0-----:R-:W-:-:S05]  /*0dd0*/  @!P0 IADD3 R30, P1, R23, R30, RZ ;  /* 0x0000001e171e8210 */ /* 0x001fca0007f3e0ff */
[----:B------:R-:W-:-:S05]  /*0de0*/  @!P0 IMAD.X R31, R32, 0x1, R31, P1 ;  /* 0x00000001201f8824 */ /* 0x000fca00008e061f */
[----:B------:R0:W5:Y:S01]  /*0df0*/  @!P0 LDG.E R23, desc[UR4][R30.64] ;  /* 0x000000041e178981 */ /* 0x000162000c1e1900 */
[----:B----4-:R-:W-:-:S04]  /*0e00*/  PRMT R25, RZ, 0x7610, R25 ;  /* 0x00007610ff197816 */ /* 0x010fc80000000019 */
[----:B--2---:R-:W-:-:S04]  /*0e10*/  @!P0 PRMT R25, R26, 0x7632, R25 ;  /* 0x000076321a198816 */ /* 0x004fc80000000019 */
[----:B------:R-:W-:-:S05]  /*0e20*/  PRMT R25, R25, 0x5410, RZ ;  /* 0x0000541019197816 */ /* 0x000fca00000000ff */
[----:B------:R-:W-:Y:S01]  /*0e30*/  HADD2.F32 R27, -RZ, R25.H0_H0 ;  /* 0x20000019ff1b7230 */ /* 0x000fe20000004100 */
[----:B------:R-:W-:-:S04]  /*0e40*/  @!P0 PRMT R25, R25, 0x5410, R26 ;  /* 0x0000541019198816 */ /* 0x000fc8000000001a */
[----:B------:R-:W-:Y:S01]  /*0e50*/  PRMT R25, RZ, 0x7610, R25 ;  /* 0x00007610ff197816 */ /* 0x000fe20000000019 */
[----:B------:R-:W-:-:S04]  /*0e60*/  FADD.FTZ R29, -R2, R27 ;  /* 0x0000001b021d7221 */ /* 0x000fc80000010100 */
[----:B------:R-:W-:Y:S01]  /*0e70*/  HADD2.F32 R27, -RZ, R25.H1_H1 ;  /* 0x30000019ff1b7230 */ /* 0x000fe20000004100 */
[----:B------:R-:W-:Y:S01]  /*0e80*/  PRMT R26, RZ, 0x7610, R26 ;  /* 0x00007610ff1a7816 */ /* 0x000fe2000000001a */
[----:B-1----:R-:W-:-:S03]  /*0e90*/  FMUL.FTZ R24, R29, R14 ;  /* 0x0000000e1d187220 */ /* 0x002fc60000410000 */
[----:B------:R-:W-:Y:S01]  /*0ea0*/  FADD.FTZ R27, -R2, R27 ;  /* 0x0000001b021b7221 */ /* 0x000fe20000010100 */
[----:B---3--:R-:W-:Y:S01]  /*0eb0*/  @!P0 PRMT R25, R28, 0x7632, R25 ;  /* 0x000076321c198816 */ /* 0x008fe20000000019 */
[----:B0-----:R-:W-:Y:S01]  /*0ec0*/  FFMA.FTZ R31, R24, R5, R21 ;  /* 0x00000005181f7223 */ /* 0x001fe20000010015 */
[----:B------:R-:W-:Y:S01]  /*0ed0*/  @!P0 PRMT R26, R28, 0x7610, R26 ;  /* 0x000076101c1a8816 */ /* 0x000fe2000000001a */
[----:B------:R-:W-:Y:S02]  /*0ee0*/  FMUL.FTZ R27, R27, R14 ;  /* 0x0000000e1b1b7220 */ /* 0x000fe40000410000 */
[----:B------:R-:W-:Y:S02]  /*0ef0*/  HADD2.F32 R33, -RZ, R25.H0_H0 ;  /* 0x20000019ff217230 */ /* 0x000fe40000004100 */
[----:B------:R-:W-:Y:S01]  /*0f00*/  FMUL.FTZ R29, R31, -1.4426950216293334961 ;  /* 0xbfb8aa3b1f1d7820 */ /* 0x000fe20000410000 */
[----:B------:R-:W-:Y:S01]  /*0f10*/  FFMA.FTZ R30, R27, R4, R20 ;  /* 0x000000041b1e7223 */ /* 0x000fe20000010014 */
[----:B------:R-:W-:-:S03]  /*0f20*/  HADD2.F32 R25, -RZ, R26.H0_H0 ;  /* 0x2000001aff197230 */ /* 0x000fc60000004100 */
[----:B------:R-:W-:Y:S01]  /*0f30*/  FMUL.FTZ R28, R30, -1.4426950216293334961 ;  /* 0xbfb8aa3b1e1c7820 */ /* 0x000fe20000410000 */
[----:B------:R-:W0:Y:S01]  /*0f40*/  MUFU.EX2 R29, R29 ;  /* 0x0000001d001d7308 */ /* 0x000e220000000800 */
[C---:B------:R-:W-:Y:S01]  /*0f50*/  FADD.FTZ R25, -R2.reuse, R25 ;  /* 0x0000001902197221 */ /* 0x040fe20000010100 */
[----:B------:R-:W-:-:S03]  /*0f60*/  FADD.FTZ R33, -R2, R33 ;  /* 0x0000002102217221 */ /* 0x000fc60000010100 */
[----:B------:R-:W-:-:S03]  /*0f70*/  FMUL.FTZ R25, R25, R14 ;  /* 0x0000000e19197220 */ /* 0x000fc60000410000 */
[----:B------:R-:W1:Y:S01]  /*0f80*/  MUFU.EX2 R28, R28 ;  /* 0x0000001c001c7308 */ /* 0x000e620000000800 */
[----:B------:R-:W-:Y:S01]  /*0f90*/  FMUL.FTZ R26, R33, R14 ;  /* 0x0000000e211a7220 */ /* 0x000fe20000410000 */
[----:B------:R-:W-:-:S03]  /*0fa0*/  FFMA.FTZ R36, R25, R4, R20 ;  /* 0x0000000419247223 */ /* 0x000fc60000010014 */
[----:B------:R-:W-:Y:S01]  /*0fb0*/  FFMA.FTZ R37, R26, R5, R21 ;  /* 0x000000051a257223 */ /* 0x000fe20000010015 */
[----:B------:R-:W-:-:S03]  /*0fc0*/  FMUL.FTZ R34, R36, -1.4426950216293334961 ;  /* 0xbfb8aa3b24227820 */ /* 0x000fc60000410000 */
[----:B------:R-:W-:Y:S01]  /*0fd0*/  FMUL.FTZ R35, R37, -1.4426950216293334961 ;  /* 0xbfb8aa3b25237820 */ /* 0x000fe20000410000 */
[----:B0-----:R-:W-:Y:S02]  /*0fe0*/  FADD.FTZ R33, R29, 1 ;  /* 0x3f8000001d217421 */ /* 0x001fe40000010000 */
[----:B------:R-:W0:Y:S01]  /*0ff0*/  MUFU.EX2 R34, R34 ;  /* 0x0000002200227308 */ /* 0x000e220000000800 */
[----:B-1----:R-:W-:-:S07]  /*1000*/  FADD.FTZ R32, R28, 1 ;  /* 0x3f8000001c207421 */ /* 0x002fce0000010000 */
[----:B------:R-:W1:Y:S01]  /*1010*/  MUFU.EX2 R35, R35 ;  /* 0x0000002300237308 */ /* 0x000e620000000800 */
[----:B------:R-:W-:-:S07]  /*1020*/  PRMT R28, RZ, 0x5410, RZ ;  /* 0x00005410ff1c7816 */ /* 0x000fce00000000ff */
[----:B------:R-:W2:Y:S01]  /*1030*/  MUFU.RCP R33, R33 ;  /* 0x0000002100217308 */ /* 0x000ea20000001000 */
[----:B-----5:R-:W-:-:S07]  /*1040*/  @!P0 PRMT R28, R28, 0x5410, R39 ;  /* 0x000054101c1c8816 */ /* 0x020fce0000000027 */
[----:B------:R-:W3:Y:S01]  /*1050*/  MUFU.RCP R32, R32 ;  /* 0x0000002000207308 */ /* 0x000ee20000001000 */
[----:B------:R-:W-:Y:S01]  /*1060*/  @!P0 PRMT R28, R39, 0x7632, R28 ;  /* 0x00007632271c8816 */ /* 0x000fe2000000001c */
[----:B0-----:R-:W-:Y:S01]  /*1070*/  FADD.FTZ R38, R34, 1 ;  /* 0x3f80000022267421 */ /* 0x001fe20000010000 */
[----:B-1----:R-:W-:-:S03]  /*1080*/  FADD.FTZ R40, R35, 1 ;  /* 0x3f80000023287421 */ /* 0x002fc60000010000 */
[--C-:B------:R-:W-:Y:S02]  /*1090*/  HADD2.F32 R29, -RZ, R28.reuse.H1_H1 ;  /* 0x3000001cff1d7230 */ /* 0x100fe40000004100 */
[----:B------:R0:W1:Y:S01]  /*10a0*/  MUFU.RCP R39, R38 ;  /* 0x0000002600277308 */ /* 0x0000620000001000 */
[----:B------:R-:W-:Y:S02]  /*10b0*/  HADD2.F32 R28, -RZ, R28.H0_H0 ;  /* 0x2000001cff1c7230 */ /* 0x000fe40000004100 */
[----:B--2---:R-:W-:-:S04]  /*10c0*/  FADD.FTZ R34, -R33, 1 ;  /* 0x3f80000021227421 */ /* 0x004fc80000010100 */
[----:B------:R-:W-:Y:S01]  /*10d0*/  FFMA.FTZ R31, R31, R34, 1 ;  /* 0x3f8000001f1f7423 */ /* 0x000fe20000010022 */
[----:B------:R2:W4:Y:S01]  /*10e0*/  MUFU.RCP R41, R40 ;  /* 0x0000002800297308 */ /* 0x0005220000001000 */
[----:B---3--:R-:W-:Y:S01]  /*10f0*/  FADD.FTZ R35, -R32, 1 ;  /* 0x3f80000020237421 */ /* 0x008fe20000010100 */
[----:B------:R-:W-:Y:S01]  /*1100*/  FMUL.FTZ R28, R28, R33 ;  /* 0x000000211c1c7220 */ /* 0x000fe20000410000 */
[----:B------:R-:W-:Y:S01]  /*1110*/  FMUL.FTZ R29, R29, R32 ;  /* 0x000000201d1d7220 */ /* 0x000fe20000410000 */
[----:B------:R-:W-:Y:S01]  /*1120*/  PRMT R32, RZ, 0x7610, R32 ;  /* 0x00007610ff207816 */ /* 0x000fe20000000020 */
[----:B------:R-:W-:Y:S01]  /*1130*/  FFMA.FTZ R30, R30, R35, 1 ;  /* 0x3f8000001e1e7423 */ /* 0x000fe20000010023 */
[----:B------:R-:W-:Y:S01]  /*1140*/  FMUL.FTZ R31, R28, R31 ;  /* 0x0000001f1c1f7220 */ /* 0x000fe20000410000 */
[----:B------:R-:W-:Y:S02]  /*1150*/  PRMT R28, RZ, 0x7610, R28 ;  /* 0x00007610ff1c7816 */ /* 0x000fe4000000001c */
[----:B------:R-:W-:Y:S01]  /*1160*/  @!P0 PRMT R32, R23, 0x7610, R32 ;  /* 0x0000761017208816 */ /* 0x000fe20000000020 */
[----:B------:R-:W-:Y:S01]  /*1170*/  FMUL.FTZ R30, R29, R30 ;  /* 0x0000001e1d1e7220 */ /* 0x000fe20000410000 */
[----:B------:R-:W-:-:S02]  /*1180*/  @!P0 PRMT R28, R23, 0x7632, R28 ;  /* 0x00007632171c8816 */ /* 0x000fc4000000001c */
[----:B------:R-:W-:Y:S01]  /*1190*/  IADD3 R34, R22, 0x1, RZ ;  /* 0x0000000116227810 */ /* 0x000fe20007ffe0ff */
[----:B0-----:R-:W-:Y:S01]  /*11a0*/  FADD.FTZ R38, R30, R3 ;  /* 0x000000031e267221 */ /* 0x001fe20000010000 */
[----:B------:R-:W-:Y:S02]  /*11b0*/  HADD2.F32 R32, -RZ, R32.H0_H0 ;  /* 0x20000020ff207230 */ /* 0x000fe40000004100 */
[----:B-1----:R-:W-:Y:S01]  /*11c0*/  FADD.FTZ R3, -R39, 1 ;  /* 0x3f80000027037421 */ /* 0x002fe20000010100 */
[----:B------:R-:W-:Y:S01]  /*11d0*/  ISETP.GE.AND P1, PT, R34, R15, PT ;  /* 0x0000000f2200720c */ /* 0x000fe20003f26270 */
[----:B------:R-:W-:Y:S02]  /*11e0*/  HADD2.F32 R28, -RZ, R28.H0_H0 ;  /* 0x2000001cff1c7230 */ /* 0x000fe40000004100 */
[----:B--2---:R-:W-:Y:S01]  /*11f0*/  FFMA.FTZ R40, R27, R30, R11 ;  /* 0x0000001e1b287223 */ /* 0x004fe2000001000b */
[----:B----4-:R-:W-:Y:S01]  /*1200*/  FADD.FTZ R34, -R41, 1 ;  /* 0x3f80000029227421 */ /* 0x010fe20000010100 */
[----:B------:R-:W-:Y:S01]  /*1210*/  FMUL.FTZ R30, R30, R4 ;  /* 0x000000041e1e7220 */ /* 0x000fe20000410000 */
[----:B------:R-:W-:Y:S01]  /*1220*/  FFMA.FTZ R3, R36, R3, 1 ;  /* 0x3f80000024037423 */ /* 0x000fe20000010003 */
[----:B------:R-:W-:Y:S01]  /*1230*/  FMUL.FTZ R32, R32, R39 ;  /* 0x0000002720207220 */ /* 0x000fe20000410000 */
[----:B------:R-:W-:Y:S01]  /*1240*/  FFMA.FTZ R37, R37, R34, 1 ;  /* 0x3f80000025257423 */ /* 0x000fe20000010022 */
[----:B------:R-:W-:Y:S01]  /*1250*/  FADD.FTZ R11, R31, R0 ;  /* 0x000000001f0b7221 */ /* 0x000fe20000010000 */
[----:B------:R-:W-:Y:S01]  /*1260*/  FFMA.FTZ R23, R24, R31, R12 ;  /* 0x0000001f18177223 */ /* 0x000fe2000001000c */
[----:B------:R-:W-:Y:S01]  /*1270*/  FMUL.FTZ R28, R28, R41 ;  /* 0x000000291c1c7220 */ /* 0x000fe20000410000 */
[----:B------:R-:W-:Y:S01]  /*1280*/  FFMA.FTZ R27, R27, R30, R18 ;  /* 0x0000001e1b1b7223 */ /* 0x000fe20000010012 */
[----:B------:R-:W-:Y:S01]  /*1290*/  FMUL.FTZ R31, R31, R5 ;  /* 0x000000051f1f7220 */ /* 0x000fe20000410000 */
[----:B------:R-:W-:Y:S01]  /*12a0*/  FMUL.FTZ R3, R32, R3 ;  /* 0x0000000320037220 */ /* 0x000fe20000410000 */
[----:B------:R-:W-:Y:S01]  /*12b0*/  FADD.FTZ R30, R30, R17 ;  /* 0x000000111e1e7221 */ /* 0x000fe20000010000 */
[----:B------:R-:W-:Y:S01]  /*12c0*/  FMUL.FTZ R28, R28, R37 ;  /* 0x000000251c1c7220 */ /* 0x000fe20000410000 */
[----:B------:R-:W-:Y:S01]  /*12d0*/  FFMA.FTZ R24, R24, R31, R27 ;  /* 0x0000001f18187223 */ /* 0x000fe2000001001b */
[----:B------:R-:W-:Y:S01]  /*12e0*/  FMUL.FTZ R18, R3, R4 ;  /* 0x0000000403127220 */ /* 0x000fe20000410000 */
[----:B------:R-:W-:Y:S01]  /*12f0*/  FADD.FTZ R31, R31, R30 ;  /* 0x0000001e1f1f7221 */ /* 0x000fe20000010000 */
[----:B------:R-:W-:Y:S01]  /*1300*/  FFMA.FTZ R12, R26, R28, R23 ;  /* 0x0000001c1a0c7223 */ /* 0x000fe20000010017 */
        /* <DEDUP_REMOVED lines=8> */
[----:B------:R-:W-:Y:S01]  /*1390*/  FADD.FTZ R17, R17, R24 ;  /* 0x0000001811117221 */ /* 0x000fe20000010000 */
[----:B------:R-:W-:Y:S01]  /*13a0*/  IMAD.X R19, RZ, RZ, R19, P2 ;  /* 0x000000ffff137224 */ /* 0x000fe200010e0613 */
[----:B------:R-:W-:Y:S06]  /*13b0*/  @!P1 BRA `(.L_x_3426) ;  /* 0xfffffff800009947 */ /* 0x000fec000383ffff */
[----:B------:R-:W-:Y:S05]  /*13c0*/  BRA `(.L_x_3423) ;  /* 0x0000000c00d87947 */ /* 0x000fea0003800000 */
.L_x_3424:
        /* <DEDUP_REMOVED lines=11> */
.L_x_3428:
        /* <DEDUP_REMOVED lines=15> */
[----:B------:R0:W2:Y:S04]  /*1570*/  @!P0 LDG.E R26, desc[UR4][R26.64] ;  /* 0x000000041a1a8981 */ /* 0x0000a8000c1e1900 */
[----:B------:R3:W4:Y:S01]  /*1580*/  @!P0 LDG.E R20, desc[UR4][R20.64] ;  /* 0x0000000414148981 */ /* 0x000722000c1e1900 */
[----:B------:R-:W-:Y:S01]  /*1590*/  VIADD R24, R24, 0xffffffff ;  /* 0xffffffff18187836 */ /* 0x000fe20000000000 */
[----:B------:R-:W-:Y:S02]  /*15a0*/  IADD3 R25, P2, R25, 0x1, RZ ;  /* 0x0000000119197810 */ /* 0x000fe40007f5e0ff */
[----:B0-----:R-:W-:Y:S02]  /*15b0*/  PRMT R27, RZ, 0x7610, R27 ;  /* 0x00007610ff1b7816 */ /* 0x001fe4000000001b */
[----:B------:R-:W-:-:S02]  /*15c0*/  ISETP.NE.AND P1, PT, R24, RZ, PT ;  /* 0x000000ff1800720c */ /* 0x000fc40003f25270 */
[----:B---3--:R-:W-:Y:S02]  /*15d0*/  PRMT R21, R21, 0x5410, RZ ;  /* 0x0000541015157816 */ /* 0x008fe400000000ff */
[----:B------:R-:W-:Y:S02]  /*15e0*/  IADD3.X R19, RZ, R19, RZ, P2, !PT ;  /* 0x00000013ff137210 */ /* 0x000fe400017fe4ff */
[----:B--2---:R-:W-:-:S04]  /*15f0*/  @!P0 PRMT R21, R21, 0x5410, R26 ;  /* 0x0000541015158816 */ /* 0x004fc8000000001a */
[----:B------:R-:W-:Y:S02]  /*1600*/  PRMT R21, RZ, 0x7610, R21 ;  /* 0x00007610ff157816 */ /* 0x000fe40000000015 */
[----:B----4-:R-:W-:-:S03]  /*1610*/  @!P0 PRMT R27, R20, 0x7610, R27 ;  /* 0x00007610141b8816 */ /* 0x010fc6000000001b */
[----:B------:R-:W-:Y:S01]  /*1620*/  HADD2.F32 R29, -RZ, R21.H1_H1 ;  /* 0x30000015ff1d7230 */ /* 0x000fe20000004100 */
[----:B------:R-:W-:Y:S01]  /*1630*/  @!P0 PRMT R21, R26, 0x7632, R21 ;  /* 0x000076321a158816 */ /* 0x000fe20000000015 */
[----:B------:R-:W-:-:S03]  /*1640*/  HADD2.F32 R26, -RZ, R27.H0_H0 ;  /* 0x2000001bff1a7230 */ /* 0x000fc60000004100 */
[----:B------:R-:W-:Y:S01]  /*1650*/  PRMT R21, R21, 0x5410, RZ ;  /* 0x0000541015157816 */ /* 0x000fe200000000ff */
[----:B------:R-:W-:Y:S01]  /*1660*/  FADD.FTZ R29, -R2, R29 ;  /* 0x0000001d021d7221 */ /* 0x000fe20000010100 */
[C---:B------:R-:W-:Y:S02]  /*1670*/  FADD.FTZ R3, R26.reuse, R3 ;  /* 0x000000031a037221 */ /* 0x040fe40000010000 */
[----:B------:R-:W-:Y:S01]  /*1680*/  @!P0 PRMT R21, R21, 0x7610, R20 ;  /* 0x0000761015158816 */ /* 0x000fe20000000014 */
[----:B------:R-:W-:Y:S01]  /*1690*/  FMUL.FTZ R20, R26, R4 ;  /* 0x000000041a147220 */ /* 0x000fe20000410000 */
[----:B-1----:R-:W-:-:S03]  /*16a0*/  FMUL.FTZ R29, R29, R14 ;  /* 0x0000000e1d1d7220 */ /* 0x002fc60000410000 */
[--C-:B------:R-:W-:Y:S02]  /*16b0*/  HADD2.F32 R27, -RZ, R21.reuse.H0_H0 ;  /* 0x20000015ff1b7230 */ /* 0x100fe40000004100 */
[----:B------:R-:W-:Y:S01]  /*16c0*/  FADD.FTZ R17, R20, R17 ;  /* 0x0000001114117221 */ /* 0x000fe20000010000 */
[----:B------:R-:W-:Y:S02]  /*16d0*/  HADD2.F32 R21, -RZ, R21.H1_H1 ;  /* 0x30000015ff157230 */ /* 0x000fe40000004100 */
[----:B------:R-:W-:Y:S01]  /*16e0*/  FFMA.FTZ R20, R29, R20, R18 ;  /* 0x000000141d147223 */ /* 0x000fe20000010012 */
[----:B------:R-:W-:Y:S01]  /*16f0*/  FFMA.FTZ R11, R26, R29, R11 ;  /* 0x0000001d1a0b7223 */ /* 0x000fe2000001000b */
        /* <DEDUP_REMOVED lines=8> */
[----:B------:R-:W-:-:S07]  /*1780*/  IMAD.MOV.U32 R24, RZ, RZ, R25 ;  /* 0x000000ffff187224 */ /* 0x000fce00078e0019 */
.L_x_3427:
[----:B------:R-:W-:-:S13]  /*1790*/  ISETP.GE.U32.AND P0, PT, R30, 0x3, PT ;  /* 0x000000031e00780c */ /* 0x000fda0003f06070 */
[----:B------:R-:W-:Y:S05]  /*17a0*/  @!P0 BRA `(.L_x_3423) ;  /* 0x0000000800e08947 */ /* 0x000fea0003800000 */
[----:B------:R-:W-:Y:S01]  /*17b0*/  ULDC.64 UR6, c[0x0][0x288] ;  /* 0x0000a20000067ab9 */ /* 0x000fe20000000a00 */
[----:B------:R-:W-:Y:S02]  /*17c0*/  SHF.R.S32.HI R19, RZ, 0x1f, R24 ;  /* 0x0000001fff137819 */ /* 0x000fe40000011418 */
[----:B------:R-:W-:Y:S02]  /*17d0*/  ISETP.GE.U32.AND P0, PT, R22, UR6, PT ;  /* 0x0000000616007c0c */ /* 0x000fe4000bf06070 */
[----:B------:R-:W-:Y:S02]  /*17e0*/  MOV R20, R24 ;  /* 0x0000001800147202 */ /* 0x000fe40000000f00 */
[----:B------:R-:W-:-:S13]  /*17f0*/  ISETP.GE.AND.EX P0, PT, R23, UR7, PT, P0 ;  /* 0x0000000717007c0c */ /* 0x000fda000bf06300 */
.L_x_3429:
[----:B------:R-:W0:Y:S01]  /*1800*/  @!P0 LDC.64 R26, c[0x0][0x288] ;  /* 0x0000a200ff1a8b82 */ /* 0x000e220000000a00 */
[----:B------:R-:W-:Y:S01]  /*1810*/  @!P0 MOV R23, R9 ;  /* 0x0000000900178202 */ /* 0x000fe20000000f00 */
[----:B------:R-:W-:Y:S01]  /*1820*/  @!P0 IMAD.MOV.U32 R22, RZ, RZ, R6 ;  /* 0x000000ffff168224 */ /* 0x000fe200078e0006 */
[----:B------:R-:W-:-:S04]  /*1830*/  @!P0 IADD3 R31, P2, R20, 0x1, RZ ;  /* 0x00000001141f8810 */ /* 0x000fc80007f5e0ff */
[----:B------:R-:W-:Y:S01]  /*1840*/  @!P0 IADD3.X R35, RZ, R19, RZ, P2, !PT ;  /* 0x00000013ff238210 */ /* 0x000fe200017fe4ff */
[----:B------:R-:W2:Y:S08]  /*1850*/  @!P0 LDC.64 R32, c[0x0][0x230] ;  /* 0x00008c00ff208b82 */ /* 0x000eb00000000a00 */
[----:B------:R-:W3:Y:S08]  /*1860*/  @!P0 LDC.64 R28, c[0x0][0x228] ;  /* 0x00008a00ff1c8b82 */ /* 0x000ef00000000a00 */
[----:B------:R-:W4:Y:S01]  /*1870*/  @!P0 LDC.64 R24, c[0x0][0x288] ;  /* 0x0000a200ff188b82 */ /* 0x000f220000000a00 */
[----:B0-----:R-:W-:-:S02]  /*1880*/  @!P0 IMAD R21, R19, R26, RZ ;  /* 0x0000001a13158224 */ /* 0x001fc400078e02ff */
[----:B------:R-:W-:-:S04]  /*1890*/  @!P0 IMAD.WIDE.U32 R22, R20, R26, R22 ;  /* 0x0000001a14168225 */ /* 0x000fc800078e0016 */
[----:B------:R-:W-:Y:S02]  /*18a0*/  @!P0 IMAD R21, R20, R27, R21 ;  /* 0x0000001b14158224 */ /* 0x000fe400078e0215 */
[----:B------:R-:W0:Y:S02]  /*18b0*/  @!P0 LDC.64 R26, c[0x0][0x230] ;  /* 0x00008c00ff1a8b82 */ /* 0x000e240000000a00 */
[----:B------:R-:W-:Y:S01]  /*18c0*/  @!P0 IMAD.IADD R23, R23, 0x1, R21 ;  /* 0x0000000117178824 */ /* 0x000fe200078e0215 */
[----:B------:R-:W-:-:S04]  /*18d0*/  @!P0 SHF.L.U32 R21, R22, 0x1, RZ ;  /* 0x0000000116158819 */ /* 0x000fc800000006ff */
[----:B------:R-:W-:Y:S02]  /*18e0*/  @!P0 SHF.L.U64.HI R30, R22, 0x1, R23 ;  /* 0x00000001161e8819 */ /* 0x000fe40000010217 */
[C---:B--2---:R-:W-:Y:S01]  /*18f0*/  @!P0 IADD3 R32, P1, R21.reuse, R32, RZ ;  /* 0x0000002015208210 */ /* 0x044fe20007f3e0ff */
[----:B------:R-:W2:Y:S04]  /*1900*/  @!P0 LDC.64 R22, c[0x0][0x228] ;  /* 0x00008a00ff168b82 */ /* 0x000ea80000000a00 */
[----:B------:R-:W-:Y:S01]  /*1910*/  @!P0 IMAD.X R33, R30, 0x1, R33, P1 ;  /* 0x000000011e218824 */ /* 0x000fe200008e0621 */
[----:B---3--:R-:W-:Y:S01]  /*1920*/  @!P0 IADD3 R34, P1, R21, R28, RZ ;  /* 0x0000001c15228210 */ /* 0x008fe20007f3e0ff */
[----:B----4-:R-:W-:Y:S01]  /*1930*/  @!P0 IMAD R36, R35, R24, RZ ;  /* 0x0000001823248224 */ /* 0x010fe200078e02ff */
[----:B------:R-:W-:-:S02]  /*1940*/  @!P0 MOV R28, R6 ;  /* 0x00000006001c8202 */ /* 0x000fc40000000f00 */
[----:B------:R3:W4:Y:S01]  /*1950*/  @!P0 LDG.E R21, desc[UR4][R32.64] ;  /* 0x0000000420158981 */ /* 0x000722000c1e1900 */
[----:B------:R-:W-:Y:S02]  /*1960*/  @!P0 IMAD.X R35, R30, 0x1, R29, P1 ;  /* 0x000000011e238824 */ /* 0x000fe400008e061d */
[----:B------:R-:W-:Y:S02]  /*1970*/  @!P0 IMAD.MOV.U32 R29, RZ, RZ, R9 ;  /* 0x000000ffff1d8224 */ /* 0x000fe400078e0009 */
[C---:B------:R-:W-:Y:S02]  /*1980*/  @!P0 IMAD R25, R31.reuse, R25, R36 ;  /* 0x000000191f198224 */ /* 0x040fe400078e0224 */
[----:B------:R-:W-:Y:S02]  /*1990*/  @!P0 IMAD.WIDE.U32 R28, R31, R24, R28 ;  /* 0x000000181f1c8225 */ /* 0x000fe400078e001c */
[----:B------:R-:W5:Y:S01]  /*19a0*/  @!P0 LDC.64 R30, c[0x0][0x288] ;  /* 0x0000a200ff1e8b82 */ /* 0x000f620000000a00 */
[----:B------:R1:W4:Y:S02]  /*19b0*/  @!P0 LDG.E R24, desc[UR4][R34.64] ;  /* 0x0000000422188981 */ /* 0x000324000c1e1900 */
[----:B------:R-:W-:Y:S01]  /*19c0*/  @!P0 IADD3 R29, R29, R25, RZ ;  /* 0x000000191d1d8210 */ /* 0x000fe20007ffe0ff */
[----:B------:R-:W-:-:S03]  /*19d0*/  @!P0 IMAD.SHL.U32 R25, R28, 0x2, RZ ;  /* 0x000000021c198824 */ /* 0x000fc600078e00ff */
[----:B------:R-:W-:Y:S01]  /*19e0*/  @!P0 SHF.L.U64.HI R38, R28, 0x1, R29 ;  /* 0x000000011c268819 */ /* 0x000fe2000001021d */
[----:B---3--:R-:W3:Y:S01]  /*19f0*/  @!P0 LDC.64 R32, c[0x0][0x230] ;  /* 0x00008c00ff208b82 */ /* 0x008ee20000000a00 */
[C---:B0-----:R-:W-:Y:S02]  /*1a00*/  @!P0 IADD3 R36, P1, R25.reuse, R26, RZ ;  /* 0x0000001a19248210 */ /* 0x041fe40007f3e0ff */
[----:B--2---:R-:W-:Y:S02]  /*1a10*/  @!P0 IADD3 R26, P2, R25, R22, RZ ;  /* 0x00000016191a8210 */ /* 0x004fe40007f5e0ff */
[----:B------:R-:W-:Y:S02]  /*1a20*/  @!P0 IADD3.X R37, R38, R27, RZ, P1, !PT ;  /* 0x0000001b26258210 */ /* 0x000fe40000ffe4ff */
[----:B------:R-:W-:Y:S01]  /*1a30*/  @!P0 IADD3 R39, P1, R20, 0x2, RZ ;  /* 0x0000000214278810 */ /* 0x000fe20007f3e0ff */
[----:B------:R-:W0:Y:S01]  /*1a40*/  @!P0 LDC.64 R28, c[0x0][0x228] ;  /* 0x00008a00ff1c8b82 */ /* 0x000e220000000a00 */
[----:B------:R-:W-:Y:S01]  /*1a50*/  @!P0 IMAD.X R27, R38, 0x1, R23, P2 ;  /* 0x00000001261b8824 */ /* 0x000fe200010e0617 */
[----:B------:R2:W4:Y:S01]  /*1a60*/  @!P0 LDG.E R25, desc[UR4][R36.64] ;  /* 0x0000000424198981 */ /* 0x000522000c1e1900 */
[----:B------:R-:W-:Y:S01]  /*1a70*/  @!P0 IADD3.X R23, RZ, R19, RZ, P1, !PT ;  /* 0x00000013ff178210 */ /* 0x000fe20000ffe4ff */
[----:B-1----:R-:W-:Y:S01]  /*1a80*/  @!P0 IMAD.MOV.U32 R34, RZ, RZ, R6 ;  /* 0x000000ffff228224 */ /* 0x002fe200078e0006 */
[----:B------:R-:W-:Y:S01]  /*1a90*/  @!P0 MOV R35, R9 ;  /* 0x0000000900238202 */ /* 0x000fe20000000f00 */
[----:B------:R-:W4:Y:S02]  /*1aa0*/  @!P0 LDG.E R26, desc[UR4][R26.64] ;  /* 0x000000041a1a8981 */ /* 0x000f24000c1e1900 */
[----:B-----5:R-:W-:-:S02]  /*1ab0*/  @!P0 IMAD R38, R23, R30, RZ ;  /* 0x0000001e17268224 */ /* 0x020fc400078e02ff */
[----:B------:R-:W1:Y:S01]  /*1ac0*/  @!P0 LDC.64 R22, c[0x0][0x288] ;  /* 0x0000a200ff168b82 */ /* 0x000e620000000a00 */
[----:B------:R-:W-:-:S04]  /*1ad0*/  @!P0 IMAD.WIDE.U32 R34, R39, R30, R34 ;  /* 0x0000001e27228225 */ /* 0x000fc800078e0022 */
[----:B------:R-:W-:-:S04]  /*1ae0*/  @!P0 IMAD R31, R39, R31, R38 ;  /* 0x0000001f271f8224 */ /* 0x000fc800078e0226 */
[----:B------:R-:W-:Y:S01]  /*1af0*/  @!P0 IMAD.IADD R35, R35, 0x1, R31 ;  /* 0x0000000123238824 */ /* 0x000fe200078e021f */
[----:B------:R-:W-:-:S04]  /*1b00*/  @!P0 SHF.L.U32 R31, R34, 0x1, RZ ;  /* 0x00000001221f8819 */ /* 0x000fc800000006ff */
[----:B------:R-:W-:Y:S02]  /*1b10*/  @!P0 SHF.L.U64.HI R38, R34, 0x1, R35 ;  /* 0x0000000122268819 */ /* 0x000fe40000010223 */
[C---:B---3--:R-:W-:Y:S02]  /*1b20*/  @!P0 IADD3 R34, P1, R31.reuse, R32, RZ ;  /* 0x000000201f228210 */ /* 0x048fe40007f3e0ff */
[----:B0-----:R-:W-:Y:S02]  /*1b30*/  @!P0 IADD3 R28, P2, R31, R28, RZ ;  /* 0x0000001c1f1c8210 */ /* 0x001fe40007f5e0ff */
[----:B------:R-:W-:Y:S01]  /*1b40*/  @!P0 IADD3 R39, P3, R20, 0x3, RZ ;  /* 0x0000000314278810 */ /* 0x000fe20007f7e0ff */
[C---:B------:R-:W-:Y:S01]  /*1b50*/  @!P0 IMAD.X R35, R38.reuse, 0x1, R33, P1 ;  /* 0x0000000126238824 */ /* 0x040fe200008e0621 */
[----:B------:R-:W0:Y:S01]  /*1b60*/  @!P0 LDC.64 R30, c[0x0][0x230] ;  /* 0x00008c00ff1e8b82 */ /* 0x000e220000000a00 */
[----:B------:R-:W-:Y:S01]  /*1b70*/  @!P0 IMAD.X R29, R38, 0x1, R29, P2 ;  /* 0x00000001261d8824 */ /* 0x000fe200010e061d */
[----:B--2---:R-:W-:-:S02]  /*1b80*/  @!P0 IADD3.X R37, RZ, R19, RZ, P3, !PT ;  /* 0x00000013ff258210 */ /* 0x004fc40001ffe4ff */
[----:B------:R-:W2:Y:S01]  /*1b90*/  @!P0 LDG.E R27, desc[UR4][R34.64] ;  /* 0x00000004221b8981 */ /* 0x000ea2000c1e1900 */
[----:B------:R-:W-:Y:S02]  /*1ba0*/  @!P0 MOV R36, R6 ;  /* 0x0000000600248202 */ /* 0x000fe40000000f00 */
[-C--:B-1----:R-:W-:Y:S01]  /*1bb0*/  @!P0 IMAD R38, R37, R22.reuse, RZ ;  /* 0x0000001625268224 */ /* 0x082fe200078e02ff */
[----:B------:R-:W1:Y:S01]  /*1bc0*/  @!P0 LDC.64 R32, c[0x0][0x228] ;  /* 0x00008a00ff208b82 */ /* 0x000e620000000a00 */
[----:B------:R3:W5:Y:S01]  /*1bd0*/  @!P0 LDG.E R28, desc[UR4][R28.64] ;  /* 0x000000041c1c8981 */ /* 0x000762000c1e1900 */
[----:B------:R-:W-:Y:S02]  /*1be0*/  @!P0 IMAD.MOV.U32 R37, RZ, RZ, R9 ;  /* 0x000000ffff258224 */ /* 0x000fe400078e0009 */
[C---:B------:R-:W-:Y:S02]  /*1bf0*/  @!P0 IMAD R23, R39.reuse, R23, R38 ;  /* 0x0000001727178224 */ /* 0x040fe400078e0226 */
[----:B------:R-:W-:-:S05]  /*1c00*/  @!P0 IMAD.WIDE.U32 R36, R39, R22, R36 ;  /* 0x0000001627248225 */ /* 0x000fca00078e0024 */
        /* <DEDUP_REMOVED lines=9> */
[----:B---3--:R-:W-:Y:S02]  /*1ca0*/  PRMT R29, RZ, 0x7610, R29 ;  /* 0x00007610ff1d7816 */ /* 0x008fe4000000001d */
[----:B------:R-:W-:-:S04]  /*1cb0*/  IADD3 R20, P2, R20, 0x4, RZ ;  /* 0x0000000414147810 */ /* 0x000fc80007f5e0ff */
[----:B------:R-:W-:Y:S02]  /*1cc0*/  ISETP.GE.AND P1, PT, R20, R15, PT ;  /* 0x0000000f1400720c */ /* 0x000fe40003f26270 */
[----:B------:R-:W-:Y:S02]  /*1cd0*/  IADD3.X R19, RZ, R19, RZ, P2, !PT ;  /* 0x00000013ff137210 */ /* 0x000fe400017fe4ff */
[----:B----4-:R-:W-:-:S04]  /*1ce0*/  @!P0 PRMT R29, R21, 0x7610, R29 ;  /* 0x00007610151d8816 */ /* 0x010fc8000000001d */
[----:B------:R-:W-:-:S05]  /*1cf0*/  PRMT R29, R29, 0x5410, RZ ;  /* 0x000054101d1d7816 */ /* 0x000fca00000000ff */
[----:B------:R-:W-:Y:S01]  /*1d00*/  HADD2.F32 R35, -RZ, R29.H0_H0 ;  /* 0x2000001dff237230 */ /* 0x000fe20000004100 */
[----:B------:R-:W-:-:S04]  /*1d10*/  @!P0 PRMT R29, R29, 0x5410, R24 ;  /* 0x000054101d1d8816 */ /* 0x000fc80000000018 */
[----:B------:R-:W-:Y:S01]  /*1d20*/  FADD.FTZ R35, -R2, R35 ;  /* 0x0000002302237221 */ /* 0x000fe20000010100 */
[----:B0-----:R-:W-:Y:S01]  /*1d30*/  HADD2.F32 R30, -RZ, R29.H1_H1 ;  /* 0x3000001dff1e7230 */ /* 0x001fe20000004100 */
[----:B------:R-:W-:Y:S02]  /*1d40*/  PRMT R21, RZ, 0x7610, R21 ;  /* 0x00007610ff157816 */ /* 0x000fe40000000015 */
[----:B------:R-:W-:Y:S01]  /*1d50*/  FMUL.FTZ R35, R35, R14 ;  /* 0x0000000e23237220 */ /* 0x000fe20000410000 */
[----:B------:R-:W-:Y:S01]  /*1d60*/  PRMT R24, RZ, 0x7610, R24 ;  /* 0x00007610ff187816 */ /* 0x000fe20000000018 */
[C---:B-1----:R-:W-:Y:S01]  /*1d70*/  FMUL.FTZ R32, R30.reuse, R4 ;  /* 0x000000041e207220 */ /* 0x042fe20000410000 */
[----:B------:R-:W-:Y:S01]  /*1d80*/  @!P0 PRMT R21, R21, 0x7632, R21 ;  /* 0x0000763215158816 */ /* 0x000fe20000000015 */
[C---:B------:R-:W-:Y:S01]  /*1d90*/  FADD.FTZ R34, R30.reuse, R3 ;  /* 0x000000031e227221 */ /* 0x040fe20000010000 */
[--C-:B------:R-:W-:Y:S01]  /*1da0*/  FFMA.FTZ R30, R30, R35, R11.reuse ;  /* 0x000000231e1e7223 */ /* 0x100fe2000001000b */
[----:B------:R-:W-:-:S02]  /*1db0*/  PRMT R11, RZ, 0x7610, R11 ;  /* 0x00007610ff0b7816 */ /* 0x000fc4000000000b */
[----:B------:R-:W-:Y:S01]  /*1dc0*/  @!P0 PRMT R24, R24, 0x7632, R24 ;  /* 0x0000763218188816 */ /* 0x000fe20000000018 */
[----:B------:R-:W-:Y:S01]  /*1dd0*/  HADD2.F32 R21, -RZ, R21.H0_H0 ;  /* 0x20000015ff157230 */ /* 0x000fe20000004100 */
[----:B------:R-:W-:Y:S02]  /*1de0*/  @!P0 PRMT R11, R25, 0x7610, R11 ;  /* 0x00007610190b8816 */ /* 0x000fe4000000000b */
[----:B------:R-:W-:Y:S02]  /*1df0*/  PRMT R24, R24, 0x5410, RZ ;  /* 0x0000541018187816 */ /* 0x000fe400000000ff */
[----:B------:R-:W-:Y:S01]  /*1e00*/  FADD.FTZ R21, -R2, R21 ;  /* 0x0000001502157221 */ /* 0x000fe20000010100 */
[----:B------:R-:W-:Y:S02]  /*1e10*/  PRMT R11, R11, 0x5410, RZ ;  /* 0x000054100b0b7816 */ /* 0x000fe400000000ff */
[----:B------:R-:W-:Y:S02]  /*1e20*/  HADD2.F32 R3, -RZ, R24.H0_H0 ;  /* 0x20000018ff037230 */ /* 0x000fe40000004100 */
[----:B------:R-:W-:Y:S01]  /*1e30*/  FMUL.FTZ R21, R21, R14 ;  /* 0x0000000e15157220 */ /* 0x000fe20000410000 */
[----:B------:R-:W-:Y:S01]  /*1e40*/  @!P0 PRMT R24, R24, 0x5410, R26 ;  /* 0x0000541018188816 */ /* 0x000fe2000000001a */
[----:B------:R-:W-:-:S02]  /*1e50*/  HADD2.F32 R29, -RZ, R11.H0_H0 ;  /* 0x2000000bff1d7230 */ /* 0x000fc40000004100 */
[----:B------:R-:W-:Y:S01]  /*1e60*/  FADD.FTZ R17, R32, R17 ;  /* 0x0000001120117221 */ /* 0x000fe20000010000 */
[----:B------:R-:W-:Y:S01]  /*1e70*/  FFMA.FTZ R33, R3, R21, R12 ;  /* 0x0000001503217223 */ /* 0x000fe2000001000c */
[----:B------:R-:W-:Y:S01]  /*1e80*/  FFMA.FTZ R18, R35, R32, R18 ;  /* 0x0000002023127223 */ /* 0x000fe20000010012 */
[C-C-:B------:R-:W-:Y:S01]  /*1e90*/  FADD.FTZ R31, R3.reuse, R0.reuse ;  /* 0x00000000031f7221 */ /* 0x140fe20000010000 */
[----:B------:R-:W-:Y:S01]  /*1ea0*/  FMUL.FTZ R12, R3, R5 ;  /* 0x00000005030c7220 */ /* 0x000fe20000410000 */
[----:B------:R-:W-:Y:S02]  /*1eb0*/  HADD2.F32 R3, -RZ, R24.H1_H1 ;  /* 0x30000018ff037230 */ /* 0x000fe40000004100 */
[----:B------:R-:W-:Y:S01]  /*1ec0*/  FADD.FTZ R29, -R2, R29 ;  /* 0x0000001d021d7221 */ /* 0x000fe20000010100 */
[----:B------:R-:W-:Y:S01]  /*1ed0*/  PRMT R0, RZ, 0x7610, R0 ;  /* 0x00007610ff007816 */ /* 0x000fe20000000000 */
[----:B------:R-:W-:Y:S01]  /*1ee0*/  FADD.FTZ R24, R12, R17 ;  /* 0x000000110c187221 */ /* 0x000fe20000010000 */
[----:B------:R-:W-:Y:S01]  /*1ef0*/  FFMA.FTZ R35, R21, R12, R18 ;  /* 0x0000000c15237223 */ /* 0x000fe20000010012 */
[----:B------:R-:W-:Y:S01]  /*1f00*/  FMUL.FTZ R12, R29, R14 ;  /* 0x0000000e1d0c7220 */ /* 0x000fe20000410000 */
[----:B------:R-:W-:Y:S01]  /*1f10*/  FMUL.FTZ R17, R3, R4 ;  /* 0x0000000403117220 */ /* 0x000fe20000410000 */
[----:B------:R-:W-:-:S02]  /*1f20*/  @!P0 PRMT R0, R25, 0x7632, R0 ;  /* 0x0000763219008816 */ /* 0x000fc40000000000 */
[----:B------:R-:W-:Y:S01]  /*1f30*/  FFMA.FTZ R30, R3, R12, R30 ;  /* 0x0000000c031e7223 */ /* 0x000fe2000001001e */
[----:B------:R-:W-:Y:S01]  /*1f40*/  FADD.FTZ R21, R24, R17 ;  /* 0x0000001118157221 */ /* 0x000fe20000010000 */
[----:B------:R-:W-:Y:S01]  /*1f50*/  FFMA.FTZ R12, R12, R17, R35 ;  /* 0x000000110c0c7223 */ /* 0x000fe20000010023 */
[----:B------:R-:W-:Y:S01]  /*1f60*/  PRMT R17, RZ, 0x5410, RZ ;  /* 0x00005410ff117816 */ /* 0x000fe200000000ff */
[----:B------:R-:W-:Y:S01]  /*1f70*/  FADD.FTZ R34, R34, R3 ;  /* 0x0000000322227221 */ /* 0x000fe20000010000 */
[----:B------:R-:W-:Y:S01]  /*1f80*/  @!P0 PRMT R11, R11, 0x7610, R26 ;  /* 0x000076100b0b8816 */ /* 0x000fe2000000001a */
[----:B------:R-:W-:Y:S01]  /*1f90*/  HADD2.F32 R3, -RZ, R0.H0_H0 ;  /* 0x20000000ff037230 */ /* 0x000fe20000004100 */
[----:B--2---:R-:W-:Y:S02]  /*1fa0*/  @!P0 PRMT R17, R27, 0x7610, R17 ;  /* 0x000076101b118816 */ /* 0x004fe40000000011 */
[----:B------:R-:W-:Y:S02]  /*1fb0*/  PRMT R11, RZ, 0x7610, R11 ;  /* 0x00007610ff0b7816 */ /* 0x000fe4000000000b */
[----:B------:R-:W-:Y:S01]  /*1fc0*/  FADD.FTZ R3, -R2, R3 ;  /* 0x0000000302037221 */ /* 0x000fe20000010100 */
[----:B-----5:R-:W-:-:S02]  /*1fd0*/  @!P0 PRMT R17, R17, 0x5410, R28 ;  /* 0x0000541011118816 */ /* 0x020fc4000000001c */
[----:B------:R-:W-:Y:S02]  /*1fe0*/  HADD2.F32 R0, -RZ, R11.H1_H1 ;  /* 0x3000000bff007230 */ /* 0x000fe40000004100 */
[----:B------:R-:W-:Y:S01]  /*1ff0*/  FMUL.FTZ R3, R3, R14 ;  /* 0x0000000e03037220 */ /* 0x000fe20000410000 */
[--C-:B------:R-:W-:Y:S01]  /*2000*/  HADD2.F32 R25, -RZ, R17.reuse.H0_H0 ;  /* 0x20000011ff197230 */ /* 0x100fe20000004100 */
[----:B------:R-:W-:Y:S01]  /*2010*/  @!P0 PRMT R11, R27, 0x7632, R11 ;  /* 0x000076321b0b8816 */ /* 0x000fe2000000000b */
[----:B------:R-:W-:Y:S01]  /*2020*/  FADD.FTZ R31, R31, R0 ;  /* 0x000000001f1f7221 */ /* 0x000fe20000010000 */
[C---:B------:R-:W-:Y:S01]  /*2030*/  FFMA.FTZ R33, R0.reuse, R3, R33 ;  /* 0x0000000300217223 */ /* 0x040fe20000010021 */
[----:B------:R-:W-:Y:S01]  /*2040*/  FMUL.FTZ R0, R0, R5 ;  /* 0x0000000500007220 */ /* 0x000fe20000410000 */
[----:B------:R-:W-:Y:S02]  /*2050*/  HADD2.F32 R17, -RZ, R17.H1_H1 ;  /* 0x30000011ff117230 */ /* 0x000fe40000004100 */
[----:B------:R-:W-:Y:S01]  /*2060*/  FADD.FTZ R25, -R2, R25 ;  /* 0x0000001902197221 */ /* 0x000fe20000010100 */
[----:B------:R-:W-:Y:S01]  /*2070*/  PRMT R11, R11, 0x5410, RZ ;  /* 0x000054100b0b7816 */ /* 0x000fe200000000ff */
[----:B------:R-:W-:Y:S01]  /*2080*/  FADD.FTZ R18, R0, R21 ;  /* 0x0000001500127221 */ /* 0x000fe20000010000 */
[----:B------:R-:W-:Y:S01]  /*2090*/  FFMA.FTZ R27, R3, R0, R12 ;  /* 0x00000000031b7223 */ /* 0x000fe2000001000c */
[----:B------:R-:W-:Y:S01]  /*20a0*/  FMUL.FTZ R0, R25, R14 ;  /* 0x0000000e19007220 */ /* 0x000fe20000410000 */
[----:B------:R-:W-:Y:S01]  /*20b0*/  FMUL.FTZ R21, R17, R4 ;  /* 0x0000000411157220 */ /* 0x000fe20000410000 */
[----:B------:R-:W-:Y:S01]  /*20c0*/  @!P0 PRMT R11, R11, 0x7610, R28 ;  /* 0x000076100b0b8816 */ /* 0x000fe2000000001c */
[----:B------:R-:W-:Y:S01]  /*20d0*/  FADD.FTZ R34, R34, R17 ;  /* 0x0000001122227221 */ /* 0x000fe20000010000 */
[----:B------:R-:W-:Y:S01]  /*20e0*/  FFMA.FTZ R30, R17, R0, R30 ;  /* 0x00000000111e7223 */ /* 0x000fe2000001001e */
[----:B------:R-:W-:Y:S01]  /*20f0*/  FADD.FTZ R17, R18, R21 ;  /* 0x0000001512117221 */ /* 0x000fe20000010000 */
[----:B------:R-:W-:Y:S01]  /*2100*/  FFMA.FTZ R18, R0, R21, R27 ;  /* 0x0000001500127223 */ /* 0x000fe2000001001b */
[----:B------:R-:W-:Y:S01]  /*2110*/  PRMT R0, RZ, 0x5410, RZ ;  /* 0x00005410ff007816 */ /* 0x000fe200000000ff */
[----:B------:R-:W-:-:S03]  /*2120*/  HADD2.F32 R3, -RZ, R11.H0_H0 ;  /* 0x2000000bff037230 */ /* 0x000fc60000004100 */
[----:B------:R-:W-:Y:S01]  /*2130*/  @!P0 PRMT R0, R0, 0x5410, R22 ;  /* 0x0000541000008816 */ /* 0x000fe20000000016 */
[----:B------:R-:W-:Y:S02]  /*2140*/  HADD2.F32 R12, -RZ, R11.H1_H1 ;  /* 0x3000000bff0c7230 */ /* 0x000fe40000004100 */
[----:B------:R-:W-:Y:S01]  /*2150*/  FADD.FTZ R3, -R2, R3 ;  /* 0x0000000302037221 */ /* 0x000fe20000010100 */
[----:B------:R-:W-:Y:S02]  /*2160*/  PRMT R11, RZ, 0x5410, RZ ;  /* 0x00005410ff0b7816 */ /* 0x000fe400000000ff */
[----:B------:R-:W-:Y:S01]  /*2170*/  @!P0 PRMT R0, R22, 0x7632, R0 ;  /* 0x0000763216008816 */ /* 0x000fe20000000000 */
[----:B------:R-:W-:Y:S01]  /*2180*/  FMUL.FTZ R3, R3, R14 ;  /* 0x0000000e03037220 */ /* 0x000fe20000410000 */
[----:B------:R-:W-:Y:S01]  /*2190*/  @!P0 PRMT R11, R11, 0x5410, R23 ;  /* 0x000054100b0b8816 */ /* 0x000fe20000000017 */
[----:B------:R-:W-:Y:S02]  /*21a0*/  FADD.FTZ R31, R31, R12 ;  /* 0x0000000c1f1f7221 */ /* 0x000fe40000010000 */
[----:B------:R-:W-:-:S02]  /*21b0*/  HADD2.F32 R21, -RZ, R0.H1_H1 ;  /* 0x30000000ff157230 */ /* 0x000fc40000004100 */
[C---:B------:R-:W-:Y:S01]  /*21c0*/  FFMA.FTZ R33, R12.reuse, R3, R33 ;  /* 0x000000030c217223 */ /* 0x040fe20000010021 */
[----:B------:R-:W-:Y:S01]  /*21d0*/  FMUL.FTZ R12, R12, R5 ;  /* 0x000000050c0c7220 */ /* 0x000fe20000410000 */
[----:B------:R-:W-:Y:S01]  /*21e0*/  @!P0 PRMT R11, R23, 0x7632, R11 ;  /* 0x00007632170b8816 */ /* 0x000fe2000000000b */
[----:B------:R-:W-:Y:S02]  /*21f0*/  FADD.FTZ R21, -R2, R21 ;  /* 0x0000001502157221 */ /* 0x000fe40000010100 */
[----:B------:R-:W-:Y:S01]  /*2200*/  FFMA.FTZ R25, R3, R12, R18 ;  /* 0x0000000c03197223 */ /* 0x000fe20000010012 */
[----:B------:R-:W-:Y:S01]  /*2210*/  FADD.FTZ R22, R12, R17 ;  /* 0x000000110c167221 */ /* 0x000fe20000010000 */
[----:B------:R-:W-:Y:S02]  /*2220*/  HADD2.F32 R3, -RZ, R0.H0_H0 ;  /* 0x20000000ff037230 */ /* 0x000fe40000004100 */
[----:B------:R-:W-:Y:S01]  /*2230*/  FMUL.FTZ R0, R21, R14 ;  /* 0x0000000e15007220 */ /* 0x000fe20000410000 */
[----:B------:R-:W-:-:S02]  /*2240*/  HADD2.F32 R17, -RZ, R11.H1_H1 ;  /* 0x3000000bff117230 */ /* 0x000fc40000004100 */
[----:B------:R-:W-:Y:S02]  /*2250*/  HADD2.F32 R12, -RZ, R11.H0_H0 ;  /* 0x2000000bff0c7230 */ /* 0x000fe40000004100 */
        /* <DEDUP_REMOVED lines=8> */
[----:B------:R-:W-:Y:S01]  /*22e0*/  FADD.FTZ R0, R31, R12 ;  /* 0x0000000c1f007221 */ /* 0x000fe20000010000 */
[----:B------:R-:W-:Y:S01]  /*22f0*/  FFMA.FTZ R12, R12, R21, R33 ;  /* 0x000000150c0c7223 */ /* 0x000fe20000010021 */
[----:B------:R-:W-:Y:S01]  /*2300*/  FADD.FTZ R17, R18, R23 ;  /* 0x0000001712117221 */ /* 0x000fe20000010000 */
[----:B------:R-:W-:Y:S01]  /*2310*/  FFMA.FTZ R18, R21, R18, R22 ;  /* 0x0000001215127223 */ /* 0x000fe20000010016 */
[----:B------:R-:W-:Y:S06]  /*2320*/  @!P1 BRA `(.L_x_3429) ;  /* 0xfffffff400349947 */ /* 0x000fec000383ffff */
.L_x_3423:
        /* <DEDUP_REMOVED lines=204> */
.L_x_3453:
        /* <DEDUP_REMOVED lines=12> */
[----:B------:R-:W0:Y:S01]  /*30b0*/  S2R R49, SR_CgaCtaId ;  /* 0x0000000000317919 */ /* 0x000e220000008800 */
[----:B------:R-:W-:Y:S02]  /*30c0*/  ISETP.NE.AND P3, PT, R60, RZ, PT ;  /* 0x000000ff3c00720c */ /* 0x000fe40003f65270 */
[----:B-1----:R-:W-:Y:S02]  /*30d0*/  @P0 IADD3 R30, R56, R30, RZ ;  /* 0x0000001e381e0210 */ /* 0x002fe40007ffe0ff */
[----:B------:R-:W-:Y:S02]  /*30e0*/  ISETP.NE.AND P0, PT, R50, RZ, PT ;  /* 0x000000ff3200720c */ /* 0x000fe40003f05270 */
[----:B------:R-:W1:Y:S01]  /*30f0*/  S2R R50, SR_TID.X ;  /* 0x0000000000327919 */ /* 0x000e620000002100 */
[----:B------:R-:W-:Y:S01]  /*3100*/  P2R R54, PR, RZ, 0x10 ;  /* 0x00000010ff367803 */ /* 0x000fe20000000000 */
        /* <DEDUP_REMOVED lines=18> */
[----:B------:R-:W-:Y:S01]  /*3230*/  ISETP.NE.AND P1, PT, R51, RZ, PT ;  /* 0x000000ff3300720c */ /* 0x000fe20003f25270 */
[----:B------:R-:W-:Y:S01]  /*3240*/  @!P5 FADD.FTZ R18, R18, R19 ;  /* 0x000000131212d221 */ /* 0x000fe20000010000 */
[----:B------:R-:W-:Y:S01]  /*3250*/  @!P5 FADD.FTZ R22, R22, R21 ;  /* 0x000000151616d221 */ /* 0x000fe20000010000 */
[----:B------:R-:W-:Y:S02]  /*3260*/  IADD3 R17, R17, R8, RZ ;  /* 0x0000000811117210 */ /* 0x000fe40007ffe0ff */
[----:B------:R-:W-:Y:S01]  /*3270*/  @!P6 FADD.FTZ R27, R27, R18 ;  /* 0x000000121b1be221 */ /* 0x000fe20000010000 */
[----:B------:R-:W-:Y:S01]  /*3280*/  @!P6 FADD.FTZ R25, R25, R22 ;  /* 0x000000161919e221 */ /* 0x000fe20000010000 */
[----:B------:R-:W-:Y:S01]  /*3290*/  ISETP.NE.AND P6, PT, R64, RZ, PT ;  /* 0x000000ff4000720c */ /* 0x000fe20003fc5270 */
[----:B------:R-:W-:Y:S01]  /*32a0*/  IMAD.IADD R20, R20, 0x1, R17 ;  /* 0x0000000114147824 */ /* 0x000fe200078e0211 */
[----:B0-----:R-:W-:-:S02]  /*32b0*/  LEA R49, R49, R32, 0x18 ;  /* 0x0000002031317211 */ /* 0x001fc400078ec0ff */
[----:B------:R-:W-:Y:S02]  /*32c0*/  ISETP.NE.AND P2, PT, R52, RZ, PT ;  /* 0x000000ff3400720c */ /* 0x000fe40003f45270 */
[----:B------:R-:W-:Y:S01]  /*32d0*/  IADD3 R23, R23, R20, RZ ;  /* 0x0000001417177210 */ /* 0x000fe20007ffe0ff */
[----:B-1----:R-:W-:Y:S01]  /*32e0*/  IMAD R49, R50, 0xb4, R49 ;  /* 0x000000b432317824 */ /* 0x002fe200078e0231 */
[----:B------:R-:W-:Y:S02]  /*32f0*/  ISETP.NE.AND P3, PT, R53, RZ, PT ;  /* 0x000000ff3500720c */ /* 0x000fe40003f65270 */
[----:B------:R-:W-:Y:S02]  /*3300*/  IADD3 R28, R28, R23, RZ ;  /* 0x000000171c1c7210 */ /* 0x000fe40007ffe0ff */
        /* <DEDUP_REMOVED lines=12> */
[----:B------:R2:W-:Y:S01]  /*33d0*/  STS [R49+0x18], R7 ;  /* 0x0000180731007388 */ /* 0x0005e20000000800 */
[----:B------:R-:W-:Y:S01]  /*33e0*/  @!P2 FADD.FTZ R39, R39, R34 ;  /* 0x000000222727a221 */ /* 0x000fe20000010000 */
[----:B------:R-:W-:Y:S01]  /*33f0*/  IADD3 R37, R37, R2, RZ ;  /* 0x0000000225257210 */ /* 0x000fe20007ffe0ff */
[----:B------:R-:W-:Y:S02]  /*3400*/  @!P2 FADD.FTZ R38, R38, R36 ;  /* 0x000000242626a221 */ /* 0x000fe40000010000 */
        /* <DEDUP_REMOVED lines=48> */
.L_x_3431:
[----:B------:R-:W-:Y:S05]  /*3710*/  BSYNC B0 ;  /* 0x0000000000007941 */ /* 0x000fea0003800000 */
.L_x_3430:
        /* <DEDUP_REMOVED lines=38> */
[----:B0-----:R-:W0:Y:S01]  /*3980*/  S2R R5, SR_CTAID.Z ;  /* 0x0000000000057919 */ /* 0x001e220000002700 */
        /* <DEDUP_REMOVED lines=12> */
.L_x_3434:
[----:B------:R-:W-:Y:S05]  /*3a50*/  BSYNC B0 ;  /* 0x0000000000007941 */ /* 0x000fea0003800000 */
.L_x_3433:
        /* <DEDUP_REMOVED lines=22> */
.L_x_3432:
        /* <DEDUP_REMOVED lines=9> */
.L_x_3435:
[----:B------:R-:W-:Y:S02]  /*3c50*/  P2R R66, PR, RZ, 0x1 ;  /* 0x00000001ff427803 */ /* 0x000fe40000000000 */
[----:B------:R-:W-:Y:S02]  /*3c60*/  ISETP.NE.AND P0, PT, R49, RZ, PT ;  /* 0x000000ff3100720c */ /* 0x000fe40003f05270 */
[----:B------:R-:W-:Y:S02]  /*3c70*/  MOV R52, R53 ;  /* 0x0000003500347202 */ /* 0x000fe40000000f00 */
[----:B------:R-:W-:-:S09]  /*3c80*/  MOV R56, R67 ;  /* 0x0000004300387202 */ /* 0x000fd20000000f00 */
[----:B------:R-:W-:Y:S05]  /*3c90*/  WARPSYNC.COLLECTIVE R55, `(.L_x_3436) ;  /* 0x0000000037087348 */ /* 0x000fea0003c00000 */
[----:B------:R0:W1:Y:S02]  /*3ca0*/  SHFL.UP P6, R67, R52, R51, R54 ;  /* 0x0400003334437389 */ /* 0x00006400000c0036 */
[----:B01----:R-:W-:Y:S01]  /*3cb0*/  ENDCOLLECTIVE ;  /* 0x000000000000791b */ /* 0x003fe20003800000 */
.L_x_3436:
[----:B------:R-:W-:Y:S02]  /*3cc0*/  @P1 IADD3 R49, R49, R56, RZ ;  /* 0x0000003831311210 */ /* 0x000fe40007ffe0ff */
[----:B------:R-:W-:Y:S01]  /*3cd0*/  MOV R52, R50 ;  /* 0x0000003200347202 */ /* 0x000fe20000000f00 */
[----:B------:R-:W-:-:S07]  /*3ce0*/  IMAD.MOV.U32 R68, RZ, RZ, R67 ;  /* 0x000000ffff447224 */ /* 0x000fce00078e0043 */
[----:B------:R-:W-:Y:S05]  /*3cf0*/  WARPSYNC.COLLECTIVE R55, `(.L_x_3437) ;  /* 0x0000000037087348 */ /* 0x000fea0003c00000 */
[----:B------:R0:W1:Y:S02]  /*3d00*/  SHFL.UP P6, R67, R52, R51, R54 ;  /* 0x0400003334437389 */ /* 0x00006400000c0036 */
[----:B01----:R-:W-:Y:S01]  /*3d10*/  ENDCOLLECTIVE ;  /* 0x000000000000791b */ /* 0x003fe20003800000 */
.L_x_3437:
        /* <DEDUP_REMOVED lines=9> */
.L_x_3438:
[----:B------:R-:W-:Y:S02]  /*3db0*/  ISETP.GE.AND P0, PT, R57, 0x2, PT ;  /* 0x000000023900780c */ /* 0x000fe40003f06270 */
[----:B------:R-:W-:Y:S01]  /*3dc0*/  ISETP.NE.AND P1, PT, R49, RZ, PT ;  /* 0x000000ff3100720c */ /* 0x000fe20003f25270 */
[----:B------:R-:W-:Y:S01]  /*3dd0*/  IMAD.MOV.U32 R52, RZ, RZ, R53 ;  /* 0x000000ffff347224 */ /* 0x000fe200078e0035 */
[----:B------:R-:W-:-:S11]  /*3de0*/  MOV R56, R67 ;  /* 0x0000004300387202 */ /* 0x000fd60000000f00 */
[----:B------:R-:W-:Y:S05]  /*3df0*/  WARPSYNC.COLLECTIVE R55, `(.L_x_3439) ;  /* 0x0000000037087348 */ /* 0x000fea0003c00000 */
[----:B------:R0:W1:Y:S02]  /*3e00*/  SHFL.UP P6, R67, R52, R51, R54 ;  /* 0x0400003334437389 */ /* 0x00006400000c0036 */
[----:B01----:R-:W-:Y:S01]  /*3e10*/  ENDCOLLECTIVE ;  /* 0x000000000000791b */ /* 0x003fe20003800000 */
.L_x_3439:
[----:B------:R-:W-:Y:S01]  /*3e20*/  @P0 IMAD.IADD R49, R49, 0x1, R56 ;  /* 0x0000000131310824 */ /* 0x000fe200078e0238 */
[----:B------:R-:W-:Y:S02]  /*3e30*/  MOV R52, R50 ;  /* 0x0000003200347202 */ /* 0x000fe40000000f00 */
[----:B------:R-:W-:-:S07]  /*3e40*/  MOV R68, R67 ;  /* 0x0000004300447202 */ /* 0x000fce0000000f00 */
[----:B------:R-:W-:Y:S05]  /*3e50*/  WARPSYNC.COLLECTIVE R55, `(.L_x_3440) ;  /* 0x0000000037087348 */ /* 0x000fea0003c00000 */
[----:B------:R0:W1:Y:S02]  /*3e60*/  SHFL.UP P6, R67, R52, R51, R54 ;  /* 0x0400003334437389 */ /* 0x00006400000c0036 */
[----:B01----:R-:W-:Y:S01]  /*3e70*/  ENDCOLLECTIVE ;  /* 0x000000000000791b */ /* 0x003fe20003800000 */
.L_x_3440:
        /* <DEDUP_REMOVED lines=9> */
.L_x_3441:
[----:B------:R-:W-:Y:S02]  /*3f10*/  ISETP.GE.AND P0, PT, R57, 0x4, PT ;  /* 0x000000043900780c */ /* 0x000fe40003f06270 */
[----:B------:R-:W-:Y:S02]  /*3f20*/  ISETP.NE.AND P1, PT, R49, RZ, PT ;  /* 0x000000ff3100720c */ /* 0x000fe40003f25270 */
[----:B------:R-:W-:Y:S01]  /*3f30*/  MOV R52, R53 ;  /* 0x0000003500347202 */ /* 0x000fe20000000f00 */
[----:B------:R-:W-:-:S10]  /*3f40*/  IMAD.MOV.U32 R56, RZ, RZ, R67 ;  /* 0x000000ffff387224 */ /* 0x000fd400078e0043 */
[----:B------:R-:W-:Y:S05]  /*3f50*/  WARPSYNC.COLLECTIVE R55, `(.L_x_3442) ;  /* 0x0000000037087348 */ /* 0x000fea0003c00000 */
[----:B------:R0:W1:Y:S02]  /*3f60*/  SHFL.UP P6, R67, R52, R51, R54 ;  /* 0x0400003334437389 */ /* 0x00006400000c0036 */
[----:B01----:R-:W-:Y:S01]  /*3f70*/  ENDCOLLECTIVE ;  /* 0x000000000000791b */ /* 0x003fe20003800000 */
.L_x_3442:
[----:B------:R-:W-:Y:S01]  /*3f80*/  @P0 IADD3 R49, R49, R56, RZ ;  /* 0x0000003831310210 */ /* 0x000fe20007ffe0ff */
[----:B------:R-:W-:Y:S01]  /*3f90*/  IMAD.MOV.U32 R52, RZ, RZ, R50 ;  /* 0x000000ffff347224 */ /* 0x000fe200078e0032 */
[----:B------:R-:W-:-:S07]  /*3fa0*/  MOV R68, R67 ;  /* 0x0000004300447202 */ /* 0x000fce0000000f00 */
[----:B------:R-:W-:Y:S05]  /*3fb0*/  WARPSYNC.COLLECTIVE R55, `(.L_x_3443) ;  /* 0x0000000037087348 */ /* 0x000fea0003c00000 */
[----:B------:R0:W1:Y:S02]  /*3fc0*/  SHFL.UP P6, R67, R52, R51, R54 ;  /* 0x0400003334437389 */ /* 0x00006400000c0036 */
[----:B01----:R-:W-:Y:S01]  /*3fd0*/  ENDCOLLECTIVE ;  /* 0x000000000000791b */ /* 0x003fe20003800000 */
.L_x_3443:
        /* <DEDUP_REMOVED lines=9> */
.L_x_3444:
[----:B------:R-:W-:Y:S02]  /*4070*/  ISETP.GE.AND P0, PT, R57, 0x8, PT ;  /* 0x000000083900780c */ /* 0x000fe40003f06270 */
[----:B------:R-:W-:Y:S02]  /*4080*/  ISETP.NE.AND P1, PT, R49, RZ, PT ;  /* 0x000000ff3100720c */ /* 0x000fe40003f25270 */
[----:B------:R-:W-:Y:S02]  /*4090*/  MOV R52, R53 ;  /* 0x0000003500347202 */ /* 0x000fe40000000f00 */
[----:B------:R-:W-:-:S09]  /*40a0*/  MOV R56, R67 ;  /* 0x0000004300387202 */ /* 0x000fd20000000f00 */
[----:B------:R-:W-:Y:S05]  /*40b0*/  WARPSYNC.COLLECTIVE R55, `(.L_x_3445) ;  /* 0x0000000037087348 */ /* 0x000fea0003c00000 */
[----:B------:R0:W1:Y:S02]  /*40c0*/  SHFL.UP P6, R67, R52, R51, R54 ;  /* 0x0400003334437389 */ /* 0x00006400000c0036 */
[----:B01----:R-:W-:Y:S01]  /*40d0*/  ENDCOLLECTIVE ;  /* 0x000000000000791b */ /* 0x003fe20003800000 */
.L_x_3445:
[----:B------:R-:W-:Y:S02]  /*40e0*/  @P0 IADD3 R49, R49, R56, RZ ;  /* 0x0000003831310210 */ /* 0x000fe40007ffe0ff */
[----:B------:R-:W-:Y:S01]  /*40f0*/  MOV R52, R50 ;  /* 0x0000003200347202 */ /* 0x000fe20000000f00 */
[----:B------:R-:W-:-:S07]  /*4100*/  IMAD.MOV.U32 R68, RZ, RZ, R67 ;  /* 0x000000ffff447224 */ /* 0x000fce00078e0043 */
[----:B------:R-:W-:Y:S05]  /*4110*/  WARPSYNC.COLLECTIVE R55, `(.L_x_3446) ;  /* 0x0000000037087348 */ /* 0x000fea0003c00000 */
[----:B------:R0:W1:Y:S02]  /*4120*/  SHFL.UP P6, R67, R52, R51, R54 ;  /* 0x0400003334437389 */ /* 0x00006400000c0036 */
[----:B01----:R-:W-:Y:S01]  /*4130*/  ENDCOLLECTIVE ;  /* 0x000000000000791b */ /* 0x003fe20003800000 */
.L_x_3446:
        /* <DEDUP_REMOVED lines=9> */
.L_x_3447:
        /* <DEDUP_REMOVED lines=9> */
.L_x_3448:
[----:B------:R-:W-:Y:S01]  /*4260*/  IMAD.MOV.U32 R52, RZ, RZ, R50 ;  /* 0x000000ffff347224 */ /* 0x000fe200078e0032 */
[----:B------:R-:W-:-:S07]  /*4270*/  MOV R56, R67 ;  /* 0x0000004300387202 */ /* 0x000fce0000000f00 */
[----:B------:R-:W-:Y:S05]  /*4280*/  WARPSYNC.COLLECTIVE R55, `(.L_x_3449) ;  /* 0x0000000037087348 */ /* 0x000fea0003c00000 */
[----:B------:R0:W1:Y:S02]  /*4290*/  SHFL.UP P6, R67, R52, R51, R54 ;  /* 0x0400003334437389 */ /* 0x00006400000c0036 */
[----:B01----:R-:W-:Y:S01]  /*42a0*/  ENDCOLLECTIVE ;  /* 0x000000000000791b */ /* 0x003fe20003800000 */
.L_x_3449:
        /* <DEDUP_REMOVED lines=11> */
.L_x_3450:
[----:B------:R-:W-:Y:S02]  /*4360*/  ISETP.NE.AND P0, PT, R66, RZ, PT ;  /* 0x000000ff4200720c */ /* 0x000fe40003f05270 */
[----:B------:R-:W-:Y:S02]  /*4370*/  MOV R52, R53 ;  /* 0x0000003500347202 */ /* 0x000fe40000000f00 */
[----:B------:R-:W-:-:S09]  /*4380*/  MOV R56, R67 ;  /* 0x0000004300387202 */ /* 0x000fd20000000f00 */
[----:B------:R-:W-:Y:S05]  /*4390*/  WARPSYNC.COLLECTIVE R55, `(.L_x_3451) ;  /* 0x0000000037087348 */ /* 0x000fea0003c00000 */
[----:B------:R0:W1:Y:S02]  /*43a0*/  SHFL.UP P6, R67, R52, R51, R54 ;  /* 0x0400003334437389 */ /* 0x00006400000c0036 */
[----:B01----:R-:W-:Y:S01]  /*43b0*/  ENDCOLLECTIVE ;  /* 0x000000000000791b */ /* 0x003fe20003800000 */
.L_x_3451:
[----:B------:R-:W-:Y:S01]  /*43c0*/  MOV R52, R50 ;  /* 0x0000003200347202 */ /* 0x000fe20000000f00 */
[----:B------:R-:W-:-:S07]  /*43d0*/  IMAD.MOV.U32 R57, RZ, RZ, R67 ;  /* 0x000000ffff397224 */ /* 0x000fce00078e0043 */
[----:B------:R-:W-:Y:S05]  /*43e0*/  WARPSYNC.COLLECTIVE R55, `(.L_x_3452) ;  /* 0x0000000037087348 */ /* 0x000fea0003c00000 */
[----:B------:R0:W1:Y:S02]  /*43f0*/  SHFL.UP P6, R67, R52, R51, R54 ;  /* 0x0400003334437389 */ /* 0x00006400000c0036 */
[----:B01----:R-:W-:Y:S01]  /*4400*/  ENDCOLLECTIVE ;  /* 0x000000000000791b */ /* 0x003fe20003800000 */
.L_x_3452:
[----:B------:R-:W-:Y:S01]  /*4410*/  MOV R65, R67 ;  /* 0x0000004300417202 */ /* 0x000fe20000000f00 */
[----:B------:R-:W-:Y:S06]  /*4420*/  BRA `(.L_x_3453) ;  /* 0xffffffe800f07947 */ /* 0x000fec000383ffff */
.L_x_3454:
        /* <DEDUP_REMOVED lines=13> */
.L_x_4535:


//--------------------- .text._Z30group_norm_nhwc_bwd_sum_kernelI11Fp16IOFp32WLi256EEv26Group_norm_nhwc_bwd_params --------------------------
	.section	.text._Z30group_norm_nhwc_bwd_sum_kernelI11Fp16IOFp32WLi256EEv26Group_norm_nhwc_bwd_params,"ax",@progbits
	.align	128
        .global         _Z30group_norm_nhwc_bwd_sum_kernelI11Fp16IOFp32WLi256EEv26Group_norm_nhwc_bwd_params
        .type           _Z30group_norm_nhwc_bwd_sum_kernelI11Fp16IOFp32WLi256EEv26Group_norm_nhwc_bwd_params,@function
        .size           _Z30group_norm_nhwc_bwd_sum_kernelI11Fp16IOFp32WLi256EEv26Group_norm_nhwc_bwd_params,(.L_x_4536 - _Z30group_norm_nhwc_bwd_sum_kernelI11Fp16IOFp32WLi256EEv26Group_norm_nhwc_bwd_params)
        .other          _Z30group_norm_nhwc_bwd_sum_kernelI11Fp16IOFp32WLi256EEv26Group_norm_nhwc_bwd_params,@"STO_CUDA_ENTRY STV_DEFAULT"
_Z30group_norm_nhwc_bwd_sum_kernelI11Fp16IOFp32WLi256EEv26Group_norm_nhwc_bwd_params:
.text._Z30group_norm_nhwc_bwd_sum_kernelI11Fp16IOFp32WLi256EEv26Group_norm_nhwc_bwd_params:
        /* <DEDUP_REMOVED lines=70> */
.L_x_3456:
[----:B------:R-:W-:Y:S05]  /*0460*/  BSYNC B0 ;  /* 0x0000000000007941 */ /* 0x000fea0003800000 */
.L_x_3455:
[----:B------:R-:W1:Y:S01]  /*0470*/  S2UR UR7, SR_CTAID.Y ;  /* 0x00000000000779c3 */ /* 0x000e620000002600 */
[C---:B0-----:R-:W-:Y:S02]  /*0480*/  IMAD R8, R7.reuse, R11, R6 ;  /* 0x0000000b07087224 */ /* 0x041fe400078e0206 */
[----:B-----5:R-:W-:Y:S01]  /*0490*/  FFMA.FTZ R19, -R2, R2, R3 ;  /* 0x0000000202137223 */ /* 0x020fe20000010103 */
[----:B------:R-:W-:Y:S02]  /*04a0*/  ISETP.NE.U32.AND P4, PT, R7, RZ, PT ;  /* 0x000000ff0700720c */ /* 0x000fe40003f85070 */
[----:B------:R-:W-:Y:S02]  /*04b0*/  MOV R32, RZ ;  /* 0x000000ff00207202 */ /* 0x000fe40000000f00 */
[----:B------:R-:W-:Y:S01]  /*04c0*/  ISETP.GE.U32.AND P1, PT, R8, R7, PT ;  /* 0x000000070800720c */ /* 0x000fe20003f26070 */
[----:B------:R-:W0:Y:S01]  /*04d0*/  LDC.64 R12, c[0x0][0x290] ;  /* 0x0000a400ff0c7b82 */ /* 0x000e220000000a00 */
[----:B------:R-:W-:-:S11]  /*04e0*/  FSETP.GTU.FTZ.AND P2, PT, R19, RZ, PT ;  /* 0x000000ff1300720b */ /* 0x000fd60003f5c000 */
[-C--:B------:R-:W-:Y:S01]  /*04f0*/  @P1 IADD3 R8, R8, -R7.reuse, RZ ;  /* 0x8000000708081210 */ /* 0x080fe20007ffe0ff */
[----:B------:R-:W-:Y:S01]  /*0500*/  @P1 VIADD R5, R5, 0x1 ;  /* 0x0000000105051836 */ /* 0x000fe20000000000 */
[----:B------:R-:W2:Y:S02]  /*0510*/  @P2 LDC R10, c[0x0][0x250] ;  /* 0x00009400ff0a2b82 */ /* 0x000ea40000000800 */
        /* <DEDUP_REMOVED lines=16> */
[----:B------:R-:W-:Y:S01]  /*0620*/  CS2R R12, SRZ ;  /* 0x00000000000c7805 */ /* 0x000fe2000001ff00 */
[----:B------:R-:W-:Y:S02]  /*0630*/  IMAD R6, R7, R9, R6 ;  /* 0x0000000907067224 */ /* 0x000fe400078e0206 */
[----:B------:R-:W-:-:S08]  /*0640*/  IMAD.MOV.U32 R9, RZ, RZ, RZ ;  /* 0x000000ffff097224 */ /* 0x000fd000078e00ff */
[----:B0-----:R-:W-:Y:S05]  /*0650*/  @P1 BRA `(.L_x_3457) ;  /* 0x0000001c00141947 */ /* 0x001fea0003800000 */
[----:B------:R-:W0:Y:S01]  /*0660*/  LDC.64 R10, c[0x0][0x298] ;  /* 0x0000a600ff0a7b82 */ /* 0x000e220000000a00 */
[----:B------:R-:W-:Y:S01]  /*0670*/  USHF.R.S32.HI UR7, URZ, 0x1f, UR6 ;  /* 0x0000001f3f077899 */ /* 0x000fe20008011406 */
[----:B------:R-:W-:Y:S01]  /*0680*/  IMAD.MOV.U32 R7, RZ, RZ, R18 ;  /* 0x000000ffff077224 */ /* 0x000fe200078e0012 */
[----:B------:R-:W-:Y:S01]  /*0690*/  MOV R31, R24 ;  /* 0x00000018001f7202 */ /* 0x000fe20000000f00 */
[----:B------:R-:W-:-:S03]  /*06a0*/  IMAD.IADD R9, R5, 0x1, -R24 ;  /* 0x0000000105097824 */ /* 0x000fc600078e0a18 */
[C---:B0-----:R-:W-:Y:S01]  /*06b0*/  IMAD R8, R10.reuse, UR7, RZ ;  /* 0x000000070a087c24 */ /* 0x041fe2000f8e02ff */
[----:B------:R-:W-:Y:S01]  /*06c0*/  ULDC.U8 UR7, c[0x0][0x2a4] ;  /* 0x0000a90000077ab9 */ /* 0x000fe20000000000 */
[----:B------:R-:W-:Y:S01]  /*06d0*/  IMAD.WIDE.U32 R16, R10, UR6, R22 ;  /* 0x000000060a107c25 */ /* 0x000fe2000f8e0016 */
[----:B------:R-:W-:-:S03]  /*06e0*/  ISETP.NE.AND P1, PT, RZ, UR7, PT ;  /* 0x00000007ff007c0c */ /* 0x000fc6000bf25270 */
[----:B------:R-:W-:Y:S01]  /*06f0*/  IMAD R19, R11, UR6, R8 ;  /* 0x000000060b137c24 */ /* 0x000fe2000f8e0208 */
[----:B------:R-:W-:Y:S02]  /*0700*/  LOP3.LUT R8, RZ, R5, RZ, 0x33, !PT ;  /* 0x00000005ff087212 */ /* 0x000fe400078e33ff */
[----:B------:R-:W-:Y:S02]  /*0710*/  IADD3 R11, -R24, -0x2, RZ ;  /* 0xfffffffe180b7810 */ /* 0x000fe40007ffe1ff */
[----:B------:R-:W-:-:S05]  /*0720*/  IADD3 R19, R17, R19, RZ ;  /* 0x0000001311137210 */ /* 0x000fca0007ffe0ff */
        /* <DEDUP_REMOVED lines=20> */
[----:B------:R2:W3:Y:S01]  /*0870*/  @!P0 LDG.E R8, desc[UR4][R8.64] ;  /* 0x0000000408088981 */ /* 0x0004e2000c1e1900 */
[----:B0-----:R-:W-:-:S05]  /*0880*/  @!P0 IADD3 R10, P1, R11, R22, RZ ;  /* 0x000000160b0a8210 */ /* 0x001fca0007f3e0ff */
[----:B------:R-:W-:-:S05]  /*0890*/  @!P0 IMAD.X R11, R12, 0x1, R23, P1 ;  /* 0x000000010c0b8824 */ /* 0x000fca00008e0617 */
[----:B------:R0:W4:Y:S01]  /*08a0*/  @!P0 LDG.E R25, desc[UR4][R10.64] ;  /* 0x000000040a198981 */ /* 0x000122000c1e1900 */
[----:B------:R-:W-:Y:S02]  /*08b0*/  PRMT R7, RZ, 0x5410, RZ ;  /* 0x00005410ff077816 */ /* 0x000fe400000000ff */
[----:B--2---:R-:W-:Y:S02]  /*08c0*/  PRMT R9, RZ, 0x5410, RZ ;  /* 0x00005410ff097816 */ /* 0x004fe400000000ff */
[----:B------:R-:W-:Y:S02]  /*08d0*/  IADD3 R24, R24, 0x1, RZ ;  /* 0x0000000118187810 */ /* 0x000fe40007ffe0ff */
[----:B---3--:R-:W-:-:S04]  /*08e0*/  @!P0 PRMT R7, R7, 0x5410, R8 ;  /* 0x0000541007078816 */ /* 0x008fc80000000008 */
[----:B------:R-:W-:-:S05]  /*08f0*/  @!P0 PRMT R7, R8, 0x7632, R7 ;  /* 0x0000763208078816 */ /* 0x000fca0000000007 */
[--C-:B------:R-:W-:Y:S02]  /*0900*/  HADD2.F32 R13, -RZ, R7.reuse.H1_H1 ;  /* 0x30000007ff0d7230 */ /* 0x100fe40000004100 */
[----:B------:R-:W-:-:S03]  /*0910*/  HADD2.F32 R23, -RZ, R7.H0_H0 ;  /* 0x20000007ff177230 */ /* 0x000fc60000004100 */
[C---:B------:R-:W-:Y:S02]  /*0920*/  FADD.FTZ R7, -R2.reuse, R13 ;  /* 0x0000000d02077221 */ /* 0x040fe40000010100 */
[----:B------:R-:W-:Y:S02]  /*0930*/  FADD.FTZ R23, -R2, R23 ;  /* 0x0000001702177221 */ /* 0x000fe40000010100 */
[-C--:B-1----:R-:W-:Y:S02]  /*0940*/  FMUL.FTZ R7, R7, R4.reuse ;  /* 0x0000000407077220 */ /* 0x082fe40000410000 */
[----:B------:R-:W-:Y:S02]  /*0950*/  FMUL.FTZ R8, R23, R4 ;  /* 0x0000000417087220 */ /* 0x000fe40000410000 */
[----:B------:R-:W-:Y:S02]  /*0960*/  FFMA.FTZ R12, R7, R14, R20 ;  /* 0x0000000e070c7223 */ /* 0x000fe40000010014 */
[----:B0-----:R-:W-:-:S02]  /*0970*/  FFMA.FTZ R11, R8, R15, R21 ;  /* 0x0000000f080b7223 */ /* 0x001fc40000010015 */
[----:B------:R-:W-:Y:S02]  /*0980*/  FMUL.FTZ R10, R12, -1.4426950216293334961 ;  /* 0xbfb8aa3b0c0a7820 */ /* 0x000fe40000410000 */
[----:B------:R-:W-:Y:S01]  /*0990*/  FMUL.FTZ R22, R11, -1.4426950216293334961 ;  /* 0xbfb8aa3b0b167820 */ /* 0x000fe20000410000 */
[----:B----4-:R-:W-:-:S03]  /*09a0*/  @!P0 PRMT R9, R9, 0x5410, R25 ;  /* 0x0000541009098816 */ /* 0x010fc60000000019 */
        /* <DEDUP_REMOVED lines=27> */
.L_x_3459:
[----:B------:R-:W-:Y:S05]  /*0b60*/  @!P2 BRA `(.L_x_3457) ;  /* 0x0000001400d0a947 */ /* 0x000fea0003800000 */
[----:B------:R-:W-:-:S05]  /*0b70*/  VIADD R31, R24, 0x1 ;  /* 0x00000001181f7836 */ /* 0x000fca0000000000 */
[----:B------:R-:W-:-:S07]  /*0b80*/  SHF.R.S32.HI R7, RZ, 0x1f, R31 ;  /* 0x0000001fff077819 */ /* 0x000fce000001141f */
.L_x_3460:
        /* <DEDUP_REMOVED lines=11> */
[----:B--2---:R-:W-:Y:S01]  /*0c40*/  @!P0 IADD3 R34, P1, R33, R24, RZ ;  /* 0x0000001821228210 */ /* 0x004fe20007f3e0ff */
[----:B------:R-:W0:Y:S01]  /*0c50*/  @!P0 LDC.64 R26, c[0x0][0x288] ;  /* 0x0000a200ff1a8b82 */ /* 0x000e220000000a00 */
[----:B------:R-:W-:-:S05]  /*0c60*/  @!P0 SHF.L.U64.HI R30, R22, 0x1, R23 ;  /* 0x00000001161e8819 */ /* 0x000fca0000010217 */
[----:B------:R-:W-:Y:S02]  /*0c70*/  @!P0 IMAD.X R35, R30, 0x1, R25, P1 ;  /* 0x000000011e238824 */ /* 0x000fe400008e0619 */
[----:B------:R-:W2:Y:S03]  /*0c80*/  @!P0 LDC.64 R22, c[0x0][0x230] ;  /* 0x00008c00ff168b82 */ /* 0x000ea60000000a00 */
[----:B------:R-:W3:Y:S01]  /*0c90*/  @!P0 LDG.E R8, desc[UR4][R34.64] ;  /* 0x0000000422088981 */ /* 0x000ee2000c1e1900 */
[----:B------:R-:W-:-:S04]  /*0ca0*/  @!P0 MOV R29, R19 ;  /* 0x00000013001d8202 */ /* 0x000fc80000000f00 */
        /* <DEDUP_REMOVED lines=9> */
[----:B--2---:R-:W-:Y:S01]  /*0d40*/  @!P0 IADD3 R22, P2, R29, R22, RZ ;  /* 0x000000161d168210 */ /* 0x004fe20007f5e0ff */
[----:B------:R-:W-:Y:S01]  /*0d50*/  @!P0 IMAD.X R25, R30, 0x1, R25, P1 ;  /* 0x000000011e198824 */ /* 0x000fe200008e0619 */
[----:B------:R-:W0:Y:S02]  /*0d60*/  @!P0 LDC.64 R26, c[0x0][0x228] ;  /* 0x00008a00ff1a8b82 */ /* 0x000e240000000a00 */
[----:B------:R-:W-:-:S02]  /*0d70*/  @!P0 IADD3.X R23, R36, R23, RZ, P2, !PT ;  /* 0x0000001724178210 */ /* 0x000fc400017fe4ff */
[----:B------:R-:W2:Y:S04]  /*0d80*/  @!P0 LDG.E R24, desc[UR4][R24.64] ;  /* 0x0000000418188981 */ /* 0x000ea8000c1e1900 */
[----:B------:R4:W5:Y:S01]  /*0d90*/  @!P0 LDG.E R28, desc[UR4][R22.64] ;  /* 0x00000004161c8981 */ /* 0x000962000c1e1900 */
[----:B0-----:R-:W-:-:S04]  /*0da0*/  @!P0 IADD3 R26, P1, R29, R26, RZ ;  /* 0x0000001a1d1a8210 */ /* 0x001fc80007f3e0ff */
[----:B------:R-:W-:-:S05]  /*0db0*/  @!P0 IADD3.X R27, R36, R27, RZ, P1, !PT ;  /* 0x0000001b241b8210 */ /* 0x000fca0000ffe4ff */
[----:B------:R0:W2:Y:S01]  /*0dc0*/  @!P0 LDG.E R26, desc[UR4][R26.64] ;  /* 0x000000041a1a8981 */ /* 0x0000a2000c1e1900 */
[----:B----4-:R-:W-:Y:S02]  /*0dd0*/  PRMT R23, RZ, 0x7610, R23 ;  /* 0x00007610ff177816 */ /* 0x010fe40000000017 */
[----:B0-----:R-:W-:Y:S02]  /*0de0*/  PRMT R27, RZ, 0x5410, RZ ;  /* 0x00005410ff1b7816 */ /* 0x001fe400000000ff */
[----:B---3--:R-:W-:-:S05]  /*0df0*/  @!P0 PRMT R23, R8, 0x7632, R23 ;  /* 0x0000763208178816 */ /* 0x008fca0000000017 */
[----:B------:R-:W-:Y:S01]  /*0e00*/  HADD2.F32 R29, -RZ, R23.H0_H0 ;  /* 0x20000017ff1d7230 */ /* 0x000fe20000004100 */
[----:B------:R-:W-:-:S04]  /*0e10*/  PRMT R8, R8, 0x5410, RZ ;  /* 0x0000541008087816 */ /* 0x000fc800000000ff */
[----:B------:R-:W-:Y:S01]  /*0e20*/  FADD.FTZ R29, -R2, R29 ;  /* 0x0000001d021d7221 */ /* 0x000fe20000010100 */
[----:B------:R-:W-:-:S03]  /*0e30*/  @!P0 PRMT R8, R8, 0x5410, R8 ;  /* 0x0000541008088816 */ /* 0x000fc60000000008 */
[----:B-1----:R-:W-:-:S04]  /*0e40*/  FMUL.FTZ R22, R29, R4 ;  /* 0x000000041d167220 */ /* 0x002fc80000410000 */
[----:B------:R-:W-:Y:S01]  /*0e50*/  FFMA.FTZ R25, R22, R15, R21 ;  /* 0x0000000f16197223 */ /* 0x000fe20000010015 */
[----:B------:R-:W-:-:S03]  /*0e60*/  HADD2.F32 R23, -RZ, R8.H1_H1 ;  /* 0x30000008ff177230 */ /* 0x000fc60000004100 */
[----:B------:R-:W-:Y:S02]  /*0e70*/  FMUL.FTZ R33, R25, -1.4426950216293334961 ;  /* 0xbfb8aa3b19217820 */ /* 0x000fe40000410000 */
[----:B------:R-:W-:-:S04]  /*0e80*/  FADD.FTZ R23, -R2, R23 ;  /* 0x0000001702177221 */ /* 0x000fc80000010100 */
[----:B------:R-:W0:Y:S01]  /*0e90*/  MUFU.EX2 R33, R33 ;  /* 0x0000002100217308 */ /* 0x000e220000000800 */
[----:B------:R-:W-:-:S04]  /*0ea0*/  FMUL.FTZ R23, R23, R4 ;  /* 0x0000000417177220 */ /* 0x000fc80000410000 */
[----:B------:R-:W-:-:S04]  /*0eb0*/  FFMA.FTZ R8, R23, R14, R20 ;  /* 0x0000000e17087223 */ /* 0x000fc80000010014 */
[----:B------:R-:W-:-:S06]  /*0ec0*/  FMUL.FTZ R30, R8, -1.4426950216293334961 ;  /* 0xbfb8aa3b081e7820 */ /* 0x000fcc0000410000 */
[----:B------:R-:W1:Y:S01]  /*0ed0*/  MUFU.EX2 R30, R30 ;  /* 0x0000001e001e7308 */ /* 0x000e620000000800 */
[----:B0-----:R-:W-:Y:S01]  /*0ee0*/  FADD.FTZ R34, R33, 1 ;  /* 0x3f80000021227421 */ /* 0x001fe20000010000 */
[----:B------:R-:W-:-:S06]  /*0ef0*/  PRMT R29, RZ, 0x5410, RZ ;  /* 0x00005410ff1d7816 */ /* 0x000fcc00000000ff */
[----:B------:R-:W0:Y:S01]  /*0f00*/  MUFU.RCP R34, R34 ;  /* 0x0000002200227308 */ /* 0x000e220000001000 */
[----:B-----5:R-:W-:Y:S02]  /*0f10*/  @!P0 PRMT R29, R29, 0x5410, R28 ;  /* 0x000054101d1d8816 */ /* 0x020fe4000000001c */
[----:B--2---:R-:W-:Y:S02]  /*0f20*/  @!P0 PRMT R27, R27, 0x7610, R24 ;  /* 0x000076101b1b8816 */ /* 0x004fe40000000018 */
[----:B------:R-:W-:Y:S01]  /*0f30*/  @!P0 PRMT R29, R24, 0x7610, R29 ;  /* 0x00007610181d8816 */ /* 0x000fe2000000001d */
[----:B-1----:R-:W-:Y:S01]  /*0f40*/  FADD.FTZ R30, R30, 1 ;  /* 0x3f8000001e1e7421 */ /* 0x002fe20000010000 */
[----:B------:R-:W-:-:S03]  /*0f50*/  @!P0 PRMT R27, R28, 0x7632, R27 ;  /* 0x000076321c1b8816 */ /* 0x000fc6000000001b */
[----:B------:R-:W-:Y:S02]  /*0f60*/  HADD2.F32 R33, -RZ, R29.H1_H1 ;  /* 0x3000001dff217230 */ /* 0x000fe40000004100 */
[----:B------:R-:W1:Y:S01]  /*0f70*/  MUFU.RCP R30, R30 ;  /* 0x0000001e001e7308 */ /* 0x000e620000001000 */
[----:B0-----:R-:W-:-:S04]  /*0f80*/  FADD.FTZ R28, -R34, 1 ;  /* 0x3f800000221c7421 */ /* 0x001fc80000010100 */
[----:B------:R-:W-:Y:S01]  /*0f90*/  FFMA.FTZ R28, R25, R28, 1 ;  /* 0x3f800000191c7423 */ /* 0x000fe2000001001c */
[----:B------:R-:W-:Y:S01]  /*0fa0*/  FADD.FTZ R25, -R2, R33 ;  /* 0x0000002102197221 */ /* 0x000fe20000010100 */
[--C-:B------:R-:W-:Y:S02]  /*0fb0*/  HADD2.F32 R33, -RZ, R27.reuse.H1_H1 ;  /* 0x3000001bff217230 */ /* 0x100fe40000004100 */
[----:B------:R-:W-:Y:S02]  /*0fc0*/  HADD2.F32 R27, -RZ, R27.H0_H0 ;  /* 0x2000001bff1b7230 */ /* 0x000fe40000004100 */
[----:B------:R-:W-:-:S03]  /*0fd0*/  FMUL.FTZ R25, R25, R4 ;  /* 0x0000000419197220 */ /* 0x000fc60000410000 */
[----:B------:R-:W-:Y:S01]  /*0fe0*/  FADD.FTZ R35, -R2, R27 ;  /* 0x0000001b02237221 */ /* 0x000fe20000010100 */
[----:B------:R-:W-:-:S03]  /*0ff0*/  FFMA.FTZ R27, R25, R14, R20 ;  /* 0x0000000e191b7223 */ /* 0x000fc60000010014 */
[----:B------:R-:W-:Y:S01]  /*1000*/  FMUL.FTZ R24, R35, R4 ;  /* 0x0000000423187220 */ /* 0x000fe20000410000 */
[----:B-1----:R-:W-:Y:S01]  /*1010*/  FADD.FTZ R35, -R30, 1 ;  /* 0x3f8000001e237421 */ /* 0x002fe20000010100 */
[----:B------:R-:W-:Y:S01]  /*1020*/  FMUL.FTZ R36, R27, -1.4426950216293334961 ;  /* 0xbfb8aa3b1b247820 */ /* 0x000fe20000410000 */
[----:B------:R-:W-:Y:S02]  /*1030*/  FMUL.FTZ R33, R33, R34 ;  /* 0x0000002221217220 */ /* 0x000fe40000410000 */
[----:B------:R-:W-:Y:S01]  /*1040*/  FFMA.FTZ R34, R8, R35, 1 ;  /* 0x3f80000008227423 */ /* 0x000fe20000010023 */
[----:B------:R-:W-:Y:S02]  /*1050*/  FFMA.FTZ R8, R24, R15, R21 ;  /* 0x0000000f18087223 */ /* 0x000fe40000010015 */
[----:B------:R-:W0:Y:S02]  /*1060*/  MUFU.EX2 R36, R36 ;  /* 0x0000002400247308 */ /* 0x000e240000000800 */
[----:B------:R-:W-:Y:S01]  /*1070*/  FMUL.FTZ R35, R8, -1.4426950216293334961 ;  /* 0xbfb8aa3b08237820 */ /* 0x000fe20000410000 */
[----:B------:R-:W-:-:S05]  /*1080*/  HADD2.F32 R29, -RZ, R29.H0_H0 ;  /* 0x2000001dff1d7230 */ /* 0x000fca0000004100 */
[----:B------:R-:W1:Y:S01]  /*1090*/  MUFU.EX2 R35, R35 ;  /* 0x0000002300237308 */ /* 0x000e620000000800 */
[----:B------:R-:W-:-:S04]  /*10a0*/  FMUL.FTZ R29, R29, R30 ;  /* 0x0000001e1d1d7220 */ /* 0x000fc80000410000 */
[----:B------:R-:W-:Y:S01]  /*10b0*/  FMUL.FTZ R29, R29, R34 ;  /* 0x000000221d1d7220 */ /* 0x000fe20000410000 */
[----:B------:R-:W-:Y:S01]  /*10c0*/  FMUL.FTZ R28, R33, R28 ;  /* 0x0000001c211c7220 */ /* 0x000fe20000410000 */
[----:B0-----:R-:W-:Y:S02]  /*10d0*/  FADD.FTZ R34, R36, 1 ;  /* 0x3f80000024227421 */ /* 0x001fe40000010000 */
[C---:B------:R-:W-:Y:S02]  /*10e0*/  FMUL.FTZ R30, R29.reuse, R14 ;  /* 0x0000000e1d1e7220 */ /* 0x040fe40000410000 */
[----:B------:R-:W0:Y:S01]  /*10f0*/  MUFU.RCP R33, R34 ;  /* 0x0000002200217308 */ /* 0x000e220000001000 */
[----:B------:R-:W-:Y:S01]  /*1100*/  FADD.FTZ R12, R29, R12 ;  /* 0x0000000c1d0c7221 */ /* 0x000fe20000010000 */
[C---:B------:R-:W-:Y:S01]  /*1110*/  FFMA.FTZ R32, R23.reuse, R29, R32 ;  /* 0x0000001d17207223 */ /* 0x040fe20000010020 */
[----:B------:R-:W-:Y:S01]  /*1120*/  FFMA.FTZ R13, R23, R30, R13 ;  /* 0x0000001e170d7223 */ /* 0x000fe2000001000d */
[----:B-1----:R-:W-:Y:S01]  /*1130*/  FADD.FTZ R29, R35, 1 ;  /* 0x3f800000231d7421 */ /* 0x002fe20000010000 */
[----:B------:R-:W-:-:S03]  /*1140*/  PRMT R23, RZ, 0x5410, RZ ;  /* 0x00005410ff177816 */ /* 0x000fc600000000ff */
[----:B------:R-:W1:Y:S01]  /*1150*/  MUFU.RCP R36, R29 ;  /* 0x0000001d00247308 */ /* 0x000e620000001000 */
[----:B------:R-:W-:-:S04]  /*1160*/  @!P0 PRMT R23, R23, 0x5410, R26 ;  /* 0x0000541017178816 */ /* 0x000fc8000000001a */
[----:B------:R-:W-:Y:S01]  /*1170*/  @!P0 PRMT R23, R26, 0x7632, R23 ;  /* 0x000076321a178816 */ /* 0x000fe20000000017 */
[----:B0-----:R-:W-:-:S04]  /*1180*/  FADD.FTZ R34, -R33, 1 ;  /* 0x3f80000021227421 */ /* 0x001fc80000010100 */
[--C-:B------:R-:W-:Y:S02]  /*1190*/  HADD2.F32 R26, -RZ, R23.reuse.H1_H1 ;  /* 0x30000017ff1a7230 */ /* 0x100fe40000004100 */
[----:B------:R-:W-:Y:S01]  /*11a0*/  FFMA.FTZ R27, R27, R34, 1 ;  /* 0x3f8000001b1b7423 */ /* 0x000fe20000010022 */
[----:B------:R-:W-:Y:S02]  /*11b0*/  IADD3 R34, R31, 0x1, RZ ;  /* 0x000000011f227810 */ /* 0x000fe40007ffe0ff */
[----:B------:R-:W-:Y:S01]  /*11c0*/  FMUL.FTZ R26, R26, R33 ;  /* 0x000000211a1a7220 */ /* 0x000fe20000410000 */
[----:B------:R-:W-:Y:S02]  /*11d0*/  HADD2.F32 R23, -RZ, R23.H0_H0 ;  /* 0x20000017ff177230 */ /* 0x000fe40000004100 */
[----:B-1----:R-:W-:Y:S01]  /*11e0*/  FADD.FTZ R33, -R36, 1 ;  /* 0x3f80000024217421 */ /* 0x002fe20000010100 */
[----:B------:R-:W-:Y:S01]  /*11f0*/  ISETP.GE.AND P1, PT, R34, R5, PT ;  /* 0x000000052200720c */ /* 0x000fe20003f26270 */
[----:B------:R-:W-:Y:S01]  /*1200*/  FADD.FTZ R11, R28, R11 ;  /* 0x0000000b1c0b7221 */ /* 0x000fe20000010000 */
[----:B------:R-:W-:Y:S01]  /*1210*/  FFMA.FTZ R29, R22, R28, R9 ;  /* 0x0000001c161d7223 */ /* 0x000fe20000010009 */
[----:B------:R-:W-:Y:S01]  /*1220*/  FMUL.FTZ R28, R28, R15 ;  /* 0x0000000f1c1c7220 */ /* 0x000fe20000410000 */
        /* <DEDUP_REMOVED lines=21> */
.L_x_3458:
        /* <DEDUP_REMOVED lines=8> */
.L_x_3462:
        /* <DEDUP_REMOVED lines=17> */
[----:B------:R-:W-:Y:S02]  /*1510*/  IADD3 R30, R30, -0x1, RZ ;  /* 0xffffffff1e1e7810 */ /* 0x000fe40007ffe0ff */
[----:B------:R-:W-:Y:S02]  /*1520*/  IADD3 R31, P2, R31, 0x1, RZ ;  /* 0x000000011f1f7810 */ /* 0x000fe40007f5e0ff */
[----:B------:R-:W-:Y:S02]  /*1530*/  ISETP.NE.AND P1, PT, R30, RZ, PT ;  /* 0x000000ff1e00720c */ /* 0x000fe40003f25270 */
[----:B0-----:R-:W-:Y:S01]  /*1540*/  PRMT R25, RZ, 0x7610, R25 ;  /* 0x00007610ff197816 */ /* 0x001fe20000000019 */
[----:B------:R-:W-:Y:S01]  /*1550*/  IMAD.X R7, RZ, RZ, R7, P2 ;  /* 0x000000ffff077224 */ /* 0x000fe200010e0607 */
[----:B---3--:R-:W-:-:S04]  /*1560*/  PRMT R21, R21, 0x5410, RZ ;  /* 0x0000541015157816 */ /* 0x008fc800000000ff */
[----:B--2---:R-:W-:-:S04]  /*1570*/  @!P0 PRMT R21, R21, 0x5410, R24 ;  /* 0x0000541015158816 */ /* 0x004fc80000000018 */
[----:B------:R-:W-:Y:S02]  /*1580*/  PRMT R21, RZ, 0x7610, R21 ;  /* 0x00007610ff157816 */ /* 0x000fe40000000015 */
[----:B----4-:R-:W-:-:S03]  /*1590*/  @!P0 PRMT R25, R20, 0x7610, R25 ;  /* 0x0000761014198816 */ /* 0x010fc60000000019 */
[----:B------:R-:W-:Y:S01]  /*15a0*/  HADD2.F32 R27, -RZ, R21.H1_H1 ;  /* 0x30000015ff1b7230 */ /* 0x000fe20000004100 */
[----:B------:R-:W-:-:S04]  /*15b0*/  @!P0 PRMT R21, R24, 0x7632, R21 ;  /* 0x0000763218158816 */ /* 0x000fc80000000015 */
[----:B------:R-:W-:Y:S01]  /*15c0*/  PRMT R21, R21, 0x5410, RZ ;  /* 0x0000541015157816 */ /* 0x000fe200000000ff */
[----:B------:R-:W-:Y:S01]  /*15d0*/  FADD.FTZ R29, -R2, R27 ;  /* 0x0000001b021d7221 */ /* 0x000fe20000010100 */
[----:B------:R-:W-:Y:S02]  /*15e0*/  HADD2.F32 R27, -RZ, R25.H0_H0 ;  /* 0x20000019ff1b7230 */ /* 0x000fe40000004100 */
[----:B------:R-:W-:Y:S01]  /*15f0*/  @!P0 PRMT R21, R21, 0x7610, R20 ;  /* 0x0000761015158816 */ /* 0x000fe20000000014 */
[----:B-1----:R-:W-:Y:S02]  /*1600*/  FMUL.FTZ R24, R29, R4 ;  /* 0x000000041d187220 */ /* 0x002fe40000410000 */
[C---:B------:R-:W-:Y:S01]  /*1610*/  FMUL.FTZ R29, R27.reuse, R14 ;  /* 0x0000000e1b1d7220 */ /* 0x040fe20000410000 */
[C---:B------:R-:W-:Y:S01]  /*1620*/  FADD.FTZ R12, R27.reuse, R12 ;  /* 0x0000000c1b0c7221 */ /* 0x040fe20000010000 */
[--C-:B------:R-:W-:Y:S02]  /*1630*/  HADD2.F32 R25, -RZ, R21.reuse.H0_H0 ;  /* 0x20000015ff197230 */ /* 0x100fe40000004100 */
[----:B------:R-:W-:Y:S01]  /*1640*/  FFMA.FTZ R32, R27, R24, R32 ;  /* 0x000000181b207223 */ /* 0x000fe20000010020 */
[----:B------:R-:W-:-:S02]  /*1650*/  HADD2.F32 R20, -RZ, R21.H1_H1 ;  /* 0x30000015ff147230 */ /* 0x000fc40000004100 */
        /* <DEDUP_REMOVED lines=11> */
.L_x_3461:
[----:B------:R-:W-:-:S13]  /*1710*/  ISETP.GE.U32.AND P0, PT, R8, 0x3, PT ;  /* 0x000000030800780c */ /* 0x000fda0003f06070 */
[----:B------:R-:W-:Y:S05]  /*1720*/  @!P0 BRA `(.L_x_3457) ;  /* 0x0000000800e08947 */ /* 0x000fea0003800000 */
[----:B------:R-:W-:Y:S01]  /*1730*/  ULDC.64 UR6, c[0x0][0x288] ;  /* 0x0000a20000067ab9 */ /* 0x000fe20000000a00 */
[----:B------:R-:W-:Y:S02]  /*1740*/  SHF.R.S32.HI R7, RZ, 0x1f, R24 ;  /* 0x0000001fff077819 */ /* 0x000fe40000011418 */
[----:B------:R-:W-:Y:S02]  /*1750*/  ISETP.GE.U32.AND P0, PT, R22, UR6, PT ;  /* 0x0000000616007c0c */ /* 0x000fe4000bf06070 */
[----:B------:R-:W-:Y:S02]  /*1760*/  MOV R8, R24 ;  /* 0x0000001800087202 */ /* 0x000fe40000000f00 */
[----:B------:R-:W-:-:S13]  /*1770*/  ISETP.GE.AND.EX P0, PT, R23, UR7, PT, P0 ;  /* 0x0000000717007c0c */ /* 0x000fda000bf06300 */
.L_x_3463:
        /* <DEDUP_REMOVED lines=8> */
[----:B------:R-:W-:Y:S01]  /*1800*/  @!P0 IMAD R23, R8, R23, R30 ;  /* 0x0000001708178224 */ /* 0x000fe200078e021e */
[----:B------:R-:W-:Y:S01]  /*1810*/  @!P0 MOV R30, R16 ;  /* 0x00000010001e8202 */ /* 0x000fe20000000f00 */
[----:B------:R-:W-:-:S03]  /*1820*/  @!P0 IMAD.SHL.U32 R33, R28, 0x2, RZ ;  /* 0x000000021c218824 */ /* 0x000fc600078e00ff */
[----:B------:R-:W-:Y:S02]  /*1830*/  @!P0 IADD3 R23, R29, R23, RZ ;  /* 0x000000171d178210 */ /* 0x000fe40007ffe0ff */
[----:B------:R-:W-:Y:S02]  /*1840*/  @!P0 IADD3 R29, P1, R8, 0x1, RZ ;  /* 0x00000001081d8810 */ /* 0x000fe40007f3e0ff */
[----:B------:R-:W-:Y:S02]  /*1850*/  @!P0 SHF.L.U64.HI R28, R28, 0x1, R23 ;  /* 0x000000011c1c8819 */ /* 0x000fe40000010217 */
[----:B------:R-:W-:Y:S01]  /*1860*/  @!P0 IADD3.X R31, RZ, R7, RZ, P1, !PT ;  /* 0x00000007ff1f8210 */ /* 0x000fe20000ffe4ff */
[----:B------:R-:W0:Y:S01]  /*1870*/  @!P0 LDC.64 R22, c[0x0][0x288] ;  /* 0x0000a200ff168b82 */ /* 0x000e220000000a00 */
[----:B---3--:R-:W-:-:S03]  /*1880*/  @!P0 IADD3 R20, P2, R33, R20, RZ ;  /* 0x0000001421148210 */ /* 0x008fc60007f5e0ff */
[----:B--2---:R-:W-:Y:S01]  /*1890*/  @!P0 IMAD R34, R31, R26, RZ ;  /* 0x0000001a1f228224 */ /* 0x004fe200078e02ff */
[----:B------:R-:W-:Y:S01]  /*18a0*/  @!P0 MOV R31, R19 ;  /* 0x00000013001f8202 */ /* 0x000fe20000000f00 */
[C---:B------:R-:W-:Y:S01]  /*18b0*/  @!P0 IMAD.X R21, R28.reuse, 0x1, R21, P2 ;  /* 0x000000011c158824 */ /* 0x040fe200010e0615 */
[----:B----4-:R-:W-:Y:S01]  /*18c0*/  @!P0 IADD3 R24, P1, R33, R24, RZ ;  /* 0x0000001821188210 */ /* 0x010fe20007f3e0ff */
[C---:B------:R-:W-:Y:S02]  /*18d0*/  @!P0 IMAD R39, R29.reuse, R27, R34 ;  /* 0x0000001b1d278224 */ /* 0x040fe400078e0222 */
[----:B------:R-:W-:Y:S01]  /*18e0*/  @!P0 IMAD.WIDE.U32 R30, R29, R26, R30 ;  /* 0x0000001a1d1e8225 */ /* 0x000fe200078e001e */
[----:B------:R-:W-:Y:S01]  /*18f0*/  @!P0 IADD3.X R25, R28, R25, RZ, P1, !PT ;  /* 0x000000191c198210 */ /* 0x000fe20000ffe4ff */
[----:B------:R-:W2:Y:S01]  /*1900*/  @!P0 LDC.64 R26, c[0x0][0x228] ;  /* 0x00008a00ff1a8b82 */ /* 0x000ea20000000a00 */
[----:B------:R3:W4:Y:S07]  /*1910*/  @!P0 LDG.E R33, desc[UR4][R20.64] ;  /* 0x0000000414218981 */ /* 0x00072e000c1e1900 */
[----:B------:R-:W5:Y:S01]  /*1920*/  @!P0 LDC.64 R28, c[0x0][0x230] ;  /* 0x00008c00ff1c8b82 */ /* 0x000f620000000a00 */
[----:B------:R-:W4:Y:S01]  /*1930*/  @!P0 LDG.E R24, desc[UR4][R24.64] ;  /* 0x0000000418188981 */ /* 0x000f22000c1e1900 */
[----:B------:R-:W-:-:S02]  /*1940*/  @!P0 IADD3 R35, P1, R8, 0x2, RZ ;  /* 0x0000000208238810 */ /* 0x000fc40007f3e0ff */
[----:B------:R-:W-:-:S03]  /*1950*/  @!P0 IADD3 R31, R31, R39, RZ ;  /* 0x000000271f1f8210 */ /* 0x000fc60007ffe0ff */
[----:B------:R-:W-:Y:S01]  /*1960*/  @!P0 IMAD.X R37, RZ, RZ, R7, P1 ;  /* 0x000000ffff258224 */ /* 0x000fe200008e0607 */
[----:B------:R-:W-:-:S03]  /*1970*/  @!P0 SHF.L.U64.HI R34, R30, 0x1, R31 ;  /* 0x000000011e228819 */ /* 0x000fc6000001021f */
[----:B0-----:R-:W-:Y:S01]  /*1980*/  @!P0 IMAD R36, R37, R22, RZ ;  /* 0x0000001625248224 */ /* 0x001fe200078e02ff */
[----:B------:R-:W-:Y:S01]  /*1990*/  @!P0 SHF.L.U32 R37, R30, 0x1, RZ ;  /* 0x000000011e258819 */ /* 0x000fe200000006ff */
[----:B---3--:R-:W-:Y:S01]  /*19a0*/  @!P0 IMAD.MOV.U32 R20, RZ, RZ, R16 ;  /* 0x000000ffff148224 */ /* 0x008fe200078e0010 */
[----:B------:R-:W0:Y:S01]  /*19b0*/  @!P0 LDC.64 R30, c[0x0][0x230] ;  /* 0x00008c00ff1e8b82 */ /* 0x000e220000000a00 */
[----:B------:R-:W-:Y:S01]  /*19c0*/  @!P0 MOV R21, R19 ;  /* 0x0000001300158202 */ /* 0x000fe20000000f00 */
[----:B------:R-:W-:Y:S01]  /*19d0*/  @!P0 IMAD R39, R35, R23, R36 ;  /* 0x0000001723278224 */ /* 0x000fe200078e0224 */
[----:B--2---:R-:W-:Y:S01]  /*19e0*/  @!P0 IADD3 R26, P2, R37, R26, RZ ;  /* 0x0000001a251a8210 */ /* 0x004fe20007f5e0ff */
[----:B------:R-:W-:-:S04]  /*19f0*/  @!P0 IMAD.WIDE.U32 R22, R35, R22, R20 ;  /* 0x0000001623168225 */ /* 0x000fc800078e0014 */
[----:B------:R-:W2:Y:S01]  /*1a00*/  @!P0 LDC.64 R20, c[0x0][0x228] ;  /* 0x00008a00ff148b82 */ /* 0x000ea20000000a00 */
[----:B-----5:R-:W-:-:S04]  /*1a10*/  @!P0 IADD3 R28, P1, R37, R28, RZ ;  /* 0x0000001c251c8210 */ /* 0x020fc80007f3e0ff */
[C---:B------:R-:W-:Y:S02]  /*1a20*/  @!P0 IADD3.X R29, R34.reuse, R29, RZ, P1, !PT ;  /* 0x0000001d221d8210 */ /* 0x040fe40000ffe4ff */
[----:B------:R-:W-:Y:S01]  /*1a30*/  @!P0 IADD3 R23, R23, R39, RZ ;  /* 0x0000002717178210 */ /* 0x000fe20007ffe0ff */
[----:B------:R-:W-:Y:S02]  /*1a40*/  @!P0 IMAD.X R27, R34, 0x1, R27, P2 ;  /* 0x00000001221b8824 */ /* 0x000fe400010e061b */
[----:B------:R3:W5:Y:S01]  /*1a50*/  @!P0 LDG.E R25, desc[UR4][R28.64] ;  /* 0x000000041c198981 */ /* 0x000762000c1e1900 */
[C---:B------:R-:W-:Y:S02]  /*1a60*/  @!P0 SHF.L.U64.HI R36, R22.reuse, 0x1, R23 ;  /* 0x0000000116248819 */ /* 0x040fe40000010217 */
[----:B------:R-:W-:Y:S01]  /*1a70*/  @!P0 SHF.L.U32 R35, R22, 0x1, RZ ;  /* 0x0000000116238819 */ /* 0x000fe200000006ff */
[----:B------:R1:W5:Y:S01]  /*1a80*/  @!P0 LDG.E R34, desc[UR4][R26.64] ;  /* 0x000000041a228981 */ /* 0x000362000c1e1900 */
[----:B------:R-:W1:Y:S02]  /*1a90*/  @!P0 LDC.64 R22, c[0x0][0x288] ;  /* 0x0000a200ff168b82 */ /* 0x000e640000000a00 */
[----:B0-----:R-:W-:-:S02]  /*1aa0*/  @!P0 IADD3 R30, P1, R35, R30, RZ ;  /* 0x0000001e231e8210 */ /* 0x001fc40007f3e0ff */
[----:B------:R-:W-:-:S03]  /*1ab0*/  @!P0 IADD3 R37, P2, R8, 0x3, RZ ;  /* 0x0000000308258810 */ /* 0x000fc60007f5e0ff */
[C---:B------:R-:W-:Y:S01]  /*1ac0*/  @!P0 IMAD.X R31, R36.reuse, 0x1, R31, P1 ;  /* 0x00000001241f8824 */ /* 0x040fe200008e061f */
[----:B--2---:R-:W-:Y:S01]  /*1ad0*/  @!P0 IADD3 R20, P1, R35, R20, RZ ;  /* 0x0000001423148210 */ /* 0x004fe20007f3e0ff */
[----:B---3--:R-:W0:Y:S01]  /*1ae0*/  @!P0 LDC.64 R28, c[0x0][0x230] ;  /* 0x00008c00ff1c8b82 */ /* 0x008e220000000a00 */
[----:B------:R-:W-:Y:S02]  /*1af0*/  @!P0 IADD3.X R39, RZ, R7, RZ, P2, !PT ;  /* 0x00000007ff278210 */ /* 0x000fe400017fe4ff */
[----:B------:R-:W-:Y:S01]  /*1b00*/  @!P0 IADD3.X R21, R36, R21, RZ, P1, !PT ;  /* 0x0000001524158210 */ /* 0x000fe20000ffe4ff */
[----:B------:R-:W2:Y:S04]  /*1b10*/  @!P0 LDG.E R30, desc[UR4][R30.64] ;  /* 0x000000041e1e8981 */ /* 0x000ea8000c1e1900 */
[----:B------:R3:W2:Y:S01]  /*1b20*/  @!P0 LDG.E R35, desc[UR4][R20.64] ;  /* 0x0000000414238981 */ /* 0x0006a2000c1e1900 */
[----:B-1----:R-:W1:Y:S01]  /*1b30*/  @!P0 LDC.64 R26, c[0x0][0x228] ;  /* 0x00008a00ff1a8b82 */ /* 0x002e620000000a00 */
[----:B------:R-:W-:Y:S01]  /*1b40*/  @!P0 IMAD R36, R39, R22, RZ ;  /* 0x0000001627248224 */ /* 0x000fe200078e02ff */
[----:B---3--:R-:W-:Y:S01]  /*1b50*/  @!P0 MOV R21, R19 ;  /* 0x0000001300158202 */ /* 0x008fe20000000f00 */
[----:B------:R-:W-:-:S02]  /*1b60*/  @!P0 IMAD.MOV.U32 R20, RZ, RZ, R16 ;  /* 0x000000ffff148224 */ /* 0x000fc400078e0010 */
        /* <DEDUP_REMOVED lines=8> */
[----:B------:R-:W3:Y:S01]  /*1bf0*/  @!P0 LDG.E R28, desc[UR4][R28.64] ;  /* 0x000000041c1c8981 */ /* 0x000ee2000c1e1900 */
[----:B------:R-:W-:-:S05]  /*1c00*/  @!P0 IADD3.X R27, R22, R27, RZ, P1, !PT ;  /* 0x0000001b161b8210 */ /* 0x000fca0000ffe4ff */
[----:B------:R0:W3:Y:S01]  /*1c10*/  @!P0 LDG.E R26, desc[UR4][R26.64] ;  /* 0x000000041a1a8981 */ /* 0x0000e2000c1e1900 */
[----:B------:R-:W-:Y:S02]  /*1c20*/  PRMT R20, RZ, 0x7610, R20 ;  /* 0x00007610ff147816 */ /* 0x000fe40000000014 */
[----:B------:R-:W-:Y:S02]  /*1c30*/  PRMT R21, RZ, 0x7610, R21 ;  /* 0x00007610ff157816 */ /* 0x000fe40000000015 */
[----:B------:R-:W-:-:S04]  /*1c40*/  IADD3 R8, P2, R8, 0x4, RZ ;  /* 0x0000000408087810 */ /* 0x000fc80007f5e0ff */
[----:B------:R-:W-:Y:S01]  /*1c50*/  ISETP.GE.AND P1, PT, R8, R5, PT ;  /* 0x000000050800720c */ /* 0x000fe20003f26270 */
[----:B------:R-:W-:Y:S01]  /*1c60*/  IMAD.X R7, RZ, RZ, R7, P2 ;  /* 0x000000ffff077224 */ /* 0x000fe200010e0607 */
[----:B----4-:R-:W-:Y:S02]  /*1c70*/  @!P0 PRMT R21, R33, 0x7610, R21 ;  /* 0x0000761021158816 */ /* 0x010fe40000000015 */
[----:B------:R-:W-:-:S05]  /*1c80*/  @!P0 PRMT R20, R24, 0x7610, R20 ;  /* 0x0000761018148816 */ /* 0x000fca0000000014 */
[----:B------:R-:W-:Y:S01]  /*1c90*/  HADD2.F32 R23, -RZ, R20.H0_H0 ;  /* 0x20000014ff177230 */ /* 0x000fe20000004100 */
[----:B------:R-:W-:Y:S01]  /*1ca0*/  PRMT R20, RZ, 0x5410, RZ ;  /* 0x00005410ff147816 */ /* 0x000fe200000000ff */
[----:B------:R-:W-:-:S03]  /*1cb0*/  HADD2.F32 R21, -RZ, R21.H0_H0 ;  /* 0x20000015ff157230 */ /* 0x000fc60000004100 */
[----:B------:R-:W-:Y:S01]  /*1cc0*/  FADD.FTZ R23, -R2, R23 ;  /* 0x0000001702177221 */ /* 0x000fe20000010100 */
[----:B------:R-:W-:-:S03]  /*1cd0*/  @!P0 PRMT R20, R24, 0x7632, R20 ;  /* 0x0000763218148816 */ /* 0x000fc60000000014 */
[----:B------:R-:W-:Y:S01]  /*1ce0*/  FMUL.FTZ R22, R23, R4 ;  /* 0x0000000417167220 */ /* 0x000fe20000410000 */
[C---:B------:R-:W-:Y:S01]  /*1cf0*/  FMUL.FTZ R23, R21.reuse, R14 ;  /* 0x0000000e15177220 */ /* 0x040fe20000410000 */
[----:B------:R-:W-:Y:S01]  /*1d00*/  @!P0 PRMT R20, R20, 0x7610, R33 ;  /* 0x0000761014148816 */ /* 0x000fe20000000021 */
[----:B------:R-:W-:Y:S02]  /*1d10*/  FADD.FTZ R12, R21, R12 ;  /* 0x0000000c150c7221 */ /* 0x000fe40000010000 */
[----:B0-----:R-:W-:Y:S01]  /*1d20*/  FADD.FTZ R27, R23, R10 ;  /* 0x0000000a171b7221 */ /* 0x001fe20000010000 */
[----:B------:R-:W-:Y:S01]  /*1d30*/  PRMT R10, R10, 0x5410, RZ ;  /* 0x000054100a0a7816 */ /* 0x000fe200000000ff */
[----:B------:R-:W-:Y:S01]  /*1d40*/  FFMA.FTZ R32, R21, R22, R32 ;  /* 0x0000001615207223 */ /* 0x000fe20000010020 */
[----:B------:R-:W-:Y:S02]  /*1d50*/  HADD2.F32 R21, -RZ, R20.H0_H0 ;  /* 0x20000014ff157230 */ /* 0x000fe40000004100 */
[--C-:B------:R-:W-:Y:S01]  /*1d60*/  FFMA.FTZ R22, R22, R23, R13.reuse ;  /* 0x0000001716167223 */ /* 0x100fe2000001000d */
[----:B------:R-:W-:-:S02]  /*1d70*/  PRMT R13, RZ, 0x7610, R13 ;  /* 0x00007610ff0d7816 */ /* 0x000fc4000000000d */
[----:B------:R-:W-:Y:S01]  /*1d80*/  FADD.FTZ R21, -R2, R21 ;  /* 0x0000001502157221 */ /* 0x000fe20000010100 */
[----:B-----5:R-:W-:Y:S01]  /*1d90*/  @!P0 PRMT R10, R10, 0x5410, R25 ;  /* 0x000054100a0a8816 */ /* 0x020fe20000000019 */
[----:B------:R-:W-:-:S03]  /*1da0*/  HADD2.F32 R20, -RZ, R20.H1_H1 ;  /* 0x30000014ff147230 */ /* 0x000fc60000004100 */
[----:B------:R-:W-:Y:S01]  /*1db0*/  PRMT R10, RZ, 0x7610, R10 ;  /* 0x00007610ff0a7816 */ /* 0x000fe2000000000a */
[----:B------:R-:W-:Y:S01]  /*1dc0*/  FMUL.FTZ R21, R21, R4 ;  /* 0x0000000415157220 */ /* 0x000fe20000410000 */
[----:B------:R-:W-:Y:S01]  /*1dd0*/  @!P0 PRMT R13, R34, 0x7610, R13 ;  /* 0x00007610220d8816 */ /* 0x000fe2000000000d */
[C---:B------:R-:W-:Y:S02]  /*1de0*/  FADD.FTZ R11, R20.reuse, R11 ;  /* 0x0000000b140b7221 */ /* 0x040fe40000010000 */
[----:B------:R-:W-:Y:S02]  /*1df0*/  HADD2.F32 R23, -RZ, R10.H1_H1 ;  /* 0x3000000aff177230 */ /* 0x000fe40000004100 */
[C---:B------:R-:W-:Y:S01]  /*1e00*/  FFMA.FTZ R9, R20.reuse, R21, R9 ;  /* 0x0000001514097223 */ /* 0x040fe20000010009 */
[----:B------:R-:W-:Y:S01]  /*1e10*/  FMUL.FTZ R20, R20, R15 ;  /* 0x0000000f14147220 */ /* 0x000fe20000410000 */
[----:B------:R-:W-:Y:S01]  /*1e20*/  HADD2.F32 R13, -RZ, R13.H0_H0 ;  /* 0x2000000dff0d7230 */ /* 0x000fe20000004100 */
[----:B------:R-:W-:Y:S01]  /*1e30*/  PRMT R10, R10, 0x5410, RZ ;  /* 0x000054100a0a7816 */ /* 0x000fe200000000ff */
[----:B------:R-:W-:Y:S01]  /*1e40*/  FADD.FTZ R23, -R2, R23 ;  /* 0x0000001702177221 */ /* 0x000fe20000010100 */
[----:B------:R-:W-:Y:S01]  /*1e50*/  FADD.FTZ R27, R20, R27 ;  /* 0x0000001b141b7221 */ /* 0x000fe20000010000 */
[----:B------:R-:W-:Y:S01]  /*1e60*/  FFMA.FTZ R22, R21, R20, R22 ;  /* 0x0000001415167223 */ /* 0x000fe20000010016 */
[----:B------:R-:W-:Y:S01]  /*1e70*/  @!P0 PRMT R10, R10, 0x7610, R25 ;  /* 0x000076100a0a8816 */ /* 0x000fe20000000019 */
[----:B------:R-:W-:Y:S01]  /*1e80*/  FMUL.FTZ R20, R13, R14 ;  /* 0x0000000e0d147220 */ /* 0x000fe20000410000 */
[----:B------:R-:W-:-:S02]  /*1e90*/  FMUL.FTZ R23, R23, R4 ;  /* 0x0000000417177220 */ /* 0x000fc40000410000 */
[----:B------:R-:W-:Y:S01]  /*1ea0*/  @!P0 PRMT R10, R34, 0x7632, R10 ;  /* 0x00007632220a8816 */ /* 0x000fe2000000000a */
[----:B------:R-:W-:Y:S01]  /*1eb0*/  FADD.FTZ R21, R27, R20 ;  /* 0x000000141b157221 */ /* 0x000fe20000010000 */
[----:B------:R-:W-:Y:S01]  /*1ec0*/  FFMA.FTZ R20, R23, R20, R22 ;  /* 0x0000001417147223 */ /* 0x000fe20000010016 */
[----:B------:R-:W-:Y:S01]  /*1ed0*/  PRMT R22, RZ, 0x5410, RZ ;  /* 0x00005410ff167816 */ /* 0x000fe200000000ff */
[----:B------:R-:W-:Y:S01]  /*1ee0*/  FADD.FTZ R12, R12, R13 ;  /* 0x0000000d0c0c7221 */ /* 0x000fe20000010000 */
[----:B------:R-:W-:Y:S01]  /*1ef0*/  FFMA.FTZ R32, R13, R23, R32 ;  /* 0x000000170d207223 */ /* 0x000fe20000010020 */
[--C-:B------:R-:W-:Y:S01]  /*1f00*/  HADD2.F32 R13, -RZ, R10.reuse.H1_H1 ;  /* 0x3000000aff0d7230 */ /* 0x100fe20000004100 */
[----:B--2---:R-:W-:Y:S02]  /*1f10*/  @!P0 PRMT R22, R22, 0x5410, R30 ;  /* 0x0000541016168816 */ /* 0x004fe4000000001e */
[----:B------:R-:W-:Y:S02]  /*1f20*/  PRMT R23, RZ, 0x7610, R23 ;  /* 0x00007610ff177816 */ /* 0x000fe40000000017 */
[----:B------:R-:W-:Y:S01]  /*1f30*/  FADD.FTZ R13, -R2, R13 ;  /* 0x0000000d020d7221 */ /* 0x000fe20000010100 */
[----:B------:R-:W-:Y:S01]  /*1f40*/  @!P0 PRMT R22, R30, 0x7632, R22 ;  /* 0x000076321e168816 */ /* 0x000fe20000000016 */
[----:B------:R-:W-:Y:S01]  /*1f50*/  HADD2.F32 R10, -RZ, R10.H0_H0 ;  /* 0x2000000aff0a7230 */ /* 0x000fe20000004100 */
[----:B------:R-:W-:Y:S01]  /*1f60*/  @!P0 PRMT R23, R35, 0x7610, R23 ;  /* 0x0000761023178816 */ /* 0x000fe20000000017 */
[----:B------:R-:W-:-:S02]  /*1f70*/  FMUL.FTZ R13, R13, R4 ;  /* 0x000000040d0d7220 */ /* 0x000fc40000410000 */
[----:B------:R-:W-:Y:S02]  /*1f80*/  HADD2.F32 R25, -RZ, R22.H1_H1 ;  /* 0x30000016ff197230 */ /* 0x000fe40000004100 */
[----:B------:R-:W-:Y:S01]  /*1f90*/  FADD.FTZ R11, R11, R10 ;  /* 0x0000000a0b0b7221 */ /* 0x000fe20000010000 */
[C---:B------:R-:W-:Y:S01]  /*1fa0*/  FFMA.FTZ R9, R10.reuse, R13, R9 ;  /* 0x0000000d0a097223 */ /* 0x040fe20000010009 */
[----:B------:R-:W-:Y:S01]  /*1fb0*/  FMUL.FTZ R10, R10, R15 ;  /* 0x0000000f0a0a7220 */ /* 0x000fe20000410000 */
[----:B------:R-:W-:Y:S01]  /*1fc0*/  PRMT R22, R22, 0x5410, RZ ;  /* 0x0000541016167816 */ /* 0x000fe200000000ff */
[----:B------:R-:W-:Y:S02]  /*1fd0*/  HADD2.F32 R23, -RZ, R23.H0_H0 ;  /* 0x20000017ff177230 */ /* 0x000fe40000004100 */
[----:B------:R-:W-:Y:S01]  /*1fe0*/  FADD.FTZ R25, -R2, R25 ;  /* 0x0000001902197221 */ /* 0x000fe20000010100 */
[----:B------:R-:W-:Y:S01]  /*1ff0*/  FADD.FTZ R21, R10, R21 ;  /* 0x000000150a157221 */ /* 0x000fe20000010000 */
[----:B------:R-:W-:Y:S01]  /*2000*/  FFMA.FTZ R20, R13, R10, R20 ;  /* 0x0000000a0d147223 */ /* 0x000fe20000010014 */
[----:B------:R-:W-:Y:S01]  /*2010*/  @!P0 PRMT R22, R22, 0x7610, R35 ;  /* 0x0000761016168816 */ /* 0x000fe20000000023 */
[----:B------:R-:W-:Y:S01]  /*2020*/  FMUL.FTZ R25, R25, R4 ;  /* 0x0000000419197220 */ /* 0x000fe20000410000 */
[----:B------:R-:W-:-:S03]  /*2030*/  FMUL.FTZ R10, R23, R14 ;  /* 0x0000000e170a7220 */ /* 0x000fc60000410000 */
[----:B------:R-:W-:Y:S02]  /*2040*/  HADD2.F32 R13, -RZ, R22.H0_H0 ;  /* 0x20000016ff0d7230 */ /* 0x000fe40000004100 */
[----:B------:R-:W-:Y:S01]  /*2050*/  FADD.FTZ R21, R21, R10 ;  /* 0x0000000a15157221 */ /* 0x000fe20000010000 */
[----:B------:R-:W-:Y:S01]  /*2060*/  FFMA.FTZ R20, R25, R10, R20 ;  /* 0x0000000a19147223 */ /* 0x000fe20000010014 */
[----:B------:R-:W-:Y:S01]  /*2070*/  PRMT R10, RZ, 0x5410, RZ ;  /* 0x00005410ff0a7816 */ /* 0x000fe200000000ff */
[----:B------:R-:W-:-:S03]  /*2080*/  FADD.FTZ R13, -R2, R13 ;  /* 0x0000000d020d7221 */ /* 0x000fc60000010100 */
[----:B---3--:R-:W-:Y:S01]  /*2090*/  @!P0 PRMT R10, R10, 0x5410, R28 ;  /* 0x000054100a0a8816 */ /* 0x008fe2000000001c */
[----:B------:R-:W-:Y:S02]  /*20a0*/  HADD2.F32 R22, -RZ, R22.H1_H1 ;  /* 0x30000016ff167230 */ /* 0x000fe40000004100 */
[----:B------:R-:W-:Y:S01]  /*20b0*/  FMUL.FTZ R13, R13, R4 ;  /* 0x000000040d0d7220 */ /* 0x000fe20000410000 */
[--C-:B------:R-:W-:Y:S01]  /*20c0*/  FADD.FTZ R12, R12, R23.reuse ;  /* 0x000000170c0c7221 */ /* 0x100fe20000010000 */
[----:B------:R-:W-:Y:S01]  /*20d0*/  @!P0 PRMT R10, R28, 0x7632, R10 ;  /* 0x000076321c0a8816 */ /* 0x000fe2000000000a */
[----:B------:R-:W-:Y:S01]  /*20e0*/  FFMA.FTZ R32, R23, R25, R32 ;  /* 0x0000001917207223 */ /* 0x000fe20000010020 */
[----:B------:R-:W-:Y:S01]  /*20f0*/  PRMT R23, RZ, 0x7610, R23 ;  /* 0x00007610ff177816 */ /* 0x000fe20000000017 */
[----:B------:R-:W-:Y:S01]  /*2100*/  FADD.FTZ R25, R11, R22 ;  /* 0x000000160b197221 */ /* 0x000fe20000010000 */
[C---:B------:R-:W-:Y:S01]  /*2110*/  FFMA.FTZ R27, R22.reuse, R13, R9 ;  /* 0x0000000d161b7223 */ /* 0x040fe20000010009 */
[----:B------:R-:W-:Y:S01]  /*2120*/  FMUL.FTZ R22, R22, R15 ;  /* 0x0000000f16167220 */ /* 0x000fe20000410000 */
[----:B------:R-:W-:Y:S01]  /*2130*/  HADD2.F32 R11, -RZ, R10.H1_H1 ;  /* 0x3000000aff0b7230 */ /* 0x000fe20000004100 */
[----:B------:R-:W-:-:S02]  /*2140*/  @!P0 PRMT R23, R26, 0x7610, R23 ;  /* 0x000076101a178816 */ /* 0x000fc40000000017 */
[----:B------:R-:W-:Y:S01]  /*2150*/  PRMT R9, RZ, 0x7610, R9 ;  /* 0x00007610ff097816 */ /* 0x000fe20000000009 */
[----:B------:R-:W-:Y:S01]  /*2160*/  FFMA.FTZ R24, R13, R22, R20 ;  /* 0x000000160d187223 */ /* 0x000fe20000010014 */
[----:B------:R-:W-:Y:S01]  /*2170*/  FADD.FTZ R13, -R2, R11 ;  /* 0x0000000b020d7221 */ /* 0x000fe20000010100 */
[----:B------:R-:W-:Y:S01]  /*2180*/  HADD2.F32 R11, -RZ, R10.H0_H0 ;  /* 0x2000000aff0b7230 */ /* 0x000fe20000004100 */
[----:B------:R-:W-:Y:S01]  /*2190*/  @!P0 PRMT R9, R26, 0x7632, R9 ;  /* 0x000076321a098816 */ /* 0x000fe20000000009 */
[----:B------:R-:W-:Y:S02]  /*21a0*/  HADD2.F32 R23, -RZ, R23.H0_H0 ;  /* 0x20000017ff177230 */ /* 0x000fe40000004100 */
[----:B------:R-:W-:Y:S01]  /*21b0*/  FMUL.FTZ R13, R13, R4 ;  /* 0x000000040d0d7220 */ /* 0x000fe20000410000 */
[----:B------:R-:W-:Y:S01]  /*21c0*/  FADD.FTZ R29, R22, R21 ;  /* 0x00000015161d7221 */ /* 0x000fe20000010000 */
[----:B------:R-:W-:Y:S01]  /*21d0*/  FADD.FTZ R11, -R2, R11 ;  /* 0x0000000b020b7221 */ /* 0x000fe20000010100 */
[----:B------:R-:W-:-:S02]  /*21e0*/  HADD2.F32 R10, -RZ, R9.H0_H0 ;  /* 0x20000009ff0a7230 */ /* 0x000fc40000004100 */
[C---:B------:R-:W-:Y:S01]  /*21f0*/  FMUL.FTZ R20, R23.reuse, R14 ;  /* 0x0000000e17147220 */ /* 0x040fe20000410000 */
[----:B------:R-:W-:Y:S01]  /*2200*/  FADD.FTZ R12, R12, R23 ;  /* 0x000000170c0c7221 */ /* 0x000fe20000010000 */
[----:B------:R-:W-:Y:S01]  /*2210*/  FFMA.FTZ R32, R23, R13, R32 ;  /* 0x0000000d17207223 */ /* 0x000fe20000010020 */
[----:B------:R-:W-:Y:S01]  /*2220*/  FMUL.FTZ R21, R11, R4 ;  /* 0x000000040b157220 */ /* 0x000fe20000410000 */
[----:B------:R-:W-:Y:S01]  /*2230*/  FADD.FTZ R23, R29, R20 ;  /* 0x000000141d177221 */ /* 0x000fe20000010000 */
[C---:B------:R-:W-:Y:S01]  /*2240*/  FMUL.FTZ R22, R10.reuse, R15 ;  /* 0x0000000f0a167220 */ /* 0x040fe20000410000 */
[----:B------:R-:W-:Y:S01]  /*2250*/  FFMA.FTZ R20, R13, R20, R24 ;  /* 0x000000140d147223 */ /* 0x000fe20000010018 */
[----:B------:R-:W-:Y:S01]  /*2260*/  FADD.FTZ R11, R25, R10 ;  /* 0x0000000a190b7221 */ /* 0x000fe20000010000 */
[----:B------:R-:W-:Y:S01]  /*2270*/  FFMA.FTZ R9, R10, R21, R27 ;  /* 0x000000150a097223 */ /* 0x000fe2000001001b */
[----:B------:R-:W-:Y:S01]  /*2280*/  FADD.FTZ R10, R22, R23 ;  /* 0x00000017160a7221 */ /* 0x000fe20000010000 */
[----:B------:R-:W-:Y:S01]  /*2290*/  FFMA.FTZ R13, R21, R22, R20 ;  /* 0x00000016150d7223 */ /* 0x000fe20000010014 */
[----:B------:R-:W-:Y:S06]  /*22a0*/  @!P1 BRA `(.L_x_3463) ;  /* 0xfffffff400349947 */ /* 0x000fec000383ffff */
.L_x_3457:
[----:B------:R-:W0:Y:S01]  /*22b0*/  S2R R5, SR_CgaCtaId ;  /* 0x0000000000057919 */ /* 0x000e220000008800 */
[----:B-1----:R-:W-:Y:S02]  /*22c0*/  MOV R4, 0x400 ;  /* 0x0000040000047802 */ /* 0x002fe40000000f00 */
        /* <DEDUP_REMOVED lines=43> */
[----:B------:R-:W5:Y:S02]  /*2580*/  LDS R29, [R30+0x5c] ;  /* 0x00005c001e1d7984 */ /* 0x000f640000000800 */
        /* <DEDUP_REMOVED lines=19> */
[----:B------:R-:W-:-:S03]  /*26c0*/  FSEL R33, R36, R23, !P4 ;  /* 0x0000001724217208 */ /* 0x000fc60006000000 */
[----:B---3--:R-:W-:Y:S02]  /*26d0*/  FADD.FTZ R31, R31, R18 ;  /* 0x000000121f1f7221 */ /* 0x008fe40000010000 */
[----:B------:R-:W-:Y:S01]  /*26e0*/  FADD.FTZ R33, R33, R20 ;  /* 0x0000001421217221 */ /* 0x000fe20000010000 */
[----:B----4-:R-:W-:-:S04]  /*26f0*/  ISETP.NE.AND P3, PT, R16, RZ, PT ;  /* 0x000000ff1000720c */ /* 0x010fc80003f65270 */
        /* <DEDUP_REMOVED lines=53> */
[----:B0-----:R-:W-:Y:S01]  /*2a50*/  @P1 IADD3 R31, R31, R38, RZ ;  /* 0x000000261f1f1210 */ /* 0x001fe20007ffe0ff */
        /* <DEDUP_REMOVED lines=13> */
[----:B------:R-:W-:Y:S01]  /*2b30*/  ISETP.GE.AND P0, PT, R40, 0x10, PT ;  /* 0x000000102800780c */ /* 0x000fe20003f06270 */
[----:B------:R1:W2:Y:S01]  /*2b40*/  SHFL.UP PT, R41, R33, 0x1, RZ ;  /* 0x0420000021297989 */ /* 0x0002a200000e00ff */
[----:B------:R-:W-:-:S03]  /*2b50*/  ISETP.NE.AND P1, PT, R34, RZ, PT ;  /* 0x000000ff2200720c */ /* 0x000fc60003f25270 */
[----:B------:R1:W3:Y:S08]  /*2b60*/  SHFL.UP PT, R40, R30, 0x1, RZ ;  /* 0x042000001e287989 */ /* 0x0002f000000e00ff */
[----:B0-----:R-:W-:-:S05]  /*2b70*/  @P0 IMAD.IADD R31, R31, 0x1, R38 ;  /* 0x000000011f1f0824 */ /* 0x001fca00078e0226 */
[----:B------:R1:W0:Y:S02]  /*2b80*/  SHFL.UP PT, R38, R31, 0x1, RZ ;  /* 0x042000001f267989 */ /* 0x00022400000e00ff */
.L_x_3486:
[----:B-1----:R-:W-:Y:S02]  /*2b90*/  P2R R31, PR, RZ, 0x2 ;  /* 0x00000002ff1f7803 */ /* 0x002fe40000000000 */
[----:B------:R-:W-:Y:S02]  /*2ba0*/  ISETP.NE.AND P1, PT, R14, RZ, PT ;  /* 0x000000ff0e00720c */ /* 0x000fe40003f25270 */
[----:B------:R-:W-:Y:S02]  /*2bb0*/  P2R R30, PR, RZ, 0x4 ;  /* 0x00000004ff1e7803 */ /* 0x000fe40000000000 */
[----:B------:R-:W-:Y:S02]  /*2bc0*/  PLOP3.LUT P0, PT, PT, PT, PT, 0x80, 0x0 ;  /* 0x000000000000781c */ /* 0x000fe40003f0f070 */
[----:B------:R-:W-:-:S07]  /*2bd0*/  MOV R14, 0x400 ;  /* 0x00000400000e7802 */ /* 0x000fce0000000f00 */
[----:B------:R-:W-:Y:S02]  /*2be0*/  @P1 ISETP.NE.AND P2, PT, R22, RZ, PT ;  /* 0x000000ff1600120c */ /* 0x000fe40003f45270 */
[----:B0-----:R-:W-:Y:S02]  /*2bf0*/  @P1 IADD3 R22, R38, R22, RZ ;  /* 0x0000001626161210 */ /* 0x001fe40007ffe0ff */
[----:B------:R-:W-:Y:S02]  /*2c00*/  @P1 PLOP3.LUT P0, PT, P2, PT, PT, 0x80, 0x0 ;  /* 0x000000000000181c */ /* 0x000fe4000170f070 */
[----:B------:R-:W-:Y:S02]  /*2c10*/  ISETP.NE.AND P1, PT, R31, RZ, PT ;  /* 0x000000ff1f00720c */ /* 0x000fe40003f25270 */
[----:B------:R-:W0:Y:S01]  /*2c20*/  S2R R31, SR_CgaCtaId ;  /* 0x00000000001f7919 */ /* 0x000e220000008800 */
[----:B------:R-:W-:Y:S02]  /*2c30*/  ISETP.NE.AND P2, PT, R30, RZ, PT ;  /* 0x000000ff1e00720c */ /* 0x000fe40003f45270 */
[----:B------:R-:W-:Y:S01]  /*2c40*/  IADD3 R0, R0, R22, RZ ;  /* 0x0000001600007210 */ /* 0x000fe20007ffe0ff */
[----:B------:R-:W1:Y:S04]  /*2c50*/  S2R R30, SR_TID.X ;  /* 0x00000000001e7919 */ /* 0x000e680000002100 */
[----:B------:R-:W-:-:S02]  /*2c60*/  IMAD.IADD R13, R13, 0x1, R0 ;  /* 0x000000010d0d7824 */ /* 0x000fc400078e0200 */
[----:B---3--:R-:W-:Y:S01]  /*2c70*/  @!P0 FADD.FTZ R5, R40, R5 ;  /* 0x0000000528058221 */ /* 0x008fe20000010000 */
[----:B--2---:R-:W-:Y:S01]  /*2c80*/  @!P0 FADD.FTZ R7, R41, R7 ;  /* 0x0000000729078221 */ /* 0x004fe20000010000 */
[----:B------:R-:W-:Y:S02]  /*2c90*/  ISETP.NE.AND P0, PT, R39, RZ, PT ;  /* 0x000000ff2700720c */ /* 0x000fe40003f05270 */
[----:B------:R-:W-:-:S04]  /*2ca0*/  IADD3 R6, R6, R13, RZ ;  /* 0x0000000d06067210 */ /* 0x000fc80007ffe0ff */
[----:B------:R-:W-:-:S05]  /*2cb0*/  IADD3 R19, R19, R6, RZ ;  /* 0x0000000613137210 */ /* 0x000fca0007ffe0ff */
[----:B------:R-:W-:Y:S02]  /*2cc0*/  IMAD.IADD R16, R16, 0x1, R19 ;  /* 0x0000000110107824 */ /* 0x000fe400078e0213 */
[----:B------:R-:W-:Y:S01]  /*2cd0*/  @!P0 FADD.FTZ R2, R2, R5 ;  /* 0x0000000502028221 */ /* 0x000fe20000010000 */
[----:B------:R-:W-:Y:S02]  /*2ce0*/  @!P0 FADD.FTZ R4, R4, R7 ;  /* 0x0000000704048221 */ /* 0x000fe40000010000 */
[----:B------:R-:W-:Y:S01]  /*2cf0*/  IADD3 R25, R25, R16, RZ ;  /* 0x0000001019197210 */ /* 0x000fe20007ffe0ff */
[----:B------:R-:W-:Y:S01]  /*2d00*/  @!P6 FADD.FTZ R15, R15, R2 ;  /* 0x000000020f0fe221 */ /* 0x000fe20000010000 */
[----:B------:R-:W-:Y:S02]  /*2d10*/  @!P6 FADD.FTZ R17, R17, R4 ;  /* 0x000000041111e221 */ /* 0x000fe40000010000 */
[----:B------:R-:W-:Y:S01]  /*2d20*/  IADD3 R24, R24, R25, RZ ;  /* 0x0000001918187210 */ /* 0x000fe20007ffe0ff */
[----:B------:R-:W-:Y:S01]  /*2d30*/  @!P5 FADD.FTZ R8, R8, R15 ;  /* 0x0000000f0808d221 */ /* 0x000fe20000010000 */
[----:B------:R-:W-:Y:S01]  /*2d40*/  @!P5 FADD.FTZ R10, R10, R17 ;  /* 0x000000110a0ad221 */ /* 0x000fe20000010000 */
[----:B0-----:R-:W-:-:S02]  /*2d50*/  LEA R31, R31, R14, 0x18 ;  /* 0x0000000e1f1f7211 */ /* 0x001fc400078ec0ff */
[----:B------:R-:W-:Y:S01]  /*2d60*/  @!P4 FADD.FTZ R21, R21, R8 ;  /* 0x000000081515c221 */ /* 0x000fe20000010000 */
[----:B------:R-:W-:Y:S02]  /*2d70*/  @!P4 FADD.FTZ R23, R23, R10 ;  /* 0x0000000a1717c221 */ /* 0x000fe40000010000 */
        /* <DEDUP_REMOVED lines=31> */
.L_x_3464:
        /* <DEDUP_REMOVED lines=49> */
.L_x_3467:
[----:B------:R-:W-:Y:S05]  /*3280*/  BSYNC B0 ;  /* 0x0000000000007941 */ /* 0x000fea0003800000 */
.L_x_3466:
[----:B------:R-:W-:Y:S05]  /*3290*/  @P1 EXIT ;  /* 0x000000000000194d */ /* 0x000fea0003800000 */
[----:B0-----:R-:W0:Y:S01]  /*32a0*/  LDC R0, c[0x0][0x270] ;  /* 0x00009c00ff007b82 */ /* 0x001e220000000800 */
[----:B------:R-:W-:-:S07]  /*32b0*/  ULDC.64 UR6, c[0x0][0x268] ;  /* 0x00009a0000067ab9 */ /* 0x000fce0000000a00 */
[----:B-1----:R-:W1:Y:S01]  /*32c0*/  LDC R7, c[0x0][RZ] ;  /* 0x00000000ff077b82 */ /* 0x002e620000000800 */
        /* <DEDUP_REMOVED lines=18> */
.L_x_3465:
        /* <DEDUP_REMOVED lines=9> */
.L_x_3468:
[----:B------:R-:W-:Y:S02]  /*3480*/  P2R R42, PR, RZ, 0x2 ;  /* 0x00000002ff2a7803 */ /* 0x000fe40000000000 */
[----:B------:R-:W-:Y:S02]  /*3490*/  ISETP.NE.AND P1, PT, R31, RZ, PT ;  /* 0x000000ff1f00720c */ /* 0x000fe40003f25270 */
[----:B------:R-:W-:Y:S02]  /*34a0*/  MOV R35, R30 ;  /* 0x0000001e00237202 */ /* 0x000fe40000000f00 */
[----:B------:R-:W-:-:S09]  /*34b0*/  MOV R38, R43 ;  /* 0x0000002b00267202 */ /* 0x000fd20000000f00 */
[----:B------:R-:W-:Y:S05]  /*34c0*/  WARPSYNC.COLLECTIVE R37, `(.L_x_3469) ;  /* 0x0000000025087348 */ /* 0x000fea0003c00000 */
[----:B------:R0:W1:Y:S02]  /*34d0*/  SHFL.UP P0, R43, R35, R34, R36 ;  /* 0x04000022232b7389 */ /* 0x0000640000000024 */
[----:B01----:R-:W-:Y:S01]  /*34e0*/  ENDCOLLECTIVE ;  /* 0x000000000000791b */ /* 0x003fe20003800000 */
.L_x_3469:
[----:B------:R-:W-:Y:S01]  /*34f0*/  @P2 IADD3 R31, R31, R38, RZ ;  /* 0x000000261f1f2210 */ /* 0x000fe20007ffe0ff */
[----:B------:R-:W-:Y:S02]  /*3500*/  IMAD.MOV.U32 R35, RZ, RZ, R33 ;  /* 0x000000ffff237224 */ /* 0x000fe400078e0021 */
[----:B------:R-:W-:-:S05]  /*3510*/  FADD.FTZ R43, R30, R43 ;  /* 0x0000002b1e2b7221 */ /* 0x000fca0000010000 */
[----:B------:R-:W-:-:S07]  /*3520*/  @P2 FSEL R30, R43, R30, !P1 ;  /* 0x0000001e2b1e2208 */ /* 0x000fce0004800000 */
[----:B------:R-:W-:Y:S05]  /*3530*/  WARPSYNC.COLLECTIVE R37, `(.L_x_3470) ;  /* 0x0000000025087348 */ /* 0x000fea0003c00000 */
[----:B------:R0:W1:Y:S02]  /*3540*/  SHFL.UP P0, R43, R35, R34, R36 ;  /* 0x04000022232b7389 */ /* 0x0000640000000024 */
[----:B01----:R-:W-:Y:S01]  /*3550*/  ENDCOLLECTIVE ;  /* 0x000000000000791b */ /* 0x003fe20003800000 */
.L_x_3470:
[----:B------:R-:W-:Y:S01]  /*3560*/  HFMA2.MMA R34, -RZ, RZ, 0, 1.1920928955078125e-07 ;  /* 0x00000002ff227435 */ /* 0x000fe200000001ff */
[----:B------:R-:W-:Y:S01]  /*3570*/  IMAD.MOV.U32 R35, RZ, RZ, R31 ;  /* 0x000000ffff237224 */ /* 0x000fe200078e001f */
[----:B------:R-:W-:-:S09]  /*3580*/  MOV R44, R43 ;  /* 0x0000002b002c7202 */ /* 0x000fd20000000f00 */
[----:B------:R-:W-:Y:S05]  /*3590*/  WARPSYNC.COLLECTIVE R37, `(.L_x_3471) ;  /* 0x0000000025087348 */ /* 0x000fea0003c00000 */
[----:B------:R0:W1:Y:S02]  /*35a0*/  SHFL.UP P0, R43, R35, R34, R36 ;  /* 0x04000022232b7389 */ /* 0x0000640000000024 */
[----:B01----:R-:W-:Y:S01]  /*35b0*/  ENDCOLLECTIVE ;  /* 0x000000000000791b */ /* 0x003fe20003800000 */
.L_x_3471:
        /* <DEDUP_REMOVED lines=9> */
.L_x_3472:
[----:B------:R-:W-:Y:S01]  /*3650*/  @P1 IMAD.IADD R31, R31, 0x1, R38 ;  /* 0x000000011f1f1824 */ /* 0x000fe200078e0226 */
[----:B------:R-:W-:Y:S01]  /*3660*/  MOV R35, R33 ;  /* 0x0000002100237202 */ /* 0x000fe20000000f00 */
[----:B------:R-:W-:-:S05]  /*3670*/  FADD.FTZ R43, R30, R43 ;  /* 0x0000002b1e2b7221 */ /* 0x000fca0000010000 */
[----:B------:R-:W-:-:S07]  /*3680*/  @P1 FSEL R30, R43, R30, !P2 ;  /* 0x0000001e2b1e1208 */ /* 0x000fce0005000000 */
[----:B------:R-:W-:Y:S05]  /*3690*/  WARPSYNC.COLLECTIVE R37, `(.L_x_3473) ;  /* 0x0000000025087348 */ /* 0x000fea0003c00000 */
[----:B------:R0:W1:Y:S02]  /*36a0*/  SHFL.UP P0, R43, R35, R34, R36 ;  /* 0x04000022232b7389 */ /* 0x0000640000000024 */
[----:B01----:R-:W-:Y:S01]  /*36b0*/  ENDCOLLECTIVE ;  /* 0x000000000000791b */ /* 0x003fe20003800000 */
.L_x_3473:
[----:B------:R-:W-:Y:S01]  /*36c0*/  HFMA2.MMA R34, -RZ, RZ, 0, 2.384185791015625e-07 ;  /* 0x00000004ff227435 */ /* 0x000fe200000001ff */
[----:B------:R-:W-:Y:S02]  /*36d0*/  MOV R35, R31 ;  /* 0x0000001f00237202 */ /* 0x000fe40000000f00 */
[----:B------:R-:W-:-:S08]  /*36e0*/  MOV R44, R43 ;  /* 0x0000002b002c7202 */ /* 0x000fd00000000f00 */
[----:B------:R-:W-:Y:S05]  /*36f0*/  WARPSYNC.COLLECTIVE R37, `(.L_x_3474) ;  /* 0x0000000025087348 */ /* 0x000fea0003c00000 */
[----:B------:R0:W1:Y:S02]  /*3700*/  SHFL.UP P0, R43, R35, R34, R36 ;  /* 0x04000022232b7389 */ /* 0x0000640000000024 */
[----:B01----:R-:W-:Y:S01]  /*3710*/  ENDCOLLECTIVE ;  /* 0x000000000000791b */ /* 0x003fe20003800000 */
.L_x_3474:
        /* <DEDUP_REMOVED lines=9> */
.L_x_3475:
[----:B------:R-:W-:Y:S02]  /*37b0*/  @P1 IADD3 R31, R31, R38, RZ ;  /* 0x000000261f1f1210 */ /* 0x000fe40007ffe0ff */
[----:B------:R-:W-:Y:S01]  /*37c0*/  MOV R35, R33 ;  /* 0x0000002100237202 */ /* 0x000fe20000000f00 */
[----:B------:R-:W-:-:S05]  /*37d0*/  FADD.FTZ R43, R30, R43 ;  /* 0x0000002b1e2b7221 */ /* 0x000fca0000010000 */
[----:B------:R-:W-:-:S07]  /*37e0*/  @P1 FSEL R30, R43, R30, !P2 ;  /* 0x0000001e2b1e1208 */ /* 0x000fce0005000000 */
[----:B------:R-:W-:Y:S05]  /*37f0*/  WARPSYNC.COLLECTIVE R37, `(.L_x_3476) ;  /* 0x0000000025087348 */ /* 0x000fea0003c00000 */
[----:B------:R0:W1:Y:S02]  /*3800*/  SHFL.UP P0, R43, R35, R34, R36 ;  /* 0x04000022232b7389 */ /* 0x0000640000000024 */
[----:B01----:R-:W-:Y:S01]  /*3810*/  ENDCOLLECTIVE ;  /* 0x000000000000791b */ /* 0x003fe20003800000 */
.L_x_3476:
[----:B------:R-:W-:Y:S01]  /*3820*/  MOV R35, R31 ;  /* 0x0000001f00237202 */ /* 0x000fe20000000f00 */
[----:B------:R-:W-:Y:S02]  /*3830*/  IMAD.MOV.U32 R34, RZ, RZ, 0x8 ;  /* 0x00000008ff227424 */ /* 0x000fe400078e00ff */
[----:B------:R-:W-:-:S07]  /*3840*/  IMAD.MOV.U32 R44, RZ, RZ, R43 ;  /* 0x000000ffff2c7224 */ /* 0x000fce00078e002b */
[----:B------:R-:W-:Y:S05]  /*3850*/  WARPSYNC.COLLECTIVE R37, `(.L_x_3477) ;  /* 0x0000000025087348 */ /* 0x000fea0003c00000 */
[----:B------:R0:W1:Y:S02]  /*3860*/  SHFL.UP P0, R43, R35, R34, R36 ;  /* 0x04000022232b7389 */ /* 0x0000640000000024 */
[----:B01----:R-:W-:Y:S01]  /*3870*/  ENDCOLLECTIVE ;  /* 0x000000000000791b */ /* 0x003fe20003800000 */
.L_x_3477:
        /* <DEDUP_REMOVED lines=9> */
.L_x_3478:
[----:B------:R-:W-:Y:S01]  /*3910*/  @P1 IADD3 R31, R31, R38, RZ ;  /* 0x000000261f1f1210 */ /* 0x000fe20007ffe0ff */
[----:B------:R-:W-:Y:S02]  /*3920*/  IMAD.MOV.U32 R35, RZ, RZ, R33 ;  /* 0x000000ffff237224 */ /* 0x000fe400078e0021 */
[----:B------:R-:W-:-:S05]  /*3930*/  FADD.FTZ R43, R30, R43 ;  /* 0x0000002b1e2b7221 */ /* 0x000fca0000010000 */
[----:B------:R-:W-:-:S07]  /*3940*/  @P1 FSEL R30, R43, R30, !P2 ;  /* 0x0000001e2b1e1208 */ /* 0x000fce0005000000 */
[----:B------:R-:W-:Y:S05]  /*3950*/  WARPSYNC.COLLECTIVE R37, `(.L_x_3479) ;  /* 0x0000000025087348 */ /* 0x000fea0003c00000 */
[----:B------:R0:W1:Y:S02]  /*3960*/  SHFL.UP P0, R43, R35, R34, R36 ;  /* 0x04000022232b7389 */ /* 0x0000640000000024 */
[----:B01----:R-:W-:Y:S01]  /*3970*/  ENDCOLLECTIVE ;  /* 0x000000000000791b */ /* 0x003fe20003800000 */
.L_x_3479:
[----:B------:R-:W-:Y:S01]  /*3980*/  HFMA2.MMA R34, -RZ, RZ, 0, 9.5367431640625e-07 ;  /* 0x00000010ff227435 */ /* 0x000fe200000001ff */
[----:B------:R-:W-:Y:S01]  /*3990*/  IMAD.MOV.U32 R35, RZ, RZ, R31 ;  /* 0x000000ffff237224 */ /* 0x000fe200078e001f */
[----:B------:R-:W-:-:S09]  /*39a0*/  MOV R44, R43 ;  /* 0x0000002b002c7202 */ /* 0x000fd20000000f00 */
[----:B------:R-:W-:Y:S05]  /*39b0*/  WARPSYNC.COLLECTIVE R37, `(.L_x_3480) ;  /* 0x0000000025087348 */ /* 0x000fea0003c00000 */
[----:B------:R0:W1:Y:S02]  /*39c0*/  SHFL.UP P0, R43, R35, R34, R36 ;  /* 0x04000022232b7389 */ /* 0x0000640000000024 */
[----:B01----:R-:W-:Y:S01]  /*39d0*/  ENDCOLLECTIVE ;  /* 0x000000000000791b */ /* 0x003fe20003800000 */
.L_x_3480:
        /* <DEDUP_REMOVED lines=11> */
.L_x_3481:
[----:B------:R-:W-:Y:S01]  /*3a90*/  IMAD.MOV.U32 R35, RZ, RZ, R33 ;  /* 0x000000ffff237224 */ /* 0x000fe200078e0021 */
[----:B------:R-:W-:-:S07]  /*3aa0*/  MOV R41, R43 ;  /* 0x0000002b00297202 */ /* 0x000fce0000000f00 */
[----:B------:R-:W-:Y:S05]  /*3ab0*/  WARPSYNC.COLLECTIVE R37, `(.L_x_3482) ;  /* 0x0000000025087348 */ /* 0x000fea0003c00000 */
[----:B------:R0:W1:Y:S02]  /*3ac0*/  SHFL.UP P0, R43, R35, R34, R36 ;  /* 0x04000022232b7389 */ /* 0x0000640000000024 */
[----:B01----:R-:W-:Y:S01]  /*3ad0*/  ENDCOLLECTIVE ;  /* 0x000000000000791b */ /* 0x003fe20003800000 */
.L_x_3482:
        /* <DEDUP_REMOVED lines=11> */
.L_x_3483:
[----:B------:R-:W-:Y:S02]  /*3b90*/  ISETP.NE.AND P1, PT, R42, RZ, PT ;  /* 0x000000ff2a00720c */ /* 0x000fe40003f25270 */
[----:B------:R-:W-:Y:S02]  /*3ba0*/  MOV R35, R30 ;  /* 0x0000001e00237202 */ /* 0x000fe40000000f00 */
[----:B------:R-:W-:-:S09]  /*3bb0*/  MOV R38, R43 ;  /* 0x0000002b00267202 */ /* 0x000fd20000000f00 */
[----:B------:R-:W-:Y:S05]  /*3bc0*/  WARPSYNC.COLLECTIVE R37, `(.L_x_3484) ;  /* 0x0000000025087348 */ /* 0x000fea0003c00000 */
[----:B------:R0:W1:Y:S02]  /*3bd0*/  SHFL.UP P0, R43, R35, R34, R36 ;  /* 0x04000022232b7389 */ /* 0x0000640000000024 */
[----:B01----:R-:W-:Y:S01]  /*3be0*/  ENDCOLLECTIVE ;  /* 0x000000000000791b */ /* 0x003fe20003800000 */
.L_x_3484:
[----:B------:R-:W-:Y:S01]  /*3bf0*/  MOV R35, R33 ;  /* 0x0000002100237202 */ /* 0x000fe20000000f00 */
[----:B------:R-:W-:-:S07]  /*3c00*/  IMAD.MOV.U32 R40, RZ, RZ, R43 ;  /* 0x000000ffff287224 */ /* 0x000fce00078e002b */
[----:B------:R-:W-:Y:S05]  /*3c10*/  WARPSYNC.COLLECTIVE R37, `(.L_x_3485) ;  /* 0x0000000025087348 */ /* 0x000fea0003c00000 */
[----:B------:R0:W1:Y:S02]  /*3c20*/  SHFL.UP P0, R43, R35, R34, R36 ;  /* 0x04000022232b7389 */ /* 0x0000640000000024 */
[----:B01----:R-:W-:Y:S01]  /*3c30*/  ENDCOLLECTIVE ;  /* 0x000000000000791b */ /* 0x003fe20003800000 */
.L_x_3485:
[----:B------:R-:W-:Y:S01]  /*3c40*/  MOV R41, R43 ;  /* 0x0000002b00297202 */ /* 0x000fe20000000f00 */
[----:B------:R-:W-:Y:S06]  /*3c50*/  BRA `(.L_x_3486) ;  /* 0xffffffec00cc7947 */ /* 0x000fec000383ffff */
.L_x_3487:
        /* <DEDUP_REMOVED lines=10> */
.L_x_4536:


//--------------------- .text._Z30group_norm_nhwc_bwd_sum_kernelI11Fp16IOFp32WLi120EEv26Group_norm_nhwc_bwd_params --------------------------
	.section	.text._Z30group_norm_nhwc_bwd_sum_kernelI11Fp16IOFp32WLi120EEv26Group_norm_nhwc_bwd_params,"ax",@progbits
	.align	128
        .global         _Z30group_norm_nhwc_bwd_sum_kernelI11Fp16IOFp32WLi120EEv26Group_norm_nhwc_bwd_params
        .type           _Z30group_norm_nhwc_bwd_sum_kernelI11Fp16IOFp32WLi120EEv26Group_norm_nhwc_bwd_params,@function
        .size           _Z30group_norm_nhwc_bwd_sum_kernelI11Fp16IOFp32WLi120EEv26Group_norm_nhwc_bwd_params,(.L_x_4537 - _Z30group_norm_nhwc_bwd_sum_kernelI11Fp16IOFp32WLi120EEv26Group_norm_nhwc_bwd_params)
        .other          _Z30group_norm_nhwc_bwd_sum_kernelI11Fp16IOFp32WLi120EEv26Group_norm_nhwc_bwd_params,@"STO_CUDA_ENTRY STV_DEFAULT"
_Z30group_norm_nhwc_bwd_sum_kernelI11Fp16IOFp32WLi120EEv26Group_norm_nhwc_bwd_params:
.text._Z30group_norm_nhwc_bwd_sum_kernelI11Fp16IOFp32WLi120EEv26Group_norm_nhwc_bwd_params:
        /* <DEDUP_REMOVED lines=69> */
.L_x_3489:
[----:B------:R-:W-:Y:S05]  /*0450*/  BSYNC B0 ;  /* 0x0000000000007941 */ /* 0x000fea0003800000 */
.L_x_3488:
        /* <DEDUP_REMOVED lines=109> */
.L_x_3492:
[----:B------:R-:W-:Y:S05]  /*0b30*/  @!P2 BRA `(.L_x_3490) ;  /* 0x0000001400c4a947 */ /* 0x000fea0003800000 */
[----:B------:R-:W-:-:S04]  /*0b40*/  IADD3 R25, R24, 0x1, RZ ;  /* 0x0000000118197810 */ /* 0x000fc80007ffe0ff */
[----:B------:R-:W-:-:S07]  /*0b50*/  SHF.R.S32.HI R27, RZ, 0x1f, R25 ;  /* 0x0000001fff1b7819 */ /* 0x000fce0000011419 */
.L_x_3493:
        /* <DEDUP_REMOVED lines=129> */
.L_x_3491:
        /* <DEDUP_REMOVED lines=8> */
.L_x_3495:
        /* <DEDUP_REMOVED lines=47> */
.L_x_3494:
[----:B------:R-:W-:-:S13]  /*16e0*/  ISETP.GE.U32.AND P0, PT, R28, 0x3, PT ;  /* 0x000000031c00780c */ /* 0x000fda0003f06070 */
[----:B------:R-:W-:Y:S05]  /*16f0*/  @!P0 BRA `(.L_x_3490) ;  /* 0x0000000800d48947 */ /* 0x000fea0003800000 */
[----:B------:R-:W-:Y:S01]  /*1700*/  ULDC.64 UR4, c[0x0][0x288] ;  /* 0x0000a20000047ab9 */ /* 0x000fe20000000a00 */
[----:B------:R-:W-:Y:S02]  /*1710*/  SHF.R.S32.HI R25, RZ, 0x1f, R24 ;  /* 0x0000001fff197819 */ /* 0x000fe40000011418 */
[----:B------:R-:W-:-:S04]  /*1720*/  ISETP.GE.U32.AND P0, PT, R12, UR4, PT ;  /* 0x000000040c007c0c */ /* 0x000fc8000bf06070 */
[----:B------:R-:W-:-:S13]  /*1730*/  ISETP.GE.AND.EX P0, PT, R13, UR5, PT, P0 ;  /* 0x000000050d007c0c */ /* 0x000fda000bf06300 */
.L_x_3496:
        /* <DEDUP_REMOVED lines=177> */
.L_x_3490:
        /* <DEDUP_REMOVED lines=35> */
[----:B------:R-:W-:Y:S02]  /*2480*/  IADD3 R20, R22, R5, R20 ;  /* 0x0000000516147210 */ /* 0x000fe40007ffe014 */
[----:B------:R-:W-:Y:S01]  /*2490*/  MOV R5, 0x3fffffff ;  /* 0x3fffffff00057802 */ /* 0x000fe20000000f00 */
[----:B0-----:R-:W-:Y:S02]  /*24a0*/  @!P1 FADD.FTZ R23, R14, R23 ;  /* 0x000000170e179221 */ /* 0x001fe40000010000 */
[----:B------:R-:W-:Y:S01]  /*24b0*/  IMAD.IADD R3, R20, 0x1, R27 ;  /* 0x0000000114037824 */ /* 0x000fe200078e021b */
[----:B------:R-:W-:Y:S01]  /*24c0*/  R2UR UR4, R5 ;  /* 0x00000000050472ca */ /* 0x000fe200000e0000 */
[----:B------:R-:W-:Y:S02]  /*24d0*/  IMAD R14, R2, 0xc, R17 ;  /* 0x0000000c020e7824 */ /* 0x000fe400078e0211 */
[----:B------:R-:W-:Y:S01]  /*24e0*/  @!P1 FADD.FTZ R25, R18, R25 ;  /* 0x0000001912199221 */ /* 0x000fe20000010000 */
[----:B-1----:R-:W-:-:S02]  /*24f0*/  @!P2 FADD.FTZ R15, R23, R15 ;  /* 0x0000000f170fa221 */ /* 0x002fc40000010000 */
[----:B------:R0:W-:Y:S01]  /*2500*/  STS [R14+0xc0], R3 ;  /* 0x0000c0030e007388 */ /* 0x0001e20000000800 */
[----:B--2---:R-:W-:-:S03]  /*2510*/  @!P2 FADD.FTZ R16, R25, R16 ;  /* 0x000000101910a221 */ /* 0x004fc60000010000 */
[----:B------:R0:W-:Y:S04]  /*2520*/  STS [R14+0xc4], R15 ;  /* 0x0000c40f0e007388 */ /* 0x0001e80000000800 */
[----:B------:R0:W-:Y:S01]  /*2530*/  STS [R14+0xc8], R16 ;  /* 0x0000c8100e007388 */ /* 0x0001e20000000800 */
[----:B------:R-:W-:Y:S05]  /*2540*/  BRA.DIV UR4, `(.L_x_3498) ;  /* 0x0000000e04387947 */ /* 0x000fea000b800000 */
[----:B------:R-:W-:Y:S01]  /*2550*/  NOP ;  /* 0x0000000000007918 */ /* 0x000fe20000000000 */
.L_x_3514:
        /* <DEDUP_REMOVED lines=12> */
.L_x_3500:
[----:B------:R-:W-:Y:S05]  /*2620*/  BSYNC B0 ;  /* 0x0000000000007941 */ /* 0x000fea0003800000 */
.L_x_3499:
[----:B------:R-:W-:-:S13]  /*2630*/  R2UR UR4, R5 ;  /* 0x00000000050472ca */ /* 0x000fda00000e0000 */
[----:B------:R-:W-:Y:S05]  /*2640*/  BRA.DIV UR4, `(.L_x_3501) ;  /* 0x0000000e04087947 */ /* 0x000fea000b800000 */
[----:B------:R-:W-:Y:S01]  /*2650*/  NOP ;  /* 0x0000000000007918 */ /* 0x000fe20000000000 */
[----:B------:R1:W-:Y:S04]  /*2660*/  STS [R14+0xc0], R3 ;  /* 0x0000c0030e007388 */ /* 0x0003e80000000800 */
[----:B------:R1:W-:Y:S04]  /*2670*/  STS [R14+0xc4], R15 ;  /* 0x0000c40f0e007388 */ /* 0x0003e80000000800 */
[----:B------:R1:W-:Y:S01]  /*2680*/  STS [R14+0xc8], R16 ;  /* 0x0000c8100e007388 */ /* 0x0003e20000000800 */
[----:B------:R-:W-:Y:S01]  /*2690*/  NOP ;  /* 0x0000000000007918 */ /* 0x000fe20000000000 */
.L_x_3518:
        /* <DEDUP_REMOVED lines=12> */
.L_x_3503:
[----:B------:R-:W-:Y:S05]  /*2760*/  BSYNC B0 ;  /* 0x0000000000007941 */ /* 0x000fea0003800000 */
.L_x_3502:
[----:B------:R-:W-:-:S13]  /*2770*/  R2UR UR4, R5 ;  /* 0x00000000050472ca */ /* 0x000fda00000e0000 */
[----:B------:R-:W-:Y:S05]  /*2780*/  BRA.DIV UR4, `(.L_x_3504) ;  /* 0x0000000a04e87947 */ /* 0x000fea000b800000 */
[----:B------:R-:W-:Y:S01]  /*2790*/  NOP ;  /* 0x0000000000007918 */ /* 0x000fe20000000000 */
[----:B------:R2:W-:Y:S04]  /*27a0*/  STS [R14+0xc0], R3 ;  /* 0x0000c0030e007388 */ /* 0x0005e80000000800 */
[----:B------:R2:W-:Y:S04]  /*27b0*/  STS [R14+0xc4], R15 ;  /* 0x0000c40f0e007388 */ /* 0x0005e80000000800 */
[----:B------:R2:W-:Y:S01]  /*27c0*/  STS [R14+0xc8], R16 ;  /* 0x0000c8100e007388 */ /* 0x0005e20000000800 */
[----:B------:R-:W-:Y:S01]  /*27d0*/  NOP ;  /* 0x0000000000007918 */ /* 0x000fe20000000000 */
.L_x_3522:
        /* <DEDUP_REMOVED lines=12> */
.L_x_3506:
[----:B------:R-:W-:Y:S05]  /*28a0*/  BSYNC B0 ;  /* 0x0000000000007941 */ /* 0x000fea0003800000 */
.L_x_3505:
[----:B------:R-:W-:-:S13]  /*28b0*/  R2UR UR4, R5 ;  /* 0x00000000050472ca */ /* 0x000fda00000e0000 */
[----:B------:R-:W-:Y:S05]  /*28c0*/  BRA.DIV UR4, `(.L_x_3507) ;  /* 0x0000000a04c87947 */ /* 0x000fea000b800000 */
[----:B------:R-:W-:Y:S01]  /*28d0*/  NOP ;  /* 0x0000000000007918 */ /* 0x000fe20000000000 */
[----:B------:R3:W-:Y:S04]  /*28e0*/  STS [R14+0xc0], R3 ;  /* 0x0000c0030e007388 */ /* 0x0007e80000000800 */
[----:B------:R3:W-:Y:S04]  /*28f0*/  STS [R14+0xc4], R15 ;  /* 0x0000c40f0e007388 */ /* 0x0007e80000000800 */
[----:B------:R3:W-:Y:S01]  /*2900*/  STS [R14+0xc8], R16 ;  /* 0x0000c8100e007388 */ /* 0x0007e20000000800 */
[----:B------:R-:W-:Y:S01]  /*2910*/  NOP ;  /* 0x0000000000007918 */ /* 0x000fe20000000000 */
.L_x_3526:
        /* <DEDUP_REMOVED lines=12> */
.L_x_3509:
[----:B------:R-:W-:Y:S05]  /*29e0*/  BSYNC B0 ;  /* 0x0000000000007941 */ /* 0x000fea0003800000 */
.L_x_3508:
        /* <DEDUP_REMOVED lines=25> */
.L_x_3532:
        /* <DEDUP_REMOVED lines=22> */
[----:B------:R-:W-:Y:S01]  /*2ce0*/  IADD3 R15, R15, R27, RZ ;  /* 0x0000001b0f0f7210 */ /* 0x000fe20007ffe0ff */
[----:B----4-:R-:W-:-:S03]  /*2cf0*/  @!P0 FADD.FTZ R22, R3, R22 ;  /* 0x0000001603168221 */ /* 0x010fc60000010000 */
[----:B------:R-:W-:Y:S01]  /*2d00*/  IADD3 R16, R16, R15, RZ ;  /* 0x0000000f10107210 */ /* 0x000fe20007ffe0ff */
[----:B------:R4:W-:Y:S04]  /*2d10*/  STS [R4+0x230], R27 ;  /* 0x0002301b04007388 */ /* 0x0009e80000000800 */
        /* <DEDUP_REMOVED lines=20> */
.L_x_3497:
        /* <DEDUP_REMOVED lines=11> */
[----:B------:R-:W-:-:S03]  /*2f10*/  @!P2 IADD3 R4, R12, 0x950, RZ ;  /* 0x000009500c04a810 */ /* 0x000fc60007ffe0ff */
        /* <DEDUP_REMOVED lines=18> */
[----:B------:R-:W-:Y:S01]  /*3040*/  LEA R0, R0, R11, 0x3 ;  /* 0x0000000b00007211 */ /* 0x000fe200078e18ff */
[----:B------:R-:W-:-:S03]  /*3050*/  IMAD R3, R17, UR4, R10 ;  /* 0x0000000411037c24 */ /* 0x000fc6000f8e020a */
[----:B------:R-:W-:Y:S01]  /*3060*/  IMAD R11, R17, UR5, R10 ;  /* 0x00000005110b7c24 */ /* 0x000fe2000f8e020a */
[----:B------:R-:W1:Y:S01]  /*3070*/  LDS.64 R12, [R0] ;  /* 0x00000000000c7984 */ /* 0x000e620000000a00 */
[----:B0-----:R-:W-:-:S04]  /*3080*/  IMAD.WIDE R2, R3, 0x4, R4 ;  /* 0x0000000403027825 */ /* 0x001fc800078e0204 */
[----:B------:R-:W-:Y:S01]  /*3090*/  IMAD.WIDE R4, R11, 0x4, R4 ;  /* 0x000000040b047825 */ /* 0x000fe200078e0204 */
[----:B-1----:R1:W-:Y:S04]  /*30a0*/  REDG.E.ADD.F32.FTZ.RN.STRONG.GPU desc[UR6][R2.64], R12 ;  /* 0x0000000c020079a6 */ /* 0x0023e8000c10f386 */
[----:B------:R1:W-:Y:S02]  /*30b0*/  REDG.E.ADD.F32.FTZ.RN.STRONG.GPU desc[UR6][R4.64], R13 ;  /* 0x0000000d040079a6 */ /* 0x0003e4000c10f386 */
.L_x_3512:
[----:B------:R-:W-:Y:S05]  /*30c0*/  BSYNC B0 ;  /* 0x0000000000007941 */ /* 0x000fea0003800000 */
.L_x_3511:
[----:B------:R-:W-:Y:S05]  /*30d0*/  @P1 EXIT ;  /* 0x000000000000194d */ /* 0x000fea0003800000 */
[----:B------:R-:W-:Y:S01]  /*30e0*/  ULDC UR4, c[0x0][0x270] ;  /* 0x00009c0000047ab9 */ /* 0x000fe20000000800 */
[----:B------:R-:W2:Y:S01]  /*30f0*/  LDC R11, c[0x0][RZ] ;  /* 0x00000000ff0b7b82 */ /* 0x000ea20000000800 */
[----:B------:R-:W-:Y:S01]  /*3100*/  IMAD R0, R17, UR4, RZ ;  /* 0x0000000411007c24 */ /* 0x000fe2000f8e02ff */
[----:B------:R-:W-:-:S03]  /*3110*/  ULDC.64 UR4, c[0x0][0x268] ;  /* 0x00009a0000047ab9 */ /* 0x000fc60000000a00 */
        /* <DEDUP_REMOVED lines=17> */
.L_x_3498:
[----:B0-----:R-:W-:Y:S05]  /*3230*/  WARPSYNC.COLLECTIVE R5, `(.L_x_3513) ;  /* 0x0000000005087348 */ /* 0x001fea0003c00000 */
[----:B------:R-:W-:Y:S01]  /*3240*/  NOP ;  /* 0x0000000000007918 */ /* 0x000fe20000000000 */
[----:B0-----:R-:W-:Y:S01]  /*3250*/  ENDCOLLECTIVE ;  /* 0x000000000000791b */ /* 0x001fe20003800000 */
.L_x_3513:
[----:B------:R-:W-:Y:S05]  /*3260*/  BRA `(.L_x_3514) ;  /* 0xfffffff000bc7947 */ /* 0x000fea000383ffff */
.L_x_3501:
[----:B------:R-:W-:Y:S01]  /*3270*/  BSSY B0, `(.L_x_3515) ;  /* 0x0000004000007945 */ /* 0x000fe20003800000 */
[----:B0-----:R-:W-:Y:S05]  /*3280*/  WARPSYNC.COLLECTIVE R5, `(.L_x_3516) ;  /* 0x0000000005087348 */ /* 0x001fea0003c00000 */
[----:B------:R-:W-:Y:S01]  /*3290*/  NOP ;  /* 0x0000000000007918 */ /* 0x000fe20000000000 */
[----:B0-----:R-:W-:Y:S01]  /*32a0*/  ENDCOLLECTIVE ;  /* 0x000000000000791b */ /* 0x001fe20003800000 */
.L_x_3516:
[----:B------:R-:W-:Y:S05]  /*32b0*/  BSYNC B0 ;  /* 0x0000000000007941 */ /* 0x000fea0003800000 */
.L_x_3515:
[----:B------:R0:W-:Y:S04]  /*32c0*/  STS [R14+0xc0], R3 ;  /* 0x0000c0030e007388 */ /* 0x0001e80000000800 */
[----:B------:R0:W-:Y:S04]  /*32d0*/  STS [R14+0xc4], R15 ;  /* 0x0000c40f0e007388 */ /* 0x0001e80000000800 */
[----:B------:R0:W-:Y:S02]  /*32e0*/  STS [R14+0xc8], R16 ;  /* 0x0000c8100e007388 */ /* 0x0001e40000000800 */
[----:B0-----:R-:W-:Y:S05]  /*32f0*/  WARPSYNC.COLLECTIVE R5, `(.L_x_3517) ;  /* 0x0000000005087348 */ /* 0x001fea0003c00000 */
[----:B------:R-:W-:Y:S01]  /*3300*/  NOP ;  /* 0x0000000000007918 */ /* 0x000fe20000000000 */
[----:B0-----:R-:W-:Y:S01]  /*3310*/  ENDCOLLECTIVE ;  /* 0x000000000000791b */ /* 0x001fe20003800000 */
.L_x_3517:
[----:B------:R-:W-:Y:S05]  /*3320*/  BRA `(.L_x_3518) ;  /* 0xfffffff000dc7947 */ /* 0x000fea000383ffff */
.L_x_3504:
[----:B------:R-:W-:Y:S01]  /*3330*/  BSSY B0, `(.L_x_3519) ;  /* 0x0000004000007945 */ /* 0x000fe20003800000 */
[----:B01----:R-:W-:Y:S05]  /*3340*/  WARPSYNC.COLLECTIVE R5, `(.L_x_3520) ;  /* 0x0000000005087348 */ /* 0x003fea0003c00000 */
[----:B------:R-:W-:Y:S01]  /*3350*/  NOP ;  /* 0x0000000000007918 */ /* 0x000fe20000000000 */
[----:B01----:R-:W-:Y:S01]  /*3360*/  ENDCOLLECTIVE ;  /* 0x000000000000791b */ /* 0x003fe20003800000 */
.L_x_3520:
[----:B------:R-:W-:Y:S05]  /*3370*/  BSYNC B0 ;  /* 0x0000000000007941 */ /* 0x000fea0003800000 */
.L_x_3519:
[----:B------:R0:W-:Y:S04]  /*3380*/  STS [R14+0xc0], R3 ;  /* 0x0000c0030e007388 */ /* 0x0001e80000000800 */
[----:B------:R0:W-:Y:S04]  /*3390*/  STS [R14+0xc4], R15 ;  /* 0x0000c40f0e007388 */ /* 0x0001e80000000800 */
[----:B------:R0:W-:Y:S02]  /*33a0*/  STS [R14+0xc8], R16 ;  /* 0x0000c8100e007388 */ /* 0x0001e40000000800 */
[----:B0-----:R-:W-:Y:S05]  /*33b0*/  WARPSYNC.COLLECTIVE R5, `(.L_x_3521) ;  /* 0x0000000005087348 */ /* 0x001fea0003c00000 */
[----:B------:R-:W-:Y:S01]  /*33c0*/  NOP ;  /* 0x0000000000007918 */ /* 0x000fe20000000000 */
[----:B0-----:R-:W-:Y:S01]  /*33d0*/  ENDCOLLECTIVE ;  /* 0x000000000000791b */ /* 0x001fe20003800000 */
.L_x_3521:
[----:B------:R-:W-:Y:S05]  /*33e0*/  BRA `(.L_x_3522) ;  /* 0xfffffff000fc7947 */ /* 0x000fea000383ffff */
.L_x_3507:
[----:B------:R-:W-:Y:S01]  /*33f0*/  BSSY B0, `(.L_x_3523) ;  /* 0x0000004000007945 */ /* 0x000fe20003800000 */
[----:B012---:R-:W-:Y:S05]  /*3400*/  WARPSYNC.COLLECTIVE R5, `(.L_x_3524) ;  /* 0x0000000005087348 */ /* 0x007fea0003c00000 */
[----:B------:R-:W-:Y:S01]  /*3410*/  NOP ;  /* 0x0000000000007918 */ /* 0x000fe20000000000 */
[----:B012---:R-:W-:Y:S01]  /*3420*/  ENDCOLLECTIVE ;  /* 0x000000000000791b */ /* 0x007fe20003800000 */
.L_x_3524:
[----:B------:R-:W-:Y:S05]  /*3430*/  BSYNC B0 ;  /* 0x0000000000007941 */ /* 0x000fea0003800000 */
.L_x_3523:
[----:B------:R0:W-:Y:S04]  /*3440*/  STS [R14+0xc0], R3 ;  /* 0x0000c0030e007388 */ /* 0x0001e80000000800 */
[----:B------:R0:W-:Y:S04]  /*3450*/  STS [R14+0xc4], R15 ;  /* 0x0000c40f0e007388 */ /* 0x0001e80000000800 */
[----:B------:R0:W-:Y:S02]  /*3460*/  STS [R14+0xc8], R16 ;  /* 0x0000c8100e007388 */ /* 0x0001e40000000800 */
[----:B0-----:R-:W-:Y:S05]  /*3470*/  WARPSYNC.COLLECTIVE R5, `(.L_x_3525) ;  /* 0x0000000005087348 */ /* 0x001fea0003c00000 */
[----:B------:R-:W-:Y:S01]  /*3480*/  NOP ;  /* 0x0000000000007918 */ /* 0x000fe20000000000 */
[----:B0-----:R-:W-:Y:S01]  /*3490*/  ENDCOLLECTIVE ;  /* 0x000000000000791b */ /* 0x001fe20003800000 */
.L_x_3525:
[----:B------:R-:W-:Y:S05]  /*34a0*/  BRA `(.L_x_3526) ;  /* 0xfffffff4001c7947 */ /* 0x000fea000383ffff */
.L_x_3510:
[----:B------:R-:W-:Y:S01]  /*34b0*/  BSSY B0, `(.L_x_3527) ;  /* 0x0000005000007945 */ /* 0x000fe20003800000 */
[----:B------:R-:W-:-:S13]  /*34c0*/  ISETP.GE.U32.AND P0, PT, R2, 0x10, PT ;  /* 0x000000100200780c */ /* 0x000fda0003f06070 */
[----:B0123--:R-:W-:Y:S05]  /*34d0*/  WARPSYNC.COLLECTIVE R5, `(.L_x_3528) ;  /* 0x0000000005087348 */ /* 0x00ffea0003c00000 */
[----:B------:R-:W-:Y:S01]  /*34e0*/  NOP ;  /* 0x0000000000007918 */ /* 0x000fe20000000000 */
[----:B0123--:R-:W-:Y:S01]  /*34f0*/  ENDCOLLECTIVE ;  /* 0x000000000000791b */ /* 0x00ffe20003800000 */
.L_x_3528:
[----:B------:R-:W-:Y:S05]  /*3500*/  BSYNC B0 ;  /* 0x0000000000007941 */ /* 0x000fea0003800000 */
.L_x_3527:
[----:B------:R0:W-:Y:S01]  /*3510*/  STS [R14+0xc0], R3 ;  /* 0x0000c0030e007388 */ /* 0x0001e20000000800 */
[----:B------:R-:W-:-:S03]  /*3520*/  ISETP.NE.OR P1, PT, R3, RZ, !P0 ;  /* 0x000000ff0300720c */ /* 0x000fc60004725670 */
[----:B------:R0:W-:Y:S04]  /*3530*/  STS [R14+0xc4], R15 ;  /* 0x0000c40f0e007388 */ /* 0x0001e80000000800 */
[----:B------:R0:W-:Y:S06]  /*3540*/  STS [R14+0xc8], R16 ;  /* 0x0000c8100e007388 */ /* 0x0001ec0000000800 */
[----:B0-----:R-:W-:Y:S05]  /*3550*/  WARPSYNC.COLLECTIVE R5, `(.L_x_3529) ;  /* 0x0000000005087348 */ /* 0x001fea0003c00000 */
[----:B------:R-:W-:Y:S01]  /*3560*/  NOP ;  /* 0x0000000000007918 */ /* 0x000fe20000000000 */
[----:B0-----:R-:W-:Y:S01]  /*3570*/  ENDCOLLECTIVE ;  /* 0x000000000000791b */ /* 0x001fe20003800000 */
.L_x_3529:
        /* <DEDUP_REMOVED lines=9> */
.L_x_3530:
        /* <DEDUP_REMOVED lines=9> */
.L_x_3531:
[----:B------:R-:W-:Y:S05]  /*36a0*/  BRA `(.L_x_3532) ;  /* 0xfffffff400347947 */ /* 0x000fea000383ffff */
.L_x_3533:
        /* <DEDUP_REMOVED lines=13> */
.L_x_4537:


//--------------------- .text._Z30group_norm_nhwc_bwd_sum_kernelI11Fp16IOFp32WLi140EEv26Group_norm_nhwc_bwd_params --------------------------
	.section	.text._Z30group_norm_nhwc_bwd_sum_kernelI11Fp16IOFp32WLi140EEv26Group_norm_nhwc_bwd_params,"ax",@progbits
	.align	128
        .global         _Z30group_norm_nhwc_bwd_sum_kernelI11Fp16IOFp32WLi140EEv26Group_norm_nhwc_bwd_params
        .type           _Z30group_norm_nhwc_bwd_sum_kernelI11Fp16IOFp32WLi140EEv26Group_norm_nhwc_bwd_params,@function
        .size           _Z30group_norm_nhwc_bwd_sum_kernelI11Fp16IOFp32WLi140EEv26Group_norm_nhwc_bwd_params,(.L_x_4538 - _Z30group_norm_nhwc_bwd_sum_kernelI11Fp16IOFp32WLi140EEv26Group_norm_nhwc_bwd_params)
        .other          _Z30group_norm_nhwc_bwd_sum_kernelI11Fp16IOFp32WLi140EEv26Group_norm_nhwc_bwd_params,@"STO_CUDA_ENTRY STV_DEFAULT"
_Z30group_norm_nhwc_bwd_sum_kernelI11Fp16IOFp32WLi140EEv26Group_norm_nhwc_bwd_params:
.text._Z30group_norm_nhwc_bwd_sum_kernelI11Fp16IOFp32WLi140EEv26Group_norm_nhwc_bwd_params:
        /* <DEDUP_REMOVED lines=69> */
.L_x_3535:
[----:B------:R-:W-:Y:S05]  /*0450*/  BSYNC B0 ;  /* 0x0000000000007941 */ /* 0x000fea0003800000 */
.L_x_3534:
        /* <DEDUP_REMOVED lines=109> */
.L_x_3538:
[----:B------:R-:W-:Y:S05]  /*0b30*/  @!P2 BRA `(.L_x_3536) ;  /* 0x0000001400c4a947 */ /* 0x000fea0003800000 */
[----:B------:R-:W-:-:S04]  /*0b40*/  IADD3 R25, R24, 0x1, RZ ;  /* 0x0000000118197810 */ /* 0x000fc80007ffe0ff */
[----:B------:R-:W-:-:S07]  /*0b50*/  SHF.R.S32.HI R27, RZ, 0x1f, R25 ;  /* 0x0000001fff1b7819 */ /* 0x000fce0000011419 */
.L_x_3539:
        /* <DEDUP_REMOVED lines=129> */
.L_x_3537:
        /* <DEDUP_REMOVED lines=8> */
.L_x_3541:
        /* <DEDUP_REMOVED lines=47> */
.L_x_3540:
[----:B------:R-:W-:-:S13]  /*16e0*/  ISETP.GE.U32.AND P0, PT, R28, 0x3, PT ;  /* 0x000000031c00780c */ /* 0x000fda0003f06070 */
[----:B------:R-:W-:Y:S05]  /*16f0*/  @!P0 BRA `(.L_x_3536) ;  /* 0x0000000800d48947 */ /* 0x000fea0003800000 */
[----:B------:R-:W-:Y:S01]  /*1700*/  ULDC.64 UR4, c[0x0][0x288] ;  /* 0x0000a20000047ab9 */ /* 0x000fe20000000a00 */
[----:B------:R-:W-:Y:S02]  /*1710*/  SHF.R.S32.HI R25, RZ, 0x1f, R24 ;  /* 0x0000001fff197819 */ /* 0x000fe40000011418 */
[----:B------:R-:W-:-:S04]  /*1720*/  ISETP.GE.U32.AND P0, PT, R12, UR4, PT ;  /* 0x000000040c007c0c */ /* 0x000fc8000bf06070 */
[----:B------:R-:W-:-:S13]  /*1730*/  ISETP.GE.AND.EX P0, PT, R13, UR5, PT, P0 ;  /* 0x000000050d007c0c */ /* 0x000fda000bf06300 */
.L_x_3542:
        /* <DEDUP_REMOVED lines=177> */
.L_x_3536:
        /* <DEDUP_REMOVED lines=54> */
.L_x_3560:
        /* <DEDUP_REMOVED lines=12> */
.L_x_3546:
[----:B------:R-:W-:Y:S05]  /*2670*/  BSYNC B0 ;  /* 0x0000000000007941 */ /* 0x000fea0003800000 */
.L_x_3545:
[----:B------:R-:W-:-:S13]  /*2680*/  R2UR UR4, R5 ;  /* 0x00000000050472ca */ /* 0x000fda00000e0000 */
[----:B------:R-:W-:Y:S05]  /*2690*/  BRA.DIV UR4, `(.L_x_3547) ;  /* 0x0000000e04307947 */ /* 0x000fea000b800000 */
[----:B------:R-:W-:Y:S01]  /*26a0*/  NOP ;  /* 0x0000000000007918 */ /* 0x000fe20000000000 */
[----:B------:R0:W-:Y:S04]  /*26b0*/  STS [R14+0xc0], R3 ;  /* 0x0000c0030e007388 */ /* 0x0001e80000000800 */
[----:B------:R0:W-:Y:S04]  /*26c0*/  STS [R14+0xc4], R15 ;  /* 0x0000c40f0e007388 */ /* 0x0001e80000000800 */
[----:B------:R0:W-:Y:S01]  /*26d0*/  STS [R14+0xc8], R16 ;  /* 0x0000c8100e007388 */ /* 0x0001e20000000800 */
[----:B------:R-:W-:Y:S01]  /*26e0*/  NOP ;  /* 0x0000000000007918 */ /* 0x000fe20000000000 */
.L_x_3564:
        /* <DEDUP_REMOVED lines=12> */
.L_x_3549:
[----:B------:R-:W-:Y:S05]  /*27b0*/  BSYNC B0 ;  /* 0x0000000000007941 */ /* 0x000fea0003800000 */
.L_x_3548:
[----:B------:R-:W-:-:S13]  /*27c0*/  R2UR UR4, R5 ;  /* 0x00000000050472ca */ /* 0x000fda00000e0000 */
[----:B------:R-:W-:Y:S05]  /*27d0*/  BRA.DIV UR4, `(.L_x_3550) ;  /* 0x0000000e04107947 */ /* 0x000fea000b800000 */
[----:B------:R-:W-:Y:S01]  /*27e0*/  NOP ;  /* 0x0000000000007918 */ /* 0x000fe20000000000 */
[----:B------:R1:W-:Y:S04]  /*27f0*/  STS [R14+0xc0], R3 ;  /* 0x0000c0030e007388 */ /* 0x0003e80000000800 */
[----:B------:R1:W-:Y:S04]  /*2800*/  STS [R14+0xc4], R15 ;  /* 0x0000c40f0e007388 */ /* 0x0003e80000000800 */
[----:B------:R1:W-:Y:S01]  /*2810*/  STS [R14+0xc8], R16 ;  /* 0x0000c8100e007388 */ /* 0x0003e20000000800 */
[----:B------:R-:W-:Y:S01]  /*2820*/  NOP ;  /* 0x0000000000007918 */ /* 0x000fe20000000000 */
.L_x_3568:
        /* <DEDUP_REMOVED lines=12> */
.L_x_3552:
[----:B------:R-:W-:Y:S05]  /*28f0*/  BSYNC B0 ;  /* 0x0000000000007941 */ /* 0x000fea0003800000 */
.L_x_3551:
[----:B------:R-:W-:-:S13]  /*2900*/  R2UR UR4, R5 ;  /* 0x00000000050472ca */ /* 0x000fda00000e0000 */
[----:B------:R-:W-:Y:S05]  /*2910*/  BRA.DIV UR4, `(.L_x_3553) ;  /* 0x0000000a04f07947 */ /* 0x000fea000b800000 */
[----:B------:R-:W-:Y:S01]  /*2920*/  NOP ;  /* 0x0000000000007918 */ /* 0x000fe20000000000 */
[----:B------:R3:W-:Y:S04]  /*2930*/  STS [R14+0xc0], R3 ;  /* 0x0000c0030e007388 */ /* 0x0007e80000000800 */
[----:B------:R3:W-:Y:S04]  /*2940*/  STS [R14+0xc4], R15 ;  /* 0x0000c40f0e007388 */ /* 0x0007e80000000800 */
[----:B------:R3:W-:Y:S01]  /*2950*/  STS [R14+0xc8], R16 ;  /* 0x0000c8100e007388 */ /* 0x0007e20000000800 */
[----:B------:R-:W-:Y:S01]  /*2960*/  NOP ;  /* 0x0000000000007918 */ /* 0x000fe20000000000 */
.L_x_3572:
        /* <DEDUP_REMOVED lines=12> */
.L_x_3555:
[----:B------:R-:W-:Y:S05]  /*2a30*/  BSYNC B0 ;  /* 0x0000000000007941 */ /* 0x000fea0003800000 */
.L_x_3554:
        /* <DEDUP_REMOVED lines=25> */
.L_x_3578:
        /* <DEDUP_REMOVED lines=56> */
.L_x_3543:
        /* <DEDUP_REMOVED lines=38> */
.L_x_3558:
[----:B------:R-:W-:Y:S05]  /*31b0*/  BSYNC B0 ;  /* 0x0000000000007941 */ /* 0x000fea0003800000 */
.L_x_3557:
        /* <DEDUP_REMOVED lines=22> */
.L_x_3544:
[----:B--2---:R-:W-:Y:S05]  /*3320*/  WARPSYNC.COLLECTIVE R5, `(.L_x_3559) ;  /* 0x0000000005087348 */ /* 0x004fea0003c00000 */
[----:B------:R-:W-:Y:S01]  /*3330*/  NOP ;  /* 0x0000000000007918 */ /* 0x000fe20000000000 */
[----:B--2---:R-:W-:Y:S01]  /*3340*/  ENDCOLLECTIVE ;  /* 0x000000000000791b */ /* 0x004fe20003800000 */
.L_x_3559:
[----:B------:R-:W-:Y:S05]  /*3350*/  BRA `(.L_x_3560) ;  /* 0xfffffff000947947 */ /* 0x000fea000383ffff */
.L_x_3547:
[----:B------:R-:W-:Y:S01]  /*3360*/  BSSY B0, `(.L_x_3561) ;  /* 0x0000004000007945 */ /* 0x000fe20003800000 */
[----:B--2---:R-:W-:Y:S05]  /*3370*/  WARPSYNC.COLLECTIVE R5, `(.L_x_3562) ;  /* 0x0000000005087348 */ /* 0x004fea0003c00000 */
[----:B------:R-:W-:Y:S01]  /*3380*/  NOP ;  /* 0x0000000000007918 */ /* 0x000fe20000000000 */
[----:B--2---:R-:W-:Y:S01]  /*3390*/  ENDCOLLECTIVE ;  /* 0x000000000000791b */ /* 0x004fe20003800000 */
.L_x_3562:
[----:B------:R-:W-:Y:S05]  /*33a0*/  BSYNC B0 ;  /* 0x0000000000007941 */ /* 0x000fea0003800000 */
.L_x_3561:
[----:B------:R0:W-:Y:S04]  /*33b0*/  STS [R14+0xc0], R3 ;  /* 0x0000c0030e007388 */ /* 0x0001e80000000800 */
[----:B------:R0:W-:Y:S04]  /*33c0*/  STS [R14+0xc4], R15 ;  /* 0x0000c40f0e007388 */ /* 0x0001e80000000800 */
[----:B------:R0:W-:Y:S02]  /*33d0*/  STS [R14+0xc8], R16 ;  /* 0x0000c8100e007388 */ /* 0x0001e40000000800 */
[----:B0-----:R-:W-:Y:S05]  /*33e0*/  WARPSYNC.COLLECTIVE R5, `(.L_x_3563) ;  /* 0x0000000005087348 */ /* 0x001fea0003c00000 */
[----:B------:R-:W-:Y:S01]  /*33f0*/  NOP ;  /* 0x0000000000007918 */ /* 0x000fe20000000000 */
[----:B0-----:R-:W-:Y:S01]  /*3400*/  ENDCOLLECTIVE ;  /* 0x000000000000791b */ /* 0x001fe20003800000 */
.L_x_3563:
[----:B------:R-:W-:Y:S05]  /*3410*/  BRA `(.L_x_3564) ;  /* 0xfffffff000b47947 */ /* 0x000fea000383ffff */
.L_x_3550:
[----:B------:R-:W-:Y:S01]  /*3420*/  BSSY B0, `(.L_x_3565) ;  /* 0x0000004000007945 */ /* 0x000fe20003800000 */
[----:B0-2---:R-:W-:Y:S05]  /*3430*/  WARPSYNC.COLLECTIVE R5, `(.L_x_3566) ;  /* 0x0000000005087348 */ /* 0x005fea0003c00000 */
[----:B------:R-:W-:Y:S01]  /*3440*/  NOP ;  /* 0x0000000000007918 */ /* 0x000fe20000000000 */
[----:B0-2---:R-:W-:Y:S01]  /*3450*/  ENDCOLLECTIVE ;  /* 0x000000000000791b */ /* 0x005fe20003800000 */
.L_x_3566:
[----:B------:R-:W-:Y:S05]  /*3460*/  BSYNC B0 ;  /* 0x0000000000007941 */ /* 0x000fea0003800000 */
.L_x_3565:
[----:B------:R0:W-:Y:S04]  /*3470*/  STS [R14+0xc0], R3 ;  /* 0x0000c0030e007388 */ /* 0x0001e80000000800 */
[----:B------:R0:W-:Y:S04]  /*3480*/  STS [R14+0xc4], R15 ;  /* 0x0000c40f0e007388 */ /* 0x0001e80000000800 */
[----:B------:R0:W-:Y:S02]  /*3490*/  STS [R14+0xc8], R16 ;  /* 0x0000c8100e007388 */ /* 0x0001e40000000800 */
[----:B0-----:R-:W-:Y:S05]  /*34a0*/  WARPSYNC.COLLECTIVE R5, `(.L_x_3567) ;  /* 0x0000000005087348 */ /* 0x001fea0003c00000 */
[----:B------:R-:W-:Y:S01]  /*34b0*/  NOP ;  /* 0x0000000000007918 */ /* 0x000fe20000000000 */
[----:B0-----:R-:W-:Y:S01]  /*34c0*/  ENDCOLLECTIVE ;  /* 0x000000000000791b */ /* 0x001fe20003800000 */
.L_x_3567:
[----:B------:R-:W-:Y:S05]  /*34d0*/  BRA `(.L_x_3568) ;  /* 0xfffffff000d47947 */ /* 0x000fea000383ffff */
.L_x_3553:
[----:B------:R-:W-:Y:S01]  /*34e0*/  BSSY B0, `(.L_x_3569) ;  /* 0x0000004000007945 */ /* 0x000fe20003800000 */
[----:B012---:R-:W-:Y:S05]  /*34f0*/  WARPSYNC.COLLECTIVE R5, `(.L_x_3570) ;  /* 0x0000000005087348 */ /* 0x007fea0003c00000 */
[----:B------:R-:W-:Y:S01]  /*3500*/  NOP ;  /* 0x0000000000007918 */ /* 0x000fe20000000000 */
[----:B012---:R-:W-:Y:S01]  /*3510*/  ENDCOLLECTIVE ;  /* 0x000000000000791b */ /* 0x007fe20003800000 */
.L_x_3570:
[----:B------:R-:W-:Y:S05]  /*3520*/  BSYNC B0 ;  /* 0x0000000000007941 */ /* 0x000fea0003800000 */
.L_x_3569:
[----:B------:R0:W-:Y:S04]  /*3530*/  STS [R14+0xc0], R3 ;  /* 0x0000c0030e007388 */ /* 0x0001e80000000800 */
[----:B------:R0:W-:Y:S04]  /*3540*/  STS [R14+0xc4], R15 ;  /* 0x0000c40f0e007388 */ /* 0x0001e80000000800 */
[----:B------:R0:W-:Y:S02]  /*3550*/  STS [R14+0xc8], R16 ;  /* 0x0000c8100e007388 */ /* 0x0001e40000000800 */
[----:B0-----:R-:W-:Y:S05]  /*3560*/  WARPSYNC.COLLECTIVE R5, `(.L_x_3571) ;  /* 0x0000000005087348 */ /* 0x001fea0003c00000 */
[----:B------:R-:W-:Y:S01]  /*3570*/  NOP ;  /* 0x0000000000007918 */ /* 0x000fe20000000000 */
[----:B0-----:R-:W-:Y:S01]  /*3580*/  ENDCOLLECTIVE ;  /* 0x000000000000791b */ /* 0x001fe20003800000 */
.L_x_3571:
[----:B------:R-:W-:Y:S05]  /*3590*/  BRA `(.L_x_3572) ;  /* 0xfffffff000f47947 */ /* 0x000fea000383ffff */
.L_x_3556:
[----:B------:R-:W-:Y:S01]  /*35a0*/  BSSY B0, `(.L_x_3573) ;  /* 0x0000005000007945 */ /* 0x000fe20003800000 */
[----:B------:R-:W-:-:S13]  /*35b0*/  ISETP.GE.U32.AND P0, PT, R2, 0x10, PT ;  /* 0x000000100200780c */ /* 0x000fda0003f06070 */
[----:B0123--:R-:W-:Y:S05]  /*35c0*/  WARPSYNC.COLLECTIVE R5, `(.L_x_3574) ;  /* 0x0000000005087348 */ /* 0x00ffea0003c00000 */
[----:B------:R-:W-:Y:S01]  /*35d0*/  NOP ;  /* 0x0000000000007918 */ /* 0x000fe20000000000 */
[----:B0123--:R-:W-:Y:S01]  /*35e0*/  ENDCOLLECTIVE ;  /* 0x000000000000791b */ /* 0x00ffe20003800000 */
.L_x_3574:
[----:B------:R-:W-:Y:S05]  /*35f0*/  BSYNC B0 ;  /* 0x0000000000007941 */ /* 0x000fea0003800000 */
.L_x_3573:
[----:B------:R0:W-:Y:S01]  /*3600*/  STS [R14+0xc0], R3 ;  /* 0x0000c0030e007388 */ /* 0x0001e20000000800 */
[----:B------:R-:W-:-:S03]  /*3610*/  ISETP.NE.OR P1, PT, R3, RZ, !P0 ;  /* 0x000000ff0300720c */ /* 0x000fc60004725670 */
[----:B------:R0:W-:Y:S04]  /*3620*/  STS [R14+0xc4], R15 ;  /* 0x0000c40f0e007388 */ /* 0x0001e80000000800 */
[----:B------:R0:W-:Y:S06]  /*3630*/  STS [R14+0xc8], R16 ;  /* 0x0000c8100e007388 */ /* 0x0001ec0000000800 */
[----:B0-----:R-:W-:Y:S05]  /*3640*/  WARPSYNC.COLLECTIVE R5, `(.L_x_3575) ;  /* 0x0000000005087348 */ /* 0x001fea0003c00000 */
[----:B------:R-:W-:Y:S01]  /*3650*/  NOP ;  /* 0x0000000000007918 */ /* 0x000fe20000000000 */
[----:B0-----:R-:W-:Y:S01]  /*3660*/  ENDCOLLECTIVE ;  /* 0x000000000000791b */ /* 0x001fe20003800000 */
.L_x_3575:
        /* <DEDUP_REMOVED lines=9> */
.L_x_3576:
        /* <DEDUP_REMOVED lines=9> */
.L_x_3577:
[----:B------:R-:W-:Y:S05]  /*3790*/  BRA `(.L_x_3578) ;  /* 0xfffffff4000c7947 */ /* 0x000fea000383ffff */
.L_x_3579:
        /* <DEDUP_REMOVED lines=14> */
.L_x_4538:


//--------------------- .text._Z30group_norm_nhwc_bwd_sum_kernelI11Fp16IOFp32WLi160EEv26Group_norm_nhwc_bwd_params --------------------------
	.section	.text._Z30group_norm_nhwc_bwd_sum_kernelI11Fp16IOFp32WLi160EEv26Group_norm_nhwc_bwd_params,"ax",@progbits
	.align	128
        .global         _Z30group_norm_nhwc_bwd_sum_kernelI11Fp16IOFp32WLi160EEv26Group_norm_nhwc_bwd_params
        .type           _Z30group_norm_nhwc_bwd_sum_kernelI11Fp16IOFp32WLi160EEv26Group_norm_nhwc_bwd_params,@function
        .size           _Z30group_norm_nhwc_bwd_sum_kernelI11Fp16IOFp32WLi160EEv26Group_norm_nhwc_bwd_params,(.L_x_4539 - _Z30group_norm_nhwc_bwd_sum_kernelI11Fp16IOFp32WLi160EEv26Group_norm_nhwc_bwd_params)
        .other          _Z30group_norm_nhwc_bwd_sum_kernelI11Fp16IOFp32WLi160EEv26Group_norm_nhwc_bwd_params,@"STO_CUDA_ENTRY STV_DEFAULT"
_Z30group_norm_nhwc_bwd_sum_kernelI11Fp16IOFp32WLi160EEv26Group_norm_nhwc_bwd_params:
.text._Z30group_norm_nhwc_bwd_sum_kernelI11Fp16IOFp32WLi160EEv26Group_norm_nhwc_bwd_params:
        /* <DEDUP_REMOVED lines=43> */
[----:B------:R-:W-:Y:S02]  /*02b0*/  CS2R R12, SRZ ;  /* 0x00000000000c7805 */ /* 0x000fe4000001ff00 */
[----:B------:R-:W-:-:S03]  /*02c0*/  CS2R R10, SRZ ;  /* 0x00000000000a7805 */ /* 0x000fc6000001ff00 */
[----:B0-----:R-:W0:Y:S02]  /*02d0*/  MUFU.RCP R7, R7 ;  /* 0x0000000700077308 */ /* 0x001e240000001000 */
[----:B0-----:R-:W-:Y:S02]  /*02e0*/  IADD3 R2, R7, 0xffffffe, RZ ;  /* 0x0ffffffe07027810 */ /* 0x001fe40007ffe0ff */
[----:B------:R-:W-:-:S04]  /*02f0*/  SHF.R.S32.HI R7, RZ, 0x1f, R6 ;  /* 0x0000001fff077819 */ /* 0x000fc80000011406 */
[----:B------:R0:W1:Y:S01]  /*0300*/  F2I.FTZ.U32.TRUNC.NTZ R3, R2 ;  /* 0x0000000200037305 */ /* 0x000062000021f000 */
[----:B------:R-:W-:Y:S01]  /*0310*/  ISETP.GE.AND.EX P0, PT, R7, UR9, PT, P0 ;  /* 0x0000000907007c0c */ /* 0x000fe2000bf06300 */
        /* <DEDUP_REMOVED lines=19> */
.L_x_3581:
[----:B------:R-:W-:Y:S05]  /*0450*/  BSYNC B0 ;  /* 0x0000000000007941 */ /* 0x000fea0003800000 */
.L_x_3580:
        /* <DEDUP_REMOVED lines=56> */
[----:B------:R-:W-:Y:S02]  /*07e0*/  @!P0 IMAD.WIDE.U32 R8, R23, UR8, R18 ;  /* 0x0000000817088c25 */ /* 0x000fe4000f8e0012 */
[----:B------:R-:W2:Y:S03]  /*07f0*/  @!P0 LDC.64 R22, c[0x0][0x228] ;  /* 0x00008a00ff168b82 */ /* 0x000ea60000000a00 */
[----:B------:R-:W-:Y:S01]  /*0800*/  @!P0 IADD3 R5, R9, R5, RZ ;  /* 0x0000000509058210 */ /* 0x000fe20007ffe0ff */
[----:B------:R-:W-:-:S03]  /*0810*/  @!P0 IMAD.SHL.U32 R9, R8, 0x2, RZ ;  /* 0x0000000208098824 */ /* 0x000fc600078e00ff */
        /* <DEDUP_REMOVED lines=46> */
[----:B------:R-:W-:-:S03]  /*0b00*/  FADD.FTZ R5, RZ, R6 ;  /* 0x00000006ff057221 */ /* 0x000fc60000010000 */
[C---:B------:R-:W-:Y:S01]  /*0b10*/  FFMA.FTZ R25, R8.reuse, R15, R25 ;  /* 0x0000000f08197223 */ /* 0x040fe20000010019 */
[----:B------:R-:W-:Y:S01]  /*0b20*/  FADD.FTZ R15, R15, R20 ;  /* 0x000000140f0f7221 */ /* 0x000fe20000010000 */
[----:B------:R-:W-:-:S07]  /*0b30*/  FFMA.FTZ R8, R8, R6, RZ ;  /* 0x0000000608087223 */ /* 0x000fce00000100ff */
.L_x_3584:
[----:B------:R-:W-:Y:S05]  /*0b40*/  @!P2 BRA `(.L_x_3582) ;  /* 0x0000001400d4a947 */ /* 0x000fea0003800000 */
[----:B------:R-:W-:-:S04]  /*0b50*/  IADD3 R6, R26, 0x1, RZ ;  /* 0x000000011a067810 */ /* 0x000fc80007ffe0ff */
[----:B------:R-:W-:-:S07]  /*0b60*/  SHF.R.S32.HI R7, RZ, 0x1f, R6 ;  /* 0x0000001fff077819 */ /* 0x000fce0000011406 */
.L_x_3585:
[----:B------:R-:W0:Y:S01]  /*0b70*/  @!P0 LDC.64 R20, c[0x0][0x288] ;  /* 0x0000a200ff148b82 */ /* 0x000e220000000a00 */
[----:B------:R-:W-:-:S04]  /*0b80*/  @!P0 IADD3 R27, P1, R6, -0x1, RZ ;  /* 0xffffffff061b8810 */ /* 0x000fc80007f3e0ff */
[----:B------:R-:W-:-:S05]  /*0b90*/  @!P0 IADD3.X R23, R7, -0x1, RZ, P1, !PT ;  /* 0xffffffff07178810 */ /* 0x000fca0000ffe4ff */
[----:B0-----:R-:W-:Y:S02]  /*0ba0*/  @!P0 IMAD R22, R23, R20, RZ ;  /* 0x0000001417168224 */ /* 0x001fe400078e02ff */
[----:B------:R-:W-:Y:S02]  /*0bb0*/  @!P0 IMAD.MOV.U32 R23, RZ, RZ, R19 ;  /* 0x000000ffff178224 */ /* 0x000fe400078e0013 */
[----:B------:R-:W-:Y:S01]  /*0bc0*/  @!P0 IMAD R21, R27, R21, R22 ;  /* 0x000000151b158224 */ /* 0x000fe200078e0216 */
[----:B------:R-:W-:-:S05]  /*0bd0*/  @!P0 MOV R22, R16 ;  /* 0x0000001000168202 */ /* 0x000fca0000000f00 */
[----:B------:R-:W-:-:S05]  /*0be0*/  @!P0 IMAD.WIDE.U32 R22, R27, R20, R22 ;  /* 0x000000141b168225 */ /* 0x000fca00078e0016 */
[----:B------:R-:W-:Y:S02]  /*0bf0*/  @!P0 IADD3 R23, R23, R21, RZ ;  /* 0x0000001517178210 */ /* 0x000fe40007ffe0ff */
[----:B------:R-:W0:Y:S01]  /*0c00*/  @!P0 LDC.64 R20, c[0x0][0x230] ;  /* 0x00008c00ff148b82 */ /* 0x000e220000000a00 */
[C---:B------:R-:W-:Y:S02]  /*0c10*/  @!P0 SHF.L.U32 R27, R22.reuse, 0x1, RZ ;  /* 0x00000001161b8819 */ /* 0x040fe400000006ff */
[----:B------:R-:W-:-:S05]  /*0c20*/  @!P0 SHF.L.U64.HI R26, R22, 0x1, R23 ;  /* 0x00000001161a8819 */ /* 0x000fca0000010217 */
[----:B------:R-:W2:Y:S01]  /*0c30*/  @!P0 LDC.64 R22, c[0x0][0x228] ;  /* 0x00008a00ff168b82 */ /* 0x000ea20000000a00 */
[----:B0-----:R-:W-:-:S05]  /*0c40*/  @!P0 IADD3 R20, P1, R27, R20, RZ ;  /* 0x000000141b148210 */ /* 0x001fca0007f3e0ff */
[----:B------:R-:W-:Y:S01]  /*0c50*/  @!P0 IMAD.X R21, R26, 0x1, R21, P1 ;  /* 0x000000011a158824 */ /* 0x000fe200008e0615 */
[----:B--2---:R-:W-:-:S04]  /*0c60*/  @!P0 IADD3 R22, P2, R27, R22, RZ ;  /* 0x000000161b168210 */ /* 0x004fc80007f5e0ff */
[----:B------:R0:W2:Y:S01]  /*0c70*/  @!P0 LDG.E R20, desc[UR4][R20.64] ;  /* 0x0000000414148981 */ /* 0x0000a2000c1e1900 */
[----:B------:R-:W-:Y:S02]  /*0c80*/  @!P0 IADD3.X R23, R26, R23, RZ, P2, !PT ;  /* 0x000000171a178210 */ /* 0x000fe400017fe4ff */
[----:B------:R-:W3:Y:S03]  /*0c90*/  @!P0 LDC.64 R26, c[0x0][0x288] ;  /* 0x0000a200ff1a8b82 */ /* 0x000ee60000000a00 */
[----:B------:R-:W4:Y:S01]  /*0ca0*/  @!P0 LDG.E R22, desc[UR4][R22.64] ;  /* 0x0000000416168981 */ /* 0x000f22000c1e1900 */
[----:B------:R-:W-:Y:S01]  /*0cb0*/  PRMT R28, RZ, 0x5410, RZ ;  /* 0x00005410ff1c7816 */ /* 0x000fe200000000ff */
[----:B0-----:R-:W-:Y:S01]  /*0cc0*/  @!P0 IMAD.MOV.U32 R21, RZ, RZ, R19 ;  /* 0x000000ffff158224 */ /* 0x001fe200078e0013 */
[----:B------:R-:W-:Y:S02]  /*0cd0*/  PRMT R29, RZ, 0x5410, RZ ;  /* 0x00005410ff1d7816 */ /* 0x000fe400000000ff */
[----:B--2---:R-:W-:-:S04]  /*0ce0*/  @!P0 PRMT R28, R20, 0x7610, R28 ;  /* 0x00007610141c8816 */ /* 0x004fc8000000001c */
[----:B------:R-:W-:Y:S01]  /*0cf0*/  @!P0 PRMT R28, R28, 0x7610, R20 ;  /* 0x000076101c1c8816 */ /* 0x000fe20000000014 */
[----:B---3--:R-:W-:-:S04]  /*0d00*/  @!P0 IMAD R20, R7, R26, RZ ;  /* 0x0000001a07148224 */ /* 0x008fc800078e02ff */
[----:B------:R-:W-:Y:S01]  /*0d10*/  @!P0 IMAD R27, R6, R27, R20 ;  /* 0x0000001b061b8224 */ /* 0x000fe200078e0214 */
[----:B------:R-:W-:-:S05]  /*0d20*/  @!P0 MOV R20, R16 ;  /* 0x0000001000148202 */ /* 0x000fca0000000f00 */
[----:B------:R-:W-:-:S05]  /*0d30*/  @!P0 IMAD.WIDE.U32 R20, R6, R26, R20 ;  /* 0x0000001a06148225 */ /* 0x000fca00078e0014 */
[----:B------:R-:W-:Y:S02]  /*0d40*/  @!P0 IADD3 R21, R21, R27, RZ ;  /* 0x0000001b15158210 */ /* 0x000fe40007ffe0ff */
[C---:B------:R-:W-:Y:S02]  /*0d50*/  @!P0 SHF.L.U32 R27, R20.reuse, 0x1, RZ ;  /* 0x00000001141b8819 */ /* 0x040fe400000006ff */
[----:B------:R-:W-:Y:S02]  /*0d60*/  @!P0 SHF.L.U64.HI R26, R20, 0x1, R21 ;  /* 0x00000001141a8819 */ /* 0x000fe40000010215 */
[----:B------:R-:W0:Y:S01]  /*0d70*/  @!P0 LDC.64 R20, c[0x0][0x230] ;  /* 0x00008c00ff148b82 */ /* 0x000e220000000a00 */
[----:B----4-:R-:W-:-:S04]  /*0d80*/  @!P0 PRMT R29, R29, 0x5410, R22 ;  /* 0x000054101d1d8816 */ /* 0x010fc80000000016 */
[----:B------:R-:W-:Y:S02]  /*0d90*/  @!P0 PRMT R29, R22, 0x7632, R29 ;  /* 0x00007632161d8816 */ /* 0x000fe4000000001d */
[----:B0-----:R-:W-:-:S05]  /*0da0*/  @!P0 IADD3 R22, P1, R27, R20, RZ ;  /* 0x000000141b168210 */ /* 0x001fca0007f3e0ff */
[----:B------:R-:W-:Y:S02]  /*0db0*/  @!P0 IMAD.X R23, R26, 0x1, R21, P1 ;  /* 0x000000011a178824 */ /* 0x000fe400008e0615 */
[----:B------:R-:W0:Y:S03]  /*0dc0*/  @!P0 LDC.64 R20, c[0x0][0x228] ;  /* 0x00008a00ff148b82 */ /* 0x000e260000000a00 */
[----:B------:R2:W3:Y:S01]  /*0dd0*/  @!P0 LDG.E R22, desc[UR4][R22.64] ;  /* 0x0000000416168981 */ /* 0x0004e2000c1e1900 */
[----:B0-----:R-:W-:-:S04]  /*0de0*/  @!P0 IADD3 R20, P1, R27, R20, RZ ;  /* 0x000000141b148210 */ /* 0x001fc80007f3e0ff */
[----:B------:R-:W-:-:S05]  /*0df0*/  @!P0 IADD3.X R21, R26, R21, RZ, P1, !PT ;  /* 0x000000151a158210 */ /* 0x000fca0000ffe4ff */
[----:B------:R0:W4:Y:S01]  /*0e00*/  @!P0 LDG.E R20, desc[UR4][R20.64] ;  /* 0x0000000414148981 */ /* 0x000122000c1e1900 */
[----:B------:R-:W-:-:S05]  /*0e10*/  HADD2.F32 R27, -RZ, R28.H1_H1 ;  /* 0x3000001cff1b7230 */ /* 0x000fca0000004100 */
[----:B------:R-:W-:-:S04]  /*0e20*/  FADD.FTZ R27, -R14, R27 ;  /* 0x0000001b0e1b7221 */ /* 0x000fc80000010100 */
[----:B-1----:R-:W-:-:S04]  /*0e30*/  FMUL.FTZ R26, R27, R2 ;  /* 0x000000021b1a7220 */ /* 0x002fc80000410000 */
[----:B------:R-:W-:-:S04]  /*0e40*/  FFMA.FTZ R27, R26, R13, R11 ;  /* 0x0000000d1a1b7223 */ /* 0x000fc8000001000b */
[----:B------:R-:W-:-:S06]  /*0e50*/  FMUL.FTZ R30, R27, -1.4426950216293334961 ;  /* 0xbfb8aa3b1b1e7820 */ /* 0x000fcc0000410000 */
[----:B------:R-:W1:Y:S01]  /*0e60*/  MUFU.EX2 R30, R30 ;  /* 0x0000001e001e7308 */ /* 0x000e620000000800 */
[----:B--2---:R-:W-:Y:S02]  /*0e70*/  HADD2.F32 R23, -RZ, R29.H0_H0 ;  /* 0x2000001dff177230 */ /* 0x004fe40000004100 */
[----:B-1----:R-:W-:-:S05]  /*0e80*/  FADD.FTZ R31, R30, 1 ;  /* 0x3f8000001e1f7421 */ /* 0x002fca0000010000 */
[----:B------:R-:W1:Y:S02]  /*0e90*/  MUFU.RCP R32, R31 ;  /* 0x0000001f00207308 */ /* 0x000e640000001000 */
[----:B-1----:R-:W-:Y:S01]  /*0ea0*/  FMUL.FTZ R23, R23, R32 ;  /* 0x0000002017177220 */ /* 0x002fe20000410000 */
[----:B------:R-:W-:-:S04]  /*0eb0*/  FADD.FTZ R32, -R32, 1 ;  /* 0x3f80000020207421 */ /* 0x000fc80000010100 */
[----:B------:R-:W-:-:S04]  /*0ec0*/  FFMA.FTZ R32, R27, R32, 1 ;  /* 0x3f8000001b207423 */ /* 0x000fc80000010020 */
[----:B0-----:R-:W-:Y:S01]  /*0ed0*/  FMUL.FTZ R21, R23, R32 ;  /* 0x0000002017157220 */ /* 0x001fe20000410000 */
[----:B------:R-:W-:-:S05]  /*0ee0*/  HADD2.F32 R23, -RZ, R28.H0_H0 ;  /* 0x2000001cff177230 */ /* 0x000fca0000004100 */
[----:B------:R-:W-:-:S04]  /*0ef0*/  FADD.FTZ R23, -R14, R23 ;  /* 0x000000170e177221 */ /* 0x000fc80000010100 */
[----:B------:R-:W-:-:S04]  /*0f00*/  FMUL.FTZ R23, R23, R2 ;  /* 0x0000000217177220 */ /* 0x000fc80000410000 */
[----:B------:R-:W-:-:S04]  /*0f10*/  FFMA.FTZ R27, R23, R12, R10 ;  /* 0x0000000c171b7223 */ /* 0x000fc8000001000a */
[----:B------:R-:W-:-:S06]  /*0f20*/  FMUL.FTZ R28, R27, -1.4426950216293334961 ;  /* 0xbfb8aa3b1b1c7820 */ /* 0x000fcc0000410000 */
[----:B------:R-:W0:Y:S02]  /*0f30*/  MUFU.EX2 R28, R28 ;  /* 0x0000001c001c7308 */ /* 0x000e240000000800 */
[----:B0-----:R-:W-:-:S06]  /*0f40*/  FADD.FTZ R30, R28, 1 ;  /* 0x3f8000001c1e7421 */ /* 0x001fcc0000010000 */
[----:B------:R-:W0:Y:S01]  /*0f50*/  MUFU.RCP R30, R30 ;  /* 0x0000001e001e7308 */ /* 0x000e220000001000 */
[----:B------:R-:W-:Y:S02]  /*0f60*/  HADD2.F32 R29, -RZ, R29.H1_H1 ;  /* 0x3000001dff1d7230 */ /* 0x000fe40000004100 */
[----:B0-----:R-:W-:-:S03]  /*0f70*/  FADD.FTZ R32, -R30, 1 ;  /* 0x3f8000001e207421 */ /* 0x001fc60000010100 */
[----:B------:R-:W-:Y:S01]  /*0f80*/  FMUL.FTZ R29, R29, R30 ;  /* 0x0000001e1d1d7220 */ /* 0x000fe20000410000 */
[----:B------:R-:W-:-:S04]  /*0f90*/  FFMA.FTZ R32, R27, R32, 1 ;  /* 0x3f8000001b207423 */ /* 0x000fc80000010020 */
[----:B------:R-:W-:-:S04]  /*0fa0*/  FMUL.FTZ R29, R29, R32 ;  /* 0x000000201d1d7220 */ /* 0x000fc80000410000 */
[----:B------:R-:W-:Y:S01]  /*0fb0*/  FMUL.FTZ R32, R29, R12 ;  /* 0x0000000c1d207220 */ /* 0x000fe20000410000 */
[----:B------:R-:W-:-:S03]  /*0fc0*/  FFMA.FTZ R24, R23, R29, R24 ;  /* 0x0000001d17187223 */ /* 0x000fc60000010018 */
[----:B------:R-:W-:Y:S01]  /*0fd0*/  FFMA.FTZ R25, R23, R32, R25 ;  /* 0x0000002017197223 */ /* 0x000fe20000010019 */
[--C-:B------:R-:W-:Y:S01]  /*0fe0*/  FADD.FTZ R23, R32, R15.reuse ;  /* 0x0000000f20177221 */ /* 0x100fe20000010000 */
[----:B------:R-:W-:Y:S01]  /*0ff0*/  PRMT R15, RZ, 0x7610, R15 ;  /* 0x00007610ff0f7816 */ /* 0x000fe2000000000f */
[----:B------:R-:W-:Y:S01]  /*1000*/  FADD.FTZ R5, R21, R5 ;  /* 0x0000000515057221 */ /* 0x000fe20000010000 */
[----:B------:R-:W-:Y:S02]  /*1010*/  FADD.FTZ R9, R29, R9 ;  /* 0x000000091d097221 */ /* 0x000fe40000010000 */
[----:B---3--:R-:W-:-:S05]  /*1020*/  @!P0 PRMT R15, R22, 0x7632, R15 ;  /* 0x00007632160f8816 */ /* 0x008fca000000000f */
[----:B------:R-:W-:-:S05]  /*1030*/  HADD2.F32 R15, -RZ, R15.H0_H0 ;  /* 0x2000000fff0f7230 */ /* 0x000fca0000004100 */
[----:B------:R-:W-:Y:S01]  /*1040*/  FADD.FTZ R27, -R14, R15 ;  /* 0x0000000f0e1b7221 */ /* 0x000fe20000010100 */
[C---:B------:R-:W-:Y:S01]  /*1050*/  FFMA.FTZ R15, R26.reuse, R21, R8 ;  /* 0x000000151a0f7223 */ /* 0x040fe20000010008 */
[-C--:B------:R-:W-:Y:S02]  /*1060*/  FMUL.FTZ R8, R21, R13.reuse ;  /* 0x0000000d15087220 */ /* 0x080fe40000410000 */
[----:B------:R-:W-:Y:S02]  /*1070*/  FMUL.FTZ R28, R27, R2 ;  /* 0x000000021b1c7220 */ /* 0x000fe40000410000 */
[----:B------:R-:W-:Y:S02]  /*1080*/  FFMA.FTZ R26, R26, R8, R25 ;  /* 0x000000081a1a7223 */ /* 0x000fe40000010019 */
[----:B------:R-:W-:-:S04]  /*1090*/  FFMA.FTZ R25, R28, R13, R11 ;  /* 0x0000000d1c197223 */ /* 0x000fc8000001000b */
[----:B------:R-:W-:-:S06]  /*10a0*/  FMUL.FTZ R27, R25, -1.4426950216293334961 ;  /* 0xbfb8aa3b191b7820 */ /* 0x000fcc0000410000 */
[----:B------:R-:W0:Y:S01]  /*10b0*/  MUFU.EX2 R27, R27 ;  /* 0x0000001b001b7308 */ /* 0x000e220000000800 */
[----:B------:R-:W-:-:S04]  /*10c0*/  PRMT R21, R21, 0x5410, RZ ;  /* 0x0000541015157816 */ /* 0x000fc800000000ff */
[----:B------:R-:W-:-:S04]  /*10d0*/  @!P0 PRMT R21, R21, 0x5410, R22 ;  /* 0x0000541015158816 */ /* 0x000fc80000000016 */
[----:B------:R-:W-:Y:S01]  /*10e0*/  PRMT R21, RZ, 0x7610, R21 ;  /* 0x00007610ff157816 */ /* 0x000fe20000000015 */
[----:B0-----:R-:W-:-:S03]  /*10f0*/  FADD.FTZ R29, R27, 1 ;  /* 0x3f8000001b1d7421 */ /* 0x001fc60000010000 */
[----:B----4-:R-:W-:-:S03]  /*1100*/  @!P0 PRMT R21, R20, 0x7610, R21 ;  /* 0x0000761014158816 */ /* 0x010fc60000000015 */
[----:B------:R-:W0:Y:S01]  /*1110*/  MUFU.RCP R29, R29 ;  /* 0x0000001d001d7308 */ /* 0x000e220000001000 */
[----:B------:R-:W-:Y:S01]  /*1120*/  PRMT R22, RZ, 0x7610, R22 ;  /* 0x00007610ff167816 */ /* 0x000fe20000000016 */
[----:B------:R-:W-:Y:S01]  /*1130*/  FADD.FTZ R8, R8, R23 ;  /* 0x0000001708087221 */ /* 0x000fe20000010000 */
[----:B------:R-:W-:Y:S02]  /*1140*/  HADD2.F32 R23, -RZ, R21.H1_H1 ;  /* 0x30000015ff177230 */ /* 0x000fe40000004100 */
[----:B------:R-:W-:-:S03]  /*1150*/  @!P0 PRMT R22, R20, 0x7632, R22 ;  /* 0x0000763214168816 */ /* 0x000fc60000000016 */
[----:B------:R-:W-:Y:S02]  /*1160*/  FADD.FTZ R23, -R14, R23 ;  /* 0x000000170e177221 */ /* 0x000fe40000010100 */
[----:B------:R-:W-:Y:S02]  /*1170*/  HADD2.F32 R22, -RZ, R22.H0_H0 ;  /* 0x20000016ff167230 */ /* 0x000fe40000004100 */
[----:B------:R-:W-:Y:S01]  /*1180*/  FMUL.FTZ R23, R23, R2 ;  /* 0x0000000217177220 */ /* 0x000fe20000410000 */
[----:B0-----:R-:W-:-:S04]  /*1190*/  FADD.FTZ R20, -R29, 1 ;  /* 0x3f8000001d147421 */ /* 0x001fc80000010100 */
[----:B------:R-:W-:Y:S01]  /*11a0*/  FFMA.FTZ R25, R25, R20, 1 ;  /* 0x3f80000019197423 */ /* 0x000fe20000010014 */
[----:B------:R-:W-:Y:S01]  /*11b0*/  FMUL.FTZ R20, R22, R29 ;  /* 0x0000001d16147220 */ /* 0x000fe20000410000 */
[----:B------:R-:W-:-:S03]  /*11c0*/  FFMA.FTZ R22, R23, R12, R10 ;  /* 0x0000000c17167223 */ /* 0x000fc6000001000a */
[----:B------:R-:W-:Y:S01]  /*11d0*/  FMUL.FTZ R20, R20, R25 ;  /* 0x0000001914147220 */ /* 0x000fe20000410000 */
[----:B------:R-:W-:-:S06]  /*11e0*/  FMUL.FTZ R25, R22, -1.4426950216293334961 ;  /* 0xbfb8aa3b16197820 */ /* 0x000fcc0000410000 */
[----:B------:R-:W0:Y:S02]  /*11f0*/  MUFU.EX2 R25, R25 ;  /* 0x0000001900197308 */ /* 0x000e240000000800 */
[----:B0-----:R-:W-:-:S06]  /*1200*/  FADD.FTZ R27, R25, 1 ;  /* 0x3f800000191b7421 */ /* 0x001fcc0000010000 */
[----:B------:R-:W0:Y:S01]  /*1210*/  MUFU.RCP R30, R27 ;  /* 0x0000001b001e7308 */ /* 0x000e220000001000 */
[----:B------:R-:W-:Y:S02]  /*1220*/  HADD2.F32 R21, -RZ, R21.H0_H0 ;  /* 0x20000015ff157230 */ /* 0x000fe40000004100 */
[----:B0-----:R-:W-:-:S03]  /*1230*/  FADD.FTZ R29, -R30, 1 ;  /* 0x3f8000001e1d7421 */ /* 0x001fc60000010100 */
[----:B------:R-:W-:Y:S01]  /*1240*/  FMUL.FTZ R21, R21, R30 ;  /* 0x0000001e15157220 */ /* 0x000fe20000410000 */
[----:B------:R-:W-:-:S04]  /*1250*/  FFMA.FTZ R22, R22, R29, 1 ;  /* 0x3f80000016167423 */ /* 0x000fc8000001001d */
[----:B------:R-:W-:-:S04]  /*1260*/  FMUL.FTZ R21, R21, R22 ;  /* 0x0000001615157220 */ /* 0x000fc80000410000 */
[----:B------:R-:W-:-:S04]  /*1270*/  FMUL.FTZ R29, R21, R12 ;  /* 0x0000000c151d7220 */ /* 0x000fc80000410000 */
[----:B------:R-:W-:Y:S01]  /*1280*/  FADD.FTZ R22, R8, R29 ;  /* 0x0000001d08167221 */ /* 0x000fe20000010000 */
[----:B------:R-:W-:-:S04]  /*1290*/  IADD3 R8, R6, 0x1, RZ ;  /* 0x0000000106087810 */ /* 0x000fc80007ffe0ff */
[----:B------:R-:W-:Y:S01]  /*12a0*/  ISETP.GE.AND P1, PT, R8, R3, PT ;  /* 0x000000030800720c */ /* 0x000fe20003f26270 */
[----:B------:R-:W-:Y:S01]  /*12b0*/  FFMA.FTZ R8, R28, R20, R15 ;  /* 0x000000141c087223 */ /* 0x000fe2000001000f */
[----:B------:R-:W-:Y:S01]  /*12c0*/  FFMA.FTZ R31, R23, R29, R26 ;  /* 0x0000001d171f7223 */ /* 0x000fe2000001001a */
[----:B------:R-:W-:Y:S01]  /*12d0*/  IADD3 R6, P2, R6, 0x2, RZ ;  /* 0x0000000206067810 */ /* 0x000fe20007f5e0ff */
[----:B------:R-:W-:Y:S01]  /*12e0*/  FMUL.FTZ R15, R20, R13 ;  /* 0x0000000d140f7220 */ /* 0x000fe20000410000 */
[----:B------:R-:W-:Y:S01]  /*12f0*/  FADD.FTZ R5, R5, R20 ;  /* 0x0000001405057221 */ /* 0x000fe20000010000 */
[----:B------:R-:W-:Y:S01]  /*1300*/  FFMA.FTZ R24, R23, R21, R24 ;  /* 0x0000001517187223 */ /* 0x000fe20000010018 */
[----:B------:R-:W-:Y:S01]  /*1310*/  FADD.FTZ R9, R9, R21 ;  /* 0x0000001509097221 */ /* 0x000fe20000010000 */
[----:B------:R-:W-:Y:S01]  /*1320*/  FFMA.FTZ R25, R28, R15, R31 ;  /* 0x0000000f1c197223 */ /* 0x000fe2000001001f */
[----:B------:R-:W-:Y:S01]  /*1330*/  FADD.FTZ R15, R15, R22 ;  /* 0x000000160f0f7221 */ /* 0x000fe20000010000 */
[----:B------:R-:W-:-:S03]  /*1340*/  IMAD.X R7, RZ, RZ, R7, P2 ;  /* 0x000000ffff077224 */ /* 0x000fc600010e0607 */
[----:B------:R-:W-:Y:S05]  /*1350*/  @!P1 BRA `(.L_x_3585) ;  /* 0xfffffff800049947 */ /* 0x000fea000383ffff */
[----:B------:R-:W-:Y:S05]  /*1360*/  BRA `(.L_x_3582) ;  /* 0x0000000c00cc7947 */ /* 0x000fea0003800000 */
.L_x_3583:
        /* <DEDUP_REMOVED lines=8> */
[----:B------:R-:W-:-:S07]  /*13f0*/  MOV R15, RZ ;  /* 0x000000ff000f7202 */ /* 0x000fce0000000f00 */
.L_x_3587:
[----:B------:R-:W0:Y:S01]  /*1400*/  @!P0 LDC.64 R10, c[0x0][0x288] ;  /* 0x0000a200ff0a8b82 */ /* 0x000e220000000a00 */
[----:B------:R-:W-:Y:S01]  /*1410*/  @!P0 MOV R21, R19 ;  /* 0x0000001300158202 */ /* 0x000fe20000000f00 */
[----:B0-----:R-:W-:-:S04]  /*1420*/  @!P0 IMAD R20, R27, R10, RZ ;  /* 0x0000000a1b148224 */ /* 0x001fc800078e02ff */
[----:B------:R-:W-:Y:S02]  /*1430*/  @!P0 IMAD R11, R23, R11, R20 ;  /* 0x0000000b170b8224 */ /* 0x000fe400078e0214 */
[----:B------:R-:W-:-:S04]  /*1440*/  @!P0 IMAD.MOV.U32 R20, RZ, RZ, R16 ;  /* 0x000000ffff148224 */ /* 0x000fc800078e0010 */
[----:B------:R-:W-:-:S04]  /*1450*/  @!P0 IMAD.WIDE.U32 R20, R23, R10, R20 ;  /* 0x0000000a17148225 */ /* 0x000fc800078e0014 */
[----:B------:R-:W-:Y:S01]  /*1460*/  @!P0 IMAD.SHL.U32 R29, R20, 0x2, RZ ;  /* 0x00000002141d8824 */ /* 0x000fe200078e00ff */
[----:B------:R-:W-:-:S04]  /*1470*/  @!P0 IADD3 R11, R21, R11, RZ ;  /* 0x0000000b150b8210 */ /* 0x000fc80007ffe0ff */
        /* <DEDUP_REMOVED lines=9> */
[----:B------:R-:W-:Y:S01]  /*1510*/  VIADD R26, R26, 0xffffffff ;  /* 0xffffffff1a1a7836 */ /* 0x000fe20000000000 */
[----:B0-----:R-:W-:Y:S02]  /*1520*/  PRMT R11, RZ, 0x5410, RZ ;  /* 0x00005410ff0b7816 */ /* 0x001fe400000000ff */
[----:B------:R-:W-:Y:S02]  /*1530*/  IADD3 R23, P2, R23, 0x1, RZ ;  /* 0x0000000117177810 */ /* 0x000fe40007f5e0ff */
[----:B------:R-:W-:Y:S02]  /*1540*/  ISETP.NE.AND P1, PT, R26, RZ, PT ;  /* 0x000000ff1a00720c */ /* 0x000fe40003f25270 */
[----:B------:R-:W-:Y:S02]  /*1550*/  IADD3.X R27, RZ, R27, RZ, P2, !PT ;  /* 0x0000001bff1b7210 */ /* 0x000fe400017fe4ff */
[----:B---3--:R-:W-:-:S02]  /*1560*/  PRMT R21, RZ, 0x7610, R21 ;  /* 0x00007610ff157816 */ /* 0x008fc40000000015 */
[----:B--2---:R-:W-:-:S04]  /*1570*/  @!P0 PRMT R11, R11, 0x5410, R10 ;  /* 0x000054100b0b8816 */ /* 0x004fc8000000000a */
[----:B------:R-:W-:Y:S02]  /*1580*/  @!P0 PRMT R11, R10, 0x7632, R11 ;  /* 0x000076320a0b8816 */ /* 0x000fe4000000000b */
[----:B------:R-:W-:Y:S02]  /*1590*/  PRMT R10, RZ, 0x7610, R10 ;  /* 0x00007610ff0a7816 */ /* 0x000fe4000000000a */
[C---:B----4-:R-:W-:Y:S01]  /*15a0*/  @!P0 PRMT R21, R20.reuse, 0x7610, R21 ;  /* 0x0000761014158816 */ /* 0x050fe20000000015 */
[--C-:B------:R-:W-:Y:S01]  /*15b0*/  HADD2.F32 R29, -RZ, R11.reuse.H1_H1 ;  /* 0x3000000bff1d7230 */ /* 0x100fe20000004100 */
[----:B------:R-:W-:Y:S01]  /*15c0*/  @!P0 PRMT R10, R20, 0x7632, R10 ;  /* 0x00007632140a8816 */ /* 0x000fe2000000000a */
[----:B------:R-:W-:Y:S02]  /*15d0*/  HADD2.F32 R11, -RZ, R11.H0_H0 ;  /* 0x2000000bff0b7230 */ /* 0x000fe40000004100 */
[----:B------:R-:W-:Y:S02]  /*15e0*/  HADD2.F32 R31, -RZ, R21.H0_H0 ;  /* 0x20000015ff1f7230 */ /* 0x000fe40000004100 */
[----:B------:R-:W-:-:S03]  /*15f0*/  FADD.FTZ R29, -R14, R29 ;  /* 0x0000001d0e1d7221 */ /* 0x000fc60000010100 */
[----:B------:R-:W-:Y:S01]  /*1600*/  FMUL.FTZ R28, R31, R12 ;  /* 0x0000000c1f1c7220 */ /* 0x000fe20000410000 */
[----:B-1----:R-:W-:Y:S01]  /*1610*/  FMUL.FTZ R20, R29, R2 ;  /* 0x000000021d147220 */ /* 0x002fe20000410000 */
[C---:B------:R-:W-:Y:S02]  /*1620*/  FADD.FTZ R9, R31.reuse, R9 ;  /* 0x000000091f097221 */ /* 0x040fe40000010000 */
[----:B------:R-:W-:Y:S01]  /*1630*/  FADD.FTZ R21, R28, R15 ;  /* 0x0000000f1c157221 */ /* 0x000fe20000010000 */
[----:B------:R-:W-:Y:S01]  /*1640*/  FADD.FTZ R15, -R14, R11 ;  /* 0x0000000b0e0f7221 */ /* 0x000fe20000010100 */
[----:B------:R-:W-:Y:S02]  /*1650*/  HADD2.F32 R11, -RZ, R10.H0_H0 ;  /* 0x2000000aff0b7230 */ /* 0x000fe40000004100 */
[----:B------:R-:W-:Y:S01]  /*1660*/  FFMA.FTZ R24, R31, R20, R24 ;  /* 0x000000141f187223 */ /* 0x000fe20000010018 */
[----:B------:R-:W-:Y:S01]  /*1670*/  FFMA.FTZ R20, R20, R28, R25 ;  /* 0x0000001c14147223 */ /* 0x000fe20000010019 */
[----:B------:R-:W-:Y:S01]  /*1680*/  FMUL.FTZ R25, R15, R2 ;  /* 0x000000020f197220 */ /* 0x000fe20000410000 */
[C---:B------:R-:W-:Y:S01]  /*1690*/  FMUL.FTZ R10, R11.reuse, R13 ;  /* 0x0000000d0b0a7220 */ /* 0x040fe20000410000 */
[----:B------:R-:W-:-:S02]  /*16a0*/  FADD.FTZ R5, R11, R5 ;  /* 0x000000050b057221 */ /* 0x000fc40000010000 */
[----:B------:R-:W-:Y:S01]  /*16b0*/  FFMA.FTZ R8, R11, R25, R8 ;  /* 0x000000190b087223 */ /* 0x000fe20000010008 */
[----:B------:R-:W-:Y:S01]  /*16c0*/  FADD.FTZ R15, R10, R21 ;  /* 0x000000150a0f7221 */ /* 0x000fe20000010000 */
[----:B------:R-:W-:Y:S01]  /*16d0*/  FFMA.FTZ R25, R25, R10, R20 ;  /* 0x0000000a19197223 */ /* 0x000fe20000010014 */
[----:B------:R-:W-:Y:S06]  /*16e0*/  @P1 BRA `(.L_x_3587) ;  /* 0xfffffffc00441947 */ /* 0x000fec000383ffff */
[----:B------:R-:W-:-:S07]  /*16f0*/  MOV R26, R23 ;  /* 0x00000017001a7202 */ /* 0x000fce0000000f00 */
.L_x_3586:
[----:B------:R-:W-:-:S13]  /*1700*/  ISETP.GE.U32.AND P0, PT, R22, 0x3, PT ;  /* 0x000000031600780c */ /* 0x000fda0003f06070 */
[----:B------:R-:W-:Y:S05]  /*1710*/  @!P0 BRA `(.L_x_3582) ;  /* 0x0000000800e08947 */ /* 0x000fea0003800000 */
[----:B------:R-:W-:Y:S01]  /*1720*/  ULDC.64 UR6, c[0x0][0x288] ;  /* 0x0000a20000067ab9 */ /* 0x000fe20000000a00 */
[----:B------:R-:W-:Y:S02]  /*1730*/  SHF.R.S32.HI R27, RZ, 0x1f, R26 ;  /* 0x0000001fff1b7819 */ /* 0x000fe4000001141a */
[----:B------:R-:W-:-:S04]  /*1740*/  ISETP.GE.U32.AND P0, PT, R6, UR6, PT ;  /* 0x0000000606007c0c */ /* 0x000fc8000bf06070 */
[----:B------:R-:W-:-:S13]  /*1750*/  ISETP.GE.AND.EX P0, PT, R7, UR7, PT, P0 ;  /* 0x0000000707007c0c */ /* 0x000fda000bf06300 */
.L_x_3588:
[----:B------:R-:W0:Y:S01]  /*1760*/  @!P0 LDC.64 R20, c[0x0][0x288] ;  /* 0x0000a200ff148b82 */ /* 0x000e220000000a00 */
[----:B------:R-:W-:-:S07]  /*1770*/  @!P0 MOV R23, R19 ;  /* 0x0000001300178202 */ /* 0x000fce0000000f00 */
[----:B------:R-:W2:Y:S08]  /*1780*/  @!P0 LDC.64 R10, c[0x0][0x230] ;  /* 0x00008c00ff0a8b82 */ /* 0x000eb00000000a00 */
[----:B------:R-:W3:Y:S01]  /*1790*/  @!P0 LDC.64 R6, c[0x0][0x228] ;  /* 0x00008a00ff068b82 */ /* 0x000ee20000000a00 */
[----:B0-----:R-:W-:-:S04]  /*17a0*/  @!P0 IMAD R22, R27, R20, RZ ;  /* 0x000000141b168224 */ /* 0x001fc800078e02ff */
[----:B------:R-:W-:Y:S02]  /*17b0*/  @!P0 IMAD R21, R26, R21, R22 ;  /* 0x000000151a158224 */ /* 0x000fe400078e0216 */
[----:B------:R-:W-:-:S04]  /*17c0*/  @!P0 IMAD.MOV.U32 R22, RZ, RZ, R16 ;  /* 0x000000ffff168224 */ /* 0x000fc800078e0010 */
[----:B------:R-:W-:-:S05]  /*17d0*/  @!P0 IMAD.WIDE.U32 R22, R26, R20, R22 ;  /* 0x000000141a168225 */ /* 0x000fca00078e0016 */
[----:B------:R-:W-:Y:S01]  /*17e0*/  @!P0 IADD3 R23, R23, R21, RZ ;  /* 0x0000001517178210 */ /* 0x000fe20007ffe0ff */
[----:B------:R-:W-:-:S03]  /*17f0*/  @!P0 IMAD.SHL.U32 R21, R22, 0x2, RZ ;  /* 0x0000000216158824 */ /* 0x000fc600078e00ff */
[----:B------:R-:W-:Y:S02]  /*1800*/  @!P0 SHF.L.U64.HI R22, R22, 0x1, R23 ;  /* 0x0000000116168819 */ /* 0x000fe40000010217 */
[----:B--2---:R-:W-:-:S04]  /*1810*/  @!P0 IADD3 R10, P1, R21, R10, RZ ;  /* 0x0000000a150a8210 */ /* 0x004fc80007f3e0ff */
[C---:B------:R-:W-:Y:S02]  /*1820*/  @!P0 IADD3.X R11, R22.reuse, R11, RZ, P1, !PT ;  /* 0x0000000b160b8210 */ /* 0x040fe40000ffe4ff */
[----:B---3--:R-:W-:Y:S02]  /*1830*/  @!P0 IADD3 R6, P1, R21, R6, RZ ;  /* 0x0000000615068210 */ /* 0x008fe40007f3e0ff */
[----:B------:R-:W0:Y:S01]  /*1840*/  @!P0 LDC.64 R20, c[0x0][0x288] ;  /* 0x0000a200ff148b82 */ /* 0x000e220000000a00 */
[----:B------:R2:W3:Y:S01]  /*1850*/  @!P0 LDG.E R10, desc[UR4][R10.64] ;  /* 0x000000040a0a8981 */ /* 0x0004e2000c1e1900 */
[----:B------:R-:W-:-:S05]  /*1860*/  @!P0 IADD3.X R7, R22, R7, RZ, P1, !PT ;  /* 0x0000000716078210 */ /* 0x000fca0000ffe4ff */
[----:B------:R4:W5:Y:S01]  /*1870*/  @!P0 LDG.E R6, desc[UR4][R6.64] ;  /* 0x0000000406068981 */ /* 0x000962000c1e1900 */
[----:B------:R-:W-:Y:S02]  /*1880*/  PRMT R22, RZ, 0x7610, R22 ;  /* 0x00007610ff167816 */ /* 0x000fe40000000016 */
[----:B--2---:R-:W-:Y:S02]  /*1890*/  @!P0 IADD3 R11, P1, R26, 0x1, RZ ;  /* 0x000000011a0b8810 */ /* 0x004fe40007f3e0ff */
[----:B----4-:R-:W-:-:S04]  /*18a0*/  PRMT R7, RZ, 0x7610, R7 ;  /* 0x00007610ff077816 */ /* 0x010fc80000000007 */
[C---:B---3--:R-:W-:Y:S02]  /*18b0*/  @!P0 PRMT R7, R10.reuse, 0x7610, R7 ;  /* 0x000076100a078816 */ /* 0x048fe40000000007 */
[----:B------:R-:W-:Y:S02]  /*18c0*/  @!P0 PRMT R22, R10, 0x7632, R22 ;  /* 0x000076320a168816 */ /* 0x000fe40000000016 */
[----:B------:R-:W-:Y:S02]  /*18d0*/  PRMT R7, R7, 0x5410, RZ ;  /* 0x0000541007077816 */ /* 0x000fe400000000ff */
[----:B------:R-:W-:-:S03]  /*18e0*/  PRMT R22, R22, 0x5410, RZ ;  /* 0x0000541016167816 */ /* 0x000fc600000000ff */
[----:B------:R-:W-:Y:S01]  /*18f0*/  HADD2.F32 R23, -RZ, R7.H0_H0 ;  /* 0x20000007ff177230 */ /* 0x000fe20000004100 */
[--C-:B-----5:R-:W-:Y:S02]  /*1900*/  @!P0 PRMT R7, R7, 0x5410, R6.reuse ;  /* 0x0000541007078816 */ /* 0x120fe40000000006 */
[----:B------:R-:W-:Y:S02]  /*1910*/  @!P0 PRMT R22, R22, 0x7610, R6 ;  /* 0x0000761016168816 */ /* 0x000fe40000000006 */
[----:B------:R-:W-:Y:S01]  /*1920*/  FADD.FTZ R23, -R14, R23 ;  /* 0x000000170e177221 */ /* 0x000fe20000010100 */
[----:B------:R-:W-:-:S03]  /*1930*/  HADD2.F32 R7, -RZ, R7.H1_H1 ;  /* 0x30000007ff077230 */ /* 0x000fc60000004100 */
[----:B-1----:R-:W-:Y:S01]  /*1940*/  FMUL.FTZ R6, R23, R2 ;  /* 0x0000000217067220 */ /* 0x002fe20000410000 */
[----:B------:R-:W-:Y:S02]  /*1950*/  @!P0 IMAD.X R23, RZ, RZ, R27, P1 ;  /* 0x000000ffff178224 */ /* 0x000fe400008e061b */
[C---:B------:R-:W-:Y:S01]  /*1960*/  FMUL.FTZ R28, R7.reuse, R12 ;  /* 0x0000000c071c7220 */ /* 0x040fe20000410000 */
[C---:B------:R-:W-:Y:S01]  /*1970*/  FADD.FTZ R9, R7.reuse, R9 ;  /* 0x0000000907097221 */ /* 0x040fe20000010000 */
[----:B------:R-:W-:Y:S01]  /*1980*/  FFMA.FTZ R24, R7, R6, R24 ;  /* 0x0000000607187223 */ /* 0x000fe20000010018 */
[----:B------:R-:W-:Y:S01]  /*1990*/  @!P0 MOV R7, R19 ;  /* 0x0000001300078202 */ /* 0x000fe20000000f00 */
[----:B------:R-:W-:Y:S01]  /*19a0*/  FFMA.FTZ R25, R6, R28, R25 ;  /* 0x0000001c06197223 */ /* 0x000fe20000010019 */
        /* <DEDUP_REMOVED lines=11> */
[----:B-1----:R-:W-:-:S04]  /*1a60*/  @!P0 IADD3 R6, P1, R21, R6, RZ ;  /* 0x0000000615068210 */ /* 0x002fc80007f3e0ff */
[----:B------:R-:W2:Y:S01]  /*1a70*/  @!P0 LDG.E R11, desc[UR4][R10.64] ;  /* 0x000000040a0b8981 */ /* 0x000ea2000c1e1900 */
[----:B------:R-:W-:-:S05]  /*1a80*/  @!P0 IMAD.X R7, R20, 0x1, R7, P1 ;  /* 0x0000000114078824 */ /* 0x000fca00008e0607 */
[----:B------:R0:W3:Y:S01]  /*1a90*/  @!P0 LDG.E R23, desc[UR4][R6.64] ;  /* 0x0000000406178981 */ /* 0x0000e2000c1e1900 */
[----:B------:R-:W-:Y:S01]  /*1aa0*/  FADD.FTZ R28, R28, R15 ;  /* 0x0000000f1c1c7221 */ /* 0x000fe20000010000 */
[--C-:B------:R-:W-:Y:S02]  /*1ab0*/  HADD2.F32 R15, -RZ, R22.reuse.H0_H0 ;  /* 0x20000016ff0f7230 */ /* 0x100fe40000004100 */
[----:B------:R-:W-:-:S03]  /*1ac0*/  HADD2.F32 R21, -RZ, R22.H1_H1 ;  /* 0x30000016ff157230 */ /* 0x000fc60000004100 */
[----:B------:R-:W-:Y:S02]  /*1ad0*/  FADD.FTZ R15, -R14, R15 ;  /* 0x0000000f0e0f7221 */ /* 0x000fe40000010100 */
[C---:B------:R-:W-:Y:S01]  /*1ae0*/  FADD.FTZ R20, R21.reuse, R5 ;  /* 0x0000000515147221 */ /* 0x040fe20000010000 */
[----:B------:R-:W-:Y:S01]  /*1af0*/  FMUL.FTZ R5, R21, R13 ;  /* 0x0000000d15057220 */ /* 0x000fe20000410000 */
[----:B------:R-:W-:Y:S01]  /*1b00*/  FMUL.FTZ R22, R15, R2 ;  /* 0x000000020f167220 */ /* 0x000fe20000410000 */
[----:B0-----:R-:W0:Y:S02]  /*1b10*/  @!P0 LDC.64 R6, c[0x0][0x288] ;  /* 0x0000a200ff068b82 */ /* 0x001e240000000a00 */
[----:B------:R-:W-:Y:S01]  /*1b20*/  FADD.FTZ R10, R5, R28 ;  /* 0x0000001c050a7221 */ /* 0x000fe20000010000 */
[----:B------:R-:W-:Y:S01]  /*1b30*/  FFMA.FTZ R15, R21, R22, R8 ;  /* 0x00000016150f7223 */ /* 0x000fe20000010008 */
[----:B------:R-:W-:Y:S01]  /*1b40*/  FFMA.FTZ R8, R22, R5, R25 ;  /* 0x0000000516087223 */ /* 0x000fe20000010019 */
[----:B------:R-:W-:-:S02]  /*1b50*/  PRMT R22, RZ, 0x7610, R22 ;  /* 0x00007610ff167816 */ /* 0x000fc40000000016 */
[----:B------:R-:W-:Y:S02]  /*1b60*/  PRMT R21, RZ, 0x7610, R21 ;  /* 0x00007610ff157816 */ /* 0x000fe40000000015 */
[----:B------:R-:W-:Y:S02]  /*1b70*/  PRMT R5, RZ, 0x7610, R5 ;  /* 0x00007610ff057816 */ /* 0x000fe40000000005 */
[----:B------:R-:W-:-:S04]  /*1b80*/  @!P0 IADD3 R25, P1, R26, 0x2, RZ ;  /* 0x000000021a198810 */ /* 0x000fc80007f3e0ff */
[----:B------:R-:W-:Y:S02]  /*1b90*/  @!P0 IADD3.X R29, RZ, R27, RZ, P1, !PT ;  /* 0x0000001bff1d8210 */ /* 0x000fe40000ffe4ff */
[C---:B--2---:R-:W-:Y:S02]  /*1ba0*/  @!P0 PRMT R22, R11.reuse, 0x7610, R22 ;  /* 0x000076100b168816 */ /* 0x044fe40000000016 */
[----:B------:R-:W-:-:S03]  /*1bb0*/  @!P0 PRMT R21, R11, 0x7632, R21 ;  /* 0x000076320b158816 */ /* 0x000fc60000000015 */
[----:B------:R-:W-:Y:S01]  /*1bc0*/  HADD2.F32 R11, -RZ, R22.H0_H0 ;  /* 0x20000016ff0b7230 */ /* 0x000fe20000004100 */
[----:B------:R-:W-:Y:S01]  /*1bd0*/  PRMT R21, R21, 0x5410, RZ ;  /* 0x0000541015157816 */ /* 0x000fe200000000ff */
[----:B0-----:R-:W-:Y:S01]  /*1be0*/  @!P0 IMAD R22, R29, R6, RZ ;  /* 0x000000061d168224 */ /* 0x001fe200078e02ff */
[----:B---3--:R-:W-:Y:S02]  /*1bf0*/  @!P0 PRMT R5, R23, 0x7610, R5 ;  /* 0x0000761017058816 */ /* 0x008fe40000000005 */
[----:B------:R-:W-:Y:S01]  /*1c00*/  FADD.FTZ R11, -R14, R11 ;  /* 0x0000000b0e0b7221 */ /* 0x000fe20000010100 */
[----:B------:R-:W-:Y:S01]  /*1c10*/  @!P0 PRMT R21, R21, 0x7610, R23 ;  /* 0x0000761015158816 */ /* 0x000fe20000000017 */
[----:B------:R-:W-:Y:S02]  /*1c20*/  @!P0 IMAD R29, R25, R7, R22 ;  /* 0x00000007191d8224 */ /* 0x000fe400078e0216 */
[----:B------:R-:W-:Y:S02]  /*1c30*/  HADD2.F32 R23, -RZ, R5.H0_H0 ;  /* 0x20000005ff177230 */ /* 0x000fe40000004100 */
[----:B------:R-:W-:-:S03]  /*1c40*/  FMUL.FTZ R11, R11, R2 ;  /* 0x000000020b0b7220 */ /* 0x000fc60000410000 */
[----:B------:R-:W-:Y:S01]  /*1c50*/  FADD.FTZ R5, R9, R23 ;  /* 0x0000001709057221 */ /* 0x000fe20000010000 */
[C---:B------:R-:W-:Y:S01]  /*1c60*/  FFMA.FTZ R24, R23.reuse, R11, R24 ;  /* 0x0000000b17187223 */ /* 0x040fe20000010018 */
[----:B------:R-:W-:Y:S01]  /*1c70*/  FMUL.FTZ R23, R23, R12 ;  /* 0x0000000c17177220 */ /* 0x000fe20000410000 */
[----:B------:R-:W-:-:S03]  /*1c80*/  @!P0 IMAD.MOV.U32 R9, RZ, RZ, R19 ;  /* 0x000000ffff098224 */ /* 0x000fc600078e0013 */
[----:B------:R-:W-:Y:S01]  /*1c90*/  FFMA.FTZ R11, R11, R23, R8 ;  /* 0x000000170b0b7223 */ /* 0x000fe20000010008 */
        /* <DEDUP_REMOVED lines=13> */
[----:B------:R-:W-:Y:S01]  /*1d70*/  FADD.FTZ R25, R10, R23 ;  /* 0x000000170a197221 */ /* 0x000fe20000010000 */
[--C-:B------:R-:W-:Y:S01]  /*1d80*/  HADD2.F32 R23, -RZ, R21.reuse.H0_H0 ;  /* 0x20000015ff177230 */ /* 0x100fe20000004100 */
[----:B0-----:R-:W0:Y:S01]  /*1d90*/  @!P0 LDC.64 R6, c[0x0][0x288] ;  /* 0x0000a200ff068b82 */ /* 0x001e220000000a00 */
[----:B------:R-:W-:-:S03]  /*1da0*/  HADD2.F32 R10, -RZ, R21.H1_H1 ;  /* 0x30000015ff0a7230 */ /* 0x000fc60000004100 */
[----:B------:R-:W-:Y:S02]  /*1db0*/  FADD.FTZ R23, -R14, R23 ;  /* 0x000000170e177221 */ /* 0x000fe40000010100 */
[----:B------:R-:W-:Y:S01]  /*1dc0*/  FADD.FTZ R20, R20, R10 ;  /* 0x0000000a14147221 */ /* 0x000fe20000010000 */
[----:B-1----:R-:W-:Y:S01]  /*1dd0*/  PRMT R9, RZ, 0x7610, R9 ;  /* 0x00007610ff097816 */ /* 0x002fe20000000009 */
[----:B------:R-:W-:-:S04]  /*1de0*/  FMUL.FTZ R28, R23, R2 ;  /* 0x00000002171c7220 */ /* 0x000fc80000410000 */
[C---:B------:R-:W-:Y:S01]  /*1df0*/  FFMA.FTZ R15, R10.reuse, R28, R15 ;  /* 0x0000001c0a0f7223 */ /* 0x040fe2000001000f */
[----:B------:R-:W-:-:S04]  /*1e00*/  FMUL.FTZ R10, R10, R13 ;  /* 0x0000000d0a0a7220 */ /* 0x000fc80000410000 */
[--C-:B------:R-:W-:Y:S01]  /*1e10*/  FFMA.FTZ R28, R28, R10, R11.reuse ;  /* 0x0000000a1c1c7223 */ /* 0x100fe2000001000b */
[----:B------:R-:W-:Y:S01]  /*1e20*/  PRMT R11, RZ, 0x7610, R11 ;  /* 0x00007610ff0b7816 */ /* 0x000fe2000000000b */
[----:B------:R-:W-:Y:S01]  /*1e30*/  FADD.FTZ R10, R10, R25 ;  /* 0x000000190a0a7221 */ /* 0x000fe20000010000 */
[----:B------:R-:W-:-:S04]  /*1e40*/  @!P0 IADD3 R25, P1, R26, 0x3, RZ ;  /* 0x000000031a198810 */ /* 0x000fc80007f3e0ff */
[----:B------:R-:W-:Y:S02]  /*1e50*/  @!P0 IADD3.X R29, RZ, R27, RZ, P1, !PT ;  /* 0x0000001bff1d8210 */ /* 0x000fe40000ffe4ff */
[C---:B--2---:R-:W-:Y:S02]  /*1e60*/  @!P0 PRMT R9, R22.reuse, 0x7610, R9 ;  /* 0x0000761016098816 */ /* 0x044fe40000000009 */
[----:B------:R-:W-:Y:S02]  /*1e70*/  @!P0 PRMT R11, R22, 0x7632, R11 ;  /* 0x00007632160b8816 */ /* 0x000fe4000000000b */
[----:B------:R-:W-:Y:S02]  /*1e80*/  PRMT R9, R9, 0x5410, RZ ;  /* 0x0000541009097816 */ /* 0x000fe400000000ff */
[----:B------:R-:W-:-:S03]  /*1e90*/  PRMT R11, R11, 0x5410, RZ ;  /* 0x000054100b0b7816 */ /* 0x000fc600000000ff */
[----:B------:R-:W-:Y:S01]  /*1ea0*/  HADD2.F32 R21, -RZ, R9.H0_H0 ;  /* 0x20000009ff157230 */ /* 0x000fe20000004100 */
[--C-:B---3--:R-:W-:Y:S02]  /*1eb0*/  @!P0 PRMT R9, R9, 0x5410, R8.reuse ;  /* 0x0000541009098816 */ /* 0x108fe40000000008 */
[----:B------:R-:W-:Y:S01]  /*1ec0*/  @!P0 PRMT R11, R11, 0x7610, R8 ;  /* 0x000076100b0b8816 */ /* 0x000fe20000000008 */
[----:B0-----:R-:W-:Y:S02]  /*1ed0*/  @!P0 IMAD R8, R29, R6, RZ ;  /* 0x000000061d088224 */ /* 0x001fe400078e02ff */
[----:B------:R-:W-:Y:S01]  /*1ee0*/  FADD.FTZ R21, -R14, R21 ;  /* 0x000000150e157221 */ /* 0x000fe20000010100 */
[----:B------:R-:W-:Y:S02]  /*1ef0*/  HADD2.F32 R9, -RZ, R9.H1_H1 ;  /* 0x30000009ff097230 */ /* 0x000fe40000004100 */
[----:B------:R-:W-:Y:S02]  /*1f00*/  @!P0 IMAD R29, R25, R7, R8 ;  /* 0x00000007191d8224 */ /* 0x000fe400078e0208 */
[----:B------:R-:W-:Y:S01]  /*1f10*/  FMUL.FTZ R21, R21, R2 ;  /* 0x0000000215157220 */ /* 0x000fe20000410000 */
[----:B------:R-:W-:-:S02]  /*1f20*/  @!P0 IMAD.MOV.U32 R8, RZ, RZ, R16 ;  /* 0x000000ffff088224 */ /* 0x000fc400078e0010 */
[----:B------:R-:W-:Y:S01]  /*1f30*/  FADD.FTZ R5, R5, R9 ;  /* 0x0000000905057221 */ /* 0x000fe20000010000 */
[C---:B------:R-:W-:Y:S01]  /*1f40*/  FMUL.FTZ R23, R9.reuse, R12 ;  /* 0x0000000c09177220 */ /* 0x040fe20000410000 */
[----:B------:R-:W-:Y:S01]  /*1f50*/  FFMA.FTZ R24, R9, R21, R24 ;  /* 0x0000001509187223 */ /* 0x000fe20000010018 */
[----:B------:R-:W-:Y:S02]  /*1f60*/  @!P0 MOV R9, R19 ;  /* 0x0000001300098202 */ /* 0x000fe40000000f00 */
[----:B------:R-:W-:Y:S01]  /*1f70*/  FFMA.FTZ R21, R21, R23, R28 ;  /* 0x0000001715157223 */ /* 0x000fe2000001001c */
        /* <DEDUP_REMOVED lines=12> */
[----:B------:R-:W-:Y:S01]  /*2040*/  FADD.FTZ R25, R10, R23 ;  /* 0x000000170a197221 */ /* 0x000fe20000010000 */
[--C-:B------:R-:W-:Y:S01]  /*2050*/  HADD2.F32 R23, -RZ, R11.reuse.H0_H0 ;  /* 0x2000000bff177230 */ /* 0x100fe20000004100 */
[----:B0-----:R-:W-:Y:S01]  /*2060*/  PRMT R7, RZ, 0x5410, RZ ;  /* 0x00005410ff077816 */ /* 0x001fe200000000ff */
[----:B------:R-:W-:Y:S01]  /*2070*/  HADD2.F32 R10, -RZ, R11.H1_H1 ;  /* 0x3000000bff0a7230 */ /* 0x000fe20000004100 */
[----:B------:R-:W-:Y:S02]  /*2080*/  IADD3 R26, P2, R26, 0x4, RZ ;  /* 0x000000041a1a7810 */ /* 0x000fe40007f5e0ff */
[----:B------:R-:W-:Y:S02]  /*2090*/  FADD.FTZ R23, -R14, R23 ;  /* 0x000000170e177221 */ /* 0x000fe40000010100 */
[----:B------:R-:W-:Y:S01]  /*20a0*/  FADD.FTZ R20, R20, R10 ;  /* 0x0000000a14147221 */ /* 0x000fe20000010000 */
[----:B-1----:R-:W-:Y:S01]  /*20b0*/  PRMT R9, RZ, 0x5410, RZ ;  /* 0x00005410ff097816 */ /* 0x002fe200000000ff */
[----:B------:R-:W-:Y:S01]  /*20c0*/  FMUL.FTZ R22, R23, R2 ;  /* 0x0000000217167220 */ /* 0x000fe20000410000 */
[----:B------:R-:W-:Y:S01]  /*20d0*/  ISETP.GE.AND P1, PT, R26, R3, PT ;  /* 0x000000031a00720c */ /* 0x000fe20003f26270 */
[----:B------:R-:W-:-:S02]  /*20e0*/  IMAD.X R27, RZ, RZ, R27, P2 ;  /* 0x000000ffff1b7224 */ /* 0x000fc400010e061b */
[C---:B------:R-:W-:Y:S01]  /*20f0*/  FFMA.FTZ R15, R10.reuse, R22, R15 ;  /* 0x000000160a0f7223 */ /* 0x040fe2000001000f */
[----:B------:R-:W-:-:S04]  /*2100*/  FMUL.FTZ R10, R10, R13 ;  /* 0x0000000d0a0a7220 */ /* 0x000fc80000410000 */
[----:B------:R-:W-:Y:S01]  /*2110*/  FFMA.FTZ R22, R22, R10, R21 ;  /* 0x0000000a16167223 */ /* 0x000fe20000010015 */
[----:B--2---:R-:W-:-:S04]  /*2120*/  @!P0 PRMT R7, R7, 0x5410, R6 ;  /* 0x0000541007078816 */ /* 0x004fc80000000006 */
[----:B------:R-:W-:Y:S01]  /*2130*/  @!P0 PRMT R7, R6, 0x7632, R7 ;  /* 0x0000763206078816 */ /* 0x000fe20000000007 */
[----:B------:R-:W-:Y:S01]  /*2140*/  FADD.FTZ R6, R10, R25 ;  /* 0x000000190a067221 */ /* 0x000fe20000010000 */
[----:B---3--:R-:W-:-:S03]  /*2150*/  @!P0 PRMT R9, R9, 0x5410, R8 ;  /* 0x0000541009098816 */ /* 0x008fc60000000008 */
[--C-:B------:R-:W-:Y:S02]  /*2160*/  HADD2.F32 R11, -RZ, R7.reuse.H1_H1 ;  /* 0x30000007ff0b7230 */ /* 0x100fe40000004100 */
[----:B------:R-:W-:Y:S01]  /*2170*/  HADD2.F32 R7, -RZ, R7.H0_H0 ;  /* 0x20000007ff077230 */ /* 0x000fe20000004100 */
[----:B------:R-:W-:Y:S02]  /*2180*/  @!P0 PRMT R9, R8, 0x7632, R9 ;  /* 0x0000763208098816 */ /* 0x000fe40000000009 */
[C---:B------:R-:W-:Y:S02]  /*2190*/  FADD.FTZ R21, -R14.reuse, R11 ;  /* 0x0000000b0e157221 */ /* 0x040fe40000010100 */
[----:B------:R-:W-:Y:S01]  /*21a0*/  FADD.FTZ R7, -R14, R7 ;  /* 0x000000070e077221 */ /* 0x000fe20000010100 */
[--C-:B------:R-:W-:Y:S02]  /*21b0*/  HADD2.F32 R11, -RZ, R9.reuse.H1_H1 ;  /* 0x30000009ff0b7230 */ /* 0x100fe40000004100 */
[----:B------:R-:W-:Y:S01]  /*21c0*/  FMUL.FTZ R21, R21, R2 ;  /* 0x0000000215157220 */ /* 0x000fe20000410000 */
[----:B------:R-:W-:-:S02]  /*21d0*/  HADD2.F32 R8, -RZ, R9.H0_H0 ;  /* 0x20000009ff087230 */ /* 0x000fc40000004100 */
[----:B------:R-:W-:Y:S01]  /*21e0*/  FMUL.FTZ R7, R7, R2 ;  /* 0x0000000207077220 */ /* 0x000fe20000410000 */
[----:B------:R-:W-:Y:S01]  /*21f0*/  FADD.FTZ R9, R5, R11 ;  /* 0x0000000b05097221 */ /* 0x000fe20000010000 */
[C---:B------:R-:W-:Y:S01]  /*2200*/  FFMA.FTZ R24, R11.reuse, R21, R24 ;  /* 0x000000150b187223 */ /* 0x040fe20000010018 */
[----:B------:R-:W-:Y:S01]  /*2210*/  FMUL.FTZ R11, R11, R12 ;  /* 0x0000000c0b0b7220 */ /* 0x000fe20000410000 */
[----:B------:R-:W-:Y:S01]  /*2220*/  FMUL.FTZ R10, R8, R13 ;  /* 0x0000000d080a7220 */ /* 0x000fe20000410000 */
[----:B------:R-:W-:Y:S01]  /*2230*/  FADD.FTZ R5, R20, R8 ;  /* 0x0000000814057221 */ /* 0x000fe20000010000 */
[----:B------:R-:W-:Y:S01]  /*2240*/  FFMA.FTZ R8, R8, R7, R15 ;  /* 0x0000000708087223 */ /* 0x000fe2000001000f */
[----:B------:R-:W-:Y:S01]  /*2250*/  FADD.FTZ R23, R6, R11 ;  /* 0x0000000b06177221 */ /* 0x000fe20000010000 */
[----:B------:R-:W-:-:S03]  /*2260*/  FFMA.FTZ R6, R21, R11, R22 ;  /* 0x0000000b15067223 */ /* 0x000fc60000010016 */
[----:B------:R-:W-:Y:S01]  /*2270*/  FADD.FTZ R15, R10, R23 ;  /* 0x000000170a0f7221 */ /* 0x000fe20000010000 */
[----:B------:R-:W-:Y:S01]  /*2280*/  FFMA.FTZ R25, R7, R10, R6 ;  /* 0x0000000a07197223 */ /* 0x000fe20000010006 */
[----:B------:R-:W-:Y:S06]  /*2290*/  @!P1 BRA `(.L_x_3588) ;  /* 0xfffffff400309947 */ /* 0x000fec000383ffff */
.L_x_3582:
[----:B------:R-:W0:Y:S01]  /*22a0*/  S2R R6, SR_CgaCtaId ;  /* 0x0000000000067919 */ /* 0x000e220000008800 */
[----:B------:R-:W-:Y:S02]  /*22b0*/  MOV R3, 0x400 ;  /* 0x0000040000037802 */ /* 0x000fe40000000f00 */
[----:B------:R-:W-:Y:S01]  /*22c0*/  ISETP.NE.AND P0, PT, R4, RZ, PT ;  /* 0x000000ff0400720c */ /* 0x000fe20003f05270 */
[----:B-1----:R-:W1:Y:S01]  /*22d0*/  S2R R2, SR_TID.X ;  /* 0x0000000000027919 */ /* 0x002e620000002100 */
        /* <DEDUP_REMOVED lines=45> */
[----:B---3--:R-:W-:Y:S02]  /*25b0*/  FSEL R22, R23, R12, !P3 ;  /* 0x0000000c17167208 */ /* 0x008fe40005800000 */
[----:B------:R-:W-:-:S03]  /*25c0*/  FSEL R26, R25, R16, !P3 ;  /* 0x00000010191a7208 */ /* 0x000fc60005800000 */
[----:B------:R-:W-:Y:S02]  /*25d0*/  FADD.FTZ R22, R22, R19 ;  /* 0x0000001316167221 */ /* 0x000fe40000010000 */
[----:B0-----:R-:W-:Y:S01]  /*25e0*/  FADD.FTZ R26, R26, R21 ;  /* 0x000000151a1a7221 */ /* 0x001fe20000010000 */
[C---:B------:R-:W-:Y:S02]  /*25f0*/  ISETP.NE.AND P4, PT, R17.reuse, RZ, PT ;  /* 0x000000ff1100720c */ /* 0x040fe40003f85270 */
        /* <DEDUP_REMOVED lines=9> */
[----:B------:R-:W-:-:S03]  /*2690*/  ISETP.GE.AND P6, PT, R20, 0x8, PT ;  /* 0x000000081400780c */ /* 0x000fc60003fc6270 */
        /* <DEDUP_REMOVED lines=37> */
[----:B------:R-:W-:-:S03]  /*28f0*/  ISETP.NE.AND P5, PT, R23, RZ, PT ;  /* 0x000000ff1700720c */ /* 0x000fc60003fa5270 */
[----:B------:R-:W1:Y:S04]  /*2900*/  SHFL.UP PT, R20, R25, 0x10, RZ ;  /* 0x0600000019147989 */ /* 0x000e6800000e00ff */
[----:B------:R-:W2:Y:S01]  /*2910*/  SHFL.UP PT, R26, R23, 0x10, RZ ;  /* 0x06000000171a7989 */ /* 0x000ea200000e00ff */
[----:B0-----:R-:W-:Y:S01]  /*2920*/  FADD.FTZ R27, R22, R27 ;  /* 0x0000001b161b7221 */ /* 0x001fe20000010000 */
[----:B-1----:R-:W-:-:S04]  /*2930*/  FADD.FTZ R20, R25, R20 ;  /* 0x0000001419147221 */ /* 0x002fc80000010000 */
[----:B------:R-:W-:Y:S02]  /*2940*/  @P0 FSEL R22, R27, R22, !P5 ;  /* 0x000000161b160208 */ /* 0x000fe40006800000 */
[----:B--2---:R-:W-:Y:S02]  /*2950*/  @P0 IADD3 R23, R23, R26, RZ ;  /* 0x0000001a17170210 */ /* 0x004fe40007ffe0ff */
[----:B------:R-:W-:Y:S02]  /*2960*/  @P0 FSEL R25, R20, R25, !P5 ;  /* 0x0000001914190208 */ /* 0x000fe40006800000 */
[----:B------:R0:W1:Y:S04]  /*2970*/  SHFL.UP PT, R20, R22, 0x1, RZ ;  /* 0x0420000016147989 */ /* 0x00006800000e00ff */
[----:B------:R-:W2:Y:S04]  /*2980*/  SHFL.UP PT, R23, R23, 0x1, RZ ;  /* 0x0420000017177989 */ /* 0x000ea800000e00ff */
[----:B------:R0:W3:Y:S02]  /*2990*/  SHFL.UP PT, R26, R25, 0x1, RZ ;  /* 0x04200000191a7989 */ /* 0x0000e400000e00ff */
.L_x_3611:
[----:B------:R-:W-:Y:S01]  /*29a0*/  ISETP.NE.AND P5, PT, R2, RZ, PT ;  /* 0x000000ff0200720c */ /* 0x000fe20003fa5270 */
[----:B0-----:R-:W0:Y:S01]  /*29b0*/  S2R R22, SR_CgaCtaId ;  /* 0x0000000000167919 */ /* 0x001e220000008800 */
[----:B------:R-:W-:Y:S02]  /*29c0*/  PLOP3.LUT P0, PT, PT, PT, PT, 0x80, 0x0 ;  /* 0x000000000000781c */ /* 0x000fe40003f0f070 */
[----:B------:R-:W-:Y:S01]  /*29d0*/  MOV R25, 0x400 ;  /* 0x0000040000197802 */ /* 0x000fe20000000f00 */
[----:B------:R-:W4:Y:S08]  /*29e0*/  S2R R2, SR_TID.X ;  /* 0x0000000000027919 */ /* 0x000f300000002100 */
[----:B------:R-:W-:Y:S01]  /*29f0*/  @P5 ISETP.NE.AND P6, PT, R18, RZ, PT ;  /* 0x000000ff1200520c */ /* 0x000fe20003fc5270 */
[----:B--2---:R-:W-:-:S03]  /*2a00*/  @P5 IMAD.IADD R18, R23, 0x1, R18 ;  /* 0x0000000117125824 */ /* 0x004fc600078e0212 */
[----:B------:R-:W-:Y:S02]  /*2a10*/  @P5 PLOP3.LUT P0, PT, P6, PT, PT, 0x80, 0x0 ;  /* 0x000000000000581c */ /* 0x000fe4000370f070 */
[----:B------:R-:W-:-:S04]  /*2a20*/  IADD3 R3, R3, R18, RZ ;  /* 0x0000001203037210 */ /* 0x000fc80007ffe0ff */
[----:B------:R-:W-:-:S05]  /*2a30*/  IADD3 R23, R10, R3, RZ ;  /* 0x000000030a177210 */ /* 0x000fca0007ffe0ff */
[----:B------:R-:W-:Y:S02]  /*2a40*/  IMAD.IADD R14, R14, 0x1, R23 ;  /* 0x000000010e0e7824 */ /* 0x000fe400078e0217 */
        /* <DEDUP_REMOVED lines=8> */
[----:B----4-:R-:W-:-:S02]  /*2ad0*/  IMAD R2, R2, 0x3c, R25 ;  /* 0x0000003c02027824 */ /* 0x010fc400078e0219 */
        /* <DEDUP_REMOVED lines=19> */
.L_x_3589:
        /* <DEDUP_REMOVED lines=48> */
.L_x_3592:
[----:B------:R-:W-:Y:S05]  /*2f10*/  BSYNC B0 ;  /* 0x0000000000007941 */ /* 0x000fea0003800000 */
.L_x_3591:
        /* <DEDUP_REMOVED lines=22> */
.L_x_3590:
        /* <DEDUP_REMOVED lines=9> */
.L_x_3593:
[----:B------:R-:W-:Y:S01]  /*3110*/  MOV R30, R22 ;  /* 0x00000016001e7202 */ /* 0x000fe20000000f00 */
[----:B------:R-:W-:-:S07]  /*3120*/  IMAD.MOV.U32 R26, RZ, RZ, R28 ;  /* 0x000000ffff1a7224 */ /* 0x000fce00078e001c */
[----:B------:R-:W-:Y:S05]  /*3130*/  WARPSYNC.COLLECTIVE R29, `(.L_x_3594) ;  /* 0x000000001d087348 */ /* 0x000fea0003c00000 */
[----:B------:R0:W1:Y:S02]  /*3140*/  SHFL.UP P0, R28, R30, R31, R32 ;  /* 0x0400001f1e1c7389 */ /* 0x0000640000000020 */
[----:B01----:R-:W-:Y:S01]  /*3150*/  ENDCOLLECTIVE ;  /* 0x000000000000791b */ /* 0x003fe20003800000 */
.L_x_3594:
[----:B------:R-:W-:Y:S01]  /*3160*/  @P6 IADD3 R23, R23, R26, RZ ;  /* 0x0000001a17176210 */ /* 0x000fe20007ffe0ff */
[----:B------:R-:W-:Y:S01]  /*3170*/  IMAD.MOV.U32 R30, RZ, RZ, R25 ;  /* 0x000000ffff1e7224 */ /* 0x000fe200078e0019 */
[----:B------:R-:W-:-:S07]  /*3180*/  MOV R27, R28 ;  /* 0x0000001c001b7202 */ /* 0x000fce0000000f00 */
[----:B------:R-:W-:Y:S05]  /*3190*/  WARPSYNC.COLLECTIVE R29, `(.L_x_3595) ;  /* 0x000000001d087348 */ /* 0x000fea0003c00000 */
[----:B------:R0:W1:Y:S02]  /*31a0*/  SHFL.UP P0, R28, R30, R31, R32 ;  /* 0x0400001f1e1c7389 */ /* 0x0000640000000020 */
[----:B01----:R-:W-:Y:S01]  /*31b0*/  ENDCOLLECTIVE ;  /* 0x000000000000791b */ /* 0x003fe20003800000 */
.L_x_3595:
        /* <DEDUP_REMOVED lines=9> */
.L_x_3596:
[----:B------:R-:W-:Y:S02]  /*3250*/  ISETP.GE.AND P6, PT, R20, 0x2, PT ;  /* 0x000000021400780c */ /* 0x000fe40003fc6270 */
[----:B------:R-:W-:Y:S02]  /*3260*/  ISETP.NE.AND P5, PT, R23, RZ, PT ;  /* 0x000000ff1700720c */ /* 0x000fe40003fa5270 */
[----:B------:R-:W-:Y:S02]  /*3270*/  MOV R30, R22 ;  /* 0x00000016001e7202 */ /* 0x000fe40000000f00 */
[----:B------:R-:W-:-:S09]  /*3280*/  MOV R26, R28 ;  /* 0x0000001c001a7202 */ /* 0x000fd20000000f00 */
[----:B------:R-:W-:Y:S05]  /*3290*/  WARPSYNC.COLLECTIVE R29, `(.L_x_3597) ;  /* 0x000000001d087348 */ /* 0x000fea0003c00000 */
[----:B------:R0:W1:Y:S02]  /*32a0*/  SHFL.UP P0, R28, R30, R31, R32 ;  /* 0x0400001f1e1c7389 */ /* 0x0000640000000020 */
[----:B01----:R-:W-:Y:S01]  /*32b0*/  ENDCOLLECTIVE ;  /* 0x000000000000791b */ /* 0x003fe20003800000 */
.L_x_3597:
[----:B------:R-:W-:Y:S02]  /*32c0*/  @P6 IADD3 R23, R23, R26, RZ ;  /* 0x0000001a17176210 */ /* 0x000fe40007ffe0ff */
[----:B------:R-:W-:Y:S01]  /*32d0*/  MOV R30, R25 ;  /* 0x00000019001e7202 */ /* 0x000fe20000000f00 */
[----:B------:R-:W-:-:S07]  /*32e0*/  IMAD.MOV.U32 R27, RZ, RZ, R28 ;  /* 0x000000ffff1b7224 */ /* 0x000fce00078e001c */
[----:B------:R-:W-:Y:S05]  /*32f0*/  WARPSYNC.COLLECTIVE R29, `(.L_x_3598) ;  /* 0x000000001d087348 */ /* 0x000fea0003c00000 */
[----:B------:R0:W1:Y:S02]  /*3300*/  SHFL.UP P0, R28, R30, R31, R32 ;  /* 0x0400001f1e1c7389 */ /* 0x0000640000000020 */
[----:B01----:R-:W-:Y:S01]  /*3310*/  ENDCOLLECTIVE ;  /* 0x000000000000791b */ /* 0x003fe20003800000 */
.L_x_3598:
        /* <DEDUP_REMOVED lines=9> */
.L_x_3599:
[----:B------:R-:W-:Y:S02]  /*33b0*/  ISETP.GE.AND P6, PT, R20, 0x4, PT ;  /* 0x000000041400780c */ /* 0x000fe40003fc6270 */
[----:B------:R-:W-:Y:S01]  /*33c0*/  ISETP.NE.AND P5, PT, R23, RZ, PT ;  /* 0x000000ff1700720c */ /* 0x000fe20003fa5270 */
[----:B------:R-:W-:Y:S01]  /*33d0*/  IMAD.MOV.U32 R30, RZ, RZ, R22 ;  /* 0x000000ffff1e7224 */ /* 0x000fe200078e0016 */
[----:B------:R-:W-:-:S11]  /*33e0*/  MOV R26, R28 ;  /* 0x0000001c001a7202 */ /* 0x000fd60000000f00 */
[----:B------:R-:W-:Y:S05]  /*33f0*/  WARPSYNC.COLLECTIVE R29, `(.L_x_3600) ;  /* 0x000000001d087348 */ /* 0x000fea0003c00000 */
[----:B------:R0:W1:Y:S02]  /*3400*/  SHFL.UP P0, R28, R30, R31, R32 ;  /* 0x0400001f1e1c7389 */ /* 0x0000640000000020 */
[----:B01----:R-:W-:Y:S01]  /*3410*/  ENDCOLLECTIVE ;  /* 0x000000000000791b */ /* 0x003fe20003800000 */
.L_x_3600:
[----:B------:R-:W-:Y:S01]  /*3420*/  @P6 IMAD.IADD R23, R23, 0x1, R26 ;  /* 0x0000000117176824 */ /* 0x000fe200078e021a */
[----:B------:R-:W-:Y:S02]  /*3430*/  MOV R30, R25 ;  /* 0x00000019001e7202 */ /* 0x000fe40000000f00 */
[----:B------:R-:W-:-:S07]  /*3440*/  MOV R27, R28 ;  /* 0x0000001c001b7202 */ /* 0x000fce0000000f00 */
[----:B------:R-:W-:Y:S05]  /*3450*/  WARPSYNC.COLLECTIVE R29, `(.L_x_3601) ;  /* 0x000000001d087348 */ /* 0x000fea0003c00000 */
[----:B------:R0:W1:Y:S02]  /*3460*/  SHFL.UP P0, R28, R30, R31, R32 ;  /* 0x0400001f1e1c7389 */ /* 0x0000640000000020 */
[----:B01----:R-:W-:Y:S01]  /*3470*/  ENDCOLLECTIVE ;  /* 0x000000000000791b */ /* 0x003fe20003800000 */
.L_x_3601:
        /* <DEDUP_REMOVED lines=9> */
.L_x_3602:
[----:B------:R-:W-:Y:S02]  /*3510*/  ISETP.GE.AND P6, PT, R20, 0x8, PT ;  /* 0x000000081400780c */ /* 0x000fe40003fc6270 */
[----:B------:R-:W-:Y:S02]  /*3520*/  ISETP.NE.AND P5, PT, R23, RZ, PT ;  /* 0x000000ff1700720c */ /* 0x000fe40003fa5270 */
[----:B------:R-:W-:Y:S01]  /*3530*/  MOV R30, R22 ;  /* 0x00000016001e7202 */ /* 0x000fe20000000f00 */
[----:B------:R-:W-:-:S10]  /*3540*/  IMAD.MOV.U32 R26, RZ, RZ, R28 ;  /* 0x000000ffff1a7224 */ /* 0x000fd400078e001c */
[----:B------:R-:W-:Y:S05]  /*3550*/  WARPSYNC.COLLECTIVE R29, `(.L_x_3603) ;  /* 0x000000001d087348 */ /* 0x000fea0003c00000 */
[----:B------:R0:W1:Y:S02]  /*3560*/  SHFL.UP P0, R28, R30, R31, R32 ;  /* 0x0400001f1e1c7389 */ /* 0x0000640000000020 */
[----:B01----:R-:W-:Y:S01]  /*3570*/  ENDCOLLECTIVE ;  /* 0x000000000000791b */ /* 0x003fe20003800000 */
.L_x_3603:
[----:B------:R-:W-:Y:S01]  /*3580*/  IMAD.MOV.U32 R30, RZ, RZ, R25 ;  /* 0x000000ffff1e7224 */ /* 0x000fe200078e0019 */
[----:B------:R-:W-:-:S07]  /*3590*/  MOV R27, R28 ;  /* 0x0000001c001b7202 */ /* 0x000fce0000000f00 */
[----:B------:R-:W-:Y:S05]  /*35a0*/  WARPSYNC.COLLECTIVE R29, `(.L_x_3604) ;  /* 0x000000001d087348 */ /* 0x000fea0003c00000 */
[----:B------:R0:W1:Y:S02]  /*35b0*/  SHFL.UP P0, R28, R30, R31, R32 ;  /* 0x0400001f1e1c7389 */ /* 0x0000640000000020 */
[----:B01----:R-:W-:Y:S01]  /*35c0*/  ENDCOLLECTIVE ;  /* 0x000000000000791b */ /* 0x003fe20003800000 */
.L_x_3604:
[----:B------:R-:W-:-:S05]  /*35d0*/  FADD.FTZ R27, R22, R27 ;  /* 0x0000001b161b7221 */ /* 0x000fca0000010000 */
[----:B------:R-:W-:Y:S02]  /*35e0*/  @P6 FSEL R22, R27, R22, !P5 ;  /* 0x000000161b166208 */ /* 0x000fe40006800000 */
        /* <DEDUP_REMOVED lines=12> */
.L_x_3605:
[----:B------:R-:W-:Y:S02]  /*36b0*/  MOV R30, R22 ;  /* 0x00000016001e7202 */ /* 0x000fe40000000f00 */
[----:B------:R-:W-:-:S07]  /*36c0*/  MOV R26, R28 ;  /* 0x0000001c001a7202 */ /* 0x000fce0000000f00 */
[----:B------:R-:W-:Y:S05]  /*36d0*/  WARPSYNC.COLLECTIVE R29, `(.L_x_3606) ;  /* 0x000000001d087348 */ /* 0x000fea0003c00000 */
[----:B------:R0:W1:Y:S02]  /*36e0*/  SHFL.UP P0, R28, R30, R31, R32 ;  /* 0x0400001f1e1c7389 */ /* 0x0000640000000020 */
[----:B01----:R-:W-:Y:S01]  /*36f0*/  ENDCOLLECTIVE ;  /* 0x000000000000791b */ /* 0x003fe20003800000 */
.L_x_3606:
[----:B------:R-:W-:Y:S02]  /*3700*/  @P6 IMAD.IADD R23, R23, 0x1, R26 ;  /* 0x0000000117176824 */ /* 0x000fe400078e021a */
[----:B------:R-:W-:Y:S01]  /*3710*/  IMAD.MOV.U32 R30, RZ, RZ, R25 ;  /* 0x000000ffff1e7224 */ /* 0x000fe200078e0019 */
[----:B------:R-:W-:-:S07]  /*3720*/  MOV R27, R28 ;  /* 0x0000001c001b7202 */ /* 0x000fce0000000f00 */
[----:B------:R-:W-:Y:S05]  /*3730*/  WARPSYNC.COLLECTIVE R29, `(.L_x_3607) ;  /* 0x000000001d087348 */ /* 0x000fea0003c00000 */
[----:B------:R0:W1:Y:S02]  /*3740*/  SHFL.UP P0, R28, R30, R31, R32 ;  /* 0x0400001f1e1c7389 */ /* 0x0000640000000020 */
[----:B01----:R-:W-:Y:S01]  /*3750*/  ENDCOLLECTIVE ;  /* 0x000000000000791b */ /* 0x003fe20003800000 */
.L_x_3607:
        /* <DEDUP_REMOVED lines=8> */
.L_x_3608:
[----:B------:R-:W-:-:S05]  /*37e0*/  FADD.FTZ R20, R25, R20 ;  /* 0x0000001419147221 */ /* 0x000fca0000010000 */
[----:B------:R-:W-:Y:S02]  /*37f0*/  @P6 FSEL R25, R20, R25, !P5 ;  /* 0x0000001914196208 */ /* 0x000fe40006800000 */
[----:B------:R-:W-:Y:S02]  /*3800*/  MOV R30, R22 ;  /* 0x00000016001e7202 */ /* 0x000fe40000000f00 */
[----:B------:R-:W-:-:S07]  /*3810*/  MOV R23, R28 ;  /* 0x0000001c00177202 */ /* 0x000fce0000000f00 */
[----:B------:R-:W-:Y:S05]  /*3820*/  WARPSYNC.COLLECTIVE R29, `(.L_x_3609) ;  /* 0x000000001d087348 */ /* 0x000fea0003c00000 */
[----:B------:R0:W1:Y:S02]  /*3830*/  SHFL.UP P0, R28, R30, R31, R32 ;  /* 0x0400001f1e1c7389 */ /* 0x0000640000000020 */
[----:B01----:R-:W-:Y:S01]  /*3840*/  ENDCOLLECTIVE ;  /* 0x000000000000791b */ /* 0x003fe20003800000 */
.L_x_3609:
[----:B------:R-:W-:Y:S01]  /*3850*/  MOV R30, R25 ;  /* 0x00000019001e7202 */ /* 0x000fe20000000f00 */
[----:B------:R-:W-:-:S07]  /*3860*/  IMAD.MOV.U32 R20, RZ, RZ, R28 ;  /* 0x000000ffff147224 */ /* 0x000fce00078e001c */
[----:B------:R-:W-:Y:S05]  /*3870*/  WARPSYNC.COLLECTIVE R29, `(.L_x_3610) ;  /* 0x000000001d087348 */ /* 0x000fea0003c00000 */
[----:B------:R0:W1:Y:S02]  /*3880*/  SHFL.UP P0, R28, R30, R31, R32 ;  /* 0x0400001f1e1c7389 */ /* 0x0000640000000020 */
[----:B01----:R-:W-:Y:S01]  /*3890*/  ENDCOLLECTIVE ;  /* 0x000000000000791b */ /* 0x003fe20003800000 */
.L_x_3610:
[----:B------:R-:W-:Y:S01]  /*38a0*/  MOV R26, R28 ;  /* 0x0000001c001a7202 */ /* 0x000fe20000000f00 */
[----:B------:R-:W-:Y:S06]  /*38b0*/  BRA `(.L_x_3611) ;  /* 0xfffffff000387947 */ /* 0x000fec000383ffff */
.L_x_3612:
        /* <DEDUP_REMOVED lines=12> */
.L_x_4539:


//--------------------- .text._Z30group_norm_nhwc_bwd_sum_kernelI11Fp16IOBf16WLi196EEv26Group_norm_nhwc_bwd_params --------------------------
	.section	.text._Z30group_norm_nhwc_bwd_sum_kernelI11Fp16IOBf16WLi196EEv26Group_norm_nhwc_bwd_params,"ax",@progbits
	.align	128
        .global         _Z30group_norm_nhwc_bwd_sum_kernelI11Fp16IOBf16WLi196EEv26Group_norm_nhwc_bwd_params
        .type           _Z30group_norm_nhwc_bwd_sum_kernelI11Fp16IOBf16WLi196EEv26Group_norm_nhwc_bwd_params,@function
        .size           _Z30group_norm_nhwc_bwd_sum_kernelI11Fp16IOBf16WLi196EEv26Group_norm_nhwc_bwd_params,(.L_x_4540 - _Z30group_norm_nhwc_bwd_sum_kernelI11Fp16IOBf16WLi196EEv26Group_norm_nhwc_bwd_params)
        .other          _Z30group_norm_nhwc_bwd_sum_kernelI11Fp16IOBf16WLi196EEv26Group_norm_nhwc_bwd_params,@"STO_CUDA_ENTRY STV_DEFAULT"
_Z30group_norm_nhwc_bwd_sum_kernelI11Fp16IOBf16WLi196EEv26Group_norm_nhwc_bwd_params:
.text._Z30group_norm_nhwc_bwd_sum_kernelI11Fp16IOBf16WLi196EEv26Group_norm_nhwc_bwd_params:
        /* <DEDUP_REMOVED lines=26> */
[-C--:B------:R-:W-:Y:S02]  /*01a0*/  @!P1 IADD3 R0, R0, -R5.reuse, RZ ;  /* 0x8000000500009210 */ /* 0x080fe40007ffe0ff */
[----:B------:R-:W-:Y:S02]  /*01b0*/  @!P1 IADD3 R3, R3, 0x1, RZ ;  /* 0x0000000103039810 */ /* 0x000fe40007ffe0ff */
[----:B------:R-:W-:Y:S02]  /*01c0*/  ISETP.GE.U32.AND P0, PT, R0, R5, PT ;  /* 0x000000050000720c */ /* 0x000fe40003f06070 */
[----:B------:R-:W-:Y:S01]  /*01d0*/  LOP3.LUT R0, R14, R9, RZ, 0x3c, !PT ;  /* 0x000000090e007212 */ /* 0x000fe200078e3cff */
[----:B------:R-:W2:Y:S03]  /*01e0*/  LDC.64 R4, c[0x0][0x248] ;  /* 0x00009200ff047b82 */ /* 0x000ea60000000a00 */
[----:B------:R-:W-:-:S07]  /*01f0*/  ISETP.GE.AND P2, PT, R0, RZ, PT ;  /* 0x000000ff0000720c */ /* 0x000fce0003f46270 */
[----:B------:R-:W-:Y:S01]  /*0200*/  @P0 VIADD R3, R3, 0x1 ;  /* 0x0000000103030836 */ /* 0x000fe20000000000 */
[----:B------:R-:W-:-:S04]  /*0210*/  ISETP.NE.AND P0, PT, R9, RZ, PT ;  /* 0x000000ff0900720c */ /* 0x000fc80003f05270 */
[----:B------:R-:W-:Y:S02]  /*0220*/  MOV R0, R3 ;  /* 0x0000000300007202 */ /* 0x000fe40000000f00 */
[----:B------:R-:W-:Y:S02]  /*0230*/  LOP3.LUT R3, RZ, R9, RZ, 0x33, !PT ;  /* 0x00000009ff037212 */ /* 0x000fe400078e33ff */
        /* <DEDUP_REMOVED lines=10> */
[----:B------:R-:W-:Y:S02]  /*02e0*/  MOV R17, RZ ;  /* 0x000000ff00117202 */ /* 0x000fe40000000f00 */
[----:B------:R-:W-:Y:S01]  /*02f0*/  ISETP.GE.AND.EX P0, PT, R15, UR11, PT, P0 ;  /* 0x0000000b0f007c0c */ /* 0x000fe2000bf06300 */
[----:B0-----:R-:W0:Y:S02]  /*0300*/  MUFU.RCP R0, R0 ;  /* 0x0000000000007308 */ /* 0x001e240000001000 */
[----:B0-----:R-:W-:-:S02]  /*0310*/  IADD3 R6, R0, 0xffffffe, RZ ;  /* 0x0ffffffe00067810 */ /* 0x001fc40007ffe0ff */
[----:B------:R-:W-:-:S04]  /*0320*/  MOV R0, RZ ;  /* 0x000000ff00007202 */ /* 0x000fc80000000f00 */
        /* <DEDUP_REMOVED lines=24> */
[----:B---3--:R-:W-:Y:S02]  /*04b0*/  @P1 SHF.L.U32 R17, R13, 0x10, RZ ;  /* 0x000000100d111819 */ /* 0x008fe400000006ff */
[----:B----4-:R-:W-:Y:S01]  /*04c0*/  @P1 SHF.L.U32 R21, R11, 0x10, RZ ;  /* 0x000000100b151819 */ /* 0x010fe200000006ff */
[----:B------:R-:W-:-:S07]  /*04d0*/  IMAD.U32 R0, R0, 0x10000, RZ ;  /* 0x0001000000007824 */ /* 0x000fce00078e00ff */
.L_x_3614:
[----:B------:R-:W-:Y:S05]  /*04e0*/  BSYNC B0 ;  /* 0x0000000000007941 */ /* 0x000fea0003800000 */
.L_x_3613:
[----:B-----5:R-:W-:Y:S01]  /*04f0*/  FFMA.FTZ R18, -R4, R4, R5 ;  /* 0x0000000404127223 */ /* 0x020fe20000010105 */
[----:B------:R-:W0:Y:S01]  /*0500*/  S2UR UR4, SR_CTAID.Y ;  /* 0x00000000000479c3 */ /* 0x000e220000002600 */
[C---:B------:R-:W-:Y:S01]  /*0510*/  IMAD R16, R9.reuse, R16, R8 ;  /* 0x0000001009107224 */ /* 0x040fe200078e0208 */
[----:B------:R-:W-:Y:S02]  /*0520*/  ISETP.NE.U32.AND P4, PT, R9, RZ, PT ;  /* 0x000000ff0900720c */ /* 0x000fe40003f85070 */
[----:B------:R-:W-:Y:S02]  /*0530*/  FSETP.GTU.FTZ.AND P2, PT, R18, RZ, PT ;  /* 0x000000ff1200720b */ /* 0x000fe40003f5c000 */
[CC--:B------:R-:W-:Y:S02]  /*0540*/  ISETP.GE.U32.AND P1, PT, R16.reuse, R9.reuse, PT ;  /* 0x000000091000720c */ /* 0x0c0fe40003f26070 */
[----:B------:R-:W1:Y:S09]  /*0550*/  LDC.64 R6, c[0x0][0x290] ;  /* 0x0000a400ff067b82 */ /* 0x000e720000000a00 */
[----:B------:R-:W2:Y:S02]  /*0560*/  @P2 LDC R5, c[0x0][0x250] ;  /* 0x00009400ff052b82 */ /* 0x000ea40000000800 */
[----:B------:R-:W-:-:S02]  /*0570*/  @P1 IADD3 R16, R16, -R9, RZ ;  /* 0x8000000910101210 */ /* 0x000fc40007ffe0ff */
[----:B------:R-:W-:Y:S02]  /*0580*/  @P1 IADD3 R12, R12, 0x1, RZ ;  /* 0x000000010c0c1810 */ /* 0x000fe40007ffe0ff */
        /* <DEDUP_REMOVED lines=14> */
[----:B------:R-:W-:Y:S02]  /*0670*/  ISETP.GE.AND P1, PT, R13, R6, PT ;  /* 0x000000060d00720c */ /* 0x000fe40003f26270 */
[----:B------:R-:W-:Y:S01]  /*0680*/  CS2R R10, SRZ ;  /* 0x00000000000a7805 */ /* 0x000fe2000001ff00 */
[----:B------:R0:W1:Y:S01]  /*0690*/  @P2 MUFU.RSQ R5, R12 ;  /* 0x0000000c00052308 */ /* 0x0000620000001400 */
[----:B------:R-:W-:Y:S01]  /*06a0*/  IMAD R7, R9, R7, R8 ;  /* 0x0000000709077224 */ /* 0x000fe200078e0208 */
[----:B------:R-:W-:-:S08]  /*06b0*/  CS2R R8, SRZ ;  /* 0x0000000000087805 */ /* 0x000fd0000001ff00 */
[----:B0-----:R-:W-:Y:S05]  /*06c0*/  @P1 BRA `(.L_x_3615) ;  /* 0x0000001c00101947 */ /* 0x001fea0003800000 */
[----:B------:R-:W0:Y:S01]  /*06d0*/  LDC.64 R8, c[0x0][0x298] ;  /* 0x0000a600ff087b82 */ /* 0x000e220000000a00 */
[----:B------:R-:W-:Y:S01]  /*06e0*/  USHF.R.S32.HI UR4, URZ, 0x1f, UR9 ;  /* 0x0000001f3f047899 */ /* 0x000fe20008011409 */
[----:B------:R-:W-:Y:S02]  /*06f0*/  MOV R25, R13 ;  /* 0x0000000d00197202 */ /* 0x000fe40000000f00 */
[C---:B------:R-:W-:Y:S02]  /*0700*/  IADD3 R16, -R13.reuse, R6, RZ ;  /* 0x000000060d107210 */ /* 0x040fe40007ffe1ff */
[----:B------:R-:W-:Y:S01]  /*0710*/  IADD3 R11, -R13, -0x2, RZ ;  /* 0xfffffffe0d0b7810 */ /* 0x000fe20007ffe1ff */
        /* <DEDUP_REMOVED lines=19> */
[----:B------:R-:W-:-:S05]  /*0850*/  @!P0 IMAD.WIDE.U32 R10, R25, UR10, R22 ;  /* 0x0000000a190a8c25 */ /* 0x000fca000f8e0016 */
[----:B------:R-:W-:Y:S02]  /*0860*/  @!P0 IADD3 R11, R11, R15, RZ ;  /* 0x0000000f0b0b8210 */ /* 0x000fe40007ffe0ff */
[C---:B------:R-:W-:Y:S02]  /*0870*/  @!P0 SHF.L.U32 R15, R10.reuse, 0x1, RZ ;  /* 0x000000010a0f8819 */ /* 0x040fe400000006ff */
[----:B------:R-:W-:Y:S02]  /*0880*/  @!P0 SHF.L.U64.HI R12, R10, 0x1, R11 ;  /* 0x000000010a0c8819 */ /* 0x000fe4000001020b */
[----:B0-----:R-:W-:-:S05]  /*0890*/  @!P0 IADD3 R10, P1, R15, R8, RZ ;  /* 0x000000080f0a8210 */ /* 0x001fca0007f3e0ff */
[----:B------:R-:W-:Y:S02]  /*08a0*/  @!P0 IMAD.X R11, R12, 0x1, R9, P1 ;  /* 0x000000010c0b8824 */ /* 0x000fe400008e0609 */
[----:B------:R-:W0:Y:S03]  /*08b0*/  @!P0 LDC.64 R8, c[0x0][0x228] ;  /* 0x00008a00ff088b82 */ /* 0x000e260000000a00 */
[----:B------:R2:W3:Y:S01]  /*08c0*/  @!P0 LDG.E R10, desc[UR6][R10.64] ;  /* 0x000000060a0a8981 */ /* 0x0004e2000c1e1900 */
[----:B0-----:R-:W-:-:S04]  /*08d0*/  @!P0 IADD3 R8, P1, R15, R8, RZ ;  /* 0x000000080f088210 */ /* 0x001fc80007f3e0ff */
[----:B------:R-:W-:-:S06]  /*08e0*/  @!P0 IADD3.X R9, R12, R9, RZ, P1, !PT ;  /* 0x000000090c098210 */ /* 0x000fcc0000ffe4ff */
[----:B------:R0:W4:Y:S01]  /*08f0*/  @!P0 LDG.E R9, desc[UR6][R8.64] ;  /* 0x0000000608098981 */ /* 0x000122000c1e1900 */
[----:B--2---:R-:W-:Y:S02]  /*0900*/  PRMT R11, RZ, 0x5410, RZ ;  /* 0x00005410ff0b7816 */ /* 0x004fe400000000ff */
[----:B------:R-:W-:Y:S02]  /*0910*/  IADD3 R13, R13, 0x1, RZ ;  /* 0x000000010d0d7810 */ /* 0x000fe40007ffe0ff */
[----:B---3--:R-:W-:-:S04]  /*0920*/  @!P0 PRMT R11, R11, 0x5410, R10 ;  /* 0x000054100b0b8816 */ /* 0x008fc8000000000a */
[----:B------:R-:W-:-:S05]  /*0930*/  @!P0 PRMT R11, R10, 0x7632, R11 ;  /* 0x000076320a0b8816 */ /* 0x000fca000000000b */
[--C-:B------:R-:W-:Y:S02]  /*0940*/  HADD2.F32 R15, -RZ, R11.reuse.H1_H1 ;  /* 0x3000000bff0f7230 */ /* 0x100fe40000004100 */
[----:B------:R-:W-:-:S03]  /*0950*/  HADD2.F32 R19, -RZ, R11.H0_H0 ;  /* 0x2000000bff137230 */ /* 0x000fc60000004100 */
[C---:B------:R-:W-:Y:S01]  /*0960*/  FADD.FTZ R18, -R4.reuse, R15 ;  /* 0x0000000f04127221 */ /* 0x040fe20000010100 */
[----:B------:R-:W-:Y:S01]  /*0970*/  PRMT R15, RZ, 0x5410, RZ ;  /* 0x00005410ff0f7816 */ /* 0x000fe200000000ff */
[----:B------:R-:W-:Y:S02]  /*0980*/  FADD.FTZ R12, -R4, R19 ;  /* 0x00000013040c7221 */ /* 0x000fe40000010100 */
[-C--:B-1----:R-:W-:Y:S02]  /*0990*/  FMUL.FTZ R18, R18, R5.reuse ;  /* 0x0000000512127220 */ /* 0x082fe40000410000 */
[----:B0-----:R-:W-:Y:S02]  /*09a0*/  FMUL.FTZ R8, R12, R5 ;  /* 0x000000050c087220 */ /* 0x001fe40000410000 */
[----:B------:R-:W-:Y:S02]  /*09b0*/  FFMA.FTZ R10, R18, R2, R17 ;  /* 0x00000002120a7223 */ /* 0x000fe40000010011 */
[----:B------:R-:W-:-:S02]  /*09c0*/  FFMA.FTZ R11, R8, R0, R21 ;  /* 0x00000000080b7223 */ /* 0x000fc40000010015 */
[----:B------:R-:W-:Y:S02]  /*09d0*/  FMUL.FTZ R16, R10, -1.4426950216293334961 ;  /* 0xbfb8aa3b0a107820 */ /* 0x000fe40000410000 */
[----:B------:R-:W-:Y:S01]  /*09e0*/  FMUL.FTZ R19, R11, -1.4426950216293334961 ;  /* 0xbfb8aa3b0b137820 */ /* 0x000fe20000410000 */
[----:B----4-:R-:W-:-:S03]  /*09f0*/  @!P0 PRMT R15, R15, 0x5410, R9 ;  /* 0x000054100f0f8816 */ /* 0x010fc60000000009 */
[----:B------:R-:W0:Y:S01]  /*0a00*/  MUFU.EX2 R16, R16 ;  /* 0x0000001000107308 */ /* 0x000e220000000800 */
[----:B------:R-:W-:-:S07]  /*0a10*/  @!P0 PRMT R15, R9, 0x7632, R15 ;  /* 0x00007632090f8816 */ /* 0x000fce000000000f */
[----:B------:R-:W1:Y:S01]  /*0a20*/  MUFU.EX2 R19, R19 ;  /* 0x0000001300137308 */ /* 0x000e620000000800 */
[--C-:B------:R-:W-:Y:S02]  /*0a30*/  HADD2.F32 R9, -RZ, R15.reuse.H1_H1 ;  /* 0x3000000fff097230 */ /* 0x100fe40000004100 */
        /* <DEDUP_REMOVED lines=14> */
[----:B------:R-:W-:Y:S01]  /*0b20*/  FADD.FTZ R10, RZ, R11 ;  /* 0x0000000bff0a7221 */ /* 0x000fe20000010000 */
[C---:B------:R-:W-:Y:S01]  /*0b30*/  FFMA.FTZ R19, R18.reuse, R11, RZ ;  /* 0x0000000b12137223 */ /* 0x040fe200000100ff */
[----:B------:R-:W-:Y:S01]  /*0b40*/  FMUL.FTZ R25, R15, R0 ;  /* 0x000000000f197220 */ /* 0x000fe20000410000 */
[----:B------:R-:W-:-:S03]  /*0b50*/  FFMA.FTZ R18, R18, R9, RZ ;  /* 0x0000000912127223 */ /* 0x000fc600000100ff */
[----:B------:R-:W-:Y:S01]  /*0b60*/  FADD.FTZ R11, R25, R10 ;  /* 0x0000000a190b7221 */ /* 0x000fe20000010000 */
[----:B------:R-:W-:Y:S01]  /*0b70*/  FADD.FTZ R10, RZ, R9 ;  /* 0x00000009ff0a7221 */ /* 0x000fe20000010000 */
[C---:B------:R-:W-:Y:S01]  /*0b80*/  FFMA.FTZ R19, R8.reuse, R25, R19 ;  /* 0x0000001908137223 */ /* 0x040fe20000010013 */
[----:B------:R-:W-:Y:S01]  /*0b90*/  FFMA.FTZ R9, R8, R15, RZ ;  /* 0x0000000f08097223 */ /* 0x000fe200000100ff */
[----:B------:R-:W-:-:S07]  /*0ba0*/  FADD.FTZ R8, RZ, R15 ;  /* 0x0000000fff087221 */ /* 0x000fce0000010000 */
.L_x_3617:
[----:B------:R-:W-:Y:S05]  /*0bb0*/  @!P2 BRA `(.L_x_3615) ;  /* 0x0000001400d4a947 */ /* 0x000fea0003800000 */
[----:B------:R-:W-:-:S04]  /*0bc0*/  IADD3 R16, R13, 0x1, RZ ;  /* 0x000000010d107810 */ /* 0x000fc80007ffe0ff */
[----:B------:R-:W-:-:S07]  /*0bd0*/  SHF.R.S32.HI R25, RZ, 0x1f, R16 ;  /* 0x0000001fff197819 */ /* 0x000fce0000011410 */
.L_x_3618:
        /* <DEDUP_REMOVED lines=13> */
[C---:B0-----:R-:W-:Y:S02]  /*0cb0*/  @!P0 IADD3 R28, P1, R29.reuse, R12, RZ ;  /* 0x0000000c1d1c8210 */ /* 0x041fe40007f3e0ff */
[----:B--2---:R-:W-:Y:S02]  /*0cc0*/  @!P0 IADD3 R14, P2, R29, R14, RZ ;  /* 0x0000000e1d0e8210 */ /* 0x004fe40007f5e0ff */
[C---:B------:R-:W-:Y:S02]  /*0cd0*/  @!P0 IADD3.X R29, R20.reuse, R13, RZ, P1, !PT ;  /* 0x0000000d141d8210 */ /* 0x040fe40000ffe4ff */
[C---:B------:R-:W-:Y:S01]  /*0ce0*/  @!P0 IADD3.X R15, R20.reuse, R15, RZ, P2, !PT ;  /* 0x0000000f140f8210 */ /* 0x040fe200017fe4ff */
[----:B------:R-:W0:Y:S02]  /*0cf0*/  @!P0 LDC.64 R12, c[0x0][0x288] ;  /* 0x0000a200ff0c8b82 */ /* 0x000e240000000a00 */
[----:B------:R-:W2:Y:S04]  /*0d00*/  @!P0 LDG.E R28, desc[UR6][R28.64] ;  /* 0x000000061c1c8981 */ /* 0x000ea8000c1e1900 */
[----:B------:R3:W4:Y:S01]  /*0d10*/  @!P0 LDG.E R14, desc[UR6][R14.64] ;  /* 0x000000060e0e8981 */ /* 0x000722000c1e1900 */
[----:B------:R-:W-:-:S02]  /*0d20*/  PRMT R20, R20, 0x5410, RZ ;  /* 0x0000541014147816 */ /* 0x000fc400000000ff */
[----:B------:R-:W-:Y:S02]  /*0d30*/  PRMT R24, RZ, 0x7610, R24 ;  /* 0x00007610ff187816 */ /* 0x000fe40000000018 */
[----:B---3--:R-:W-:Y:S01]  /*0d40*/  @!P0 MOV R15, R23 ;  /* 0x00000017000f8202 */ /* 0x008fe20000000f00 */
[----:B0-----:R-:W-:-:S04]  /*0d50*/  @!P0 IMAD R29, R25, R12, RZ ;  /* 0x0000000c191d8224 */ /* 0x001fc800078e02ff */
[----:B------:R-:W-:Y:S01]  /*0d60*/  @!P0 IMAD R29, R16, R13, R29 ;  /* 0x0000000d101d8224 */ /* 0x000fe200078e021d */
[----:B--2---:R-:W-:Y:S02]  /*0d70*/  @!P0 PRMT R20, R20, 0x5410, R28 ;  /* 0x0000541014148816 */ /* 0x004fe4000000001c */
[----:B------:R-:W-:Y:S02]  /*0d80*/  @!P0 PRMT R24, R28, 0x7632, R24 ;  /* 0x000076321c188816 */ /* 0x000fe40000000018 */
[----:B------:R-:W-:Y:S02]  /*0d90*/  PRMT R20, RZ, 0x7610, R20 ;  /* 0x00007610ff147816 */ /* 0x000fe40000000014 */
[----:B------:R-:W-:Y:S02]  /*0da0*/  PRMT R24, R24, 0x5410, RZ ;  /* 0x0000541018187816 */ /* 0x000fe400000000ff */
[----:B----4-:R-:W-:Y:S02]  /*0db0*/  @!P0 PRMT R20, R14, 0x7610, R20 ;  /* 0x000076100e148816 */ /* 0x010fe40000000014 */
[----:B------:R-:W-:Y:S01]  /*0dc0*/  @!P0 PRMT R24, R24, 0x7610, R14 ;  /* 0x0000761018188816 */ /* 0x000fe2000000000e */
[----:B------:R-:W-:-:S04]  /*0dd0*/  @!P0 IMAD.MOV.U32 R14, RZ, RZ, R26 ;  /* 0x000000ffff0e8224 */ /* 0x000fc800078e001a */
[----:B------:R-:W-:-:S05]  /*0de0*/  @!P0 IMAD.WIDE.U32 R12, R16, R12, R14 ;  /* 0x0000000c100c8225 */ /* 0x000fca00078e000e */
[----:B------:R-:W-:Y:S02]  /*0df0*/  @!P0 IADD3 R29, R13, R29, RZ ;  /* 0x0000001d0d1d8210 */ /* 0x000fe40007ffe0ff */
[C---:B------:R-:W-:Y:S02]  /*0e00*/  @!P0 SHF.L.U32 R15, R12.reuse, 0x1, RZ ;  /* 0x000000010c0f8819 */ /* 0x040fe400000006ff */
        /* <DEDUP_REMOVED lines=24> */
[----:B------:R-:W-:Y:S01]  /*0f90*/  FADD.FTZ R8, R13, R8 ;  /* 0x000000080d087221 */ /* 0x000fe20000010000 */
[----:B------:R-:W-:Y:S01]  /*0fa0*/  FFMA.FTZ R9, R14, R13, R9 ;  /* 0x0000000d0e097223 */ /* 0x000fe20000010009 */
        /* <DEDUP_REMOVED lines=12> */
[----:B------:R-:W-:-:S03]  /*1070*/  FMUL.FTZ R24, R13, R0 ;  /* 0x000000000d187220 */ /* 0x000fc60000410000 */
[C---:B------:R-:W-:Y:S01]  /*1080*/  FADD.FTZ R10, R20.reuse, R10 ;  /* 0x0000000a140a7221 */ /* 0x040fe20000010000 */
[----:B------:R-:W-:Y:S01]  /*1090*/  FFMA.FTZ R18, R15, R20, R18 ;  /* 0x000000140f127223 */ /* 0x000fe20000010012 */
[----:B------:R-:W-:-:S04]  /*10a0*/  FMUL.FTZ R20, R20, R2 ;  /* 0x0000000214147220 */ /* 0x000fc80000410000 */
[----:B------:R-:W-:Y:S01]  /*10b0*/  FFMA.FTZ R19, R15, R20, R19 ;  /* 0x000000140f137223 */ /* 0x000fe20000010013 */
[----:B------:R-:W-:Y:S01]  /*10c0*/  PRMT R15, RZ, 0x7610, R15 ;  /* 0x00007610ff0f7816 */ /* 0x000fe2000000000f */
[----:B------:R-:W-:Y:S02]  /*10d0*/  FADD.FTZ R11, R20, R11 ;  /* 0x0000000b140b7221 */ /* 0x000fe40000010000 */
[----:B------:R-:W-:Y:S01]  /*10e0*/  FFMA.FTZ R19, R14, R24, R19 ;  /* 0x000000180e137223 */ /* 0x000fe20000010013 */
[C---:B--2---:R-:W-:Y:S02]  /*10f0*/  @!P0 PRMT R15, R28.reuse, 0x7632, R15 ;  /* 0x000076321c0f8816 */ /* 0x044fe4000000000f */
[----:B------:R-:W-:-:S03]  /*1100*/  @!P0 PRMT R29, R28, 0x7610, R29 ;  /* 0x000076101c1d8816 */ /* 0x000fc6000000001d */
[----:B------:R-:W-:Y:S02]  /*1110*/  HADD2.F32 R15, -RZ, R15.H0_H0 ;  /* 0x2000000fff0f7230 */ /* 0x000fe40000004100 */
[----:B------:R-:W-:-:S03]  /*1120*/  HADD2.F32 R29, -RZ, R29.H0_H0 ;  /* 0x2000001dff1d7230 */ /* 0x000fc60000004100 */
[----:B------:R-:W-:-:S04]  /*1130*/  FADD.FTZ R20, -R4, R15 ;  /* 0x0000000f04147221 */ /* 0x000fc80000010100 */
[----:B------:R-:W-:-:S04]  /*1140*/  FMUL.FTZ R20, R20, R5 ;  /* 0x0000000514147220 */ /* 0x000fc80000410000 */
[----:B------:R-:W-:-:S04]  /*1150*/  FFMA.FTZ R15, R20, R0, R21 ;  /* 0x00000000140f7223 */ /* 0x000fc80000010015 */
[----:B------:R-:W-:-:S06]  /*1160*/  FMUL.FTZ R13, R15, -1.4426950216293334961 ;  /* 0xbfb8aa3b0f0d7820 */ /* 0x000fcc0000410000 */
[----:B------:R-:W0:Y:S02]  /*1170*/  MUFU.EX2 R13, R13 ;  /* 0x0000000d000d7308 */ /* 0x000e240000000800 */
[----:B0-----:R-:W-:Y:S01]  /*1180*/  FADD.FTZ R14, R13, 1 ;  /* 0x3f8000000d0e7421 */ /* 0x001fe20000010000 */
[----:B------:R-:W-:Y:S01]  /*1190*/  FADD.FTZ R13, R24, R11 ;  /* 0x0000000b180d7221 */ /* 0x000fe20000010000 */
[----:B------:R-:W-:Y:S01]  /*11a0*/  PRMT R11, RZ, 0x5410, RZ ;  /* 0x00005410ff0b7816 */ /* 0x000fe200000000ff */
[----:B------:R-:W-:-:S03]  /*11b0*/  FADD.FTZ R24, -R4, R29 ;  /* 0x0000001d04187221 */ /* 0x000fc60000010100 */
[----:B------:R-:W0:Y:S01]  /*11c0*/  MUFU.RCP R14, R14 ;  /* 0x0000000e000e7308 */ /* 0x000e220000001000 */
[----:B---3--:R-:W-:-:S04]  /*11d0*/  @!P0 PRMT R11, R12, 0x7610, R11 ;  /* 0x000076100c0b8816 */ /* 0x008fc8000000000b */
[----:B------:R-:W-:Y:S01]  /*11e0*/  @!P0 PRMT R11, R11, 0x7610, R12 ;  /* 0x000076100b0b8816 */ /* 0x000fe2000000000c */
        /* <DEDUP_REMOVED lines=10> */
[----:B------:R-:W-:Y:S01]  /*1290*/  FFMA.FTZ R9, R20, R15, R9 ;  /* 0x0000000f14097223 */ /* 0x000fe20000010009 */
[----:B------:R-:W-:-:S04]  /*12a0*/  FMUL.FTZ R15, R15, R0 ;  /* 0x000000000f0f7220 */ /* 0x000fc80000410000 */
        /* <DEDUP_REMOVED lines=8> */
[----:B------:R-:W-:Y:S01]  /*1330*/  FFMA.FTZ R18, R14, R11, R18 ;  /* 0x0000000b0e127223 */ /* 0x000fe20000010012 */
[----:B------:R-:W-:Y:S02]  /*1340*/  FADD.FTZ R10, R10, R11 ;  /* 0x0000000b0a0a7221 */ /* 0x000fe40000010000 */
[----:B------:R-:W-:Y:S01]  /*1350*/  FFMA.FTZ R19, R14, R12, R19 ;  /* 0x0000000c0e137223 */ /* 0x000fe20000010013 */
[----:B------:R-:W-:Y:S01]  /*1360*/  FADD.FTZ R12, R13, R12 ;  /* 0x0000000c0d0c7221 */ /* 0x000fe20000010000 */
[C---:B------:R-:W-:Y:S02]  /*1370*/  IADD3 R13, R16.reuse, 0x1, RZ ;  /* 0x00000001100d7810 */ /* 0x040fe40007ffe0ff */
[----:B------:R-:W-:Y:S01]  /*1380*/  IADD3 R16, P2, R16, 0x2, RZ ;  /* 0x0000000210107810 */ /* 0x000fe20007f5e0ff */
[----:B------:R-:W-:Y:S01]  /*1390*/  FFMA.FTZ R19, R20, R15, R19 ;  /* 0x0000000f14137223 */ /* 0x000fe20000010013 */
[----:B------:R-:W-:Y:S01]  /*13a0*/  ISETP.GE.AND P1, PT, R13, R6, PT ;  /* 0x000000060d00720c */ /* 0x000fe20003f26270 */
[----:B------:R-:W-:Y:S01]  /*13b0*/  FADD.FTZ R11, R15, R12 ;  /* 0x0000000c0f0b7221 */ /* 0x000fe20000010000 */
[----:B------:R-:W-:-:S11]  /*13c0*/  IADD3.X R25, RZ, R25, RZ, P2, !PT ;  /* 0x00000019ff197210 */ /* 0x000fd600017fe4ff */
[----:B------:R-:W-:Y:S05]  /*13d0*/  @!P1 BRA `(.L_x_3618) ;  /* 0xfffffff800009947 */ /* 0x000fea000383ffff */
[----:B------:R-:W-:Y:S05]  /*13e0*/  BRA `(.L_x_3615) ;  /* 0x0000000c00c87947 */ /* 0x000fea0003800000 */
.L_x_3616:
[----:B------:R-:W-:Y:S02]  /*13f0*/  LOP3.LUT P1, R16, R16, 0x3, RZ, 0xc0, !PT ;  /* 0x0000000310107812 */ /* 0x000fe4000782c0ff */
[----:B------:R-:W-:Y:S02]  /*1400*/  CS2R R18, SRZ ;  /* 0x0000000000127805 */ /* 0x000fe4000001ff00 */
[----:B------:R-:W-:Y:S02]  /*1410*/  IADD3 R17, -R8, R11, RZ ;  /* 0x0000000b08117210 */ /* 0x000fe40007ffe1ff */
[----:B------:R-:W-:Y:S02]  /*1420*/  CS2R R10, SRZ ;  /* 0x00000000000a7805 */ /* 0x000fe4000001ff00 */
[----:B------:R-:W-:-:S05]  /*1430*/  CS2R R8, SRZ ;  /* 0x0000000000087805 */ /* 0x000fca000001ff00 */
[----:B------:R-:W-:Y:S05]  /*1440*/  @!P1 BRA `(.L_x_3619) ;  /* 0x0000000000c49947 */ /* 0x000fea0003800000 */
[----:B------:R-:W-:-:S11]  /*1450*/  HFMA2.MMA R11, -RZ, RZ, 0, 0 ;  /* 0x00000000ff0b7435 */ /* 0x000fd600000001ff */
.L_x_3620:
[----:B------:R-:W0:Y:S01]  /*1460*/  @!P0 LDC.64 R12, c[0x0][0x288] ;  /* 0x0000a200ff0c8b82 */ /* 0x000e220000000a00 */
[----:B------:R-:W-:Y:S01]  /*1470*/  @!P0 MOV R21, R23 ;  /* 0x0000001700158202 */ /* 0x000fe20000000f00 */
[----:B0-----:R-:W-:-:S04]  /*1480*/  @!P0 IMAD R20, R29, R12, RZ ;  /* 0x0000000c1d148224 */ /* 0x001fc800078e02ff */
[----:B------:R-:W-:Y:S02]  /*1490*/  @!P0 IMAD R24, R25, R13, R20 ;  /* 0x0000000d19188224 */ /* 0x000fe400078e0214 */
[----:B------:R-:W-:-:S04]  /*14a0*/  @!P0 IMAD.MOV.U32 R20, RZ, RZ, R26 ;  /* 0x000000ffff148224 */ /* 0x000fc800078e001a */
[----:B------:R-:W-:-:S05]  /*14b0*/  @!P0 IMAD.WIDE.U32 R12, R25, R12, R20 ;  /* 0x0000000c190c8225 */ /* 0x000fca00078e0014 */
[----:B------:R-:W-:Y:S02]  /*14c0*/  @!P0 IADD3 R13, R13, R24, RZ ;  /* 0x000000180d0d8210 */ /* 0x000fe40007ffe0ff */
[C---:B------:R-:W-:Y:S02]  /*14d0*/  @!P0 SHF.L.U32 R21, R12.reuse, 0x1, RZ ;  /* 0x000000010c158819 */ /* 0x040fe400000006ff */
        /* <DEDUP_REMOVED lines=10> */
[----:B------:R-:W-:-:S04]  /*1580*/  IADD3 R16, R16, -0x1, RZ ;  /* 0xffffffff10107810 */ /* 0x000fc80007ffe0ff */
[----:B------:R-:W-:Y:S02]  /*1590*/  ISETP.NE.AND P1, PT, R16, RZ, PT ;  /* 0x000000ff1000720c */ /* 0x000fe40003f25270 */
        /* <DEDUP_REMOVED lines=16> */
[----:B------:R-:W-:Y:S01]  /*16a0*/  HADD2.F32 R12, -RZ, R13.H1_H1 ;  /* 0x3000000dff0c7230 */ /* 0x000fe20000004100 */
[----:B------:R-:W-:Y:S01]  /*16b0*/  IADD3 R13, P2, R25, 0x1, RZ ;  /* 0x00000001190d7810 */ /* 0x000fe20007f5e0ff */
[----:B------:R-:W-:-:S03]  /*16c0*/  FADD.FTZ R20, -R4, R21 ;  /* 0x0000001504147221 */ /* 0x000fc60000010100 */
[----:B------:R-:W-:Y:S01]  /*16d0*/  FADD.FTZ R8, R12, R8 ;  /* 0x000000080c087221 */ /* 0x000fe20000010000 */
[----:B------:R-:W-:Y:S01]  /*16e0*/  FMUL.FTZ R20, R20, R5 ;  /* 0x0000000514147220 */ /* 0x000fe20000410000 */
[----:B------:R-:W-:Y:S02]  /*16f0*/  IADD3.X R29, RZ, R29, RZ, P2, !PT ;  /* 0x0000001dff1d7210 */ /* 0x000fe400017fe4ff */
[----:B------:R-:W-:Y:S01]  /*1700*/  MOV R25, R13 ;  /* 0x0000000d00197202 */ /* 0x000fe20000000f00 */
[C---:B------:R-:W-:Y:S01]  /*1710*/  FFMA.FTZ R9, R12.reuse, R20, R9 ;  /* 0x000000140c097223 */ /* 0x040fe20000010009 */
[----:B------:R-:W-:-:S04]  /*1720*/  FMUL.FTZ R12, R12, R0 ;  /* 0x000000000c0c7220 */ /* 0x000fc80000410000 */
[----:B------:R-:W-:Y:S01]  /*1730*/  FADD.FTZ R11, R12, R11 ;  /* 0x0000000b0c0b7221 */ /* 0x000fe20000010000 */
[----:B------:R-:W-:Y:S01]  /*1740*/  FFMA.FTZ R19, R20, R12, R19 ;  /* 0x0000000c14137223 */ /* 0x000fe20000010013 */
[----:B------:R-:W-:Y:S06]  /*1750*/  @P1 BRA `(.L_x_3620) ;  /* 0xfffffffc00401947 */ /* 0x000fec000383ffff */
.L_x_3619:
[----:B------:R-:W-:-:S13]  /*1760*/  ISETP.GE.U32.AND P0, PT, R17, 0x3, PT ;  /* 0x000000031100780c */ /* 0x000fda0003f06070 */
[----:B------:R-:W-:Y:S05]  /*1770*/  @!P0 BRA `(.L_x_3615) ;  /* 0x0000000800e48947 */ /* 0x000fea0003800000 */
[----:B------:R-:W-:Y:S01]  /*1780*/  ULDC.64 UR4, c[0x0][0x288] ;  /* 0x0000a20000047ab9 */ /* 0x000fe20000000a00 */
[----:B------:R-:W-:Y:S02]  /*1790*/  SHF.R.S32.HI R21, RZ, 0x1f, R13 ;  /* 0x0000001fff157819 */ /* 0x000fe4000001140d */
[----:B------:R-:W-:Y:S02]  /*17a0*/  ISETP.GE.U32.AND P0, PT, R14, UR4, PT ;  /* 0x000000040e007c0c */ /* 0x000fe4000bf06070 */
[----:B------:R-:W-:Y:S02]  /*17b0*/  MOV R25, R13 ;  /* 0x0000000d00197202 */ /* 0x000fe40000000f00 */
[----:B------:R-:W-:-:S13]  /*17c0*/  ISETP.GE.AND.EX P0, PT, R15, UR5, PT, P0 ;  /* 0x000000050f007c0c */ /* 0x000fda000bf06300 */
.L_x_3621:
        /* <DEDUP_REMOVED lines=28> */
[----:B------:R-:W-:Y:S02]  /*1990*/  @!P0 PRMT R24, R24, 0x7610, R16 ;  /* 0x0000761018188816 */ /* 0x000fe40000000010 */
[----:B------:R-:W-:Y:S01]  /*19a0*/  HADD2.F32 R29, -RZ, R29.H0_H0 ;  /* 0x2000001dff1d7230 */ /* 0x000fe20000004100 */
[----:B------:R-:W-:Y:S01]  /*19b0*/  @!P0 IADD3.X R15, RZ, R21, RZ, P1, !PT ;  /* 0x00000015ff0f8210 */ /* 0x000fe20000ffe4ff */
[----:B-1----:R-:W-:-:S03]  /*19c0*/  FMUL.FTZ R14, R14, R5 ;  /* 0x000000050e0e7220 */ /* 0x002fc60000410000 */
[C---:B------:R-:W-:Y:S01]  /*19d0*/  FMUL.FTZ R16, R29.reuse, R2 ;  /* 0x000000021d107220 */ /* 0x040fe20000410000 */
[----:B------:R-:W-:Y:S01]  /*19e0*/  FFMA.FTZ R18, R29, R14, R18 ;  /* 0x0000000e1d127223 */ /* 0x000fe20000010012 */
[----:B0-----:R-:W-:Y:S01]  /*19f0*/  @!P0 IMAD R20, R15, R12, RZ ;  /* 0x0000000c0f148224 */ /* 0x001fe200078e02ff */
[----:B------:R-:W-:Y:S01]  /*1a00*/  @!P0 MOV R15, R23 ;  /* 0x00000017000f8202 */ /* 0x000fe20000000f00 */
[----:B------:R-:W-:Y:S01]  /*1a10*/  FFMA.FTZ R19, R14, R16, R19 ;  /* 0x000000100e137223 */ /* 0x000fe20000010013 */
[----:B------:R-:W-:Y:S01]  /*1a20*/  @!P0 MOV R14, R26 ;  /* 0x0000001a000e8202 */ /* 0x000fe20000000f00 */
[----:B------:R-:W-:Y:S01]  /*1a30*/  FADD.FTZ R10, R29, R10 ;  /* 0x0000000a1d0a7221 */ /* 0x000fe20000010000 */
[----:B------:R-:W-:-:S03]  /*1a40*/  @!P0 IMAD R29, R17, R13, R20 ;  /* 0x0000000d111d8224 */ /* 0x000fc600078e0214 */
        /* <DEDUP_REMOVED lines=9> */
[----:B------:R-:W2:Y:S01]  /*1ae0*/  @!P0 LDG.E R12, desc[UR6][R12.64] ;  /* 0x000000060c0c8981 */ /* 0x000ea2000c1e1900 */
[----:B------:R-:W-:-:S05]  /*1af0*/  @!P0 IADD3.X R15, R20, R15, RZ, P1, !PT ;  /* 0x0000000f140f8210 */ /* 0x000fca0000ffe4ff */
[----:B------:R0:W3:Y:S01]  /*1b00*/  @!P0 LDG.E R14, desc[UR6][R14.64] ;  /* 0x000000060e0e8981 */ /* 0x0000e2000c1e1900 */
[--C-:B------:R-:W-:Y:S02]  /*1b10*/  HADD2.F32 R17, -RZ, R24.reuse.H0_H0 ;  /* 0x20000018ff117230 */ /* 0x100fe40000004100 */
[----:B------:R-:W-:Y:S01]  /*1b20*/  FADD.FTZ R11, R16, R11 ;  /* 0x0000000b100b7221 */ /* 0x000fe20000010000 */
[----:B------:R-:W-:Y:S01]  /*1b30*/  HADD2.F32 R24, -RZ, R24.H1_H1 ;  /* 0x30000018ff187230 */ /* 0x000fe20000004100 */
[----:B------:R-:W-:Y:S01]  /*1b40*/  @!P0 IADD3 R29, P1, R25, 0x2, RZ ;  /* 0x00000002191d8810 */ /* 0x000fe20007f3e0ff */
[----:B------:R-:W-:-:S03]  /*1b50*/  FADD.FTZ R16, -R4, R17 ;  /* 0x0000001104107221 */ /* 0x000fc60000010100 */
[----:B------:R-:W-:Y:S01]  /*1b60*/  FMUL.FTZ R28, R24, R0 ;  /* 0x00000000181c7220 */ /* 0x000fe20000410000 */
[----:B------:R-:W-:Y:S01]  /*1b70*/  FMUL.FTZ R20, R16, R5 ;  /* 0x0000000510147220 */ /* 0x000fe20000410000 */
[----:B------:R-:W-:Y:S01]  /*1b80*/  FADD.FTZ R16, R24, R8 ;  /* 0x0000000818107221 */ /* 0x000fe20000010000 */
[----:B0-----:R-:W-:Y:S01]  /*1b90*/  PRMT R15, RZ, 0x7610, R15 ;  /* 0x00007610ff0f7816 */ /* 0x001fe2000000000f */
[----:B------:R-:W-:Y:S01]  /*1ba0*/  FADD.FTZ R13, R28, R11 ;  /* 0x0000000b1c0d7221 */ /* 0x000fe20000010000 */
[----:B------:R-:W-:Y:S01]  /*1bb0*/  FFMA.FTZ R17, R24, R20, R9 ;  /* 0x0000001418117223 */ /* 0x000fe20000010009 */
[----:B------:R-:W-:Y:S01]  /*1bc0*/  PRMT R24, RZ, 0x7610, R24 ;  /* 0x00007610ff187816 */ /* 0x000fe20000000018 */
[----:B------:R-:W0:Y:S01]  /*1bd0*/  @!P0 LDC.64 R8, c[0x0][0x288] ;  /* 0x0000a200ff088b82 */ /* 0x000e220000000a00 */
[----:B------:R-:W-:Y:S01]  /*1be0*/  FFMA.FTZ R19, R20, R28, R19 ;  /* 0x0000001c14137223 */ /* 0x000fe20000010013 */
[----:B------:R-:W-:Y:S02]  /*1bf0*/  PRMT R20, RZ, 0x7610, R20 ;  /* 0x00007610ff147816 */ /* 0x000fe40000000014 */
[----:B------:R-:W-:-:S02]  /*1c00*/  @!P0 IADD3.X R11, RZ, R21, RZ, P1, !PT ;  /* 0x00000015ff0b8210 */ /* 0x000fc40000ffe4ff */
[C---:B--2---:R-:W-:Y:S02]  /*1c10*/  @!P0 PRMT R15, R12.reuse, 0x7610, R15 ;  /* 0x000076100c0f8816 */ /* 0x044fe4000000000f */
[----:B------:R-:W-:-:S03]  /*1c20*/  @!P0 PRMT R24, R12, 0x7632, R24 ;  /* 0x000076320c188816 */ /* 0x000fc60000000018 */
[----:B------:R-:W-:Y:S01]  /*1c30*/  HADD2.F32 R15, -RZ, R15.H0_H0 ;  /* 0x2000000fff0f7230 */ /* 0x000fe20000004100 */
[----:B------:R-:W-:Y:S02]  /*1c40*/  PRMT R24, R24, 0x5410, RZ ;  /* 0x0000541018187816 */ /* 0x000fe400000000ff */
[----:B---3--:R-:W-:Y:S02]  /*1c50*/  @!P0 PRMT R20, R14, 0x7610, R20 ;  /* 0x000076100e148816 */ /* 0x008fe40000000014 */
[----:B------:R-:W-:Y:S01]  /*1c60*/  @!P0 PRMT R24, R24, 0x7610, R14 ;  /* 0x0000761018188816 */ /* 0x000fe2000000000e */
[----:B------:R-:W-:Y:S02]  /*1c70*/  FADD.FTZ R14, -R4, R15 ;  /* 0x0000000f040e7221 */ /* 0x000fe40000010100 */
[----:B------:R-:W-:Y:S02]  /*1c80*/  HADD2.F32 R20, -RZ, R20.H0_H0 ;  /* 0x20000014ff147230 */ /* 0x000fe40000004100 */
[----:B------:R-:W-:-:S03]  /*1c90*/  FMUL.FTZ R14, R14, R5 ;  /* 0x000000050e0e7220 */ /* 0x000fc60000410000 */
[----:B------:R-:W-:Y:S01]  /*1ca0*/  FADD.FTZ R12, R10, R20 ;  /* 0x000000140a0c7221 */ /* 0x000fe20000010000 */
[C---:B------:R-:W-:Y:S01]  /*1cb0*/  FFMA.FTZ R15, R20.reuse, R14, R18 ;  /* 0x0000000e140f7223 */ /* 0x040fe20000010012 */
[----:B------:R-:W-:Y:S01]  /*1cc0*/  FMUL.FTZ R18, R20, R2 ;  /* 0x0000000214127220 */ /* 0x000fe20000410000 */
[----:B0-----:R-:W-:Y:S02]  /*1cd0*/  @!P0 IMAD R10, R11, R8, RZ ;  /* 0x000000080b0a8224 */ /* 0x001fe400078e02ff */
[----:B------:R-:W-:Y:S02]  /*1ce0*/  @!P0 IMAD.MOV.U32 R11, RZ, RZ, R23 ;  /* 0x000000ffff0b8224 */ /* 0x000fe400078e0017 */
[----:B------:R-:W-:Y:S01]  /*1cf0*/  FFMA.FTZ R14, R14, R18, R19 ;  /* 0x000000120e0e7223 */ /* 0x000fe20000010013 */
[----:B------:R-:W-:Y:S01]  /*1d00*/  @!P0 IMAD R19, R29, R9, R10 ;  /* 0x000000091d138224 */ /* 0x000fe200078e020a */
[----:B------:R-:W-:-:S05]  /*1d10*/  @!P0 MOV R10, R26 ;  /* 0x0000001a000a8202 */ /* 0x000fca0000000f00 */
[----:B------:R-:W-:Y:S02]  /*1d20*/  @!P0 IMAD.WIDE.U32 R10, R29, R8, R10 ;  /* 0x000000081d0a8225 */ /* 0x000fe400078e000a */
[----:B------:R-:W0:Y:S03]  /*1d30*/  @!P0 LDC.64 R8, c[0x0][0x230] ;  /* 0x00008c00ff088b82 */ /* 0x000e260000000a00 */
[----:B------:R-:W-:-:S04]  /*1d40*/  @!P0 IADD3 R19, R11, R19, RZ ;  /* 0x000000130b138210 */ /* 0x000fc80007ffe0ff */
[C---:B------:R-:W-:Y:S02]  /*1d50*/  @!P0 SHF.L.U64.HI R20, R10.reuse, 0x1, R19 ;  /* 0x000000010a148819 */ /* 0x040fe40000010213 */
[----:B------:R-:W-:Y:S02]  /*1d60*/  @!P0 SHF.L.U32 R19, R10, 0x1, RZ ;  /* 0x000000010a138819 */ /* 0x000fe400000006ff */
[----:B------:R-:W1:Y:S02]  /*1d70*/  @!P0 LDC.64 R10, c[0x0][0x228] ;  /* 0x00008a00ff0a8b82 */ /* 0x000e640000000a00 */
[----:B0-----:R-:W-:-:S04]  /*1d80*/  @!P0 IADD3 R8, P1, R19, R8, RZ ;  /* 0x0000000813088210 */ /* 0x001fc80007f3e0ff */
[----:B------:R-:W-:Y:S02]  /*1d90*/  @!P0 IADD3.X R9, R20, R9, RZ, P1, !PT ;  /* 0x0000000914098210 */ /* 0x000fe40000ffe4ff */
[----:B-1----:R-:W-:-:S03]  /*1da0*/  @!P0 IADD3 R10, P1, R19, R10, RZ ;  /* 0x0000000a130a8210 */ /* 0x002fc60007f3e0ff */
[----:B------:R0:W2:Y:S01]  /*1db0*/  @!P0 LDG.E R19, desc[UR6][R8.64] ;  /* 0x0000000608138981 */ /* 0x0000a2000c1e1900 */
[----:B------:R-:W-:-:S05]  /*1dc0*/  @!P0 IADD3.X R11, R20, R11, RZ, P1, !PT ;  /* 0x0000000b140b8210 */ /* 0x000fca0000ffe4ff */
[----:B------:R1:W3:Y:S01]  /*1dd0*/  @!P0 LDG.E R10, desc[UR6][R10.64] ;  /* 0x000000060a0a8981 */ /* 0x0002e2000c1e1900 */
[--C-:B------:R-:W-:Y:S02]  /*1de0*/  HADD2.F32 R29, -RZ, R24.reuse.H0_H0 ;  /* 0x20000018ff1d7230 */ /* 0x100fe40000004100 */
[----:B------:R-:W-:Y:S01]  /*1df0*/  FADD.FTZ R13, R13, R18 ;  /* 0x000000120d0d7221 */ /* 0x000fe20000010000 */
[----:B------:R-:W-:Y:S01]  /*1e00*/  HADD2.F32 R24, -RZ, R24.H1_H1 ;  /* 0x30000018ff187230 */ /* 0x000fe20000004100 */
[----:B0-----:R-:W0:Y:S01]  /*1e10*/  @!P0 LDC.64 R8, c[0x0][0x288] ;  /* 0x0000a200ff088b82 */ /* 0x001e220000000a00 */
[----:B------:R-:W-:Y:S01]  /*1e20*/  @!P0 IADD3 R20, P1, R25, 0x3, RZ ;  /* 0x0000000319148810 */ /* 0x000fe20007f3e0ff */
[----:B------:R-:W-:Y:S02]  /*1e30*/  FADD.FTZ R18, -R4, R29 ;  /* 0x0000001d04127221 */ /* 0x000fe40000010100 */
[----:B------:R-:W-:Y:S01]  /*1e40*/  FADD.FTZ R16, R16, R24 ;  /* 0x0000001810107221 */ /* 0x000fe20000010000 */
[----:B-1----:R-:W-:Y:S01]  /*1e50*/  PRMT R11, RZ, 0x7610, R11 ;  /* 0x00007610ff0b7816 */ /* 0x002fe2000000000b */
[----:B------:R-:W-:Y:S01]  /*1e60*/  FMUL.FTZ R29, R18, R5 ;  /* 0x00000005121d7220 */ /* 0x000fe20000410000 */
[----:B------:R-:W-:-:S03]  /*1e70*/  FMUL.FTZ R18, R24, R0 ;  /* 0x0000000018127220 */ /* 0x000fc60000410000 */
[----:B------:R-:W-:Y:S01]  /*1e80*/  FFMA.FTZ R17, R24, R29, R17 ;  /* 0x0000001d18117223 */ /* 0x000fe20000010011 */
[--C-:B------:R-:W-:Y:S01]  /*1e90*/  FFMA.FTZ R29, R29, R18, R14.reuse ;  /* 0x000000121d1d7223 */ /* 0x100fe2000001000e */
[----:B------:R-:W-:Y:S01]  /*1ea0*/  PRMT R14, RZ, 0x7610, R14 ;  /* 0x00007610ff0e7816 */ /* 0x000fe2000000000e */
[----:B------:R-:W-:Y:S01]  /*1eb0*/  FADD.FTZ R13, R18, R13 ;  /* 0x0000000d120d7221 */ /* 0x000fe20000010000 */
[----:B------:R-:W-:Y:S02]  /*1ec0*/  PRMT R24, RZ, 0x7610, R24 ;  /* 0x00007610ff187816 */ /* 0x000fe40000000018 */
[C---:B--2---:R-:W-:Y:S02]  /*1ed0*/  @!P0 PRMT R11, R19.reuse, 0x7610, R11 ;  /* 0x00007610130b8816 */ /* 0x044fe4000000000b */
[----:B------:R-:W-:Y:S02]  /*1ee0*/  @!P0 PRMT R24, R19, 0x7632, R24 ;  /* 0x0000763213188816 */ /* 0x000fe40000000018 */
[----:B------:R-:W-:Y:S01]  /*1ef0*/  PRMT R19, RZ, 0x7610, R19 ;  /* 0x00007610ff137816 */ /* 0x000fe20000000013 */
[----:B------:R-:W-:Y:S01]  /*1f00*/  HADD2.F32 R11, -RZ, R11.H0_H0 ;  /* 0x2000000bff0b7230 */ /* 0x000fe20000004100 */
[----:B---3--:R-:W-:-:S02]  /*1f10*/  @!P0 PRMT R14, R10, 0x7610, R14 ;  /* 0x000076100a0e8816 */ /* 0x008fc4000000000e */
[----:B------:R-:W-:Y:S02]  /*1f20*/  @!P0 PRMT R19, R10, 0x7632, R19 ;  /* 0x000076320a138816 */ /* 0x000fe40000000013 */
[----:B------:R-:W-:Y:S01]  /*1f30*/  FADD.FTZ R18, -R4, R11 ;  /* 0x0000000b04127221 */ /* 0x000fe20000010100 */
[----:B------:R-:W-:Y:S01]  /*1f40*/  @!P0 IMAD.X R11, RZ, RZ, R21, P1 ;  /* 0x000000ffff0b8224 */ /* 0x000fe200008e0615 */
[----:B------:R-:W-:Y:S01]  /*1f50*/  @!P0 MOV R10, R26 ;  /* 0x0000001a000a8202 */ /* 0x000fe20000000f00 */
[----:B------:R-:W-:Y:S02]  /*1f60*/  HADD2.F32 R14, -RZ, R14.H0_H0 ;  /* 0x2000000eff0e7230 */ /* 0x000fe40000004100 */
[----:B------:R-:W-:Y:S01]  /*1f70*/  FMUL.FTZ R18, R18, R5 ;  /* 0x0000000512127220 */ /* 0x000fe20000410000 */
[----:B0-----:R-:W-:Y:S02]  /*1f80*/  @!P0 IMAD R11, R11, R8, RZ ;  /* 0x000000080b0b8224 */ /* 0x001fe400078e02ff */
[----:B------:R-:W-:Y:S01]  /*1f90*/  FADD.FTZ R12, R12, R14 ;  /* 0x0000000e0c0c7221 */ /* 0x000fe20000010000 */
[C---:B------:R-:W-:Y:S01]  /*1fa0*/  FFMA.FTZ R15, R14.reuse, R18, R15 ;  /* 0x000000120e0f7223 */ /* 0x040fe2000001000f */
[----:B------:R-:W-:-:S04]  /*1fb0*/  FMUL.FTZ R14, R14, R2 ;  /* 0x000000020e0e7220 */ /* 0x000fc80000410000 */
[----:B------:R-:W-:Y:S01]  /*1fc0*/  FFMA.FTZ R18, R18, R14, R29 ;  /* 0x0000000e12127223 */ /* 0x000fe2000001001d */
[----:B------:R-:W-:Y:S01]  /*1fd0*/  @!P0 IMAD R29, R20, R9, R11 ;  /* 0x00000009141d8224 */ /* 0x000fe200078e020b */
[----:B------:R-:W-:-:S03]  /*1fe0*/  @!P0 MOV R11, R23 ;  /* 0x00000017000b8202 */ /* 0x000fc60000000f00 */
        /* <DEDUP_REMOVED lines=11> */
[----:B------:R-:W3:Y:S01]  /*20a0*/  @!P0 LDG.E R10, desc[UR6][R10.64] ;  /* 0x000000060a0a8981 */ /* 0x000ee2000c1e1900 */
[----:B0-----:R-:W-:Y:S01]  /*20b0*/  PRMT R9, RZ, 0x5410, RZ ;  /* 0x00005410ff097816 */ /* 0x001fe200000000ff */
[----:B------:R-:W-:Y:S02]  /*20c0*/  HADD2.F32 R29, -RZ, R24.H0_H0 ;  /* 0x20000018ff1d7230 */ /* 0x000fe40000004100 */
[----:B------:R-:W-:Y:S01]  /*20d0*/  FADD.FTZ R13, R13, R14 ;  /* 0x0000000e0d0d7221 */ /* 0x000fe20000010000 */
[----:B------:R-:W-:Y:S02]  /*20e0*/  HADD2.F32 R14, -RZ, R19.H0_H0 ;  /* 0x20000013ff0e7230 */ /* 0x000fe40000004100 */
[----:B------:R-:W-:Y:S01]  /*20f0*/  FADD.FTZ R20, -R4, R29 ;  /* 0x0000001d04147221 */ /* 0x000fe20000010100 */
[----:B------:R-:W-:-:S03]  /*2100*/  IADD3 R25, P2, R25, 0x4, RZ ;  /* 0x0000000419197810 */ /* 0x000fc60007f5e0ff */
[----:B------:R-:W-:Y:S01]  /*2110*/  FMUL.FTZ R19, R20, R5 ;  /* 0x0000000514137220 */ /* 0x000fe20000410000 */
[----:B------:R-:W-:Y:S01]  /*2120*/  FADD.FTZ R16, R16, R14 ;  /* 0x0000000e10107221 */ /* 0x000fe20000010000 */
[----:B------:R-:W-:Y:S02]  /*2130*/  ISETP.GE.AND P1, PT, R25, R6, PT ;  /* 0x000000061900720c */ /* 0x000fe40003f26270 */
[C---:B------:R-:W-:Y:S01]  /*2140*/  FFMA.FTZ R17, R14.reuse, R19, R17 ;  /* 0x000000130e117223 */ /* 0x040fe20000010011 */
[----:B------:R-:W-:-:S04]  /*2150*/  FMUL.FTZ R14, R14, R0 ;  /* 0x000000000e0e7220 */ /* 0x000fc80000410000 */
[----:B------:R-:W-:Y:S01]  /*2160*/  FADD.FTZ R13, R14, R13 ;  /* 0x0000000d0e0d7221 */ /* 0x000fe20000010000 */
[----:B------:R-:W-:Y:S01]  /*2170*/  FFMA.FTZ R19, R19, R14, R18 ;  /* 0x0000000e13137223 */ /* 0x000fe20000010012 */
[----:B------:R-:W-:Y:S02]  /*2180*/  IADD3.X R21, RZ, R21, RZ, P2, !PT ;  /* 0x00000015ff157210 */ /* 0x000fe400017fe4ff */
[----:B--2---:R-:W-:-:S04]  /*2190*/  @!P0 PRMT R9, R9, 0x5410, R8 ;  /* 0x0000541009098816 */ /* 0x004fc80000000008 */
[----:B------:R-:W-:Y:S02]  /*21a0*/  @!P0 PRMT R9, R8, 0x7632, R9 ;  /* 0x0000763208098816 */ /* 0x000fe40000000009 */
[----:B------:R-:W-:-:S04]  /*21b0*/  PRMT R8, RZ, 0x5410, RZ ;  /* 0x00005410ff087816 */ /* 0x000fc800000000ff */
[----:B---3--:R-:W-:Y:S01]  /*21c0*/  @!P0 PRMT R8, R10, 0x7610, R8 ;  /* 0x000076100a088816 */ /* 0x008fe20000000008 */
[----:B------:R-:W-:-:S03]  /*21d0*/  HADD2.F32 R11, -RZ, R9.H1_H1 ;  /* 0x30000009ff0b7230 */ /* 0x000fc60000004100 */
[----:B------:R-:W-:Y:S01]  /*21e0*/  @!P0 PRMT R8, R8, 0x7610, R10 ;  /* 0x0000761008088816 */ /* 0x000fe2000000000a */
[----:B------:R-:W-:Y:S02]  /*21f0*/  HADD2.F32 R9, -RZ, R9.H0_H0 ;  /* 0x20000009ff097230 */ /* 0x000fe40000004100 */
[----:B------:R-:W-:Y:S02]  /*2200*/  FADD.FTZ R20, -R4, R11 ;  /* 0x0000000b04147221 */ /* 0x000fe40000010100 */
[--C-:B------:R-:W-:Y:S02]  /*2210*/  HADD2.F32 R11, -RZ, R8.reuse.H0_H0 ;  /* 0x20000008ff0b7230 */ /* 0x100fe40000004100 */
[-C--:B------:R-:W-:Y:S01]  /*2220*/  FMUL.FTZ R20, R20, R5.reuse ;  /* 0x0000000514147220 */ /* 0x080fe20000410000 */
[----:B------:R-:W-:Y:S02]  /*2230*/  HADD2.F32 R14, -RZ, R8.H1_H1 ;  /* 0x30000008ff0e7230 */ /* 0x000fe40000004100 */
        /* <DEDUP_REMOVED lines=13> */
.L_x_3615:
        /* <DEDUP_REMOVED lines=31> */
[----:B----4-:R-:W-:-:S03]  /*2500*/  @!P0 FADD.FTZ R15, R15, R14 ;  /* 0x0000000e0f0f8221 */ /* 0x010fc60000010000 */
[----:B------:R-:W4:Y:S01]  /*2510*/  LDS R21, [R2+0x23c] ;  /* 0x00023c0002157984 */ /* 0x000f220000000800 */
[----:B-----5:R-:W-:Y:S01]  /*2520*/  @!P1 FADD.FTZ R4, R15, R4 ;  /* 0x000000040f049221 */ /* 0x020fe20000010000 */
[----:B0-----:R-:W-:Y:S02]  /*2530*/  IADD3 R23, R17, R23, R20 ;  /* 0x0000001711177210 */ /* 0x001fe40007ffe014 */
        /* <DEDUP_REMOVED lines=33> */
.L_x_3639:
        /* <DEDUP_REMOVED lines=12> */
.L_x_3625:
[----:B------:R-:W-:Y:S05]  /*2810*/  BSYNC B0 ;  /* 0x0000000000007941 */ /* 0x000fea0003800000 */
.L_x_3624:
[----:B------:R-:W-:-:S13]  /*2820*/  R2UR UR4, R5 ;  /* 0x00000000050472ca */ /* 0x000fda00000e0000 */
[----:B------:R-:W-:Y:S05]  /*2830*/  BRA.DIV UR4, `(.L_x_3626) ;  /* 0x0000000e04947947 */ /* 0x000fea000b800000 */
[----:B------:R-:W-:Y:S01]  /*2840*/  NOP ;  /* 0x0000000000007918 */ /* 0x000fe20000000000 */
[----:B------:R1:W-:Y:S04]  /*2850*/  STS [R13+0xc0], R6 ;  /* 0x0000c0060d007388 */ /* 0x0003e80000000800 */
[----:B------:R1:W-:Y:S04]  /*2860*/  STS [R13+0xc4], R20 ;  /* 0x0000c4140d007388 */ /* 0x0003e80000000800 */
[----:B------:R1:W-:Y:S01]  /*2870*/  STS [R13+0xc8], R16 ;  /* 0x0000c8100d007388 */ /* 0x0003e20000000800 */
[----:B------:R-:W-:Y:S01]  /*2880*/  NOP ;  /* 0x0000000000007918 */ /* 0x000fe20000000000 */
.L_x_3643:
        /* <DEDUP_REMOVED lines=12> */
.L_x_3628:
[----:B------:R-:W-:Y:S05]  /*2950*/  BSYNC B0 ;  /* 0x0000000000007941 */ /* 0x000fea0003800000 */
.L_x_3627:
[----:B------:R-:W-:-:S13]  /*2960*/  R2UR UR4, R5 ;  /* 0x00000000050472ca */ /* 0x000fda00000e0000 */
[----:B------:R-:W-:Y:S05]  /*2970*/  BRA.DIV UR4, `(.L_x_3629) ;  /* 0x0000000e04747947 */ /* 0x000fea000b800000 */
[----:B------:R-:W-:Y:S01]  /*2980*/  NOP ;  /* 0x0000000000007918 */ /* 0x000fe20000000000 */
[----:B------:R2:W-:Y:S04]  /*2990*/  STS [R13+0xc0], R6 ;  /* 0x0000c0060d007388 */ /* 0x0005e80000000800 */
[----:B------:R2:W-:Y:S04]  /*29a0*/  STS [R13+0xc4], R20 ;  /* 0x0000c4140d007388 */ /* 0x0005e80000000800 */
[----:B------:R2:W-:Y:S01]  /*29b0*/  STS [R13+0xc8], R16 ;  /* 0x0000c8100d007388 */ /* 0x0005e20000000800 */
[----:B------:R-:W-:Y:S01]  /*29c0*/  NOP ;  /* 0x0000000000007918 */ /* 0x000fe20000000000 */
.L_x_3647:
        /* <DEDUP_REMOVED lines=12> */
.L_x_3631:
[----:B------:R-:W-:Y:S05]  /*2a90*/  BSYNC B0 ;  /* 0x0000000000007941 */ /* 0x000fea0003800000 */
.L_x_3630:
[----:B------:R-:W-:-:S13]  /*2aa0*/  R2UR UR4, R5 ;  /* 0x00000000050472ca */ /* 0x000fda00000e0000 */
[----:B------:R-:W-:Y:S05]  /*2ab0*/  BRA.DIV UR4, `(.L_x_3632) ;  /* 0x0000000e04547947 */ /* 0x000fea000b800000 */
[----:B------:R-:W-:Y:S01]  /*2ac0*/  NOP ;  /* 0x0000000000007918 */ /* 0x000fe20000000000 */
[----:B------:R3:W-:Y:S04]  /*2ad0*/  STS [R13+0xc0], R6 ;  /* 0x0000c0060d007388 */ /* 0x0007e80000000800 */
[----:B------:R3:W-:Y:S04]  /*2ae0*/  STS [R13+0xc4], R20 ;  /* 0x0000c4140d007388 */ /* 0x0007e80000000800 */
[----:B------:R3:W-:Y:S01]  /*2af0*/  STS [R13+0xc8], R16 ;  /* 0x0000c8100d007388 */ /* 0x0007e20000000800 */
[----:B------:R-:W-:Y:S01]  /*2b00*/  NOP ;  /* 0x0000000000007918 */ /* 0x000fe20000000000 */
.L_x_3651:
        /* <DEDUP_REMOVED lines=12> */
.L_x_3634:
[----:B------:R-:W-:Y:S05]  /*2bd0*/  BSYNC B0 ;  /* 0x0000000000007941 */ /* 0x000fea0003800000 */
.L_x_3633:
        /* <DEDUP_REMOVED lines=25> */
.L_x_3657:
        /* <DEDUP_REMOVED lines=19> */
[----:B0-----:R-:W-:-:S03]  /*2ea0*/  IMAD.IADD R26, R24, 0x1, R27 ;  /* 0x00000001181a7824 */ /* 0x001fc600078e021b */
[----:B------:R-:W0:Y:S01]  /*2eb0*/  LDS R16, [R2+0x230] ;  /* 0x0002300002107984 */ /* 0x000e220000000800 */
[----:B------:R-:W-:Y:S01]  /*2ec0*/  @!P0 FADD.FTZ R11, R20, R11 ;  /* 0x0000000b140b8221 */ /* 0x000fe20000010000 */
[----:B------:R-:W-:Y:S02]  /*2ed0*/  ISETP.NE.AND P5, PT, R24, RZ, PT ;  /* 0x000000ff1800720c */ /* 0x000fe40003fa5270 */
[----:B------:R-:W0:Y:S01]  /*2ee0*/  LDS R14, [R2+0x258] ;  /* 0x00025800020e7984 */ /* 0x000e220000000800 */
[----:B---3--:R-:W-:-:S03]  /*2ef0*/  @!P0 FADD.FTZ R5, R22, R5 ;  /* 0x0000000516058221 */ /* 0x008fc60000010000 */
[----:B------:R-:W3:Y:S01]  /*2f00*/  LDS R20, [R2+0x238] ;  /* 0x0002380002147984 */ /* 0x000ee20000000800 */
[----:B----4-:R-:W-:-:S03]  /*2f10*/  IADD3 R29, R17, R26, RZ ;  /* 0x0000001a111d7210 */ /* 0x010fc60007ffe0ff */
[----:B------:R-:W4:Y:S01]  /*2f20*/  LDS R19, [R2+0x23c] ;  /* 0x00023c0002137984 */ /* 0x000f220000000800 */
[----:B------:R-:W-:Y:S02]  /*2f30*/  ISETP.NE.AND P4, PT, R17, RZ, PT ;  /* 0x000000ff1100720c */ /* 0x000fe40003f85270 */
[----:B-----5:R-:W-:Y:S01]  /*2f40*/  ISETP.NE.AND P3, PT, R0, RZ, PT ;  /* 0x000000ff0000720c */ /* 0x020fe20003f65270 */
[----:B------:R-:W5:Y:S01]  /*2f50*/  LDS R23, [R2+0x244] ;  /* 0x0002440002177984 */ /* 0x000f620000000800 */
[----:B------:R-:W-:-:S03]  /*2f60*/  ISETP.NE.AND P2, PT, R4, RZ, PT ;  /* 0x000000ff0400720c */ /* 0x000fc60003f45270 */
[----:B------:R-:W5:Y:S04]  /*2f70*/  LDS R21, [R2+0x248] ;  /* 0x0002480002157984 */ /* 0x000f680000000800 */
[----:B------:R-:W5:Y:S01]  /*2f80*/  LDS R24, [R2+0x250] ;  /* 0x0002500002187984 */ /* 0x000f620000000800 */
[----:B-1----:R-:W-:-:S03]  /*2f90*/  @!P5 FADD.FTZ R12, R12, R11 ;  /* 0x0000000b0c0cd221 */ /* 0x002fc60000010000 */
[----:B------:R-:W1:Y:S01]  /*2fa0*/  LDS R22, [R2+0x254] ;  /* 0x0002540002167984 */ /* 0x000e620000000800 */
[----:B------:R-:W-:-:S03]  /*2fb0*/  @!P5 FADD.FTZ R13, R13, R5 ;  /* 0x000000050d0dd221 */ /* 0x000fc60000010000 */
[----:B------:R-:W1:Y:S01]  /*2fc0*/  LDS R25, [R2+0x25c] ;  /* 0x00025c0002197984 */ /* 0x000e620000000800 */
[----:B--2---:R-:W-:-:S03]  /*2fd0*/  ISETP.NE.AND P0, PT, R6, RZ, PT ;  /* 0x000000ff0600720c */ /* 0x004fc60003f05270 */
[----:B------:R-:W2:Y:S01]  /*2fe0*/  LDS R17, [R2+0x260] ;  /* 0x0002600002117984 */ /* 0x000ea20000000800 */
[----:B------:R-:W-:Y:S01]  /*2ff0*/  @!P4 FADD.FTZ R15, R15, R12 ;  /* 0x0000000c0f0fc221 */ /* 0x000fe20000010000 */
[----:B0-----:R-:W-:Y:S02]  /*3000*/  @!P4 FADD.FTZ R16, R16, R13 ;  /* 0x0000000d1010c221 */ /* 0x001fe40000010000 */
[----:B------:R0:W-:Y:S01]  /*3010*/  STS [R2+0x210], R27 ;  /* 0x0002101b02007388 */ /* 0x0001e20000000800 */
[----:B------:R-:W-:-:S03]  /*3020*/  ISETP.NE.AND P1, PT, R14, RZ, PT ;  /* 0x000000ff0e00720c */ /* 0x000fc60003f25270 */
[----:B------:R-:W-:Y:S01]  /*3030*/  STS [R2+0x21c], R26 ;  /* 0x00021c1a02007388 */ /* 0x000fe20000000800 */
[----:B---3--:R-:W-:-:S03]  /*3040*/  @!P3 FADD.FTZ R20, R20, R15 ;  /* 0x0000000f1414b221 */ /* 0x008fc60000010000 */
[----:B------:R-:W-:Y:S01]  /*3050*/  STS [R2+0x228], R29 ;  /* 0x0002281d02007388 */ /* 0x000fe20000000800 */
[----:B0-----:R-:W-:Y:S01]  /*3060*/  IADD3 R27, R0, R29, RZ ;  /* 0x0000001d001b7210 */ /* 0x001fe20007ffe0ff */
[----:B----4-:R-:W-:Y:S02]  /*3070*/  @!P3 FADD.FTZ R19, R19, R16 ;  /* 0x000000101313b221 */ /* 0x010fe40000010000 */
[----:B------:R-:W-:Y:S01]  /*3080*/  STS [R2+0x214], R11 ;  /* 0x0002140b02007388 */ /* 0x000fe20000000800 */
[----:B------:R-:W-:Y:S01]  /*3090*/  IADD3 R0, R4, R27, RZ ;  /* 0x0000001b04007210 */ /* 0x000fe20007ffe0ff */
[----:B-----5:R-:W-:Y:S02]  /*30a0*/  @!P2 FADD.FTZ R23, R23, R20 ;  /* 0x000000141717a221 */ /* 0x020fe40000010000 */
[----:B------:R0:W-:Y:S01]  /*30b0*/  STS [R2+0x234], R27 ;  /* 0x0002341b02007388 */ /* 0x0001e20000000800 */
[----:B------:R-:W-:Y:S01]  /*30c0*/  IADD3 R6, R6, R0, RZ ;  /* 0x0000000006067210 */ /* 0x000fe20007ffe0ff */
[----:B------:R-:W-:-:S02]  /*30d0*/  @!P2 FADD.FTZ R21, R21, R19 ;  /* 0x000000131515a221 */ /* 0x000fc40000010000 */
[----:B------:R3:W-:Y:S01]  /*30e0*/  STS [R2+0x240], R0 ;  /* 0x0002400002007388 */ /* 0x0007e20000000800 */
[----:B------:R-:W-:-:S03]  /*30f0*/  @!P0 FADD.FTZ R24, R24, R23 ;  /* 0x0000001718188221 */ /* 0x000fc60000010000 */
[----:B------:R3:W-:Y:S01]  /*3100*/  STS [R2+0x218], R5 ;  /* 0x0002180502007388 */ /* 0x0007e20000000800 */
[----:B0-----:R-:W-:Y:S02]  /*3110*/  IMAD.IADD R27, R14, 0x1, R6 ;  /* 0x000000010e1b7824 */ /* 0x001fe400078e0206 */
[----:B-1----:R-:W-:Y:S01]  /*3120*/  @!P0 FADD.FTZ R22, R22, R21 ;  /* 0x0000001516168221 */ /* 0x002fe20000010000 */
[----:B------:R3:W-:Y:S01]  /*3130*/  STS [R2+0x24c], R6 ;  /* 0x00024c0602007388 */ /* 0x0007e20000000800 */
[----:B------:R-:W-:-:S03]  /*3140*/  @!P1 FADD.FTZ R25, R25, R24 ;  /* 0x0000001819199221 */ /* 0x000fc60000010000 */
        /* <DEDUP_REMOVED lines=14> */
.L_x_3622:
[----:B---3--:R-:W1:Y:S01]  /*3230*/  S2R R16, SR_CgaCtaId ;  /* 0x0000000000107919 */ /* 0x008e620000008800 */
        /* <DEDUP_REMOVED lines=12> */
[----:B0-----:R-:W0:Y:S08]  /*3300*/  LDC R4, c[0x0][0x2a0] ;  /* 0x0000a800ff047b82 */ /* 0x001e300000000800 */
[----:B------:R-:W2:Y:S04]  /*3310*/  LDC R2, c[0x0][0x2b8] ;  /* 0x0000ae00ff027b82 */ /* 0x000ea80000000800 */
[----:B------:R-:W-:Y:S01]  /*3320*/  @!P2 LDS R7, [R15+0x218] ;  /* 0x000218000f07a984 */ /* 0x000fe20000000800 */
[----:B------:R-:W-:-:S03]  /*3330*/  @!P2 IADD3 R5, R14, 0xb50, RZ ;  /* 0x00000b500e05a810 */ /* 0x000fc60007ffe0ff */
[----:B------:R-:W3:Y:S01]  /*3340*/  @!P2 LDS R6, [R15+0x214] ;  /* 0x000214000f06a984 */ /* 0x000ee20000000800 */
[----:B-1----:R-:W-:Y:S01]  /*3350*/  IMAD R11, R13, UR8, R20 ;  /* 0x000000080d0b7c24 */ /* 0x002fe2000f8e0214 */
[----:B------:R-:W-:-:S04]  /*3360*/  @!P2 LEA R12, R16, R5, 0x18 ;  /* 0x00000005100ca211 */ /* 0x000fc800078ec0ff */
[----:B------:R-:W-:Y:S02]  /*3370*/  @!P2 LEA R12, R3, R12, 0x3 ;  /* 0x0000000c030ca211 */ /* 0x000fe400078e18ff */
[----:B0-----:R-:W-:-:S04]  /*3380*/  ISETP.GE.AND P0, PT, R11, R4, PT ;  /* 0x000000040b00720c */ /* 0x001fc80003f06270 */
        /* <DEDUP_REMOVED lines=21> */
.L_x_3637:
[----:B------:R-:W-:Y:S05]  /*34e0*/  BSYNC B0 ;  /* 0x0000000000007941 */ /* 0x000fea0003800000 */
.L_x_3636:
[----:B------:R-:W-:Y:S05]  /*34f0*/  @P1 EXIT ;  /* 0x000000000000194d */ /* 0x000fea0003800000 */
[----:B------:R-:W-:Y:S01]  /*3500*/  ULDC UR4, c[0x0][0x270] ;  /* 0x00009c0000047ab9 */ /* 0x000fe20000000800 */
[----:B01----:R-:W0:Y:S01]  /*3510*/  LDC R7, c[0x0][RZ] ;  /* 0x00000000ff077b82 */ /* 0x003e220000000800 */
[----:B------:R-:W-:Y:S01]  /*3520*/  IMAD R4, R4, UR4, RZ ;  /* 0x0000000404047c24 */ /* 0x000fe2000f8e02ff */
        /* <DEDUP_REMOVED lines=18> */
.L_x_3623:
[----:B0-----:R-:W-:Y:S05]  /*3650*/  WARPSYNC.COLLECTIVE R5, `(.L_x_3638) ;  /* 0x0000000005087348 */ /* 0x001fea0003c00000 */
[----:B------:R-:W-:Y:S01]  /*3660*/  NOP ;  /* 0x0000000000007918 */ /* 0x000fe20000000000 */
[----:B0-----:R-:W-:Y:S01]  /*3670*/  ENDCOLLECTIVE ;  /* 0x000000000000791b */ /* 0x001fe20003800000 */
.L_x_3638:
[----:B------:R-:W-:Y:S05]  /*3680*/  BRA `(.L_x_3639) ;  /* 0xfffffff000307947 */ /* 0x000fea000383ffff */
.L_x_3626:
[----:B------:R-:W-:Y:S01]  /*3690*/  BSSY B0, `(.L_x_3640) ;  /* 0x0000004000007945 */ /* 0x000fe20003800000 */
[----:B0-----:R-:W-:Y:S05]  /*36a0*/  WARPSYNC.COLLECTIVE R5, `(.L_x_3641) ;  /* 0x0000000005087348 */ /* 0x001fea0003c00000 */
[----:B------:R-:W-:Y:S01]  /*36b0*/  NOP ;  /* 0x0000000000007918 */ /* 0x000fe20000000000 */
[----:B0-----:R-:W-:Y:S01]  /*36c0*/  ENDCOLLECTIVE ;  /* 0x000000000000791b */ /* 0x001fe20003800000 */
.L_x_3641:
[----:B------:R-:W-:Y:S05]  /*36d0*/  BSYNC B0 ;  /* 0x0000000000007941 */ /* 0x000fea0003800000 */
.L_x_3640:
[----:B------:R0:W-:Y:S04]  /*36e0*/  STS [R13+0xc0], R6 ;  /* 0x0000c0060d007388 */ /* 0x0001e80000000800 */
[----:B------:R0:W-:Y:S04]  /*36f0*/  STS [R13+0xc4], R20 ;  /* 0x0000c4140d007388 */ /* 0x0001e80000000800 */
[----:B------:R0:W-:Y:S02]  /*3700*/  STS [R13+0xc8], R16 ;  /* 0x0000c8100d007388 */ /* 0x0001e40000000800 */
[----:B0-----:R-:W-:Y:S05]  /*3710*/  WARPSYNC.COLLECTIVE R5, `(.L_x_3642) ;  /* 0x0000000005087348 */ /* 0x001fea0003c00000 */
[----:B------:R-:W-:Y:S01]  /*3720*/  NOP ;  /* 0x0000000000007918 */ /* 0x000fe20000000000 */
[----:B0-----:R-:W-:Y:S01]  /*3730*/  ENDCOLLECTIVE ;  /* 0x000000000000791b */ /* 0x001fe20003800000 */
.L_x_3642:
[----:B------:R-:W-:Y:S05]  /*3740*/  BRA `(.L_x_3643) ;  /* 0xfffffff000507947 */ /* 0x000fea000383ffff */
.L_x_3629:
[----:B------:R-:W-:Y:S01]  /*3750*/  BSSY B0, `(.L_x_3644) ;  /* 0x0000004000007945 */ /* 0x000fe20003800000 */
[----:B01----:R-:W-:Y:S05]  /*3760*/  WARPSYNC.COLLECTIVE R5, `(.L_x_3645) ;  /* 0x0000000005087348 */ /* 0x003fea0003c00000 */
[----:B------:R-:W-:Y:S01]  /*3770*/  NOP ;  /* 0x0000000000007918 */ /* 0x000fe20000000000 */
[----:B01----:R-:W-:Y:S01]  /*3780*/  ENDCOLLECTIVE ;  /* 0x000000000000791b */ /* 0x003fe20003800000 */
.L_x_3645:
[----:B------:R-:W-:Y:S05]  /*3790*/  BSYNC B0 ;  /* 0x0000000000007941 */ /* 0x000fea0003800000 */
.L_x_3644:
[----:B------:R0:W-:Y:S04]  /*37a0*/  STS [R13+0xc0], R6 ;  /* 0x0000c0060d007388 */ /* 0x0001e80000000800 */
[----:B------:R0:W-:Y:S04]  /*37b0*/  STS [R13+0xc4], R20 ;  /* 0x0000c4140d007388 */ /* 0x0001e80000000800 */
[----:B------:R0:W-:Y:S02]  /*37c0*/  STS [R13+0xc8], R16 ;  /* 0x0000c8100d007388 */ /* 0x0001e40000000800 */
[----:B0-----:R-:W-:Y:S05]  /*37d0*/  WARPSYNC.COLLECTIVE R5, `(.L_x_3646) ;  /* 0x0000000005087348 */ /* 0x001fea0003c00000 */
[----:B------:R-:W-:Y:S01]  /*37e0*/  NOP ;  /* 0x0000000000007918 */ /* 0x000fe20000000000 */
[----:B0-----:R-:W-:Y:S01]  /*37f0*/  ENDCOLLECTIVE ;  /* 0x000000000000791b */ /* 0x001fe20003800000 */
.L_x_3646:
[----:B------:R-:W-:Y:S05]  /*3800*/  BRA `(.L_x_3647) ;  /* 0xfffffff000707947 */ /* 0x000fea000383ffff */
.L_x_3632:
[----:B------:R-:W-:Y:S01]  /*3810*/  BSSY B0, `(.L_x_3648) ;  /* 0x0000004000007945 */ /* 0x000fe20003800000 */
[----:B012---:R-:W-:Y:S05]  /*3820*/  WARPSYNC.COLLECTIVE R5, `(.L_x_3649) ;  /* 0x0000000005087348 */ /* 0x007fea0003c00000 */
[----:B------:R-:W-:Y:S01]  /*3830*/  NOP ;  /* 0x0000000000007918 */ /* 0x000fe20000000000 */
[----:B012---:R-:W-:Y:S01]  /*3840*/  ENDCOLLECTIVE ;  /* 0x000000000000791b */ /* 0x007fe20003800000 */
.L_x_3649:
[----:B------:R-:W-:Y:S05]  /*3850*/  BSYNC B0 ;  /* 0x0000000000007941 */ /* 0x000fea0003800000 */
.L_x_3648:
[----:B------:R0:W-:Y:S04]  /*3860*/  STS [R13+0xc0], R6 ;  /* 0x0000c0060d007388 */ /* 0x0001e80000000800 */
[----:B------:R0:W-:Y:S04]  /*3870*/  STS [R13+0xc4], R20 ;  /* 0x0000c4140d007388 */ /* 0x0001e80000000800 */
[----:B------:R0:W-:Y:S02]  /*3880*/  STS [R13+0xc8], R16 ;  /* 0x0000c8100d007388 */ /* 0x0001e40000000800 */
[----:B0-----:R-:W-:Y:S05]  /*3890*/  WARPSYNC.COLLECTIVE R5, `(.L_x_3650) ;  /* 0x0000000005087348 */ /* 0x001fea0003c00000 */
[----:B------:R-:W-:Y:S01]  /*38a0*/  NOP ;  /* 0x0000000000007918 */ /* 0x000fe20000000000 */
[----:B0-----:R-:W-:Y:S01]  /*38b0*/  ENDCOLLECTIVE ;  /* 0x000000000000791b */ /* 0x001fe20003800000 */
.L_x_3650:
[----:B------:R-:W-:Y:S05]  /*38c0*/  BRA `(.L_x_3651) ;  /* 0xfffffff000907947 */ /* 0x000fea000383ffff */
.L_x_3635:
[----:B------:R-:W-:Y:S01]  /*38d0*/  BSSY B0, `(.L_x_3652) ;  /* 0x0000005000007945 */ /* 0x000fe20003800000 */
[----:B------:R-:W-:-:S13]  /*38e0*/  ISETP.GE.U32.AND P0, PT, R4, 0x10, PT ;  /* 0x000000100400780c */ /* 0x000fda0003f06070 */
[----:B0123--:R-:W-:Y:S05]  /*38f0*/  WARPSYNC.COLLECTIVE R5, `(.L_x_3653) ;  /* 0x0000000005087348 */ /* 0x00ffea0003c00000 */
[----:B------:R-:W-:Y:S01]  /*3900*/  NOP ;  /* 0x0000000000007918 */ /* 0x000fe20000000000 */
[----:B0123--:R-:W-:Y:S01]  /*3910*/  ENDCOLLECTIVE ;  /* 0x000000000000791b */ /* 0x00ffe20003800000 */
.L_x_3653:
[----:B------:R-:W-:Y:S05]  /*3920*/  BSYNC B0 ;  /* 0x0000000000007941 */ /* 0x000fea0003800000 */
.L_x_3652:
[----:B------:R0:W-:Y:S01]  /*3930*/  STS [R13+0xc0], R6 ;  /* 0x0000c0060d007388 */ /* 0x0001e20000000800 */
[----:B------:R-:W-:-:S03]  /*3940*/  ISETP.NE.OR P1, PT, R6, RZ, !P0 ;  /* 0x000000ff0600720c */ /* 0x000fc60004725670 */
[----:B------:R0:W-:Y:S04]  /*3950*/  STS [R13+0xc4], R20 ;  /* 0x0000c4140d007388 */ /* 0x0001e80000000800 */
[----:B------:R0:W-:Y:S06]  /*3960*/  STS [R13+0xc8], R16 ;  /* 0x0000c8100d007388 */ /* 0x0001ec0000000800 */
[----:B0-----:R-:W-:Y:S05]  /*3970*/  WARPSYNC.COLLECTIVE R5, `(.L_x_3654) ;  /* 0x0000000005087348 */ /* 0x001fea0003c00000 */
[----:B------:R-:W-:Y:S01]  /*3980*/  NOP ;  /* 0x0000000000007918 */ /* 0x000fe20000000000 */
[----:B0-----:R-:W-:Y:S01]  /*3990*/  ENDCOLLECTIVE ;  /* 0x000000000000791b */ /* 0x001fe20003800000 */
.L_x_3654:
        /* <DEDUP_REMOVED lines=9> */
.L_x_3655:
        /* <DEDUP_REMOVED lines=9> */
.L_x_3656:
[----:B------:R-:W-:Y:S05]  /*3ac0*/  BRA `(.L_x_3657) ;  /* 0xfffffff000a87947 */ /* 0x000fea000383ffff */
.L_x_3658:
        /* <DEDUP_REMOVED lines=11> */
.L_x_4540:


//--------------------- .text._Z30group_norm_nhwc_bwd_sum_kernelI11Fp16IOBf16WLi168EEv26Group_norm_nhwc_bwd_params --------------------------
	.section	.text._Z30group_norm_nhwc_bwd_sum_kernelI11Fp16IOBf16WLi168EEv26Group_norm_nhwc_bwd_params,"ax",@progbits
	.align	128
        .global         _Z30group_norm_nhwc_bwd_sum_kernelI11Fp16IOBf16WLi168EEv26Group_norm_nhwc_bwd_params
        .type           _Z30group_norm_nhwc_bwd_sum_kernelI11Fp16IOBf16WLi168EEv26Group_norm_nhwc_bwd_params,@function
        .size           _Z30group_norm_nhwc_bwd_sum_kernelI11Fp16IOBf16WLi168EEv26Group_norm_nhwc_bwd_params,(.L_x_4541 - _Z30group_norm_nhwc_bwd_sum_kernelI11Fp16IOBf16WLi168EEv26Group_norm_nhwc_bwd_params)
        .other          _Z30group_norm_nhwc_bwd_sum_kernelI11Fp16IOBf16WLi168EEv26Group_norm_nhwc_bwd_params,@"STO_CUDA_ENTRY STV_DEFAULT"
_Z30group_norm_nhwc_bwd_sum_kernelI11Fp16IOBf16WLi168EEv26Group_norm_nhwc_bwd_params:
.text._Z30group_norm_nhwc_bwd_sum_kernelI11Fp16IOBf16WLi168EEv26Group_norm_nhwc_bwd_params:
        /* <DEDUP_REMOVED lines=43> */
[----:B------:R-:W-:-:S04]  /*02b0*/  SHF.R.S32.HI R21, RZ, 0x1f, R20 ;  /* 0x0000001fff157819 */ /* 0x000fc80000011414 */
        /* <DEDUP_REMOVED lines=9> */
[----:B------:R-:W-:Y:S01]  /*0350*/  IMAD.HI.U32 R11, R3, R10, RZ ;  /* 0x0000000a030b7227 */ /* 0x000fe200078e00ff */
[----:B------:R-:W-:-:S04]  /*0360*/  CS2R R2, SRZ ;  /* 0x0000000000027805 */ /* 0x000fc8000001ff00 */
        /* <DEDUP_REMOVED lines=20> */
.L_x_3660:
[----:B------:R-:W-:Y:S05]  /*04b0*/  BSYNC B0 ;  /* 0x0000000000007941 */ /* 0x000fea0003800000 */
.L_x_3659:
[----:B-----5:R-:W-:Y:S01]  /*04c0*/  FFMA.FTZ R16, -R18, R18, R19 ;  /* 0x0000001212107223 */ /* 0x020fe20000010113 */
[----:B------:R-:W0:Y:S01]  /*04d0*/  S2UR UR4, SR_CTAID.Y ;  /* 0x00000000000479c3 */ /* 0x000e220000002600 */
[----:B------:R-:W-:Y:S01]  /*04e0*/  IMAD R14, R9, R22, R10 ;  /* 0x00000016090e7224 */ /* 0x000fe200078e020a */
[----:B------:R-:W-:Y:S01]  /*04f0*/  HFMA2.MMA R26, -RZ, RZ, 0, 0 ;  /* 0x00000000ff1a7435 */ /* 0x000fe200000001ff */
[----:B------:R-:W-:Y:S02]  /*0500*/  MOV R24, RZ ;  /* 0x000000ff00187202 */ /* 0x000fe40000000f00 */
[----:B------:R-:W-:Y:S02]  /*0510*/  FSETP.GTU.FTZ.AND P2, PT, R16, RZ, PT ;  /* 0x000000ff1000720b */ /* 0x000fe40003f5c000 */
[C---:B------:R-:W-:Y:S01]  /*0520*/  ISETP.GE.U32.AND P3, PT, R14.reuse, R9, PT ;  /* 0x000000090e00720c */ /* 0x040fe20003f66070 */
[----:B------:R-:W1:Y:S10]  /*0530*/  LDC.64 R12, c[0x0][0x290] ;  /* 0x0000a400ff0c7b82 */ /* 0x000e740000000a00 */
[----:B------:R-:W2:Y:S02]  /*0540*/  @P2 LDC R7, c[0x0][0x250] ;  /* 0x00009400ff072b82 */ /* 0x000ea40000000800 */
[----:B------:R-:W-:Y:S01]  /*0550*/  @P3 IMAD.IADD R14, R14, 0x1, -R9 ;  /* 0x000000010e0e3824 */ /* 0x000fe200078e0a09 */
[----:B------:R-:W-:-:S02]  /*0560*/  @P3 IADD3 R11, R11, 0x1, RZ ;  /* 0x000000010b0b3810 */ /* 0x000fc40007ffe0ff */
[----:B------:R-:W-:Y:S01]  /*0570*/  ISETP.NE.U32.AND P3, PT, R9, RZ, PT ;  /* 0x000000ff0900720c */ /* 0x000fe20003f65070 */
[----:B0-----:R-:W-:Y:S01]  /*0580*/  IMAD R19, R8, UR4, RZ ;  /* 0x0000000408137c24 */ /* 0x001fe2000f8e02ff */
[----:B------:R-:W-:-:S04]  /*0590*/  ISETP.GE.U32.AND P4, PT, R14, R9, PT ;  /* 0x000000090e00720c */ /* 0x000fc80003f86070 */
[----:B------:R-:W-:Y:S02]  /*05a0*/  SHF.R.S32.HI R25, RZ, 0x1f, R19 ;  /* 0x0000001fff197819 */ /* 0x000fe40000011413 */
[----:B------:R-:W-:-:S04]  /*05b0*/  IADD3 R15, P1, R19, R8, RZ ;  /* 0x00000008130f7210 */ /* 0x000fc80007f3e0ff */
[----:B------:R-:W-:Y:S02]  /*05c0*/  LEA.HI.X.SX32 R8, R8, R25, 0x1, P1 ;  /* 0x0000001908087211 */ /* 0x000fe400008f0eff */
[-C--:B-1----:R-:W-:Y:S02]  /*05d0*/  ISETP.LT.U32.AND P1, PT, R15, R12.reuse, PT ;  /* 0x0000000c0f00720c */ /* 0x082fe40003f21070 */
[----:B------:R-:W-:Y:S02]  /*05e0*/  @P4 IADD3 R11, R11, 0x1, RZ ;  /* 0x000000010b0b4810 */ /* 0x000fe40007ffe0ff */
[----:B------:R-:W-:Y:S01]  /*05f0*/  ISETP.LT.AND.EX P1, PT, R8, R13, PT, P1 ;  /* 0x0000000d0800720c */ /* 0x000fe20003f21310 */
[----:B--2---:R-:W-:Y:S01]  /*0600*/  @P2 FADD.FTZ R14, R16, R7 ;  /* 0x00000007100e2221 */ /* 0x004fe20000010000 */
[----:B------:R-:W-:Y:S01]  /*0610*/  HFMA2.MMA R7, -RZ, RZ, 1.875, 0 ;  /* 0x3f800000ff077435 */ /* 0x000fe200000001ff */
[----:B------:R-:W-:Y:S02]  /*0620*/  SEL R6, R6, R11, !P3 ;  /* 0x0000000b06067207 */ /* 0x000fe40005800000 */
[----:B------:R-:W-:-:S02]  /*0630*/  SEL R8, R15, R12, P1 ;  /* 0x0000000c0f087207 */ /* 0x000fc40000800000 */
[----:B------:R-:W-:Y:S01]  /*0640*/  CS2R R12, SRZ ;  /* 0x00000000000c7805 */ /* 0x000fe2000001ff00 */
[----:B------:R-:W-:Y:S01]  /*0650*/  IMAD.MOV R11, RZ, RZ, -R6 ;  /* 0x000000ffff0b7224 */ /* 0x000fe200078e0a06 */
[----:B------:R-:W-:-:S03]  /*0660*/  ISETP.GE.AND P1, PT, R19, R8, PT ;  /* 0x000000081300720c */ /* 0x000fc60003f26270 */
[----:B------:R0:W1:Y:S01]  /*0670*/  @P2 MUFU.RSQ R7, R14 ;  /* 0x0000000e00072308 */ /* 0x0000620000001400 */
[----:B------:R-:W-:Y:S01]  /*0680*/  IMAD R9, R9, R11, R10 ;  /* 0x0000000b09097224 */ /* 0x000fe200078e020a */
[----:B------:R-:W-:-:S08]  /*0690*/  CS2R R10, SRZ ;  /* 0x00000000000a7805 */ /* 0x000fd0000001ff00 */
        /* <DEDUP_REMOVED lines=33> */
[----:B------:R0:W3:Y:S01]  /*08b0*/  @!P0 LDG.E R10, desc[UR6][R10.64] ;  /* 0x000000060a0a8981 */ /* 0x0000e2000c1e1900 */
[----:B--2---:R-:W-:-:S04]  /*08c0*/  @!P0 IADD3 R20, P1, R21, R24, RZ ;  /* 0x0000001815148210 */ /* 0x004fc80007f3e0ff */
[----:B------:R-:W-:-:S05]  /*08d0*/  @!P0 IADD3.X R21, R12, R25, RZ, P1, !PT ;  /* 0x000000190c158210 */ /* 0x000fca0000ffe4ff */
[----:B------:R-:W2:Y:S01]  /*08e0*/  @!P0 LDG.E R26, desc[UR6][R20.64] ;  /* 0x00000006141a8981 */ /* 0x000ea2000c1e1900 */
[----:B0-----:R-:W-:Y:S01]  /*08f0*/  PRMT R11, RZ, 0x5410, RZ ;  /* 0x00005410ff0b7816 */ /* 0x001fe200000000ff */
        /* <DEDUP_REMOVED lines=37> */
[----:B------:R-:W-:Y:S02]  /*0b50*/  FFMA.FTZ R12, R12, R19, RZ ;  /* 0x000000130c0c7223 */ /* 0x000fe400000100ff */
[C---:B------:R-:W-:Y:S01]  /*0b60*/  FFMA.FTZ R11, R24.reuse, R13, R25 ;  /* 0x0000000d180b7223 */ /* 0x040fe20000010019 */
[----:B------:R-:W-:Y:S01]  /*0b70*/  FADD.FTZ R13, R13, R10 ;  /* 0x0000000a0d0d7221 */ /* 0x000fe20000010000 */
[----:B------:R-:W-:Y:S01]  /*0b80*/  FFMA.FTZ R24, R24, R21, RZ ;  /* 0x0000001518187223 */ /* 0x000fe200000100ff */
[----:B------:R-:W-:-:S07]  /*0b90*/  FADD.FTZ R10, RZ, R21 ;  /* 0x00000015ff0a7221 */ /* 0x000fce0000010000 */
.L_x_3663:
[----:B------:R-:W-:Y:S05]  /*0ba0*/  @!P2 BRA `(.L_x_3661) ;  /* 0x0000001400d4a947 */ /* 0x000fea0003800000 */
[----:B------:R-:W-:-:S04]  /*0bb0*/  IADD3 R19, R23, 0x1, RZ ;  /* 0x0000000117137810 */ /* 0x000fc80007ffe0ff */
[----:B------:R-:W-:-:S07]  /*0bc0*/  SHF.R.S32.HI R25, RZ, 0x1f, R19 ;  /* 0x0000001fff197819 */ /* 0x000fce0000011413 */
.L_x_3664:
        /* <DEDUP_REMOVED lines=43> */
[--C-:B------:R-:W-:Y:S02]  /*0e80*/  HADD2.F32 R31, -RZ, R27.reuse.H1_H1 ;  /* 0x3000001bff1f7230 */ /* 0x100fe40000004100 */
[----:B------:R-:W-:Y:S02]  /*0e90*/  HADD2.F32 R28, -RZ, R28.H0_H0 ;  /* 0x2000001cff1c7230 */ /* 0x000fe40000004100 */
[----:B------:R-:W-:Y:S02]  /*0ea0*/  HADD2.F32 R27, -RZ, R27.H0_H0 ;  /* 0x2000001bff1b7230 */ /* 0x000fe40000004100 */
[----:B------:R-:W-:Y:S01]  /*0eb0*/  FADD.FTZ R30, -R18, R31 ;  /* 0x0000001f121e7221 */ /* 0x000fe20000010100 */
[----:B------:R-:W-:-:S03]  /*0ec0*/  HADD2.F32 R29, -RZ, R29.H0_H0 ;  /* 0x2000001dff1d7230 */ /* 0x000fc60000004100 */
[----:B-1----:R-:W-:-:S04]  /*0ed0*/  FMUL.FTZ R31, R30, R7 ;  /* 0x000000071e1f7220 */ /* 0x002fc80000410000 */
[----:B------:R-:W-:-:S04]  /*0ee0*/  FFMA.FTZ R30, R31, R2, R3 ;  /* 0x000000021f1e7223 */ /* 0x000fc80000010003 */
[----:B------:R-:W-:-:S06]  /*0ef0*/  FMUL.FTZ R32, R30, -1.4426950216293334961 ;  /* 0xbfb8aa3b1e207820 */ /* 0x000fcc0000410000 */
[----:B------:R-:W1:Y:S02]  /*0f00*/  MUFU.EX2 R32, R32 ;  /* 0x0000002000207308 */ /* 0x000e640000000800 */
[----:B-1----:R-:W-:-:S06]  /*0f10*/  FADD.FTZ R33, R32, 1 ;  /* 0x3f80000020217421 */ /* 0x002fcc0000010000 */
[----:B------:R-:W0:Y:S02]  /*0f20*/  MUFU.RCP R33, R33 ;  /* 0x0000002100217308 */ /* 0x000e240000001000 */
[----:B0-----:R-:W-:Y:S01]  /*0f30*/  FADD.FTZ R21, -R33, 1 ;  /* 0x3f80000021157421 */ /* 0x001fe20000010100 */
[----:B------:R-:W-:-:S03]  /*0f40*/  FMUL.FTZ R28, R28, R33 ;  /* 0x000000211c1c7220 */ /* 0x000fc60000410000 */
[----:B------:R-:W-:-:S04]  /*0f50*/  FFMA.FTZ R21, R30, R21, 1 ;  /* 0x3f8000001e157423 */ /* 0x000fc80000010015 */
[----:B------:R-:W-:Y:S01]  /*0f60*/  FMUL.FTZ R21, R28, R21 ;  /* 0x000000151c157220 */ /* 0x000fe20000410000 */
[----:B------:R-:W-:-:S03]  /*0f70*/  FADD.FTZ R28, -R18, R27 ;  /* 0x0000001b121c7221 */ /* 0x000fc60000010100 */
[----:B------:R-:W-:Y:S01]  /*0f80*/  FADD.FTZ R10, R21, R10 ;  /* 0x0000000a150a7221 */ /* 0x000fe20000010000 */
[----:B------:R-:W-:Y:S01]  /*0f90*/  FMUL.FTZ R23, R28, R7 ;  /* 0x000000071c177220 */ /* 0x000fe20000410000 */
[----:B------:R-:W-:-:S03]  /*0fa0*/  FFMA.FTZ R24, R31, R21, R24 ;  /* 0x000000151f187223 */ /* 0x000fc60000010018 */
[----:B------:R-:W-:-:S04]  /*0fb0*/  FFMA.FTZ R27, R23, R4, R5 ;  /* 0x00000004171b7223 */ /* 0x000fc80000010005 */
[----:B------:R-:W-:-:S06]  /*0fc0*/  FMUL.FTZ R28, R27, -1.4426950216293334961 ;  /* 0xbfb8aa3b1b1c7820 */ /* 0x000fcc0000410000 */
[----:B------:R-:W0:Y:S02]  /*0fd0*/  MUFU.EX2 R28, R28 ;  /* 0x0000001c001c7308 */ /* 0x000e240000000800 */
[----:B0-----:R-:W-:Y:S01]  /*0fe0*/  FADD.FTZ R30, R28, 1 ;  /* 0x3f8000001c1e7421 */ /* 0x001fe20000010000 */
[----:B------:R-:W-:-:S05]  /*0ff0*/  FMUL.FTZ R28, R21, R2 ;  /* 0x00000002151c7220 */ /* 0x000fca0000410000 */
        /* <DEDUP_REMOVED lines=8> */
[--C-:B------:R-:W-:Y:S01]  /*1080*/  FADD.FTZ R21, R32, R13.reuse ;  /* 0x0000000d20157221 */ /* 0x100fe20000010000 */
[----:B------:R-:W-:Y:S01]  /*1090*/  PRMT R13, RZ, 0x7610, R13 ;  /* 0x00007610ff0d7816 */ /* 0x000fe2000000000d */
[----:B------:R-:W-:-:S04]  /*10a0*/  FFMA.FTZ R11, R23, R32, R11 ;  /* 0x00000020170b7223 */ /* 0x000fc8000001000b */
[----:B------:R-:W-:Y:S01]  /*10b0*/  FFMA.FTZ R31, R31, R28, R11 ;  /* 0x0000001c1f1f7223 */ /* 0x000fe2000001000b */
[----:B------:R-:W-:Y:S01]  /*10c0*/  FADD.FTZ R11, R28, R21 ;  /* 0x000000151c0b7221 */ /* 0x000fe20000010000 */
[----:B------:R-:W-:Y:S02]  /*10d0*/  PRMT R21, R21, 0x5410, RZ ;  /* 0x0000541015157816 */ /* 0x000fe400000000ff */
        /* <DEDUP_REMOVED lines=37> */
[----:B------:R-:W-:Y:S01]  /*1330*/  FADD.FTZ R29, R11, R22 ;  /* 0x000000160b1d7221 */ /* 0x000fe20000010000 */
[C---:B------:R-:W-:Y:S01]  /*1340*/  IADD3 R11, R19.reuse, 0x1, RZ ;  /* 0x00000001130b7810 */ /* 0x040fe20007ffe0ff */
[----:B------:R-:W-:Y:S01]  /*1350*/  FFMA.FTZ R30, R20, R22, R31 ;  /* 0x00000016141e7223 */ /* 0x000fe2000001001f */
[----:B------:R-:W-:Y:S01]  /*1360*/  IADD3 R19, P2, R19, 0x2, RZ ;  /* 0x0000000213137810 */ /* 0x000fe20007f5e0ff */
[----:B------:R-:W-:Y:S01]  /*1370*/  FMUL.FTZ R22, R23, R2 ;  /* 0x0000000217167220 */ /* 0x000fe20000410000 */
[----:B------:R-:W-:-:S03]  /*1380*/  ISETP.GE.AND P1, PT, R11, R8, PT ;  /* 0x000000080b00720c */ /* 0x000fc60003f26270 */
[----:B------:R-:W-:Y:S01]  /*1390*/  FFMA.FTZ R11, R13, R22, R30 ;  /* 0x000000160d0b7223 */ /* 0x000fe2000001001e */
[----:B------:R-:W-:Y:S01]  /*13a0*/  FADD.FTZ R13, R22, R29 ;  /* 0x0000001d160d7221 */ /* 0x000fe20000010000 */
[----:B------:R-:W-:-:S08]  /*13b0*/  IMAD.X R25, RZ, RZ, R25, P2 ;  /* 0x000000ffff197224 */ /* 0x000fd000010e0619 */
[----:B------:R-:W-:Y:S05]  /*13c0*/  @!P1 BRA `(.L_x_3664) ;  /* 0xfffffff800009947 */ /* 0x000fea000383ffff */
[----:B------:R-:W-:Y:S05]  /*13d0*/  BRA `(.L_x_3661) ;  /* 0x0000000c00c87947 */ /* 0x000fea0003800000 */
.L_x_3662:
[----:B------:R-:W-:Y:S01]  /*13e0*/  LOP3.LUT P1, R3, R11, 0x3, RZ, 0xc0, !PT ;  /* 0x000000030b037812 */ /* 0x000fe2000782c0ff */
[----:B------:R-:W-:Y:S01]  /*13f0*/  HFMA2.MMA R26, -RZ, RZ, 0, 0 ;  /* 0x00000000ff1a7435 */ /* 0x000fe200000001ff */
[----:B------:R-:W-:Y:S02]  /*1400*/  LOP3.LUT R10, RZ, R8, RZ, 0x33, !PT ;  /* 0x00000008ff0a7212 */ /* 0x000fe400078e33ff */
[----:B------:R-:W-:Y:S02]  /*1410*/  CS2R R12, SRZ ;  /* 0x00000000000c7805 */ /* 0x000fe4000001ff00 */
[----:B------:R-:W-:Y:S02]  /*1420*/  MOV R24, RZ ;  /* 0x000000ff00187202 */ /* 0x000fe40000000f00 */
[----:B------:R-:W-:Y:S02]  /*1430*/  IADD3 R5, -R10, R27, RZ ;  /* 0x0000001b0a057210 */ /* 0x000fe40007ffe1ff */
[----:B------:R-:W-:-:S03]  /*1440*/  CS2R R10, SRZ ;  /* 0x00000000000a7805 */ /* 0x000fc6000001ff00 */
[----:B------:R-:W-:Y:S05]  /*1450*/  @!P1 BRA `(.L_x_3665) ;  /* 0x0000000000c09947 */ /* 0x000fea0003800000 */
[----:B------:R-:W-:-:S07]  /*1460*/  MOV R13, RZ ;  /* 0x000000ff000d7202 */ /* 0x000fce0000000f00 */
.L_x_3666:
        /* <DEDUP_REMOVED lines=18> */
[----:B------:R-:W-:Y:S02]  /*1590*/  IADD3 R3, R3, -0x1, RZ ;  /* 0xffffffff03037810 */ /* 0x000fe40007ffe0ff */
[----:B------:R-:W-:Y:S02]  /*15a0*/  IADD3 R19, P2, R19, 0x1, RZ ;  /* 0x0000000113137810 */ /* 0x000fe40007f5e0ff */
[----:B------:R-:W-:Y:S02]  /*15b0*/  ISETP.NE.AND P1, PT, R3, RZ, PT ;  /* 0x000000ff0300720c */ /* 0x000fe40003f25270 */
[----:B------:R-:W-:Y:S02]  /*15c0*/  IADD3.X R25, RZ, R25, RZ, P2, !PT ;  /* 0x00000019ff197210 */ /* 0x000fe400017fe4ff */
[----:B0-----:R-:W-:-:S04]  /*15d0*/  PRMT R23, RZ, 0x5410, RZ ;  /* 0x00005410ff177816 */ /* 0x001fc800000000ff */
[----:B--2---:R-:W-:-:S04]  /*15e0*/  @!P0 PRMT R23, R23, 0x5410, R28 ;  /* 0x0000541017178816 */ /* 0x004fc8000000001c */
[----:B------:R-:W-:-:S05]  /*15f0*/  @!P0 PRMT R23, R28, 0x7632, R23 ;  /* 0x000076321c178816 */ /* 0x000fca0000000017 */
[--C-:B------:R-:W-:Y:S02]  /*1600*/  HADD2.F32 R29, -RZ, R23.reuse.H1_H1 ;  /* 0x30000017ff1d7230 */ /* 0x100fe40000004100 */
[----:B------:R-:W-:-:S03]  /*1610*/  HADD2.F32 R23, -RZ, R23.H0_H0 ;  /* 0x20000017ff177230 */ /* 0x000fc60000004100 */
[----:B------:R-:W-:-:S04]  /*1620*/  FADD.FTZ R28, -R18, R29 ;  /* 0x0000001d121c7221 */ /* 0x000fc80000010100 */
[----:B-1----:R-:W-:Y:S01]  /*1630*/  FMUL.FTZ R28, R28, R7 ;  /* 0x000000071c1c7220 */ /* 0x002fe20000410000 */
[----:B---3--:R-:W-:-:S04]  /*1640*/  @!P0 PRMT R27, R27, 0x5410, R22 ;  /* 0x000054101b1b8816 */ /* 0x008fc80000000016 */
[----:B------:R-:W-:-:S05]  /*1650*/  @!P0 PRMT R27, R22, 0x7632, R27 ;  /* 0x00007632161b8816 */ /* 0x000fca000000001b */
[--C-:B------:R-:W-:Y:S02]  /*1660*/  HADD2.F32 R29, -RZ, R27.reuse.H1_H1 ;  /* 0x3000001bff1d7230 */ /* 0x100fe40000004100 */
[----:B------:R-:W-:-:S03]  /*1670*/  HADD2.F32 R27, -RZ, R27.H0_H0 ;  /* 0x2000001bff1b7230 */ /* 0x000fc60000004100 */
[C---:B------:R-:W-:Y:S01]  /*1680*/  FMUL.FTZ R22, R29.reuse, R4 ;  /* 0x000000041d167220 */ /* 0x040fe20000410000 */
[C---:B------:R-:W-:Y:S01]  /*1690*/  FFMA.FTZ R12, R29.reuse, R28, R12 ;  /* 0x0000001c1d0c7223 */ /* 0x040fe2000001000c */
[----:B------:R-:W-:Y:S01]  /*16a0*/  FADD.FTZ R26, R29, R26 ;  /* 0x0000001a1d1a7221 */ /* 0x000fe20000010000 */
[C---:B------:R-:W-:Y:S01]  /*16b0*/  FADD.FTZ R10, R27.reuse, R10 ;  /* 0x0000000a1b0a7221 */ /* 0x040fe20000010000 */
[----:B------:R-:W-:Y:S01]  /*16c0*/  FFMA.FTZ R11, R28, R22, R11 ;  /* 0x000000161c0b7223 */ /* 0x000fe2000001000b */
[----:B------:R-:W-:Y:S01]  /*16d0*/  FADD.FTZ R28, R22, R13 ;  /* 0x0000000d161c7221 */ /* 0x000fe20000010000 */
[----:B------:R-:W-:Y:S01]  /*16e0*/  FADD.FTZ R22, -R18, R23 ;  /* 0x0000001712167221 */ /* 0x000fe20000010100 */
[----:B------:R-:W-:-:S03]  /*16f0*/  FMUL.FTZ R13, R27, R2 ;  /* 0x000000021b0d7220 */ /* 0x000fc60000410000 */
[----:B------:R-:W-:-:S04]  /*1700*/  FMUL.FTZ R22, R22, R7 ;  /* 0x0000000716167220 */ /* 0x000fc80000410000 */
[----:B------:R-:W-:Y:S01]  /*1710*/  FFMA.FTZ R11, R22, R13, R11 ;  /* 0x0000000d160b7223 */ /* 0x000fe2000001000b */
[----:B------:R-:W-:Y:S01]  /*1720*/  FFMA.FTZ R24, R27, R22, R24 ;  /* 0x000000161b187223 */ /* 0x000fe20000010018 */
[----:B------:R-:W-:Y:S01]  /*1730*/  FADD.FTZ R13, R13, R28 ;  /* 0x0000001c0d0d7221 */ /* 0x000fe20000010000 */
[----:B------:R-:W-:Y:S06]  /*1740*/  @P1 BRA `(.L_x_3666) ;  /* 0xfffffffc00481947 */ /* 0x000fec000383ffff */
[----:B------:R-:W-:-:S07]  /*1750*/  MOV R23, R19 ;  /* 0x0000001300177202 */ /* 0x000fce0000000f00 */
.L_x_3665:
[----:B------:R-:W-:-:S13]  /*1760*/  ISETP.GE.U32.AND P0, PT, R5, 0x3, PT ;  /* 0x000000030500780c */ /* 0x000fda0003f06070 */
[----:B------:R-:W-:Y:S05]  /*1770*/  @!P0 BRA `(.L_x_3661) ;  /* 0x0000000800e08947 */ /* 0x000fea0003800000 */
[----:B------:R-:W-:Y:S01]  /*1780*/  ULDC.64 UR4, c[0x0][0x288] ;  /* 0x0000a20000047ab9 */ /* 0x000fe20000000a00 */
[----:B------:R-:W-:Y:S02]  /*1790*/  SHF.R.S32.HI R5, RZ, 0x1f, R23 ;  /* 0x0000001fff057819 */ /* 0x000fe40000011417 */
[----:B------:R-:W-:Y:S02]  /*17a0*/  ISETP.GE.U32.AND P0, PT, R20, UR4, PT ;  /* 0x0000000414007c0c */ /* 0x000fe4000bf06070 */
[----:B------:R-:W-:Y:S02]  /*17b0*/  MOV R3, R23 ;  /* 0x0000001700037202 */ /* 0x000fe40000000f00 */
[----:B------:R-:W-:-:S13]  /*17c0*/  ISETP.GE.AND.EX P0, PT, R21, UR5, PT, P0 ;  /* 0x0000000515007c0c */ /* 0x000fda000bf06300 */
.L_x_3667:
        /* <DEDUP_REMOVED lines=8> */
[----:B------:R-:W-:Y:S02]  /*1850*/  @!P0 IADD3 R19, R29, R19, RZ ;  /* 0x000000131d138210 */ /* 0x000fe40007ffe0ff */
[C---:B------:R-:W-:Y:S02]  /*1860*/  @!P0 SHF.L.U32 R29, R28.reuse, 0x1, RZ ;  /* 0x000000011c1d8819 */ /* 0x040fe400000006ff */
[----:B------:R-:W-:Y:S02]  /*1870*/  @!P0 SHF.L.U64.HI R30, R28, 0x1, R19 ;  /* 0x000000011c1e8819 */ /* 0x000fe40000010213 */
[----:B--2---:R-:W-:-:S04]  /*1880*/  @!P0 IADD3 R20, P1, R29, R20, RZ ;  /* 0x000000141d148210 */ /* 0x004fc80007f3e0ff */
[----:B------:R-:W-:-:S05]  /*1890*/  @!P0 IADD3.X R21, R30, R21, RZ, P1, !PT ;  /* 0x000000151e158210 */ /* 0x000fca0000ffe4ff */
[----:B------:R-:W2:Y:S01]  /*18a0*/  @!P0 LDG.E R20, desc[UR6][R20.64] ;  /* 0x0000000614148981 */ /* 0x000ea2000c1e1900 */
[----:B0-----:R-:W-:-:S05]  /*18b0*/  @!P0 IADD3 R22, P1, R29, R22, RZ ;  /* 0x000000161d168210 */ /* 0x001fca0007f3e0ff */
[----:B------:R-:W-:-:S05]  /*18c0*/  @!P0 IMAD.X R23, R30, 0x1, R23, P1 ;  /* 0x000000011e178824 */ /* 0x000fca00008e0617 */
[----:B------:R0:W3:Y:S01]  /*18d0*/  @!P0 LDG.E R22, desc[UR6][R22.64] ;  /* 0x0000000616168981 */ /* 0x0000e2000c1e1900 */
[----:B------:R-:W-:Y:S02]  /*18e0*/  PRMT R19, RZ, 0x7610, R19 ;  /* 0x00007610ff137816 */ /* 0x000fe40000000013 */
[----:B0-----:R-:W-:Y:S02]  /*18f0*/  PRMT R23, RZ, 0x7610, R23 ;  /* 0x00007610ff177816 */ /* 0x001fe40000000017 */
[----:B--2---:R-:W-:-:S04]  /*1900*/  @!P0 PRMT R19, R20, 0x7610, R19 ;  /* 0x0000761014138816 */ /* 0x004fc80000000013 */
[----:B------:R-:W-:Y:S02]  /*1910*/  PRMT R19, R19, 0x5410, RZ ;  /* 0x0000541013137816 */ /* 0x000fe400000000ff */
[----:B------:R-:W-:Y:S02]  /*1920*/  @!P0 PRMT R23, R20, 0x7632, R23 ;  /* 0x0000763214178816 */ /* 0x000fe40000000017 */
[----:B------:R-:W0:Y:S01]  /*1930*/  @!P0 LDC.64 R20, c[0x0][0x288] ;  /* 0x0000a200ff148b82 */ /* 0x000e220000000a00 */
[----:B------:R-:W-:Y:S01]  /*1940*/  HADD2.F32 R25, -RZ, R19.H0_H0 ;  /* 0x20000013ff197230 */ /* 0x000fe20000004100 */
[----:B------:R-:W-:-:S04]  /*1950*/  PRMT R23, R23, 0x5410, RZ ;  /* 0x0000541017177816 */ /* 0x000fc800000000ff */
[----:B------:R-:W-:Y:S01]  /*1960*/  FADD.FTZ R28, -R18, R25 ;  /* 0x00000019121c7221 */ /* 0x000fe20000010100 */
[----:B---3--:R-:W-:-:S03]  /*1970*/  @!P0 PRMT R19, R19, 0x5410, R22 ;  /* 0x0000541013138816 */ /* 0x008fc60000000016 */
[----:B-1----:R-:W-:Y:S02]  /*1980*/  FMUL.FTZ R28, R28, R7 ;  /* 0x000000071c1c7220 */ /* 0x002fe40000410000 */
[----:B------:R-:W-:Y:S01]  /*1990*/  HADD2.F32 R25, -RZ, R19.H1_H1 ;  /* 0x30000013ff197230 */ /* 0x000fe20000004100 */
[----:B------:R-:W-:-:S04]  /*19a0*/  @!P0 PRMT R23, R23, 0x7610, R22 ;  /* 0x0000761017178816 */ /* 0x000fc80000000016 */
[C---:B------:R-:W-:Y:S01]  /*19b0*/  FFMA.FTZ R19, R25.reuse, R28, R12 ;  /* 0x0000001c19137223 */ /* 0x040fe2000001000c */
[C---:B------:R-:W-:Y:S01]  /*19c0*/  FMUL.FTZ R12, R25.reuse, R4 ;  /* 0x00000004190c7220 */ /* 0x040fe20000410000 */
[----:B------:R-:W-:Y:S01]  /*19d0*/  FADD.FTZ R26, R25, R26 ;  /* 0x0000001a191a7221 */ /* 0x000fe20000010000 */
[--C-:B------:R-:W-:Y:S02]  /*19e0*/  HADD2.F32 R27, -RZ, R23.reuse.H0_H0 ;  /* 0x20000017ff1b7230 */ /* 0x100fe40000004100 */
[----:B------:R-:W-:Y:S01]  /*19f0*/  FADD.FTZ R25, R12, R13 ;  /* 0x0000000d0c197221 */ /* 0x000fe20000010000 */
[----:B------:R-:W-:Y:S01]  /*1a00*/  @!P0 IADD3 R13, P1, R3, 0x1, RZ ;  /* 0x00000001030d8810 */ /* 0x000fe20007f3e0ff */
[----:B------:R-:W-:Y:S01]  /*1a10*/  FFMA.FTZ R30, R28, R12, R11 ;  /* 0x0000000c1c1e7223 */ /* 0x000fe2000001000b */
[----:B------:R-:W-:Y:S01]  /*1a20*/  FADD.FTZ R12, -R18, R27 ;  /* 0x0000001b120c7221 */ /* 0x000fe20000010100 */
[----:B------:R-:W-:Y:S01]  /*1a30*/  HADD2.F32 R23, -RZ, R23.H1_H1 ;  /* 0x30000017ff177230 */ /* 0x000fe20000004100 */
[----:B------:R-:W-:-:S02]  /*1a40*/  @!P0 IADD3.X R27, RZ, R5, RZ, P1, !PT ;  /* 0x00000005ff1b8210 */ /* 0x000fc40000ffe4ff */
[----:B------:R-:W-:Y:S02]  /*1a50*/  FMUL.FTZ R11, R12, R7 ;  /* 0x000000070c0b7220 */ /* 0x000fe40000410000 */
[C---:B------:R-:W-:Y:S01]  /*1a60*/  FADD.FTZ R22, R23.reuse, R10 ;  /* 0x0000000a17167221 */ /* 0x040fe20000010000 */
[----:B------:R-:W-:Y:S01]  /*1a70*/  FMUL.FTZ R28, R23, R2 ;  /* 0x00000002171c7220 */ /* 0x000fe20000410000 */
[----:B0-----:R-:W-:Y:S02]  /*1a80*/  @!P0 IMAD R10, R27, R20, RZ ;  /* 0x000000141b0a8224 */ /* 0x001fe400078e02ff */
[----:B------:R-:W-:Y:S01]  /*1a90*/  FFMA.FTZ R24, R23, R11, R24 ;  /* 0x0000000b17187223 */ /* 0x000fe20000010018 */
[----:B------:R-:W-:Y:S01]  /*1aa0*/  FFMA.FTZ R23, R11, R28, R30 ;  /* 0x0000001c0b177223 */ /* 0x000fe2000001001e */
[----:B------:R-:W-:Y:S01]  /*1ab0*/  @!P0 IMAD R21, R13, R21, R10 ;  /* 0x000000150d158224 */ /* 0x000fe200078e020a */
[----:B------:R-:W-:Y:S02]  /*1ac0*/  @!P0 MOV R10, R16 ;  /* 0x00000010000a8202 */ /* 0x000fe40000000f00 */
[----:B------:R-:W-:-:S03]  /*1ad0*/  @!P0 MOV R11, R15 ;  /* 0x0000000f000b8202 */ /* 0x000fc60000000f00 */
        /* <DEDUP_REMOVED lines=29> */
[----:B------:R-:W-:Y:S01]  /*1cb0*/  FADD.FTZ R21, R25, R20 ;  /* 0x0000001419157221 */ /* 0x000fe20000010000 */
[----:B------:R-:W-:Y:S01]  /*1cc0*/  @!P0 IADD3 R25, P1, R3, 0x2, RZ ;  /* 0x0000000203198810 */ /* 0x000fe20007f3e0ff */
[----:B------:R-:W-:Y:S01]  /*1cd0*/  FFMA.FTZ R30, R28, R20, R23 ;  /* 0x000000141c1e7223 */ /* 0x000fe20000010017 */
[----:B------:R-:W-:Y:S01]  /*1ce0*/  FADD.FTZ R20, -R18, R13 ;  /* 0x0000000d12147221 */ /* 0x000fe20000010100 */
[----:B------:R-:W-:Y:S01]  /*1cf0*/  HADD2.F32 R13, -RZ, R12.H0_H0 ;  /* 0x2000000cff0d7230 */ /* 0x000fe20000004100 */
[----:B------:R-:W-:Y:S02]  /*1d00*/  @!P0 IADD3.X R27, RZ, R5, RZ, P1, !PT ;  /* 0x00000005ff1b8210 */ /* 0x000fe40000ffe4ff */
[----:B------:R-:W-:Y:S02]  /*1d10*/  FMUL.FTZ R23, R20, R7 ;  /* 0x0000000714177220 */ /* 0x000fe40000410000 */
[----:B------:R-:W-:Y:S01]  /*1d20*/  FMUL.FTZ R28, R13, R2 ;  /* 0x000000020d1c7220 */ /* 0x000fe20000410000 */
[----:B0-----:R-:W-:-:S02]  /*1d30*/  @!P0 IMAD R12, R27, R10, RZ ;  /* 0x0000000a1b0c8224 */ /* 0x001fc400078e02ff */
[----:B------:R-:W-:Y:S01]  /*1d40*/  FFMA.FTZ R24, R13, R23, R24 ;  /* 0x000000170d187223 */ /* 0x000fe20000010018 */
[----:B------:R-:W-:Y:S01]  /*1d50*/  FFMA.FTZ R20, R23, R28, R30 ;  /* 0x0000001c17147223 */ /* 0x000fe2000001001e */
[----:B------:R-:W-:Y:S02]  /*1d60*/  @!P0 IMAD R23, R25, R11, R12 ;  /* 0x0000000b19178224 */ /* 0x000fe400078e020c */
[----:B------:R-:W-:Y:S01]  /*1d70*/  FADD.FTZ R22, R22, R13 ;  /* 0x0000000d16167221 */ /* 0x000fe20000010000 */
        /* <DEDUP_REMOVED lines=14> */
[----:B0-----:R-:W-:Y:S02]  /*1e60*/  PRMT R11, RZ, 0x7610, R11 ;  /* 0x00007610ff0b7816 */ /* 0x001fe4000000000b */
[----:B------:R-:W-:Y:S02]  /*1e70*/  PRMT R23, RZ, 0x7610, R23 ;  /* 0x00007610ff177816 */ /* 0x000fe40000000017 */
[----:B-1----:R-:W-:Y:S01]  /*1e80*/  PRMT R13, RZ, 0x7610, R13 ;  /* 0x00007610ff0d7816 */ /* 0x002fe2000000000d */
[----:B------:R-:W-:Y:S01]  /*1e90*/  FADD.FTZ R29, R28, R21 ;  /* 0x000000151c1d7221 */ /* 0x000fe20000010000 */
[C---:B--2---:R-:W-:Y:S02]  /*1ea0*/  @!P0 PRMT R11, R10.reuse, 0x7610, R11 ;  /* 0x000076100a0b8816 */ /* 0x044fe4000000000b */
[----:B------:R-:W-:-:S03]  /*1eb0*/  @!P0 PRMT R13, R10, 0x7632, R13 ;  /* 0x000076320a0d8816 */ /* 0x000fc6000000000d */
[----:B------:R-:W-:Y:S02]  /*1ec0*/  HADD2.F32 R25, -RZ, R11.H0_H0 ;  /* 0x2000000bff197230 */ /* 0x000fe40000004100 */
[----:B------:R-:W0:Y:S01]  /*1ed0*/  @!P0 LDC.64 R10, c[0x0][0x288] ;  /* 0x0000a200ff0a8b82 */ /* 0x000e220000000a00 */
[----:B---3--:R-:W-:Y:S02]  /*1ee0*/  @!P0 PRMT R23, R27, 0x7610, R23 ;  /* 0x000076101b178816 */ /* 0x008fe40000000017 */
[----:B------:R-:W-:Y:S01]  /*1ef0*/  FADD.FTZ R28, -R18, R25 ;  /* 0x00000019121c7221 */ /* 0x000fe20000010100 */
[----:B------:R-:W-:Y:S02]  /*1f00*/  PRMT R13, R13, 0x5410, RZ ;  /* 0x000054100d0d7816 */ /* 0x000fe400000000ff */
[----:B------:R-:W-:Y:S02]  /*1f10*/  HADD2.F32 R12, -RZ, R23.H0_H0 ;  /* 0x20000017ff0c7230 */ /* 0x000fe40000004100 */
[----:B------:R-:W-:Y:S01]  /*1f20*/  FMUL.FTZ R21, R28, R7 ;  /* 0x000000071c157220 */ /* 0x000fe20000410000 */
[----:B------:R-:W-:-:S02]  /*1f30*/  @!P0 PRMT R13, R13, 0x7610, R27 ;  /* 0x000076100d0d8816 */ /* 0x000fc4000000001b */
[----:B------:R-:W-:Y:S01]  /*1f40*/  FADD.FTZ R26, R26, R12 ;  /* 0x0000000c1a1a7221 */ /* 0x000fe20000010000 */
[C---:B------:R-:W-:Y:S01]  /*1f50*/  FFMA.FTZ R19, R12.reuse, R21, R19 ;  /* 0x000000150c137223 */ /* 0x040fe20000010013 */
[----:B------:R-:W-:Y:S01]  /*1f60*/  FMUL.FTZ R12, R12, R4 ;  /* 0x000000040c0c7220 */ /* 0x000fe20000410000 */
[--C-:B------:R-:W-:Y:S01]  /*1f70*/  HADD2.F32 R23, -RZ, R13.reuse.H0_H0 ;  /* 0x2000000dff177230 */ /* 0x100fe20000004100 */
[----:B------:R-:W-:Y:S01]  /*1f80*/  @!P0 IADD3 R25, P1, R3, 0x3, RZ ;  /* 0x0000000303198810 */ /* 0x000fe20007f3e0ff */
[----:B------:R-:W-:Y:S02]  /*1f90*/  HADD2.F32 R13, -RZ, R13.H1_H1 ;  /* 0x3000000dff0d7230 */ /* 0x000fe40000004100 */
[----:B------:R-:W-:Y:S01]  /*1fa0*/  FFMA.FTZ R20, R21, R12, R20 ;  /* 0x0000000c15147223 */ /* 0x000fe20000010014 */
[----:B------:R-:W-:Y:S01]  /*1fb0*/  FADD.FTZ R21, R29, R12 ;  /* 0x0000000c1d157221 */ /* 0x000fe20000010000 */
[----:B------:R-:W-:Y:S01]  /*1fc0*/  FADD.FTZ R12, -R18, R23 ;  /* 0x00000017120c7221 */ /* 0x000fe20000010100 */
[----:B------:R-:W-:-:S02]  /*1fd0*/  @!P0 IMAD.X R27, RZ, RZ, R5, P1 ;  /* 0x000000ffff1b8224 */ /* 0x000fc400008e0605 */
[----:B------:R-:W-:Y:S01]  /*1fe0*/  FMUL.FTZ R28, R13, R2 ;  /* 0x000000020d1c7220 */ /* 0x000fe20000410000 */
[----:B------:R-:W-:Y:S01]  /*1ff0*/  FMUL.FTZ R23, R12, R7 ;  /* 0x000000070c177220 */ /* 0x000fe20000410000 */
[----:B0-----:R-:W-:Y:S02]  /*2000*/  @!P0 IMAD R12, R27, R10, RZ ;  /* 0x0000000a1b0c8224 */ /* 0x001fe400078e02ff */
[----:B------:R-:W-:Y:S01]  /*2010*/  FADD.FTZ R22, R22, R13 ;  /* 0x0000000d16167221 */ /* 0x000fe20000010000 */
[----:B------:R-:W-:Y:S01]  /*2020*/  FFMA.FTZ R24, R13, R23, R24 ;  /* 0x000000170d187223 */ /* 0x000fe20000010018 */
[----:B------:R-:W-:Y:S01]  /*2030*/  FFMA.FTZ R20, R23, R28, R20 ;  /* 0x0000001c17147223 */ /* 0x000fe20000010014 */
[----:B------:R-:W-:Y:S01]  /*2040*/  @!P0 IMAD R23, R25, R11, R12 ;  /* 0x0000000b19178224 */ /* 0x000fe200078e020c */
[----:B------:R-:W-:Y:S02]  /*2050*/  @!P0 MOV R12, R16 ;  /* 0x00000010000c8202 */ /* 0x000fe40000000f00 */
[----:B------:R-:W-:-:S03]  /*2060*/  @!P0 MOV R13, R15 ;  /* 0x0000000f000d8202 */ /* 0x000fc60000000f00 */
        /* <DEDUP_REMOVED lines=13> */
[----:B-1----:R-:W-:Y:S02]  /*2140*/  PRMT R13, RZ, 0x5410, RZ ;  /* 0x00005410ff0d7816 */ /* 0x002fe400000000ff */
[----:B------:R-:W-:Y:S01]  /*2150*/  IADD3 R3, P2, R3, 0x4, RZ ;  /* 0x0000000403037810 */ /* 0x000fe20007f5e0ff */
[----:B------:R-:W-:-:S03]  /*2160*/  FADD.FTZ R25, R28, R21 ;  /* 0x000000151c197221 */ /* 0x000fc60000010000 */
        /* <DEDUP_REMOVED lines=25> */
.L_x_3661:
        /* <DEDUP_REMOVED lines=48> */
[----:B------:R-:W-:Y:S01]  /*2600*/  IADD3 R3, R15, R30, RZ ;  /* 0x0000001e0f037210 */ /* 0x000fe20007ffe0ff */
[----:B---3--:R-:W-:Y:S02]  /*2610*/  @!P2 FADD.FTZ R17, R16, R17 ;  /* 0x000000111011a221 */ /* 0x008fe40000010000 */
[----:B------:R-:W-:Y:S01]  /*2620*/  IMAD R8, R2, 0xc, R5 ;  /* 0x0000000c02087824 */ /* 0x000fe200078e0205 */
[----:B------:R-:W-:Y:S01]  /*2630*/  MOV R5, 0xfffffff ;  /* 0x0fffffff00057802 */ /* 0x000fe20000000f00 */
[----:B0-----:R-:W-:-:S03]  /*2640*/  @!P2 FADD.FTZ R19, R18, R19 ;  /* 0x000000131213a221 */ /* 0x001fc60000010000 */
[----:B------:R0:W-:Y:S01]  /*2650*/  STS [R8+0xc0], R3 ;  /* 0x0000c00308007388 */ /* 0x0001e20000000800 */
[----:B------:R-:W-:Y:S01]  /*2660*/  R2UR UR4, R5 ;  /* 0x00000000050472ca */ /* 0x000fe200000e0000 */
[----:B-1----:R-:W-:Y:S01]  /*2670*/  @!P3 FADD.FTZ R22, R17, R22 ;  /* 0x000000161116b221 */ /* 0x002fe20000010000 */
[----:B----4-:R-:W-:-:S03]  /*2680*/  @!P3 FADD.FTZ R28, R19, R28 ;  /* 0x0000001c131cb221 */ /* 0x010fc60000010000 */
[----:B-----5:R-:W-:Y:S01]  /*2690*/  @!P0 FADD.FTZ R11, R22, R11 ;  /* 0x0000000b160b8221 */ /* 0x020fe20000010000 */
[----:B------:R-:W-:-:S04]  /*26a0*/  @!P0 FADD.FTZ R7, R28, R7 ;  /* 0x000000071c078221 */ /* 0x000fc80000010000 */
[----:B------:R0:W-:Y:S04]  /*26b0*/  STS [R8+0xc4], R11 ;  /* 0x0000c40b08007388 */ /* 0x0001e80000000800 */
[----:B------:R0:W-:Y:S01]  /*26c0*/  STS [R8+0xc8], R7 ;  /* 0x0000c80708007388 */ /* 0x0001e20000000800 */
[----:B------:R-:W-:Y:S05]  /*26d0*/  BRA.DIV UR4, `(.L_x_3669) ;  /* 0x0000000e04a07947 */ /* 0x000fea000b800000 */
[----:B------:R-:W-:Y:S01]  /*26e0*/  NOP ;  /* 0x0000000000007918 */ /* 0x000fe20000000000 */
.L_x_3685:
        /* <DEDUP_REMOVED lines=12> */
.L_x_3671:
[----:B------:R-:W-:Y:S05]  /*27b0*/  BSYNC B0 ;  /* 0x0000000000007941 */ /* 0x000fea0003800000 */
.L_x_3670:
[----:B------:R-:W-:-:S13]  /*27c0*/  R2UR UR4, R5 ;  /* 0x00000000050472ca */ /* 0x000fda00000e0000 */
[----:B------:R-:W-:Y:S05]  /*27d0*/  BRA.DIV UR4, `(.L_x_3672) ;  /* 0x0000000e04707947 */ /* 0x000fea000b800000 */
[----:B------:R-:W-:Y:S01]  /*27e0*/  NOP ;  /* 0x0000000000007918 */ /* 0x000fe20000000000 */
[----:B------:R1:W-:Y:S04]  /*27f0*/  STS [R8+0xc0], R3 ;  /* 0x0000c00308007388 */ /* 0x0003e80000000800 */
[----:B------:R1:W-:Y:S04]  /*2800*/  STS [R8+0xc4], R11 ;  /* 0x0000c40b08007388 */ /* 0x0003e80000000800 */
[----:B------:R1:W-:Y:S01]  /*2810*/  STS [R8+0xc8], R7 ;  /* 0x0000c80708007388 */ /* 0x0003e20000000800 */
[----:B------:R-:W-:Y:S01]  /*2820*/  NOP ;  /* 0x0000000000007918 */ /* 0x000fe20000000000 */
.L_x_3689:
        /* <DEDUP_REMOVED lines=12> */
.L_x_3674:
[----:B------:R-:W-:Y:S05]  /*28f0*/  BSYNC B0 ;  /* 0x0000000000007941 */ /* 0x000fea0003800000 */
.L_x_3673:
[----:B------:R-:W-:-:S13]  /*2900*/  R2UR UR4, R5 ;  /* 0x00000000050472ca */ /* 0x000fda00000e0000 */
[----:B------:R-:W-:Y:S05]  /*2910*/  BRA.DIV UR4, `(.L_x_3675) ;  /* 0x0000000e04507947 */ /* 0x000fea000b800000 */
[----:B------:R-:W-:Y:S01]  /*2920*/  NOP ;  /* 0x0000000000007918 */ /* 0x000fe20000000000 */
[----:B------:R2:W-:Y:S04]  /*2930*/  STS [R8+0xc0], R3 ;  /* 0x0000c00308007388 */ /* 0x0005e80000000800 */
[----:B------:R2:W-:Y:S04]  /*2940*/  STS [R8+0xc4], R11 ;  /* 0x0000c40b08007388 */ /* 0x0005e80000000800 */
[----:B------:R2:W-:Y:S01]  /*2950*/  STS [R8+0xc8], R7 ;  /* 0x0000c80708007388 */ /* 0x0005e20000000800 */
[----:B------:R-:W-:Y:S01]  /*2960*/  NOP ;  /* 0x0000000000007918 */ /* 0x000fe20000000000 */
.L_x_3693:
        /* <DEDUP_REMOVED lines=12> */
.L_x_3677:
[----:B------:R-:W-:Y:S05]  /*2a30*/  BSYNC B0 ;  /* 0x0000000000007941 */ /* 0x000fea0003800000 */
.L_x_3676:
[----:B------:R-:W-:-:S13]  /*2a40*/  R2UR UR4, R5 ;  /* 0x00000000050472ca */ /* 0x000fda00000e0000 */
[----:B------:R-:W-:Y:S05]  /*2a50*/  BRA.DIV UR4, `(.L_x_3678) ;  /* 0x0000000e04307947 */ /* 0x000fea000b800000 */
[----:B------:R-:W-:Y:S01]  /*2a60*/  NOP ;  /* 0x0000000000007918 */ /* 0x000fe20000000000 */
[----:B------:R3:W-:Y:S04]  /*2a70*/  STS [R8+0xc0], R3 ;  /* 0x0000c00308007388 */ /* 0x0007e80000000800 */
[----:B------:R3:W-:Y:S04]  /*2a80*/  STS [R8+0xc4], R11 ;  /* 0x0000c40b08007388 */ /* 0x0007e80000000800 */
[----:B------:R3:W-:Y:S01]  /*2a90*/  STS [R8+0xc8], R7 ;  /* 0x0000c80708007388 */ /* 0x0007e20000000800 */
[----:B------:R-:W-:Y:S01]  /*2aa0*/  NOP ;  /* 0x0000000000007918 */ /* 0x000fe20000000000 */
.L_x_3697:
        /* <DEDUP_REMOVED lines=12> */
.L_x_3680:
[----:B------:R-:W-:Y:S05]  /*2b70*/  BSYNC B0 ;  /* 0x0000000000007941 */ /* 0x000fea0003800000 */
.L_x_3679:
        /* <DEDUP_REMOVED lines=25> */
.L_x_3703:
        /* <DEDUP_REMOVED lines=30> */
[----:B------:R-:W5:Y:S01]  /*2ef0*/  LDS R19, [R4+0x248] ;  /* 0x0002480004137984 */ /* 0x000f620000000800 */
[----:B------:R-:W-:Y:S02]  /*2f00*/  IADD3 R27, R16, R7, RZ ;  /* 0x00000007101b7210 */ /* 0x000fe40007ffe0ff */
        /* <DEDUP_REMOVED lines=13> */
[----:B0-----:R-:W-:Y:S01]  /*2fe0*/  @!P2 FADD.FTZ R17, R17, R8 ;  /* 0x000000081111a221 */ /* 0x001fe20000010000 */
[----:B--2---:R-:W-:Y:S02]  /*2ff0*/  IMAD.IADD R7, R20, 0x1, R23 ;  /* 0x0000000114077824 */ /* 0x004fe400078e0217 */
        /* <DEDUP_REMOVED lines=19> */
.L_x_3668:
        /* <DEDUP_REMOVED lines=19> */
[----:B------:R-:W-:-:S04]  /*3260*/  @!P2 LEA R5, R15, R4, 0x18 ;  /* 0x000000040f05a211 */ /* 0x000fc800078ec0ff */
[----:B------:R-:W-:Y:S01]  /*3270*/  @!P2 LEA R5, R6, R5, 0x3 ;  /* 0x000000050605a211 */ /* 0x000fe200078e18ff */
[----:B-1----:R-:W-:-:S05]  /*3280*/  IMAD R11, R11, UR8, R0 ;  /* 0x000000080b0b7c24 */ /* 0x002fca000f8e0200 */
[----:B------:R-:W-:Y:S02]  /*3290*/  ISETP.GE.U32.AND P1, PT, R11, UR10, PT ;  /* 0x0000000a0b007c0c */ /* 0x000fe4000bf26070 */
[----:B------:R-:W-:Y:S01]  /*32a0*/  SHF.R.S32.HI R13, RZ, 0x1f, R11 ;  /* 0x0000001fff0d7819 */ /* 0x000fe2000001140b */
[----:B--2---:R-:W-:-:S03]  /*32b0*/  IMAD R7, R9, UR8, R0 ;  /* 0x0000000809077c24 */ /* 0x004fc6000f8e0200 */
[----:B------:R-:W-:Y:S02]  /*32c0*/  ISETP.GE.AND.EX P1, PT, R13, UR11, PT, P1 ;  /* 0x0000000b0d007c0c */ /* 0x000fe4000bf26310 */
[----:B0-----:R-:W-:-:S04]  /*32d0*/  ISETP.GE.AND P0, PT, R7, R14, PT ;  /* 0x0000000e0700720c */ /* 0x001fc80003f06270 */
[----:B------:R-:W-:Y:S01]  /*32e0*/  ISETP.LT.U32.AND P0, PT, R0, R9, !P0 ;  /* 0x000000090000720c */ /* 0x000fe20004701070 */
[----:B---3--:R0:W-:Y:S01]  /*32f0*/  @!P2 STS.64 [R5], R2 ;  /* 0x000000020500a388 */ /* 0x0081e20000000a00 */
[----:B------:R-:W-:Y:S11]  /*3300*/  BAR.SYNC.DEFER_BLOCKING 0x0 ;  /* 0x0000000000007b1d */ /* 0x000ff60000010000 */
[----:B0-----:R-:W-:Y:S05]  /*3310*/  @!P0 BRA `(.L_x_3683) ;  /* 0x0000000000348947 */ /* 0x001fea0003800000 */
[----:B------:R-:W-:Y:S01]  /*3320*/  IADD3 R2, R8, 0xb50, RZ ;  /* 0x00000b5008027810 */ /* 0x000fe20007ffe0ff */
[----:B------:R-:W0:Y:S01]  /*3330*/  LDC.64 R4, c[0x0][0x268] ;  /* 0x00009a00ff047b82 */ /* 0x000e220000000a00 */
        /* <DEDUP_REMOVED lines=11> */
.L_x_3683:
[----:B------:R-:W-:Y:S05]  /*33f0*/  BSYNC B0 ;  /* 0x0000000000007941 */ /* 0x000fea0003800000 */
.L_x_3682:
[----:B------:R-:W-:Y:S05]  /*3400*/  @P1 EXIT ;  /* 0x000000000000194d */ /* 0x000fea0003800000 */
[----:B------:R-:W-:Y:S01]  /*3410*/  ULDC UR4, c[0x0][0x270] ;  /* 0x00009c0000047ab9 */ /* 0x000fe20000000800 */
[----:B0-----:R-:W0:Y:S01]  /*3420*/  LDC R3, c[0x0][RZ] ;  /* 0x00000000ff037b82 */ /* 0x001e220000000800 */
        /* <DEDUP_REMOVED lines=19> */
.L_x_3669:
[----:B0-----:R-:W-:Y:S05]  /*3560*/  WARPSYNC.COLLECTIVE R5, `(.L_x_3684) ;  /* 0x0000000005087348 */ /* 0x001fea0003c00000 */
[----:B------:R-:W-:Y:S01]  /*3570*/  NOP ;  /* 0x0000000000007918 */ /* 0x000fe20000000000 */
[----:B0-----:R-:W-:Y:S01]  /*3580*/  ENDCOLLECTIVE ;  /* 0x000000000000791b */ /* 0x001fe20003800000 */
.L_x_3684:
[----:B------:R-:W-:Y:S05]  /*3590*/  BRA `(.L_x_3685) ;  /* 0xfffffff000547947 */ /* 0x000fea000383ffff */
.L_x_3672:
[----:B------:R-:W-:Y:S01]  /*35a0*/  BSSY B0, `(.L_x_3686) ;  /* 0x0000004000007945 */ /* 0x000fe20003800000 */
[----:B0-----:R-:W-:Y:S05]  /*35b0*/  WARPSYNC.COLLECTIVE R5, `(.L_x_3687) ;  /* 0x0000000005087348 */ /* 0x001fea0003c00000 */
[----:B------:R-:W-:Y:S01]  /*35c0*/  NOP ;  /* 0x0000000000007918 */ /* 0x000fe20000000000 */
[----:B0-----:R-:W-:Y:S01]  /*35d0*/  ENDCOLLECTIVE ;  /* 0x000000000000791b */ /* 0x001fe20003800000 */
.L_x_3687:
[----:B------:R-:W-:Y:S05]  /*35e0*/  BSYNC B0 ;  /* 0x0000000000007941 */ /* 0x000fea0003800000 */
.L_x_3686:
[----:B------:R0:W-:Y:S04]  /*35f0*/  STS [R8+0xc0], R3 ;  /* 0x0000c00308007388 */ /* 0x0001e80000000800 */
[----:B------:R0:W-:Y:S04]  /*3600*/  STS [R8+0xc4], R11 ;  /* 0x0000c40b08007388 */ /* 0x0001e80000000800 */
[----:B------:R0:W-:Y:S02]  /*3610*/  STS [R8+0xc8], R7 ;  /* 0x0000c80708007388 */ /* 0x0001e40000000800 */
[----:B0-----:R-:W-:Y:S05]  /*3620*/  WARPSYNC.COLLECTIVE R5, `(.L_x_3688) ;  /* 0x0000000005087348 */ /* 0x001fea0003c00000 */
[----:B------:R-:W-:Y:S01]  /*3630*/  NOP ;  /* 0x0000000000007918 */ /* 0x000fe20000000000 */
[----:B0-----:R-:W-:Y:S01]  /*3640*/  ENDCOLLECTIVE ;  /* 0x000000000000791b */ /* 0x001fe20003800000 */
.L_x_3688:
[----:B------:R-:W-:Y:S05]  /*3650*/  BRA `(.L_x_3689) ;  /* 0xfffffff000747947 */ /* 0x000fea000383ffff */
.L_x_3675:
[----:B------:R-:W-:Y:S01]  /*3660*/  BSSY B0, `(.L_x_3690) ;  /* 0x0000004000007945 */ /* 0x000fe20003800000 */
[----:B01----:R-:W-:Y:S05]  /*3670*/  WARPSYNC.COLLECTIVE R5, `(.L_x_3691) ;  /* 0x0000000005087348 */ /* 0x003fea0003c00000 */
[----:B------:R-:W-:Y:S01]  /*3680*/  NOP ;  /* 0x0000000000007918 */ /* 0x000fe20000000000 */
[----:B01----:R-:W-:Y:S01]  /*3690*/  ENDCOLLECTIVE ;  /* 0x000000000000791b */ /* 0x003fe20003800000 */
.L_x_3691:
[----:B------:R-:W-:Y:S05]  /*36a0*/  BSYNC B0 ;  /* 0x0000000000007941 */ /* 0x000fea0003800000 */
.L_x_3690:
[----:B------:R0:W-:Y:S04]  /*36b0*/  STS [R8+0xc0], R3 ;  /* 0x0000c00308007388 */ /* 0x0001e80000000800 */
[----:B------:R0:W-:Y:S04]  /*36c0*/  STS [R8+0xc4], R11 ;  /* 0x0000c40b08007388 */ /* 0x0001e80000000800 */
[----:B------:R0:W-:Y:S02]  /*36d0*/  STS [R8+0xc8], R7 ;  /* 0x0000c80708007388 */ /* 0x0001e40000000800 */
[----:B0-----:R-:W-:Y:S05]  /*36e0*/  WARPSYNC.COLLECTIVE R5, `(.L_x_3692) ;  /* 0x0000000005087348 */ /* 0x001fea0003c00000 */
[----:B------:R-:W-:Y:S01]  /*36f0*/  NOP ;  /* 0x0000000000007918 */ /* 0x000fe20000000000 */
[----:B0-----:R-:W-:Y:S01]  /*3700*/  ENDCOLLECTIVE ;  /* 0x000000000000791b */ /* 0x001fe20003800000 */
.L_x_3692:
[----:B------:R-:W-:Y:S05]  /*3710*/  BRA `(.L_x_3693) ;  /* 0xfffffff000947947 */ /* 0x000fea000383ffff */
.L_x_3678:
[----:B------:R-:W-:Y:S01]  /*3720*/  BSSY B0, `(.L_x_3694) ;  /* 0x0000004000007945 */ /* 0x000fe20003800000 */
[----:B012---:R-:W-:Y:S05]  /*3730*/  WARPSYNC.COLLECTIVE R5, `(.L_x_3695) ;  /* 0x0000000005087348 */ /* 0x007fea0003c00000 */
[----:B------:R-:W-:Y:S01]  /*3740*/  NOP ;  /* 0x0000000000007918 */ /* 0x000fe20000000000 */
[----:B012---:R-:W-:Y:S01]  /*3750*/  ENDCOLLECTIVE ;  /* 0x000000000000791b */ /* 0x007fe20003800000 */
.L_x_3695:
[----:B------:R-:W-:Y:S05]  /*3760*/  BSYNC B0 ;  /* 0x0000000000007941 */ /* 0x000fea0003800000 */
.L_x_3694:
[----:B------:R0:W-:Y:S04]  /*3770*/  STS [R8+0xc0], R3 ;  /* 0x0000c00308007388 */ /* 0x0001e80000000800 */
[----:B------:R0:W-:Y:S04]  /*3780*/  STS [R8+0xc4], R11 ;  /* 0x0000c40b08007388 */ /* 0x0001e80000000800 */
[----:B------:R0:W-:Y:S02]  /*3790*/  STS [R8+0xc8], R7 ;  /* 0x0000c80708007388 */ /* 0x0001e40000000800 */
[----:B0-----:R-:W-:Y:S05]  /*37a0*/  WARPSYNC.COLLECTIVE R5, `(.L_x_3696) ;  /* 0x0000000005087348 */ /* 0x001fea0003c00000 */
[----:B------:R-:W-:Y:S01]  /*37b0*/  NOP ;  /* 0x0000000000007918 */ /* 0x000fe20000000000 */
[----:B0-----:R-:W-:Y:S01]  /*37c0*/  ENDCOLLECTIVE ;  /* 0x000000000000791b */ /* 0x001fe20003800000 */
.L_x_3696:
[----:B------:R-:W-:Y:S05]  /*37d0*/  BRA `(.L_x_3697) ;  /* 0xfffffff000b47947 */ /* 0x000fea000383ffff */
.L_x_3681:
[----:B------:R-:W-:Y:S01]  /*37e0*/  BSSY B0, `(.L_x_3698) ;  /* 0x0000005000007945 */ /* 0x000fe20003800000 */
[----:B------:R-:W-:-:S13]  /*37f0*/  ISETP.GE.U32.AND P0, PT, R2, 0x10, PT ;  /* 0x000000100200780c */ /* 0x000fda0003f06070 */
[----:B0123--:R-:W-:Y:S05]  /*3800*/  WARPSYNC.COLLECTIVE R5, `(.L_x_3699) ;  /* 0x0000000005087348 */ /* 0x00ffea0003c00000 */
[----:B------:R-:W-:Y:S01]  /*3810*/  NOP ;  /* 0x0000000000007918 */ /* 0x000fe20000000000 */
[----:B0123--:R-:W-:Y:S01]  /*3820*/  ENDCOLLECTIVE ;  /* 0x000000000000791b */ /* 0x00ffe20003800000 */
.L_x_3699:
[----:B------:R-:W-:Y:S05]  /*3830*/  BSYNC B0 ;  /* 0x0000000000007941 */ /* 0x000fea0003800000 */
.L_x_3698:
[----:B------:R0:W-:Y:S01]  /*3840*/  STS [R8+0xc0], R3 ;  /* 0x0000c00308007388 */ /* 0x0001e20000000800 */
[----:B------:R-:W-:-:S03]  /*3850*/  ISETP.NE.OR P1, PT, R3, RZ, !P0 ;  /* 0x000000ff0300720c */ /* 0x000fc60004725670 */
[----:B------:R0:W-:Y:S04]  /*3860*/  STS [R8+0xc4], R11 ;  /* 0x0000c40b08007388 */ /* 0x0001e80000000800 */
[----:B------:R0:W-:Y:S06]  /*3870*/  STS [R8+0xc8], R7 ;  /* 0x0000c80708007388 */ /* 0x0001ec0000000800 */
[----:B0-----:R-:W-:Y:S05]  /*3880*/  WARPSYNC.COLLECTIVE R5, `(.L_x_3700) ;  /* 0x0000000005087348 */ /* 0x001fea0003c00000 */
[----:B------:R-:W-:Y:S01]  /*3890*/  NOP ;  /* 0x0000000000007918 */ /* 0x000fe20000000000 */
[----:B0-----:R-:W-:Y:S01]  /*38a0*/  ENDCOLLECTIVE ;  /* 0x000000000000791b */ /* 0x001fe20003800000 */
.L_x_3700:
        /* <DEDUP_REMOVED lines=9> */
.L_x_3701:
        /* <DEDUP_REMOVED lines=9> */
.L_x_3702:
[----:B------:R-:W-:Y:S05]  /*39d0*/  BRA `(.L_x_3703) ;  /* 0xfffffff000cc7947 */ /* 0x000fea000383ffff */
.L_x_3704:
        /* <DEDUP_REMOVED lines=10> */
.L_x_4541:


//--------------------- .text._Z30group_norm_nhwc_bwd_sum_kernelI11Fp16IOBf16WLi64EEv26Group_norm_nhwc_bwd_params --------------------------
	.section	.text._Z30group_norm_nhwc_bwd_sum_kernelI11Fp16IOBf16WLi64EEv26Group_norm_nhwc_bwd_params,"ax",@progbits
	.align	128
        .global         _Z30group_norm_nhwc_bwd_sum_kernelI11Fp16IOBf16WLi64EEv26Group_norm_nhwc_bwd_params
        .type           _Z30group_norm_nhwc_bwd_sum_kernelI11Fp16IOBf16WLi64EEv26Group_norm_nhwc_bwd_params,@function
        .size           _Z30group_norm_nhwc_bwd_sum_kernelI11Fp16IOBf16WLi64EEv26Group_norm_nhwc_bwd_params,(.L_x_4542 - _Z30group_norm_nhwc_bwd_sum_kernelI11Fp16IOBf16WLi64EEv26Group_norm_nhwc_bwd_params)
        .other          _Z30group_norm_nhwc_bwd_sum_kernelI11Fp16IOBf16WLi64EEv26Group_norm_nhwc_bwd_params,@"STO_CUDA_ENTRY STV_DEFAULT"
_Z30group_norm_nhwc_bwd_sum_kernelI11Fp16IOBf16WLi64EEv26Group_norm_nhwc_bwd_params:
.text._Z30group_norm_nhwc_bwd_sum_kernelI11Fp16IOBf16WLi64EEv26Group_norm_nhwc_bwd_params:
        /* <DEDUP_REMOVED lines=76> */
.L_x_3706:
[----:B------:R-:W-:Y:S05]  /*04c0*/  BSYNC B0 ;  /* 0x0000000000007941 */ /* 0x000fea0003800000 */
.L_x_3705:
        /* <DEDUP_REMOVED lines=64> */
[----:B------:R-:W-:Y:S02]  /*08d0*/  PRMT R11, RZ, 0x5410, RZ ;  /* 0x00005410ff0b7816 */ /* 0x000fe400000000ff */
[----:B--2---:R-:W-:-:S04]  /*08e0*/  @!P0 PRMT R4, R4, 0x5410, R16 ;  /* 0x0000541004048816 */ /* 0x004fc80000000010 */
[----:B------:R-:W-:Y:S02]  /*08f0*/  @!P0 PRMT R4, R16, 0x7632, R4 ;  /* 0x0000763210048816 */ /* 0x000fe40000000004 */
[----:B---3--:R-:W-:-:S03]  /*0900*/  @!P0 PRMT R11, R11, 0x5410, R18 ;  /* 0x000054100b0b8816 */ /* 0x008fc60000000012 */
[--C-:B------:R-:W-:Y:S02]  /*0910*/  HADD2.F32 R23, -RZ, R4.reuse.H1_H1 ;  /* 0x30000004ff177230 */ /* 0x100fe40000004100 */
[----:B------:R-:W-:Y:S01]  /*0920*/  HADD2.F32 R17, -RZ, R4.H0_H0 ;  /* 0x20000004ff117230 */ /* 0x000fe20000004100 */
[----:B------:R-:W-:Y:S02]  /*0930*/  @!P0 PRMT R11, R18, 0x7632, R11 ;  /* 0x00007632120b8816 */ /* 0x000fe4000000000b */
[C---:B------:R-:W-:Y:S02]  /*0940*/  FADD.FTZ R18, -R6.reuse, R23 ;  /* 0x0000001706127221 */ /* 0x040fe40000010100 */
[----:B------:R-:W-:Y:S01]  /*0950*/  FADD.FTZ R20, -R6, R17 ;  /* 0x0000001106147221 */ /* 0x000fe20000010100 */
[--C-:B------:R-:W-:Y:S02]  /*0960*/  HADD2.F32 R4, -RZ, R11.reuse.H1_H1 ;  /* 0x3000000bff047230 */ /* 0x100fe40000004100 */
[----:B-1----:R-:W-:Y:S01]  /*0970*/  FMUL.FTZ R17, R18, R9 ;  /* 0x0000000912117220 */ /* 0x002fe20000410000 */
[----:B------:R-:W-:-:S02]  /*0980*/  HADD2.F32 R16, -RZ, R11.H0_H0 ;  /* 0x2000000bff107230 */ /* 0x000fc40000004100 */
        /* <DEDUP_REMOVED lines=20> */
.L_x_3709:
        /* <DEDUP_REMOVED lines=11> */
.L_x_3708:
[----:B------:R-:W-:Y:S02]  /*0b80*/  IADD3 R16, -R21, -0x2, RZ ;  /* 0xfffffffe15107810 */ /* 0x000fe40007ffe1ff */
[----:B------:R-:W-:-:S04]  /*0b90*/  LOP3.LUT R17, RZ, R8, RZ, 0x33, !PT ;  /* 0x00000008ff117212 */ /* 0x000fc800078e33ff */
[----:B------:R-:W-:-:S13]  /*0ba0*/  ISETP.NE.AND P1, PT, R16, R17, PT ;  /* 0x000000111000720c */ /* 0x000fda0003f25270 */
[----:B------:R-:W-:Y:S05]  /*0bb0*/  @!P1 BRA `(.L_x_3707) ;  /* 0x0000000800109947 */ /* 0x000fea0003800000 */
[----:B------:R-:W-:-:S05]  /*0bc0*/  VIADD R20, R20, 0x1 ;  /* 0x0000000114147836 */ /* 0x000fca0000000000 */
[----:B------:R-:W-:-:S07]  /*0bd0*/  SHF.R.S32.HI R21, RZ, 0x1f, R20 ;  /* 0x0000001fff157819 */ /* 0x000fce0000011414 */
.L_x_3712:
        /* <DEDUP_REMOVED lines=55> */
.L_x_3710:
        /* <DEDUP_REMOVED lines=26> */
[----:B------:R-:W-:Y:S01]  /*10f0*/  PRMT R17, RZ, 0x5410, RZ ;  /* 0x00005410ff117816 */ /* 0x000fe200000000ff */
[----:B------:R-:W-:Y:S01]  /*1100*/  FADD.FTZ R22, R27, R22 ;  /* 0x000000161b167221 */ /* 0x000fe20000010000 */
[----:B0-----:R-:W-:-:S04]  /*1110*/  PRMT R19, RZ, 0x5410, RZ ;  /* 0x00005410ff137816 */ /* 0x001fc800000000ff */
[----:B--2---:R-:W-:-:S04]  /*1120*/  @!P0 PRMT R19, R19, 0x5410, R29 ;  /* 0x0000541013138816 */ /* 0x004fc8000000001d */
[----:B------:R-:W-:-:S05]  /*1130*/  @!P0 PRMT R19, R29, 0x7632, R19 ;  /* 0x000076321d138816 */ /* 0x000fca0000000013 */
[--C-:B------:R-:W-:Y:S02]  /*1140*/  HADD2.F32 R23, -RZ, R19.reuse.H1_H1 ;  /* 0x30000013ff177230 */ /* 0x100fe40000004100 */
[----:B------:R-:W-:-:S03]  /*1150*/  HADD2.F32 R29, -RZ, R19.H0_H0 ;  /* 0x20000013ff1d7230 */ /* 0x000fc60000004100 */
[C---:B------:R-:W-:Y:S02]  /*1160*/  FADD.FTZ R28, -R6.reuse, R23 ;  /* 0x00000017061c7221 */ /* 0x040fe40000010100 */
[----:B------:R-:W-:-:S04]  /*1170*/  FADD.FTZ R23, -R6, R29 ;  /* 0x0000001d06177221 */ /* 0x000fc80000010100 */
[----:B------:R-:W-:Y:S01]  /*1180*/  FMUL.FTZ R23, R23, R9 ;  /* 0x0000000917177220 */ /* 0x000fe20000410000 */
[----:B---3--:R-:W-:-:S04]  /*1190*/  @!P0 PRMT R17, R17, 0x5410, R18 ;  /* 0x0000541011118816 */ /* 0x008fc80000000012 */
[----:B------:R-:W-:-:S05]  /*11a0*/  @!P0 PRMT R17, R18, 0x7632, R17 ;  /* 0x0000763212118816 */ /* 0x000fca0000000011 */
[--C-:B------:R-:W-:Y:S02]  /*11b0*/  HADD2.F32 R16, -RZ, R17.reuse.H1_H1 ;  /* 0x30000011ff107230 */ /* 0x100fe40000004100 */
[----:B------:R-:W-:Y:S02]  /*11c0*/  HADD2.F32 R18, -RZ, R17.H0_H0 ;  /* 0x20000011ff127230 */ /* 0x000fe40000004100 */
        /* <DEDUP_REMOVED lines=20> */
.L_x_3711:
        /* <DEDUP_REMOVED lines=15> */
.L_x_3707:
        /* <DEDUP_REMOVED lines=80> */
.L_x_3735:
        /* <DEDUP_REMOVED lines=13> */
.L_x_3713:
        /* <DEDUP_REMOVED lines=33> */
[----:B------:R-:W-:-:S06]  /*1be0*/  IMAD R2, R16, 0x8, R13 ;  /* 0x0000000810027824 */ /* 0x000fcc00078e020d */
        /* <DEDUP_REMOVED lines=9> */
.L_x_3716:
[----:B------:R-:W-:Y:S05]  /*1c80*/  BSYNC B0 ;  /* 0x0000000000007941 */ /* 0x000fea0003800000 */
.L_x_3715:
        /* <DEDUP_REMOVED lines=22> */
.L_x_3714:
        /* <DEDUP_REMOVED lines=9> */
.L_x_3717:
[----:B------:R-:W-:Y:S01]  /*1e80*/  ISETP.GE.AND P4, PT, R16, 0x8, PT ;  /* 0x000000081000780c */ /* 0x000fe20003f86270 */
[----:B------:R-:W-:Y:S01]  /*1e90*/  IMAD.MOV.U32 R26, RZ, RZ, R17 ;  /* 0x000000ffff1a7224 */ /* 0x000fe200078e0011 */
[----:B------:R-:W-:-:S11]  /*1ea0*/  MOV R20, R28 ;  /* 0x0000001c00147202 */ /* 0x000fd60000000f00 */
[----:B------:R-:W-:Y:S05]  /*1eb0*/  WARPSYNC.COLLECTIVE R19, `(.L_x_3718) ;  /* 0x0000000013087348 */ /* 0x000fea0003c00000 */
[----:B------:R0:W1:Y:S02]  /*1ec0*/  SHFL.UP P0, R28, R26, R21, R22 ;  /* 0x040000151a1c7389 */ /* 0x0000640000000016 */
[----:B01----:R-:W-:Y:S01]  /*1ed0*/  ENDCOLLECTIVE ;  /* 0x000000000000791b */ /* 0x003fe20003800000 */
.L_x_3718:
[----:B------:R-:W-:Y:S01]  /*1ee0*/  @P3 IMAD.IADD R15, R15, 0x1, R20 ;  /* 0x000000010f0f3824 */ /* 0x000fe200078e0214 */
[----:B------:R-:W-:Y:S01]  /*1ef0*/  MOV R26, R18 ;  /* 0x00000012001a7202 */ /* 0x000fe20000000f00 */
[----:B------:R-:W-:-:S05]  /*1f00*/  FADD.FTZ R28, R17, R28 ;  /* 0x0000001c111c7221 */ /* 0x000fca0000010000 */
[----:B------:R-:W-:-:S07]  /*1f10*/  @P3 FSEL R17, R28, R17, !P2 ;  /* 0x000000111c113208 */ /* 0x000fce0005000000 */
[----:B------:R-:W-:Y:S05]  /*1f20*/  WARPSYNC.COLLECTIVE R19, `(.L_x_3719) ;  /* 0x0000000013087348 */ /* 0x000fea0003c00000 */
[----:B------:R0:W1:Y:S02]  /*1f30*/  SHFL.UP P0, R28, R26, R21, R22 ;  /* 0x040000151a1c7389 */ /* 0x0000640000000016 */
[----:B01----:R-:W-:Y:S01]  /*1f40*/  ENDCOLLECTIVE ;  /* 0x000000000000791b */ /* 0x003fe20003800000 */
.L_x_3719:
[----:B------:R-:W-:Y:S01]  /*1f50*/  HFMA2.MMA R21, -RZ, RZ, 0, 1.1920928955078125e-07 ;  /* 0x00000002ff157435 */ /* 0x000fe200000001ff */
[----:B------:R-:W-:Y:S02]  /*1f60*/  MOV R26, R15 ;  /* 0x0000000f001a7202 */ /* 0x000fe40000000f00 */
[----:B------:R-:W-:-:S08]  /*1f70*/  MOV R23, R28 ;  /* 0x0000001c00177202 */ /* 0x000fd00000000f00 */
[----:B------:R-:W-:Y:S05]  /*1f80*/  WARPSYNC.COLLECTIVE R19, `(.L_x_3720) ;  /* 0x0000000013087348 */ /* 0x000fea0003c00000 */
[----:B------:R0:W1:Y:S02]  /*1f90*/  SHFL.UP P0, R28, R26, R21, R22 ;  /* 0x040000151a1c7389 */ /* 0x0000640000000016 */
[----:B01----:R-:W-:Y:S01]  /*1fa0*/  ENDCOLLECTIVE ;  /* 0x000000000000791b */ /* 0x003fe20003800000 */
.L_x_3720:
        /* <DEDUP_REMOVED lines=9> */
.L_x_3721:
[----:B------:R-:W-:Y:S02]  /*2040*/  @P3 IADD3 R15, R15, R20, RZ ;  /* 0x000000140f0f3210 */ /* 0x000fe40007ffe0ff */
[----:B------:R-:W-:Y:S01]  /*2050*/  MOV R26, R18 ;  /* 0x00000012001a7202 */ /* 0x000fe20000000f00 */
[----:B------:R-:W-:-:S05]  /*2060*/  FADD.FTZ R28, R17, R28 ;  /* 0x0000001c111c7221 */ /* 0x000fca0000010000 */
[----:B------:R-:W-:-:S07]  /*2070*/  @P3 FSEL R17, R28, R17, !P2 ;  /* 0x000000111c113208 */ /* 0x000fce0005000000 */
[----:B------:R-:W-:Y:S05]  /*2080*/  WARPSYNC.COLLECTIVE R19, `(.L_x_3722) ;  /* 0x0000000013087348 */ /* 0x000fea0003c00000 */
[----:B------:R0:W1:Y:S02]  /*2090*/  SHFL.UP P0, R28, R26, R21, R22 ;  /* 0x040000151a1c7389 */ /* 0x0000640000000016 */
[----:B01----:R-:W-:Y:S01]  /*20a0*/  ENDCOLLECTIVE ;  /* 0x000000000000791b */ /* 0x003fe20003800000 */
.L_x_3722:
[----:B------:R-:W-:Y:S01]  /*20b0*/  MOV R26, R15 ;  /* 0x0000000f001a7202 */ /* 0x000fe20000000f00 */
[----:B------:R-:W-:Y:S02]  /*20c0*/  IMAD.MOV.U32 R21, RZ, RZ, 0x4 ;  /* 0x00000004ff157424 */ /* 0x000fe400078e00ff */
[----:B------:R-:W-:-:S07]  /*20d0*/  IMAD.MOV.U32 R23, RZ, RZ, R28 ;  /* 0x000000ffff177224 */ /* 0x000fce00078e001c */
[----:B------:R-:W-:Y:S05]  /*20e0*/  WARPSYNC.COLLECTIVE R19, `(.L_x_3723) ;  /* 0x0000000013087348 */ /* 0x000fea0003c00000 */
[----:B------:R0:W1:Y:S02]  /*20f0*/  SHFL.UP P0, R28, R26, R21, R22 ;  /* 0x040000151a1c7389 */ /* 0x0000640000000016 */
[----:B01----:R-:W-:Y:S01]  /*2100*/  ENDCOLLECTIVE ;  /* 0x000000000000791b */ /* 0x003fe20003800000 */
.L_x_3723:
        /* <DEDUP_REMOVED lines=9> */
.L_x_3724:
[----:B------:R-:W-:Y:S01]  /*21a0*/  @P3 IADD3 R15, R15, R20, RZ ;  /* 0x000000140f0f3210 */ /* 0x000fe20007ffe0ff */
[----:B------:R-:W-:Y:S02]  /*21b0*/  IMAD.MOV.U32 R26, RZ, RZ, R18 ;  /* 0x000000ffff1a7224 */ /* 0x000fe400078e0012 */
[----:B------:R-:W-:-:S05]  /*21c0*/  FADD.FTZ R28, R17, R28 ;  /* 0x0000001c111c7221 */ /* 0x000fca0000010000 */
[----:B------:R-:W-:-:S07]  /*21d0*/  @P3 FSEL R17, R28, R17, !P2 ;  /* 0x000000111c113208 */ /* 0x000fce0005000000 */
[----:B------:R-:W-:Y:S05]  /*21e0*/  WARPSYNC.COLLECTIVE R19, `(.L_x_3725) ;  /* 0x0000000013087348 */ /* 0x000fea0003c00000 */
[----:B------:R0:W1:Y:S02]  /*21f0*/  SHFL.UP P0, R28, R26, R21, R22 ;  /* 0x040000151a1c7389 */ /* 0x0000640000000016 */
[----:B01----:R-:W-:Y:S01]  /*2200*/  ENDCOLLECTIVE ;  /* 0x000000000000791b */ /* 0x003fe20003800000 */
.L_x_3725:
[----:B------:R-:W-:Y:S01]  /*2210*/  HFMA2.MMA R21, -RZ, RZ, 0, 4.76837158203125e-07 ;  /* 0x00000008ff157435 */ /* 0x000fe200000001ff */
[----:B------:R-:W-:Y:S01]  /*2220*/  IMAD.MOV.U32 R26, RZ, RZ, R15 ;  /* 0x000000ffff1a7224 */ /* 0x000fe200078e000f */
[----:B------:R-:W-:-:S09]  /*2230*/  MOV R23, R28 ;  /* 0x0000001c00177202 */ /* 0x000fd20000000f00 */
[----:B------:R-:W-:Y:S05]  /*2240*/  WARPSYNC.COLLECTIVE R19, `(.L_x_3726) ;  /* 0x0000000013087348 */ /* 0x000fea0003c00000 */
[----:B------:R0:W1:Y:S02]  /*2250*/  SHFL.UP P0, R28, R26, R21, R22 ;  /* 0x040000151a1c7389 */ /* 0x0000640000000016 */
[----:B01----:R-:W-:Y:S01]  /*2260*/  ENDCOLLECTIVE ;  /* 0x000000000000791b */ /* 0x003fe20003800000 */
.L_x_3726:
        /* <DEDUP_REMOVED lines=9> */
.L_x_3727:
[----:B------:R-:W-:Y:S01]  /*2300*/  @P4 IMAD.IADD R15, R15, 0x1, R20 ;  /* 0x000000010f0f4824 */ /* 0x000fe200078e0214 */
[----:B------:R-:W-:Y:S01]  /*2310*/  MOV R26, R18 ;  /* 0x00000012001a7202 */ /* 0x000fe20000000f00 */
[----:B------:R-:W-:-:S05]  /*2320*/  FADD.FTZ R28, R17, R28 ;  /* 0x0000001c111c7221 */ /* 0x000fca0000010000 */
[----:B------:R-:W-:-:S07]  /*2330*/  @P4 FSEL R17, R28, R17, !P3 ;  /* 0x000000111c114208 */ /* 0x000fce0005800000 */
[----:B------:R-:W-:Y:S05]  /*2340*/  WARPSYNC.COLLECTIVE R19, `(.L_x_3728) ;  /* 0x0000000013087348 */ /* 0x000fea0003c00000 */
[----:B------:R0:W1:Y:S02]  /*2350*/  SHFL.UP P0, R28, R26, R21, R22 ;  /* 0x040000151a1c7389 */ /* 0x0000640000000016 */
[----:B01----:R-:W-:Y:S01]  /*2360*/  ENDCOLLECTIVE ;  /* 0x000000000000791b */ /* 0x003fe20003800000 */
.L_x_3728:
[----:B------:R-:W-:Y:S01]  /*2370*/  HFMA2.MMA R21, -RZ, RZ, 0, 9.5367431640625e-07 ;  /* 0x00000010ff157435 */ /* 0x000fe200000001ff */
[----:B------:R-:W-:Y:S02]  /*2380*/  MOV R26, R15 ;  /* 0x0000000f001a7202 */ /* 0x000fe40000000f00 */
[----:B------:R-:W-:-:S08]  /*2390*/  MOV R23, R28 ;  /* 0x0000001c00177202 */ /* 0x000fd00000000f00 */
[----:B------:R-:W-:Y:S05]  /*23a0*/  WARPSYNC.COLLECTIVE R19, `(.L_x_3729) ;  /* 0x0000000013087348 */ /* 0x000fea0003c00000 */
[----:B------:R0:W1:Y:S02]  /*23b0*/  SHFL.UP P0, R28, R26, R21, R22 ;  /* 0x040000151a1c7389 */ /* 0x0000640000000016 */
[----:B01----:R-:W-:Y:S01]  /*23c0*/  ENDCOLLECTIVE ;  /* 0x000000000000791b */ /* 0x003fe20003800000 */
.L_x_3729:
        /* <DEDUP_REMOVED lines=8> */
.L_x_3730:
[----:B------:R-:W-:Y:S01]  /*2450*/  IMAD.MOV.U32 R26, RZ, RZ, R18 ;  /* 0x000000ffff1a7224 */ /* 0x000fe200078e0012 */
[----:B------:R-:W-:-:S07]  /*2460*/  MOV R20, R28 ;  /* 0x0000001c00147202 */ /* 0x000fce0000000f00 */
[----:B------:R-:W-:Y:S05]  /*2470*/  WARPSYNC.COLLECTIVE R19, `(.L_x_3731) ;  /* 0x0000000013087348 */ /* 0x000fea0003c00000 */
[----:B------:R0:W1:Y:S02]  /*2480*/  SHFL.UP P0, R28, R26, R21, R22 ;  /* 0x040000151a1c7389 */ /* 0x0000640000000016 */
[----:B01----:R-:W-:Y:S01]  /*2490*/  ENDCOLLECTIVE ;  /* 0x000000000000791b */ /* 0x003fe20003800000 */
.L_x_3731:
        /* <DEDUP_REMOVED lines=8> */
.L_x_3732:
[----:B------:R-:W-:-:S05]  /*2520*/  FADD.FTZ R23, R18, R23 ;  /* 0x0000001712177221 */ /* 0x000fca0000010000 */
[----:B------:R-:W-:Y:S02]  /*2530*/  @P2 FSEL R18, R23, R18, !P3 ;  /* 0x0000001217122208 */ /* 0x000fe40005800000 */
[----:B------:R-:W-:Y:S02]  /*2540*/  MOV R26, R17 ;  /* 0x00000011001a7202 */ /* 0x000fe40000000f00 */
[----:B------:R-:W-:-:S07]  /*2550*/  MOV R23, R28 ;  /* 0x0000001c00177202 */ /* 0x000fce0000000f00 */
[----:B------:R-:W-:Y:S05]  /*2560*/  WARPSYNC.COLLECTIVE R19, `(.L_x_3733) ;  /* 0x0000000013087348 */ /* 0x000fea0003c00000 */
[----:B------:R0:W1:Y:S02]  /*2570*/  SHFL.UP P0, R28, R26, R21, R22 ;  /* 0x040000151a1c7389 */ /* 0x0000640000000016 */
[----:B01----:R-:W-:Y:S01]  /*2580*/  ENDCOLLECTIVE ;  /* 0x000000000000791b */ /* 0x003fe20003800000 */
.L_x_3733:
[----:B------:R-:W-:Y:S01]  /*2590*/  MOV R26, R18 ;  /* 0x00000012001a7202 */ /* 0x000fe20000000f00 */
[----:B------:R-:W-:-:S07]  /*25a0*/  IMAD.MOV.U32 R16, RZ, RZ, R28 ;  /* 0x000000ffff107224 */ /* 0x000fce00078e001c */
[----:B------:R-:W-:Y:S05]  /*25b0*/  WARPSYNC.COLLECTIVE R19, `(.L_x_3734) ;  /* 0x0000000013087348 */ /* 0x000fea0003c00000 */
[----:B------:R0:W1:Y:S02]  /*25c0*/  SHFL.UP P0, R28, R26, R21, R22 ;  /* 0x040000151a1c7389 */ /* 0x0000640000000016 */
[----:B01----:R-:W-:Y:S01]  /*25d0*/  ENDCOLLECTIVE ;  /* 0x000000000000791b */ /* 0x003fe20003800000 */
.L_x_3734:
[----:B------:R-:W-:Y:S01]  /*25e0*/  MOV R27, R28 ;  /* 0x0000001c001b7202 */ /* 0x000fe20000000f00 */
[----:B------:R-:W-:Y:S06]  /*25f0*/  BRA `(.L_x_3735) ;  /* 0xfffffff000c07947 */ /* 0x000fec000383ffff */
.L_x_3736:
        /* <DEDUP_REMOVED lines=16> */
.L_x_4542:


//--------------------- .text._Z30group_norm_nhwc_bwd_sum_kernelI11Fp16IOBf16WLi128EEv26Group_norm_nhwc_bwd_params --------------------------
	.section	.text._Z30group_norm_nhwc_bwd_sum_kernelI11Fp16IOBf16WLi128EEv26Group_norm_nhwc_bwd_params,"ax",@progbits
	.align	128
        .global         _Z30group_norm_nhwc_bwd_sum_kernelI11Fp16IOBf16WLi128EEv26Group_norm_nhwc_bwd_params
        .type           _Z30group_norm_nhwc_bwd_sum_kernelI11Fp16IOBf16WLi128EEv26Group_norm_nhwc_bwd_params,@function
        .size           _Z30group_norm_nhwc_bwd_sum_kernelI11Fp16IOBf16WLi128EEv26Group_norm_nhwc_bwd_params,(.L_x_4543 - _Z30group_norm_nhwc_bwd_sum_kernelI11Fp16IOBf16WLi128EEv26Group_norm_nhwc_bwd_params)
        .other          _Z30group_norm_nhwc_bwd_sum_kernelI11Fp16IOBf16WLi128EEv26Group_norm_nhwc_bwd_params,@"STO_CUDA_ENTRY STV_DEFAULT"
_Z30group_norm_nhwc_bwd_sum_kernelI11Fp16IOBf16WLi128EEv26Group_norm_nhwc_bwd_params:
.text._Z30group_norm_nhwc_bwd_sum_kernelI11Fp16IOBf16WLi128EEv26Group_norm_nhwc_bwd_params:
        /* <DEDUP_REMOVED lines=20> */
[----:B------:R-:W-:-:S04]  /*0140*/  LOP3.LUT R6, RZ, R7, RZ, 0x33, !PT ;  /* 0x00000007ff067212 */ /* 0x000fc800078e33ff */
        /* <DEDUP_REMOVED lines=55> */
.L_x_3738:
[----:B------:R-:W-:Y:S05]  /*04c0*/  BSYNC B0 ;  /* 0x0000000000007941 */ /* 0x000fea0003800000 */
.L_x_3737:
[----:B------:R-:W0:Y:S01]  /*04d0*/  S2UR UR7, SR_CTAID.Y ;  /* 0x00000000000779c3 */ /* 0x000e220000002600 */
[C---:B------:R-:W-:Y:S02]  /*04e0*/  IMAD R14, R7.reuse, R18, R8 ;  /* 0x00000012070e7224 */ /* 0x040fe400078e0208 */
[----:B-----5:R-:W-:Y:S01]  /*04f0*/  FFMA.FTZ R16, -R4, R4, R5 ;  /* 0x0000000404107223 */ /* 0x020fe20000010105 */
[----:B------:R-:W-:Y:S01]  /*0500*/  ISETP.NE.U32.AND P4, PT, R7, RZ, PT ;  /* 0x000000ff0700720c */ /* 0x000fe20003f85070 */
[----:B------:R-:W-:Y:S01]  /*0510*/  HFMA2.MMA R24, -RZ, RZ, 1.875, 0 ;  /* 0x3f800000ff187435 */ /* 0x000fe200000001ff */
[-C--:B------:R-:W-:Y:S02]  /*0520*/  ISETP.GE.U32.AND P1, PT, R14, R7.reuse, PT ;  /* 0x000000070e00720c */ /* 0x080fe40003f26070 */
[----:B------:R-:W-:Y:S01]  /*0530*/  FSETP.GTU.FTZ.AND P2, PT, R16, RZ, PT ;  /* 0x000000ff1000720b */ /* 0x000fe20003f5c000 */
[----:B------:R-:W1:Y:S10]  /*0540*/  LDC.64 R10, c[0x0][0x290] ;  /* 0x0000a400ff0a7b82 */ /* 0x000e740000000a00 */
[----:B------:R-:W-:-:S02]  /*0550*/  @P1 IADD3 R14, R14, -R7, RZ ;  /* 0x800000070e0e1210 */ /* 0x000fc40007ffe0ff */
        /* <DEDUP_REMOVED lines=11> */
[----:B--2---:R-:W-:Y:S01]  /*0610*/  @P2 FADD.FTZ R11, R16, R15 ;  /* 0x0000000f100b2221 */ /* 0x004fe20000010000 */
[----:B------:R-:W-:Y:S02]  /*0620*/  SEL R6, R13, R10, P1 ;  /* 0x0000000a0d067207 */ /* 0x000fe40000800000 */
[----:B------:R-:W-:Y:S02]  /*0630*/  CS2R R14, SRZ ;  /* 0x00000000000e7805 */ /* 0x000fe4000001ff00 */
[----:B------:R-:W-:Y:S01]  /*0640*/  IADD3 R10, -R5, RZ, RZ ;  /* 0x000000ff050a7210 */ /* 0x000fe20007ffe1ff */
[----:B------:R0:W1:Y:S01]  /*0650*/  @P2 MUFU.RSQ R24, R11 ;  /* 0x0000000b00182308 */ /* 0x0000620000001400 */
[----:B------:R-:W-:-:S02]  /*0660*/  ISETP.GE.AND P1, PT, R17, R6, PT ;  /* 0x000000061100720c */ /* 0x000fc40003f26270 */
[----:B------:R-:W-:Y:S01]  /*0670*/  CS2R R12, SRZ ;  /* 0x00000000000c7805 */ /* 0x000fe2000001ff00 */
        /* <DEDUP_REMOVED lines=29> */
[----:B------:R-:W-:-:S05]  /*0850*/  @!P0 IMAD.WIDE.U32 R10, R11, UR8, R26 ;  /* 0x000000080b0a8c25 */ /* 0x000fca000f8e001a */
[----:B------:R-:W-:Y:S01]  /*0860*/  @!P0 IADD3 R15, R11, R15, RZ ;  /* 0x0000000f0b0f8210 */ /* 0x000fe20007ffe0ff */
[----:B------:R-:W-:-:S03]  /*0870*/  @!P0 IMAD.SHL.U32 R11, R10, 0x2, RZ ;  /* 0x000000020a0b8824 */ /* 0x000fc600078e00ff */
[----:B------:R-:W-:Y:S02]  /*0880*/  @!P0 SHF.L.U64.HI R8, R10, 0x1, R15 ;  /* 0x000000010a088819 */ /* 0x000fe4000001020f */
[----:B------:R-:W2:Y:S01]  /*0890*/  @!P0 LDC.64 R14, c[0x0][0x228] ;  /* 0x00008a00ff0e8b82 */ /* 0x000ea20000000a00 */
[----:B0-----:R-:W-:-:S04]  /*08a0*/  @!P0 IADD3 R12, P1, R11, R12, RZ ;  /* 0x0000000c0b0c8210 */ /* 0x001fc80007f3e0ff */
[----:B------:R-:W-:-:S05]  /*08b0*/  @!P0 IADD3.X R13, R8, R13, RZ, P1, !PT ;  /* 0x0000000d080d8210 */ /* 0x000fca0000ffe4ff */
[----:B------:R-:W3:Y:S01]  /*08c0*/  @!P0 LDG.E R12, desc[UR4][R12.64] ;  /* 0x000000040c0c8981 */ /* 0x000ee2000c1e1900 */
[----:B--2---:R-:W-:-:S04]  /*08d0*/  @!P0 IADD3 R10, P1, R11, R14, RZ ;  /* 0x0000000e0b0a8210 */ /* 0x004fc80007f3e0ff */
[----:B------:R-:W-:-:S05]  /*08e0*/  @!P0 IADD3.X R11, R8, R15, RZ, P1, !PT ;  /* 0x0000000f080b8210 */ /* 0x000fca0000ffe4ff */
[----:B------:R0:W2:Y:S01]  /*08f0*/  @!P0 LDG.E R20, desc[UR4][R10.64] ;  /* 0x000000040a148981 */ /* 0x0000a2000c1e1900 */
[----:B------:R-:W-:Y:S01]  /*0900*/  PRMT R8, RZ, 0x5410, RZ ;  /* 0x00005410ff087816 */ /* 0x000fe200000000ff */
[----:B------:R-:W-:Y:S01]  /*0910*/  VIADD R17, R17, 0x1 ;  /* 0x0000000111117836 */ /* 0x000fe20000000000 */
[----:B0-----:R-:W-:Y:S02]  /*0920*/  PRMT R10, RZ, 0x5410, RZ ;  /* 0x00005410ff0a7816 */ /* 0x001fe400000000ff */
[----:B---3--:R-:W-:-:S04]  /*0930*/  @!P0 PRMT R8, R8, 0x5410, R12 ;  /* 0x0000541008088816 */ /* 0x008fc8000000000c */
[----:B------:R-:W-:-:S05]  /*0940*/  @!P0 PRMT R8, R12, 0x7632, R8 ;  /* 0x000076320c088816 */ /* 0x000fca0000000008 */
[--C-:B------:R-:W-:Y:S02]  /*0950*/  HADD2.F32 R15, -RZ, R8.reuse.H1_H1 ;  /* 0x30000008ff0f7230 */ /* 0x100fe40000004100 */
[----:B------:R-:W-:-:S03]  /*0960*/  HADD2.F32 R19, -RZ, R8.H0_H0 ;  /* 0x20000008ff137230 */ /* 0x000fc60000004100 */
[C---:B------:R-:W-:Y:S02]  /*0970*/  FADD.FTZ R15, -R4.reuse, R15 ;  /* 0x0000000f040f7221 */ /* 0x040fe40000010100 */
[----:B------:R-:W-:Y:S02]  /*0980*/  FADD.FTZ R19, -R4, R19 ;  /* 0x0000001304137221 */ /* 0x000fe40000010100 */
[-C--:B-1----:R-:W-:Y:S01]  /*0990*/  FMUL.FTZ R15, R15, R24.reuse ;  /* 0x000000180f0f7220 */ /* 0x082fe20000410000 */
[----:B--2---:R-:W-:Y:S01]  /*09a0*/  @!P0 PRMT R10, R10, 0x5410, R20 ;  /* 0x000054100a0a8816 */ /* 0x004fe20000000014 */
[----:B------:R-:W-:Y:S02]  /*09b0*/  FMUL.FTZ R8, R19, R24 ;  /* 0x0000001813087220 */ /* 0x000fe40000410000 */
[----:B------:R-:W-:Y:S01]  /*09c0*/  FFMA.FTZ R12, R15, R3, R30 ;  /* 0x000000030f0c7223 */ /* 0x000fe2000001001e */
[----:B------:R-:W-:Y:S01]  /*09d0*/  @!P0 PRMT R10, R20, 0x7632, R10 ;  /* 0x00007632140a8816 */ /* 0x000fe2000000000a */
        /* <DEDUP_REMOVED lines=29> */
.L_x_3741:
[----:B------:R-:W-:Y:S05]  /*0bb0*/  @!P2 BRA `(.L_x_3739) ;  /* 0x0000001400cca947 */ /* 0x000fea0003800000 */
[----:B------:R-:W-:-:S04]  /*0bc0*/  IADD3 R25, R17, 0x1, RZ ;  /* 0x0000000111197810 */ /* 0x000fc80007ffe0ff */
[----:B------:R-:W-:-:S07]  /*0bd0*/  SHF.R.S32.HI R11, RZ, 0x1f, R25 ;  /* 0x0000001fff0b7819 */ /* 0x000fce0000011419 */
.L_x_3742:
        /* <DEDUP_REMOVED lines=36> */
[----:B0-----:R-:W-:Y:S02]  /*0e20*/  PRMT R17, RZ, 0x7610, R17 ;  /* 0x00007610ff117816 */ /* 0x001fe40000000011 */
[----:B------:R-:W-:Y:S02]  /*0e30*/  PRMT R32, RZ, 0x5410, RZ ;  /* 0x00005410ff207816 */ /* 0x000fe400000000ff */
[----:B--2---:R-:W-:-:S05]  /*0e40*/  @!P0 PRMT R17, R31, 0x7632, R17 ;  /* 0x000076321f118816 */ /* 0x004fca0000000011 */
[----:B------:R-:W-:Y:S01]  /*0e50*/  HADD2.F32 R23, -RZ, R17.H0_H0 ;  /* 0x20000011ff177230 */ /* 0x000fe20000004100 */
[----:B------:R-:W-:-:S04]  /*0e60*/  PRMT R17, RZ, 0x7610, R17 ;  /* 0x00007610ff117816 */ /* 0x000fc80000000011 */
[----:B------:R-:W-:Y:S01]  /*0e70*/  @!P0 PRMT R17, R31, 0x7610, R17 ;  /* 0x000076101f118816 */ /* 0x000fe20000000011 */
[----:B------:R-:W-:-:S04]  /*0e80*/  FADD.FTZ R23, -R4, R23 ;  /* 0x0000001704177221 */ /* 0x000fc80000010100 */
[----:B------:R-:W-:Y:S02]  /*0e90*/  HADD2.F32 R21, -RZ, R17.H0_H0 ;  /* 0x20000011ff157230 */ /* 0x000fe40000004100 */
[----:B-1----:R-:W-:-:S04]  /*0ea0*/  FMUL.FTZ R19, R23, R24 ;  /* 0x0000001817137220 */ /* 0x002fc80000410000 */
[----:B------:R-:W-:Y:S01]  /*0eb0*/  FFMA.FTZ R31, R19, R2, R9 ;  /* 0x00000002131f7223 */ /* 0x000fe20000010009 */
[----:B------:R-:W-:-:S03]  /*0ec0*/  FADD.FTZ R17, -R4, R21 ;  /* 0x0000001504117221 */ /* 0x000fc60000010100 */
[----:B------:R-:W-:Y:S01]  /*0ed0*/  FMUL.FTZ R33, R31, -1.4426950216293334961 ;  /* 0xbfb8aa3b1f217820 */ /* 0x000fe20000410000 */
[----:B------:R-:W-:-:S04]  /*0ee0*/  FMUL.FTZ R17, R17, R24 ;  /* 0x0000001811117220 */ /* 0x000fc80000410000 */
[----:B------:R-:W-:Y:S01]  /*0ef0*/  FFMA.FTZ R22, R17, R3, R30 ;  /* 0x0000000311167223 */ /* 0x000fe2000001001e */
[----:B------:R-:W0:Y:S03]  /*0f00*/  MUFU.EX2 R33, R33 ;  /* 0x0000002100217308 */ /* 0x000e260000000800 */
[----:B------:R-:W-:-:S06]  /*0f10*/  FMUL.FTZ R23, R22, -1.4426950216293334961 ;  /* 0xbfb8aa3b16177820 */ /* 0x000fcc0000410000 */
[----:B------:R-:W1:Y:S01]  /*0f20*/  MUFU.EX2 R23, R23 ;  /* 0x0000001700177308 */ /* 0x000e620000000800 */
[----:B0-----:R-:W-:Y:S01]  /*0f30*/  FADD.FTZ R34, R33, 1 ;  /* 0x3f80000021227421 */ /* 0x001fe20000010000 */
[----:B----4-:R-:W-:Y:S02]  /*0f40*/  @!P0 PRMT R32, R32, 0x5410, R18 ;  /* 0x0000541020208816 */ /* 0x010fe40000000012 */
[----:B------:R-:W-:-:S04]  /*0f50*/  PRMT R21, RZ, 0x5410, RZ ;  /* 0x00005410ff157816 */ /* 0x000fc800000000ff */
[----:B------:R-:W0:Y:S01]  /*0f60*/  MUFU.RCP R34, R34 ;  /* 0x0000002200227308 */ /* 0x000e220000001000 */
[----:B---3--:R-:W-:Y:S01]  /*0f70*/  @!P0 PRMT R32, R20, 0x7610, R32 ;  /* 0x0000761014208816 */ /* 0x008fe20000000020 */
[----:B-1----:R-:W-:Y:S01]  /*0f80*/  FADD.FTZ R23, R23, 1 ;  /* 0x3f80000017177421 */ /* 0x002fe20000010000 */
[----:B------:R-:W-:-:S03]  /*0f90*/  @!P0 PRMT R21, R21, 0x7610, R20 ;  /* 0x0000761015158816 */ /* 0x000fc60000000014 */
[----:B------:R-:W-:Y:S02]  /*0fa0*/  HADD2.F32 R33, -RZ, R32.H1_H1 ;  /* 0x30000020ff217230 */ /* 0x000fe40000004100 */
[----:B------:R-:W1:Y:S01]  /*0fb0*/  MUFU.RCP R23, R23 ;  /* 0x0000001700177308 */ /* 0x000e620000001000 */
[----:B------:R-:W-:Y:S02]  /*0fc0*/  @!P0 PRMT R21, R18, 0x7632, R21 ;  /* 0x0000763212158816 */ /* 0x000fe40000000015 */
[----:B------:R-:W-:-:S03]  /*0fd0*/  FADD.FTZ R37, -R4, R33 ;  /* 0x0000002104257221 */ /* 0x000fc60000010100 */
[--C-:B------:R-:W-:Y:S02]  /*0fe0*/  HADD2.F32 R35, -RZ, R21.reuse.H0_H0 ;  /* 0x20000015ff237230 */ /* 0x100fe40000004100 */
[----:B0-----:R-:W-:Y:S01]  /*0ff0*/  FADD.FTZ R18, -R34, 1 ;  /* 0x3f80000022127421 */ /* 0x001fe20000010100 */
[----:B------:R-:W-:Y:S02]  /*1000*/  HADD2.F32 R33, -RZ, R21.H1_H1 ;  /* 0x30000015ff217230 */ /* 0x000fe40000004100 */
[----:B------:R-:W-:Y:S01]  /*1010*/  FMUL.FTZ R21, R37, R24 ;  /* 0x0000001825157220 */ /* 0x000fe20000410000 */
[----:B------:R-:W-:Y:S01]  /*1020*/  FADD.FTZ R35, -R4, R35 ;  /* 0x0000002304237221 */ /* 0x000fe20000010100 */
[----:B------:R-:W-:Y:S02]  /*1030*/  FFMA.FTZ R31, R31, R18, 1 ;  /* 0x3f8000001f1f7423 */ /* 0x000fe40000010012 */
[----:B------:R-:W-:Y:S01]  /*1040*/  FFMA.FTZ R18, R21, R3, R30 ;  /* 0x0000000315127223 */ /* 0x000fe2000001001e */
[----:B------:R-:W-:Y:S01]  /*1050*/  FMUL.FTZ R20, R35, R24 ;  /* 0x0000001823147220 */ /* 0x000fe20000410000 */
[----:B-1----:R-:W-:-:S02]  /*1060*/  FADD.FTZ R35, -R23, 1 ;  /* 0x3f80000017237421 */ /* 0x002fc40000010100 */
[----:B------:R-:W-:Y:S01]  /*1070*/  FMUL.FTZ R36, R18, -1.4426950216293334961 ;  /* 0xbfb8aa3b12247820 */ /* 0x000fe20000410000 */
[----:B------:R-:W-:Y:S02]  /*1080*/  HADD2.F32 R32, -RZ, R32.H0_H0 ;  /* 0x20000020ff207230 */ /* 0x000fe40000004100 */
[----:B------:R-:W-:Y:S01]  /*1090*/  FMUL.FTZ R34, R33, R34 ;  /* 0x0000002221227220 */ /* 0x000fe20000410000 */
[----:B------:R-:W-:Y:S01]  /*10a0*/  FFMA.FTZ R35, R22, R35, 1 ;  /* 0x3f80000016237423 */ /* 0x000fe20000010023 */
[----:B------:R-:W0:Y:S01]  /*10b0*/  MUFU.EX2 R33, R36 ;  /* 0x0000002400217308 */ /* 0x000e220000000800 */
[----:B------:R-:W-:Y:S01]  /*10c0*/  FFMA.FTZ R22, R20, R2, R9 ;  /* 0x0000000214167223 */ /* 0x000fe20000010009 */
[----:B------:R-:W-:-:S03]  /*10d0*/  FMUL.FTZ R32, R32, R23 ;  /* 0x0000001720207220 */ /* 0x000fc60000410000 */
[----:B------:R-:W-:-:S06]  /*10e0*/  FMUL.FTZ R23, R22, -1.4426950216293334961 ;  /* 0xbfb8aa3b16177820 */ /* 0x000fcc0000410000 */
[----:B------:R-:W1:Y:S01]  /*10f0*/  MUFU.EX2 R23, R23 ;  /* 0x0000001700177308 */ /* 0x000e620000000800 */
[----:B------:R-:W-:Y:S01]  /*1100*/  FMUL.FTZ R32, R32, R35 ;  /* 0x0000002320207220 */ /* 0x000fe20000410000 */
[----:B0-----:R-:W-:-:S03]  /*1110*/  FADD.FTZ R33, R33, 1 ;  /* 0x3f80000021217421 */ /* 0x001fc60000010000 */
[C---:B------:R-:W-:Y:S01]  /*1120*/  FMUL.FTZ R35, R32.reuse, R3 ;  /* 0x0000000320237220 */ /* 0x040fe20000410000 */
[----:B------:R-:W-:Y:S01]  /*1130*/  FADD.FTZ R13, R32, R13 ;  /* 0x0000000d200d7221 */ /* 0x000fe20000010000 */
[C---:B------:R-:W-:Y:S01]  /*1140*/  FFMA.FTZ R32, R17.reuse, R32, R15 ;  /* 0x0000002011207223 */ /* 0x040fe2000001000f */
[----:B------:R-:W0:Y:S01]  /*1150*/  MUFU.RCP R33, R33 ;  /* 0x0000002100217308 */ /* 0x000e220000001000 */
[----:B------:R-:W-:Y:S01]  /*1160*/  FFMA.FTZ R14, R17, R35, R14 ;  /* 0x00000023110e7223 */ /* 0x000fe2000001000e */
[----:B------:R-:W-:Y:S01]  /*1170*/  PRMT R17, RZ, 0x5410, RZ ;  /* 0x00005410ff117816 */ /* 0x000fe200000000ff */
[----:B-1----:R-:W-:-:S03]  /*1180*/  FADD.FTZ R15, R23, 1 ;  /* 0x3f800000170f7421 */ /* 0x002fc60000010000 */
[----:B-----5:R-:W-:-:S03]  /*1190*/  @!P0 PRMT R17, R17, 0x5410, R16 ;  /* 0x0000541011118816 */ /* 0x020fc60000000010 */
[----:B------:R-:W1:Y:S01]  /*11a0*/  MUFU.RCP R15, R15 ;  /* 0x0000000f000f7308 */ /* 0x000e620000001000 */
[----:B------:R-:W-:Y:S01]  /*11b0*/  @!P0 PRMT R17, R16, 0x7632, R17 ;  /* 0x0000763210118816 */ /* 0x000fe20000000011 */
[----:B0-----:R-:W-:-:S04]  /*11c0*/  FADD.FTZ R23, -R33, 1 ;  /* 0x3f80000021177421 */ /* 0x001fc80000010100 */
[--C-:B------:R-:W-:Y:S02]  /*11d0*/  HADD2.F32 R16, -RZ, R17.reuse.H1_H1 ;  /* 0x30000011ff107230 */ /* 0x100fe40000004100 */
[----:B------:R-:W-:Y:S01]  /*11e0*/  FFMA.FTZ R18, R18, R23, 1 ;  /* 0x3f80000012127423 */ /* 0x000fe20000010017 */
[----:B------:R-:W-:Y:S01]  /*11f0*/  IADD3 R23, R25, 0x1, RZ ;  /* 0x0000000119177810 */ /* 0x000fe20007ffe0ff */
[----:B------:R-:W-:Y:S01]  /*1200*/  FMUL.FTZ R31, R34, R31 ;  /* 0x0000001f221f7220 */ /* 0x000fe20000410000 */
[----:B------:R-:W-:Y:S01]  /*1210*/  FMUL.FTZ R33, R16, R33 ;  /* 0x0000002110217220 */ /* 0x000fe20000410000 */
[----:B------:R-:W-:Y:S01]  /*1220*/  HADD2.F32 R16, -RZ, R17.H0_H0 ;  /* 0x20000011ff107230 */ /* 0x000fe20000004100 */
[----:B------:R-:W-:Y:S01]  /*1230*/  ISETP.GE.AND P1, PT, R23, R6, PT ;  /* 0x000000061700720c */ /* 0x000fe20003f26270 */
[----:B-1----:R-:W-:Y:S01]  /*1240*/  FADD.FTZ R23, -R15, 1 ;  /* 0x3f8000000f177421 */ /* 0x002fe20000010100 */
[----:B------:R-:W-:Y:S01]  /*1250*/  FADD.FTZ R12, R31, R12 ;  /* 0x0000000c1f0c7221 */ /* 0x000fe20000010000 */
[----:B------:R-:W-:Y:S01]  /*1260*/  FFMA.FTZ R17, R19, R31, R8 ;  /* 0x0000001f13117223 */ /* 0x000fe20000010008 */
[----:B------:R-:W-:Y:S01]  /*1270*/  FMUL.FTZ R31, R31, R2 ;  /* 0x000000021f1f7220 */ /* 0x000fe20000410000 */
[----:B------:R-:W-:Y:S01]  /*1280*/  FFMA.FTZ R23, R22, R23, 1 ;  /* 0x3f80000016177423 */ /* 0x000fe20000010017 */
[----:B------:R-:W-:Y:S01]  /*1290*/  FMUL.FTZ R16, R16, R15 ;  /* 0x0000000f10107220 */ /* 0x000fe20000410000 */
[----:B------:R-:W-:Y:S01]  /*12a0*/  FADD.FTZ R10, R35, R10 ;  /* 0x0000000a230a7221 */ /* 0x000fe20000010000 */
[----:B------:R-:W-:Y:S01]  /*12b0*/  FMUL.FTZ R18, R33, R18 ;  /* 0x0000001221127220 */ /* 0x000fe20000410000 */
[----:B------:R-:W-:Y:S01]  /*12c0*/  FFMA.FTZ R14, R19, R31, R14 ;  /* 0x0000001f130e7223 */ /* 0x000fe2000001000e */
[----:B------:R-:W-:Y:S01]  /*12d0*/  FMUL.FTZ R23, R16, R23 ;  /* 0x0000001710177220 */ /* 0x000fe20000410000 */
[----:B------:R-:W-:Y:S01]  /*12e0*/  FADD.FTZ R31, R31, R10 ;  /* 0x0000000a1f1f7221 */ /* 0x000fe20000010000 */
[----:B------:R-:W-:Y:S01]  /*12f0*/  FMUL.FTZ R10, R18, R3 ;  /* 0x00000003120a7220 */ /* 0x000fe20000410000 */
[----:B------:R-:W-:Y:S01]  /*1300*/  IADD3 R25, P2, R25, 0x2, RZ ;  /* 0x0000000219197810 */ /* 0x000fe20007f5e0ff */
[----:B------:R-:W-:Y:S01]  /*1310*/  FFMA.FTZ R8, R20, R23, R17 ;  /* 0x0000001714087223 */ /* 0x000fe20000010011 */
        /* <DEDUP_REMOVED lines=8> */
[----:B------:R-:W-:Y:S01]  /*13a0*/  IMAD.X R11, RZ, RZ, R11, P2 ;  /* 0x000000ffff0b7224 */ /* 0x000fe200010e060b */
[----:B------:R-:W-:Y:S06]  /*13b0*/  @!P1 BRA `(.L_x_3742) ;  /* 0xfffffff800089947 */ /* 0x000fec000383ffff */
[----:B------:R-:W-:Y:S05]  /*13c0*/  BRA `(.L_x_3739) ;  /* 0x0000000c00c87947 */ /* 0x000fea0003800000 */
.L_x_3740:
        /* <DEDUP_REMOVED lines=8> */
.L_x_3744:
        /* <DEDUP_REMOVED lines=34> */
[----:B-1----:R-:W-:Y:S01]  /*1670*/  FMUL.FTZ R31, R31, R24 ;  /* 0x000000181f1f7220 */ /* 0x002fe20000410000 */
[----:B------:R-:W-:-:S03]  /*1680*/  FADD.FTZ R33, R21, R10 ;  /* 0x0000000a15217221 */ /* 0x000fc60000010000 */
[--C-:B------:R-:W-:Y:S02]  /*1690*/  HADD2.F32 R17, -RZ, R16.reuse.H0_H0 ;  /* 0x20000010ff117230 */ /* 0x100fe40000004100 */
[----:B------:R-:W-:Y:S01]  /*16a0*/  FFMA.FTZ R15, R18, R31, R15 ;  /* 0x0000001f120f7223 */ /* 0x000fe2000001000f */
[----:B------:R-:W-:Y:S02]  /*16b0*/  HADD2.F32 R19, -RZ, R16.H1_H1 ;  /* 0x30000010ff137230 */ /* 0x000fe40000004100 */
[----:B------:R-:W-:Y:S01]  /*16c0*/  FFMA.FTZ R16, R31, R21, R14 ;  /* 0x000000151f107223 */ /* 0x000fe2000001000e */
[----:B------:R-:W-:Y:S02]  /*16d0*/  FADD.FTZ R17, -R4, R17 ;  /* 0x0000001104117221 */ /* 0x000fe40000010100 */
[C---:B------:R-:W-:Y:S01]  /*16e0*/  FMUL.FTZ R14, R19.reuse, R2 ;  /* 0x00000002130e7220 */ /* 0x040fe20000410000 */
[----:B------:R-:W-:Y:S01]  /*16f0*/  FADD.FTZ R12, R19, R12 ;  /* 0x0000000c130c7221 */ /* 0x000fe20000010000 */
[----:B------:R-:W-:-:S02]  /*1700*/  FMUL.FTZ R17, R17, R24 ;  /* 0x0000001811117220 */ /* 0x000fc40000410000 */
[----:B------:R-:W-:Y:S02]  /*1710*/  FADD.FTZ R10, R14, R33 ;  /* 0x000000210e0a7221 */ /* 0x000fe40000010000 */
[----:B------:R-:W-:Y:S01]  /*1720*/  FFMA.FTZ R8, R19, R17, R8 ;  /* 0x0000001113087223 */ /* 0x000fe20000010008 */
[----:B------:R-:W-:Y:S01]  /*1730*/  FFMA.FTZ R14, R17, R14, R16 ;  /* 0x0000000e110e7223 */ /* 0x000fe20000010010 */
[----:B------:R-:W-:Y:S06]  /*1740*/  @P1 BRA `(.L_x_3744) ;  /* 0xfffffffc00401947 */ /* 0x000fec000383ffff */
[----:B------:R-:W-:-:S07]  /*1750*/  MOV R17, R11 ;  /* 0x0000000b00117202 */ /* 0x000fce0000000f00 */
.L_x_3743:
[----:B------:R-:W-:-:S13]  /*1760*/  ISETP.GE.U32.AND P0, PT, R32, 0x3, PT ;  /* 0x000000032000780c */ /* 0x000fda0003f06070 */
[----:B------:R-:W-:Y:S05]  /*1770*/  @!P0 BRA `(.L_x_3739) ;  /* 0x0000000800dc8947 */ /* 0x000fea0003800000 */
[----:B------:R-:W-:Y:S01]  /*1780*/  ULDC.64 UR6, c[0x0][0x288] ;  /* 0x0000a20000067ab9 */ /* 0x000fe20000000a00 */
[----:B------:R-:W-:Y:S02]  /*1790*/  SHF.R.S32.HI R11, RZ, 0x1f, R17 ;  /* 0x0000001fff0b7819 */ /* 0x000fe40000011411 */
[----:B------:R-:W-:Y:S02]  /*17a0*/  ISETP.GE.U32.AND P0, PT, R22, UR6, PT ;  /* 0x0000000616007c0c */ /* 0x000fe4000bf06070 */
[----:B------:R-:W-:Y:S02]  /*17b0*/  MOV R9, R17 ;  /* 0x0000001100097202 */ /* 0x000fe40000000f00 */
[----:B------:R-:W-:-:S13]  /*17c0*/  ISETP.GE.AND.EX P0, PT, R23, UR7, PT, P0 ;  /* 0x0000000717007c0c */ /* 0x000fda000bf06300 */
.L_x_3745:
        /* <DEDUP_REMOVED lines=11> */
[----:B------:R-:W-:-:S03]  /*1880*/  @!P0 IMAD.SHL.U32 R35, R30, 0x2, RZ ;  /* 0x000000021e238824 */ /* 0x000fc600078e00ff */
[----:B------:R-:W-:Y:S02]  /*1890*/  @!P0 IADD3 R17, R31, R17, RZ ;  /* 0x000000111f118210 */ /* 0x000fe40007ffe0ff */
[C---:B--2---:R-:W-:Y:S02]  /*18a0*/  @!P0 IADD3 R34, P2, R35.reuse, R20, RZ ;  /* 0x0000001423228210 */ /* 0x044fe40007f5e0ff */
[----:B------:R-:W-:Y:S02]  /*18b0*/  @!P0 SHF.L.U64.HI R32, R30, 0x1, R17 ;  /* 0x000000011e208819 */ /* 0x000fe40000010211 */
[----:B------:R-:W0:Y:S01]  /*18c0*/  @!P0 LDC.64 R16, c[0x0][0x288] ;  /* 0x0000a200ff108b82 */ /* 0x000e220000000a00 */
[----:B---3--:R-:W-:Y:S02]  /*18d0*/  @!P0 IADD3 R30, P1, R35, R18, RZ ;  /* 0x00000012231e8210 */ /* 0x008fe40007f3e0ff */
[C---:B------:R-:W-:Y:S02]  /*18e0*/  @!P0 IMAD.X R35, R32.reuse, 0x1, R21, P2 ;  /* 0x0000000120238824 */ /* 0x040fe400010e0615 */
[----:B------:R-:W-:Y:S01]  /*18f0*/  @!P0 IADD3.X R31, R32, R19, RZ, P1, !PT ;  /* 0x00000013201f8210 */ /* 0x000fe20000ffe4ff */
[----:B----4-:R-:W-:Y:S01]  /*1900*/  @!P0 IMAD R18, R33, R22, RZ ;  /* 0x0000001621128224 */ /* 0x010fe200078e02ff */
[----:B------:R-:W-:Y:S01]  /*1910*/  @!P0 MOV R32, R28 ;  /* 0x0000001c00208202 */ /* 0x000fe20000000f00 */
[----:B------:R-:W2:Y:S01]  /*1920*/  @!P0 LDC.64 R20, c[0x0][0x228] ;  /* 0x00008a00ff148b82 */ /* 0x000ea20000000a00 */
[----:B------:R-:W-:Y:S01]  /*1930*/  @!P0 MOV R33, R27 ;  /* 0x0000001b00218202 */ /* 0x000fe20000000f00 */
[----:B------:R3:W4:Y:S01]  /*1940*/  @!P0 LDG.E R30, desc[UR4][R30.64] ;  /* 0x000000041e1e8981 */ /* 0x000722000c1e1900 */
[----:B------:R-:W-:Y:S01]  /*1950*/  @!P0 IADD3 R37, P1, R9, 0x2, RZ ;  /* 0x0000000209258810 */ /* 0x000fe20007f3e0ff */
[----:B------:R-:W-:-:S04]  /*1960*/  @!P0 IMAD.WIDE.U32 R32, R25, R22, R32 ;  /* 0x0000001619208225 */ /* 0x000fc800078e0020 */
[----:B------:R-:W-:Y:S02]  /*1970*/  @!P0 IMAD R22, R25, R23, R18 ;  /* 0x0000001719168224 */ /* 0x000fe400078e0212 */
[----:B------:R-:W5:Y:S01]  /*1980*/  @!P0 LDC.64 R18, c[0x0][0x230] ;  /* 0x00008c00ff128b82 */ /* 0x000f620000000a00 */
[----:B------:R-:W-:Y:S01]  /*1990*/  @!P0 IMAD.X R23, RZ, RZ, R11, P1 ;  /* 0x000000ffff178224 */ /* 0x000fe200008e060b */
[----:B------:R1:W4:Y:S01]  /*19a0*/  @!P0 LDG.E R25, desc[UR4][R34.64] ;  /* 0x0000000422198981 */ /* 0x000322000c1e1900 */
[----:B------:R-:W-:Y:S02]  /*19b0*/  @!P0 IADD3 R33, R33, R22, RZ ;  /* 0x0000001621218210 */ /* 0x000fe40007ffe0ff */
[----:B0-----:R-:W-:-:S04]  /*19c0*/  @!P0 IMAD R22, R23, R16, RZ ;  /* 0x0000001017168224 */ /* 0x001fc800078e02ff */
[----:B---3--:R-:W-:Y:S02]  /*19d0*/  @!P0 IMAD R31, R37, R17, R22 ;  /* 0x00000011251f8224 */ /* 0x008fe400078e0216 */
[----:B------:R-:W0:Y:S01]  /*19e0*/  @!P0 LDC.64 R22, c[0x0][0x230] ;  /* 0x00008c00ff168b82 */ /* 0x000e220000000a00 */
[C---:B-1----:R-:W-:Y:S02]  /*19f0*/  @!P0 SHF.L.U64.HI R34, R32.reuse, 0x1, R33 ;  /* 0x0000000120228819 */ /* 0x042fe40000010221 */
[----:B------:R-:W-:Y:S01]  /*1a00*/  @!P0 SHF.L.U32 R35, R32, 0x1, RZ ;  /* 0x0000000120238819 */ /* 0x000fe200000006ff */
[----:B------:R-:W-:Y:S01]  /*1a10*/  @!P0 IMAD.MOV.U32 R32, RZ, RZ, R28 ;  /* 0x000000ffff208224 */ /* 0x000fe200078e001c */
[----:B------:R-:W-:-:S03]  /*1a20*/  @!P0 MOV R33, R27 ;  /* 0x0000001b00218202 */ /* 0x000fc60000000f00 */
[----:B------:R-:W-:Y:S02]  /*1a30*/  @!P0 IMAD.WIDE.U32 R32, R37, R16, R32 ;  /* 0x0000001025208225 */ /* 0x000fe400078e0020 */
[----:B------:R-:W1:Y:S01]  /*1a40*/  @!P0 LDC.64 R16, c[0x0][0x228] ;  /* 0x00008a00ff108b82 */ /* 0x000e620000000a00 */
[----:B-----5:R-:W-:-:S04]  /*1a50*/  @!P0 IADD3 R36, P1, R35, R18, RZ ;  /* 0x0000001223248210 */ /* 0x020fc80007f3e0ff */
[----:B------:R-:W-:Y:S02]  /*1a60*/  @!P0 IADD3.X R37, R34, R19, RZ, P1, !PT ;  /* 0x0000001322258210 */ /* 0x000fe40000ffe4ff */
[----:B--2---:R-:W-:Y:S01]  /*1a70*/  @!P0 IADD3 R20, P2, R35, R20, RZ ;  /* 0x0000001423148210 */ /* 0x004fe20007f5e0ff */
[----:B------:R-:W2:Y:S01]  /*1a80*/  @!P0 LDC.64 R18, c[0x0][0x288] ;  /* 0x0000a200ff128b82 */ /* 0x000ea20000000a00 */
[----:B------:R-:W-:Y:S01]  /*1a90*/  @!P0 IADD3 R31, R33, R31, RZ ;  /* 0x0000001f211f8210 */ /* 0x000fe20007ffe0ff */
[----:B------:R-:W3:Y:S01]  /*1aa0*/  @!P0 LDG.E R36, desc[UR4][R36.64] ;  /* 0x0000000424248981 */ /* 0x000ee2000c1e1900 */
[----:B------:R-:W-:Y:S01]  /*1ab0*/  @!P0 SHF.L.U32 R35, R32, 0x1, RZ ;  /* 0x0000000120238819 */ /* 0x000fe200000006ff */
[----:B------:R-:W-:Y:S01]  /*1ac0*/  @!P0 IMAD.X R21, R34, 0x1, R21, P2 ;  /* 0x0000000122158824 */ /* 0x000fe200010e0615 */
[----:B------:R-:W-:Y:S02]  /*1ad0*/  @!P0 SHF.L.U64.HI R34, R32, 0x1, R31 ;  /* 0x0000000120228819 */ /* 0x000fe4000001021f */
[----:B0-----:R-:W-:-:S02]  /*1ae0*/  @!P0 IADD3 R32, P1, R35, R22, RZ ;  /* 0x0000001623208210 */ /* 0x001fc40007f3e0ff */
[----:B------:R0:W5:Y:S03]  /*1af0*/  @!P0 LDG.E R31, desc[UR4][R20.64] ;  /* 0x00000004141f8981 */ /* 0x000166000c1e1900 */
[----:B------:R-:W-:Y:S01]  /*1b00*/  @!P0 IMAD.X R33, R34, 0x1, R23, P1 ;  /* 0x0000000122218824 */ /* 0x000fe200008e0617 */
[----:B-1----:R-:W-:-:S04]  /*1b10*/  @!P0 IADD3 R22, P1, R35, R16, RZ ;  /* 0x0000001023168210 */ /* 0x002fc80007f3e0ff */
[----:B------:R1:W5:Y:S01]  /*1b20*/  @!P0 LDG.E R32, desc[UR4][R32.64] ;  /* 0x0000000420208981 */ /* 0x000362000c1e1900 */
[----:B0-----:R-:W0:Y:S01]  /*1b30*/  @!P0 LDC.64 R20, c[0x0][0x228] ;  /* 0x00008a00ff148b82 */ /* 0x001e220000000a00 */
[----:B------:R-:W-:-:S05]  /*1b40*/  @!P0 IADD3.X R23, R34, R17, RZ, P1, !PT ;  /* 0x0000001122178210 */ /* 0x000fca0000ffe4ff */
[----:B------:R2:W5:Y:S01]  /*1b50*/  @!P0 LDG.E R34, desc[UR4][R22.64] ;  /* 0x0000000416228981 */ /* 0x000562000c1e1900 */
[----:B-1----:R-:W-:Y:S01]  /*1b60*/  @!P0 IADD3 R33, P2, R9, 0x3, RZ ;  /* 0x0000000309218810 */ /* 0x002fe20007f5e0ff */
[----:B------:R-:W1:Y:S03]  /*1b70*/  @!P0 LDC.64 R16, c[0x0][0x230] ;  /* 0x00008c00ff108b82 */ /* 0x000e660000000a00 */
[----:B------:R-:W-:Y:S02]  /*1b80*/  @!P0 IADD3.X R35, RZ, R11, RZ, P2, !PT ;  /* 0x0000000bff238210 */ /* 0x000fe400017fe4ff */
[----:B--2---:R-:W-:-:S03]  /*1b90*/  @!P0 MOV R23, R27 ;  /* 0x0000001b00178202 */ /* 0x004fc60000000f00 */
[-C--:B------:R-:W-:Y:S02]  /*1ba0*/  @!P0 IMAD R35, R35, R18.reuse, RZ ;  /* 0x0000001223238224 */ /* 0x080fe400078e02ff */
[----:B------:R-:W-:Y:S02]  /*1bb0*/  @!P0 IMAD.MOV.U32 R22, RZ, RZ, R28 ;  /* 0x000000ffff168224 */ /* 0x000fe400078e001c */
[C---:B------:R-:W-:Y:S02]  /*1bc0*/  @!P0 IMAD R35, R33.reuse, R19, R35 ;  /* 0x0000001321238224 */ /* 0x040fe400078e0223 */
[----:B------:R-:W-:-:S05]  /*1bd0*/  @!P0 IMAD.WIDE.U32 R18, R33, R18, R22 ;  /* 0x0000001221128225 */ /* 0x000fca00078e0016 */
[----:B------:R-:W-:Y:S01]  /*1be0*/  @!P0 IADD3 R33, R19, R35, RZ ;  /* 0x0000002313218210 */ /* 0x000fe20007ffe0ff */
[----:B------:R-:W-:-:S03]  /*1bf0*/  @!P0 IMAD.SHL.U32 R19, R18, 0x2, RZ ;  /* 0x0000000212138824 */ /* 0x000fc600078e00ff */
[----:B------:R-:W-:Y:S02]  /*1c00*/  @!P0 SHF.L.U64.HI R18, R18, 0x1, R33 ;  /* 0x0000000112128819 */ /* 0x000fe40000010221 */
[----:B-1----:R-:W-:-:S04]  /*1c10*/  @!P0 IADD3 R16, P1, R19, R16, RZ ;  /* 0x0000001013108210 */ /* 0x002fc80007f3e0ff */
[----:B------:R-:W-:Y:S02]  /*1c20*/  @!P0 IADD3.X R17, R18, R17, RZ, P1, !PT ;  /* 0x0000001112118210 */ /* 0x000fe40000ffe4ff */
[----:B0-----:R-:W-:-:S03]  /*1c30*/  @!P0 IADD3 R20, P1, R19, R20, RZ ;  /* 0x0000001413148210 */ /* 0x001fc60007f3e0ff */
[----:B------:R0:W2:Y:S01]  /*1c40*/  @!P0 LDG.E R16, desc[UR4][R16.64] ;  /* 0x0000000410108981 */ /* 0x0000a2000c1e1900 */
[----:B------:R-:W-:-:S05]  /*1c50*/  @!P0 IADD3.X R21, R18, R21, RZ, P1, !PT ;  /* 0x0000001512158210 */ /* 0x000fca0000ffe4ff */
[----:B------:R1:W2:Y:S01]  /*1c60*/  @!P0 LDG.E R20, desc[UR4][R20.64] ;  /* 0x0000000414148981 */ /* 0x0002a2000c1e1900 */
[----:B0-----:R-:W-:Y:S02]  /*1c70*/  PRMT R17, RZ, 0x7610, R17 ;  /* 0x00007610ff117816 */ /* 0x001fe40000000011 */
[----:B------:R-:W-:Y:S02]  /*1c80*/  PRMT R18, RZ, 0x7610, R18 ;  /* 0x00007610ff127816 */ /* 0x000fe40000000012 */
[----:B------:R-:W-:Y:S02]  /*1c90*/  PRMT R22, RZ, 0x7610, R22 ;  /* 0x00007610ff167816 */ /* 0x000fe40000000016 */
[----:B------:R-:W-:-:S04]  /*1ca0*/  IADD3 R9, P2, R9, 0x4, RZ ;  /* 0x0000000409097810 */ /* 0x000fc80007f5e0ff */
[----:B------:R-:W-:Y:S01]  /*1cb0*/  ISETP.GE.AND P1, PT, R9, R6, PT ;  /* 0x000000060900720c */ /* 0x000fe20003f26270 */
[----:B------:R-:W-:Y:S01]  /*1cc0*/  IMAD.X R11, RZ, RZ, R11, P2 ;  /* 0x000000ffff0b7224 */ /* 0x000fe200010e060b */
[----:B----4-:R-:W-:-:S05]  /*1cd0*/  @!P0 PRMT R17, R30, 0x7610, R17 ;  /* 0x000076101e118816 */ /* 0x010fca0000000011 */
[----:B------:R-:W-:Y:S01]  /*1ce0*/  HADD2.F32 R19, -RZ, R17.H0_H0 ;  /* 0x20000011ff137230 */ /* 0x000fe20000004100 */
[----:B------:R-:W-:-:S04]  /*1cf0*/  PRMT R17, RZ, 0x5410, RZ ;  /* 0x00005410ff117816 */ /* 0x000fc800000000ff */
[----:B------:R-:W-:Y:S02]  /*1d00*/  @!P0 PRMT R17, R17, 0x7610, R30 ;  /* 0x0000761011118816 */ /* 0x000fe4000000001e */
[C---:B------:R-:W-:Y:S01]  /*1d10*/  @!P0 PRMT R18, R25.reuse, 0x7610, R18 ;  /* 0x0000761019128816 */ /* 0x040fe20000000012 */
[----:B------:R-:W-:Y:S01]  /*1d20*/  FADD.FTZ R19, -R4, R19 ;  /* 0x0000001304137221 */ /* 0x000fe20000010100 */
[----:B------:R-:W-:-:S03]  /*1d30*/  @!P0 PRMT R17, R25, 0x7632, R17 ;  /* 0x0000763219118816 */ /* 0x000fc60000000011 */
[----:B------:R-:W-:Y:S02]  /*1d40*/  HADD2.F32 R18, -RZ, R18.H0_H0 ;  /* 0x20000012ff127230 */ /* 0x000fe40000004100 */
[----:B-1----:R-:W-:Y:S01]  /*1d50*/  FMUL.FTZ R21, R19, R24 ;  /* 0x0000001813157220 */ /* 0x002fe20000410000 */
[--C-:B------:R-:W-:Y:S02]  /*1d60*/  HADD2.F32 R19, -RZ, R17.reuse.H1_H1 ;  /* 0x30000011ff137230 */ /* 0x100fe40000004100 */
[C---:B------:R-:W-:Y:S01]  /*1d70*/  FMUL.FTZ R23, R18.reuse, R3 ;  /* 0x0000000312177220 */ /* 0x040fe20000410000 */
[C---:B------:R-:W-:Y:S01]  /*1d80*/  FADD.FTZ R13, R18.reuse, R13 ;  /* 0x0000000d120d7221 */ /* 0x040fe20000010000 */
[----:B------:R-:W-:Y:S02]  /*1d90*/  FFMA.FTZ R15, R18, R21, R15 ;  /* 0x00000015120f7223 */ /* 0x000fe4000001000f */
[----:B------:R-:W-:Y:S01]  /*1da0*/  FFMA.FTZ R14, R21, R23, R14 ;  /* 0x00000017150e7223 */ /* 0x000fe2000001000e */
[----:B------:R-:W-:Y:S01]  /*1db0*/  FADD.FTZ R18, R23, R10 ;  /* 0x0000000a17127221 */ /* 0x000fe20000010000 */
[----:B------:R-:W-:Y:S01]  /*1dc0*/  FADD.FTZ R21, -R4, R19 ;  /* 0x0000001304157221 */ /* 0x000fe20000010100 */
[----:B------:R-:W-:Y:S01]  /*1dd0*/  PRMT R10, RZ, 0x5410, RZ ;  /* 0x00005410ff0a7816 */ /* 0x000fe200000000ff */
[----:B------:R-:W-:-:S02]  /*1de0*/  HADD2.F32 R19, -RZ, R17.H0_H0 ;  /* 0x20000011ff137230 */ /* 0x000fc40000004100 */
[----:B------:R-:W-:Y:S01]  /*1df0*/  FMUL.FTZ R17, R21, R24 ;  /* 0x0000001815117220 */ /* 0x000fe20000410000 */
[----:B---3--:R-:W-:-:S05]  /*1e00*/  @!P0 PRMT R22, R36, 0x7610, R22 ;  /* 0x0000761024168816 */ /* 0x008fca0000000016 */
[----:B------:R-:W-:Y:S01]  /*1e10*/  HADD2.F32 R23, -RZ, R22.H0_H0 ;  /* 0x20000016ff177230 */ /* 0x000fe20000004100 */
[----:B-----5:R-:W-:Y:S01]  /*1e20*/  @!P0 PRMT R10, R10, 0x5410, R31 ;  /* 0x000054100a0a8816 */ /* 0x020fe2000000001f */
[C---:B------:R-:W-:Y:S01]  /*1e30*/  FADD.FTZ R12, R19.reuse, R12 ;  /* 0x0000000c130c7221 */ /* 0x040fe20000010000 */
[C---:B------:R-:W-:Y:S02]  /*1e40*/  FFMA.FTZ R8, R19.reuse, R17, R8 ;  /* 0x0000001113087223 */ /* 0x040fe40000010008 */
[----:B------:R-:W-:Y:S01]  /*1e50*/  FADD.FTZ R23, -R4, R23 ;  /* 0x0000001704177221 */ /* 0x000fe20000010100 */
[----:B------:R-:W-:Y:S01]  /*1e60*/  FMUL.FTZ R21, R19, R2 ;  /* 0x0000000213157220 */ /* 0x000fe20000410000 */
[----:B------:R-:W-:Y:S01]  /*1e70*/  PRMT R19, RZ, 0x7610, R19 ;  /* 0x00007610ff137816 */ /* 0x000fe20000000013 */
[----:B------:R-:W-:Y:S02]  /*1e80*/  HADD2.F32 R22, -RZ, R10.H1_H1 ;  /* 0x3000000aff167230 */ /* 0x000fe40000004100 */
[----:B------:R-:W-:Y:S01]  /*1e90*/  FMUL.FTZ R23, R23, R24 ;  /* 0x0000001817177220 */ /* 0x000fe20000410000 */
[----:B------:R-:W-:Y:S01]  /*1ea0*/  FFMA.FTZ R30, R17, R21, R14 ;  /* 0x00000015111e7223 */ /* 0x000fe2000001000e */
[----:B------:R-:W-:-:S02]  /*1eb0*/  @!P0 PRMT R19, R36, 0x7632, R19 ;  /* 0x0000763224138816 */ /* 0x000fc40000000013 */
[----:B------:R-:W-:Y:S01]  /*1ec0*/  @!P0 PRMT R10, R31, 0x7632, R10 ;  /* 0x000076321f0a8816 */ /* 0x000fe2000000000a */
[C---:B------:R-:W-:Y:S01]  /*1ed0*/  FMUL.FTZ R17, R22.reuse, R3 ;  /* 0x0000000316117220 */ /* 0x040fe20000410000 */
[----:B------:R-:W-:Y:S01]  /*1ee0*/  FADD.FTZ R13, R13, R22 ;  /* 0x000000160d0d7221 */ /* 0x000fe20000010000 */
[----:B------:R-:W-:Y:S01]  /*1ef0*/  FFMA.FTZ R15, R22, R23, R15 ;  /* 0x00000017160f7223 */ /* 0x000fe2000001000f */
[----:B------:R-:W-:Y:S01]  /*1f00*/  PRMT R22, RZ, 0x5410, RZ ;  /* 0x00005410ff167816 */ /* 0x000fe200000000ff */
[----:B------:R-:W-:Y:S01]  /*1f10*/  HADD2.F32 R19, -RZ, R19.H0_H0 ;  /* 0x20000013ff137230 */ /* 0x000fe20000004100 */
[----:B------:R-:W-:Y:S02]  /*1f20*/  PRMT R10, R10, 0x5410, RZ ;  /* 0x000054100a0a7816 */ /* 0x000fe400000000ff */
[----:B------:R-:W-:Y:S01]  /*1f30*/  @!P0 PRMT R22, R32, 0x7610, R22 ;  /* 0x0000761020168816 */ /* 0x000fe20000000016 */
[----:B------:R-:W-:Y:S01]  /*1f40*/  FADD.FTZ R18, R21, R18 ;  /* 0x0000001215127221 */ /* 0x000fe20000010000 */
[----:B------:R-:W-:Y:S01]  /*1f50*/  FADD.FTZ R21, -R4, R19 ;  /* 0x0000001304157221 */ /* 0x000fe20000010100 */
[----:B------:R-:W-:Y:S01]  /*1f60*/  HADD2.F32 R19, -RZ, R10.H0_H0 ;  /* 0x2000000aff137230 */ /* 0x000fe20000004100 */
[----:B------:R-:W-:Y:S01]  /*1f70*/  @!P0 PRMT R22, R22, 0x5410, R34 ;  /* 0x0000541016168816 */ /* 0x000fe20000000022 */
[----:B------:R-:W-:Y:S01]  /*1f80*/  FADD.FTZ R14, R18, R17 ;  /* 0x00000011120e7221 */ /* 0x000fe20000010000 */
[----:B------:R-:W-:Y:S01]  /*1f90*/  @!P0 PRMT R10, R10, 0x7610, R32 ;  /* 0x000076100a0a8816 */ /* 0x000fe20000000020 */
[----:B------:R-:W-:-:S02]  /*1fa0*/  FMUL.FTZ R18, R21, R24 ;  /* 0x0000001815127220 */ /* 0x000fc40000410000 */
[--C-:B------:R-:W-:Y:S01]  /*1fb0*/  HADD2.F32 R21, -RZ, R22.reuse.H0_H0 ;  /* 0x20000016ff157230 */ /* 0x100fe20000004100 */
[----:B------:R-:W-:Y:S01]  /*1fc0*/  PRMT R10, RZ, 0x7610, R10 ;  /* 0x00007610ff0a7816 */ /* 0x000fe2000000000a */
[----:B------:R-:W-:Y:S01]  /*1fd0*/  FADD.FTZ R12, R12, R19 ;  /* 0x000000130c0c7221 */ /* 0x000fe20000010000 */
[----:B------:R-:W-:Y:S01]  /*1fe0*/  FFMA.FTZ R8, R19, R18, R8 ;  /* 0x0000001213087223 */ /* 0x000fe20000010008 */
[----:B------:R-:W-:Y:S01]  /*1ff0*/  FFMA.FTZ R17, R23, R17, R30 ;  /* 0x0000001117117223 */ /* 0x000fe2000001001e */
[----:B------:R-:W-:Y:S01]  /*2000*/  FMUL.FTZ R19, R19, R2 ;  /* 0x0000000213137220 */ /* 0x000fe20000410000 */
[----:B------:R-:W-:Y:S01]  /*2010*/  HADD2.F32 R22, -RZ, R22.H1_H1 ;  /* 0x30000016ff167230 */ /* 0x000fe20000004100 */
[----:B------:R-:W-:Y:S01]  /*2020*/  @!P0 PRMT R10, R34, 0x7632, R10 ;  /* 0x00007632220a8816 */ /* 0x000fe2000000000a */
[----:B------:R-:W-:Y:S01]  /*2030*/  FADD.FTZ R21, -R4, R21 ;  /* 0x0000001504157221 */ /* 0x000fe20000010100 */
[----:B------:R-:W-:Y:S01]  /*2040*/  FFMA.FTZ R30, R18, R19, R17 ;  /* 0x00000013121e7223 */ /* 0x000fe20000010011 */
[----:B------:R-:W-:Y:S01]  /*2050*/  FADD.FTZ R23, R19, R14 ;  /* 0x0000000e13177221 */ /* 0x000fe20000010000 */
[----:B------:R-:W-:Y:S01]  /*2060*/  FMUL.FTZ R18, R22, R3 ;  /* 0x0000000316127220 */ /* 0x000fe20000410000 */
[----:B------:R-:W-:Y:S01]  /*2070*/  FMUL.FTZ R21, R21, R24 ;  /* 0x0000001815157220 */ /* 0x000fe20000410000 */
[----:B------:R-:W-:Y:S01]  /*2080*/  HADD2.F32 R17, -RZ, R10.H1_H1 ;  /* 0x3000000aff117230 */ /* 0x000fe20000004100 */
[----:B------:R-:W-:Y:S01]  /*2090*/  PRMT R10, R10, 0x5410, RZ ;  /* 0x000054100a0a7816 */ /* 0x000fe200000000ff */
[----:B------:R-:W-:Y:S01]  /*20a0*/  FADD.FTZ R14, R23, R18 ;  /* 0x00000012170e7221 */ /* 0x000fe20000010000 */
[----:B------:R-:W-:Y:S01]  /*20b0*/  FFMA.FTZ R15, R22, R21, R15 ;  /* 0x00000015160f7223 */ /* 0x000fe2000001000f */
[----:B------:R-:W-:Y:S01]  /*20c0*/  FFMA.FTZ R18, R21, R18, R30 ;  /* 0x0000001215127223 */ /* 0x000fe2000001001e */
[--C-:B------:R-:W-:Y:S01]  /*20d0*/  FADD.FTZ R21, -R4, R17.reuse ;  /* 0x0000001104157221 */ /* 0x100fe20000010100 */
[----:B------:R-:W-:Y:S01]  /*20e0*/  PRMT R17, RZ, 0x7610, R17 ;  /* 0x00007610ff117816 */ /* 0x000fe20000000011 */
[----:B------:R-:W-:Y:S01]  /*20f0*/  HADD2.F32 R19, -RZ, R10.H0_H0 ;  /* 0x2000000aff137230 */ /* 0x000fe20000004100 */
[----:B--2---:R-:W-:-:S02]  /*2100*/  @!P0 PRMT R10, R10, 0x5410, R16 ;  /* 0x000054100a0a8816 */ /* 0x004fc40000000010 */
[----:B------:R-:W-:Y:S02]  /*2110*/  @!P0 PRMT R17, R16, 0x7632, R17 ;  /* 0x0000763210118816 */ /* 0x000fe40000000011 */
[----:B------:R-:W-:Y:S01]  /*2120*/  PRMT R16, RZ, 0x5410, RZ ;  /* 0x00005410ff107816 */ /* 0x000fe200000000ff */
[----:B------:R-:W-:Y:S01]  /*2130*/  FMUL.FTZ R21, R21, R24 ;  /* 0x0000001815157220 */ /* 0x000fe20000410000 */
[----:B------:R-:W-:Y:S02]  /*2140*/  HADD2.F32 R23, -RZ, R10.H1_H1 ;  /* 0x3000000aff177230 */ /* 0x000fe40000004100 */
[----:B------:R-:W-:Y:S01]  /*2150*/  @!P0 PRMT R16, R16, 0x5410, R20 ;  /* 0x0000541010108816 */ /* 0x000fe20000000014 */
[----:B------:R-:W-:Y:S01]  /*2160*/  FADD.FTZ R12, R12, R19 ;  /* 0x000000130c0c7221 */ /* 0x000fe20000010000 */
[C---:B------:R-:W-:Y:S01]  /*2170*/  FFMA.FTZ R8, R19.reuse, R21, R8 ;  /* 0x0000001513087223 */ /* 0x040fe20000010008 */
[----:B------:R-:W-:Y:S01]  /*2180*/  FMUL.FTZ R19, R19, R2 ;  /* 0x0000000213137220 */ /* 0x000fe20000410000 */
[----:B------:R-:W-:Y:S01]  /*2190*/  @!P0 PRMT R16, R20, 0x7632, R16 ;  /* 0x0000763214108816 */ /* 0x000fe20000000010 */
[----:B------:R-:W-:-:S02]  /*21a0*/  FADD.FTZ R23, -R4, R23 ;  /* 0x0000001704177221 */ /* 0x000fc40000010100 */
[----:B------:R-:W-:Y:S01]  /*21b0*/  FADD.FTZ R10, R19, R14 ;  /* 0x0000000e130a7221 */ /* 0x000fe20000010000 */
[----:B------:R-:W-:Y:S01]  /*21c0*/  FADD.FTZ R13, R13, R22 ;  /* 0x000000160d0d7221 */ /* 0x000fe20000010000 */
[--C-:B------:R-:W-:Y:S02]  /*21d0*/  HADD2.F32 R14, -RZ, R16.reuse.H1_H1 ;  /* 0x30000010ff0e7230 */ /* 0x100fe40000004100 */
[----:B------:R-:W-:Y:S01]  /*21e0*/  FMUL.FTZ R23, R23, R24 ;  /* 0x0000001817177220 */ /* 0x000fe20000410000 */
[----:B------:R-:W-:Y:S02]  /*21f0*/  HADD2.F32 R17, -RZ, R17.H0_H0 ;  /* 0x20000011ff117230 */ /* 0x000fe40000004100 */
[----:B------:R-:W-:Y:S01]  /*2200*/  FFMA.FTZ R18, R21, R19, R18 ;  /* 0x0000001315127223 */ /* 0x000fe20000010012 */
[----:B------:R-:W-:Y:S02]  /*2210*/  HADD2.F32 R19, -RZ, R16.H0_H0 ;  /* 0x20000010ff137230 */ /* 0x000fe40000004100 */
[----:B------:R-:W-:Y:S01]  /*2220*/  FADD.FTZ R13, R13, R14 ;  /* 0x0000000e0d0d7221 */ /* 0x000fe20000010000 */
[C---:B------:R-:W-:Y:S01]  /*2230*/  FFMA.FTZ R15, R14.reuse, R23, R15 ;  /* 0x000000170e0f7223 */ /* 0x040fe2000001000f */
[----:B------:R-:W-:Y:S01]  /*2240*/  FMUL.FTZ R14, R14, R3 ;  /* 0x000000030e0e7220 */ /* 0x000fe20000410000 */
[----:B------:R-:W-:Y:S01]  /*2250*/  FADD.FTZ R17, -R4, R17 ;  /* 0x0000001104117221 */ /* 0x000fe20000010100 */
[----:B------:R-:W-:-:S02]  /*2260*/  FMUL.FTZ R16, R19, R2 ;  /* 0x0000000213107220 */ /* 0x000fc40000410000 */
        /* <DEDUP_REMOVED lines=8> */
.L_x_3739:
        /* <DEDUP_REMOVED lines=17> */
[----:B0-----:R-:W0:Y:S04]  /*2400*/  LDS R7, [R21+0x14] ;  /* 0x0000140015077984 */ /* 0x001e280000000800 */
[----:B------:R-:W3:Y:S04]  /*2410*/  LDS R3, [R21+0x1c] ;  /* 0x00001c0015037984 */ /* 0x000ee80000000800 */
[----:B------:R-:W-:Y:S04]  /*2420*/  LDS R6, [R21+0x24] ;  /* 0x0000240015067984 */ /* 0x000fe80000000800 */
[----:B------:R-:W4:Y:S04]  /*2430*/  LDS R9, [R21+0x18] ;  /* 0x0000180015097984 */ /* 0x000f280000000800 */
[----:B------:R-:W5:Y:S04]  /*2440*/  LDS R11, [R21+0x2c] ;  /* 0x00002c00150b7984 */ /* 0x000f680000000800 */
[----:B------:R-:W2:Y:S04]  /*2450*/  LDS R10, [R21+0x28] ;  /* 0x00002800150a7984 */ /* 0x000ea80000000800 */
[----:B------:R-:W2:Y:S04]  /*2460*/  LDS R17, [R21+0x30] ;  /* 0x0000300015117984 */ /* 0x000ea80000000800 */
[----:B------:R-:W2:Y:S04]  /*2470*/  LDS R18, [R21+0x38] ;  /* 0x0000380015127984 */ /* 0x000ea80000000800 */
[----:B------:R-:W2:Y:S04]  /*2480*/  LDS R14, [R21+0x34] ;  /* 0x00003400150e7984 */ /* 0x000ea80000000800 */
[----:B------:R-:W2:Y:S04]  /*2490*/  LDS R20, [R21+0x3c] ;  /* 0x00003c0015147984 */ /* 0x000ea80000000800 */
[----:B------:R2:W2:Y:S01]  /*24a0*/  LDS R16, [R21+0x10] ;  /* 0x0000100015107984 */ /* 0x0004a20000000800 */
[----:B0-----:R-:W-:Y:S01]  /*24b0*/  FADD.FTZ R23, R4, R7 ;  /* 0x0000000704177221 */ /* 0x001fe20000010000 */
[----:B---3--:R-:W-:-:S04]  /*24c0*/  ISETP.NE.AND P1, PT, R3, RZ, PT ;  /* 0x000000ff0300720c */ /* 0x008fc80003f25270 */
[----:B------:R-:W-:Y:S01]  /*24d0*/  FSEL R22, R23, R4, !P1 ;  /* 0x0000000417167208 */ /* 0x000fe20004800000 */
[----:B----4-:R-:W-:-:S04]  /*24e0*/  FADD.FTZ R25, R6, R9 ;  /* 0x0000000906197221 */ /* 0x010fc80000010000 */
[----:B-----5:R-:W-:Y:S01]  /*24f0*/  FADD.FTZ R22, R22, R11 ;  /* 0x0000000b16167221 */ /* 0x020fe20000010000 */
[----:B-1----:R-:W-:Y:S02]  /*2500*/  FSEL R24, R25, R6, !P1 ;  /* 0x0000000619187208 */ /* 0x002fe40004800000 */
[----:B--2---:R-:W-:-:S03]  /*2510*/  ISETP.NE.AND P2, PT, R10, RZ, PT ;  /* 0x000000ff0a00720c */ /* 0x004fc60003f45270 */
[----:B------:R-:W-:Y:S01]  /*2520*/  FADD.FTZ R24, R24, R17 ;  /* 0x0000001118187221 */ /* 0x000fe20000010000 */
        /* <DEDUP_REMOVED lines=63> */
.L_x_3768:
[----:B------:R-:W-:Y:S01]  /*2920*/  ISETP.NE.AND P4, PT, R0, RZ, PT ;  /* 0x000000ff0000720c */ /* 0x000fe20003f85270 */
[----:B------:R-:W4:Y:S01]  /*2930*/  S2R R24, SR_TID.X ;  /* 0x0000000000187919 */ /* 0x000f220000002100 */
[----:B------:R-:W-:Y:S02]  /*2940*/  PLOP3.LUT P0, PT, PT, PT, PT, 0x80, 0x0 ;  /* 0x000000000000781c */ /* 0x000fe40003f0f070 */
[----:B-1----:R-:W-:-:S04]  /*2950*/  MOV R21, 0x400 ;  /* 0x0000040000157802 */ /* 0x002fc80000000f00 */
[----:B------:R-:W-:-:S05]  /*2960*/  LEA R21, R2, R21, 0x18 ;  /* 0x0000001502157211 */ /* 0x000fca00078ec0ff */
[----:B------:R-:W-:Y:S02]  /*2970*/  @P4 ISETP.NE.AND P5, PT, R16, RZ, PT ;  /* 0x000000ff1000420c */ /* 0x000fe40003fa5270 */
[----:B--2---:R-:W-:Y:S02]  /*2980*/  @P4 IADD3 R16, R19, R16, RZ ;  /* 0x0000001013104210 */ /* 0x004fe40007ffe0ff */
        /* <DEDUP_REMOVED lines=25> */
.L_x_3746:
[----:B------:R-:W0:Y:S01]  /*2b20*/  S2R R0, SR_TID.X ;  /* 0x0000000000007919 */ /* 0x000e220000002100 */
[----:B--2---:R-:W2:Y:S01]  /*2b30*/  LDC R4, c[0x0][0x2b4] ;  /* 0x0000ad00ff047b82 */ /* 0x004ea20000000800 */
[----:B------:R-:W-:Y:S01]  /*2b40*/  MOV R19, 0x400 ;  /* 0x0000040000137802 */ /* 0x000fe20000000f00 */
[----:B------:R-:W-:Y:S05]  /*2b50*/  WARPSYNC.ALL ;  /* 0x0000000000007948 */ /* 0x000fea0003800000 */
[----:B------:R-:W3:Y:S01]  /*2b60*/  S2R R17, SR_TID.X ;  /* 0x0000000000117919 */ /* 0x000ee20000002100 */
[----:B------:R-:W-:Y:S02]  /*2b70*/  LEA R6, R2, R19, 0x18 ;  /* 0x0000001302067211 */ /* 0x000fe400078ec0ff */
[----:B0-----:R-:W-:Y:S01]  /*2b80*/  LEA.HI R3, R0, R0, RZ, 0x1e ;  /* 0x0000000000037211 */ /* 0x001fe200078ff0ff */
[----:B--2---:R-:W-:-:S04]  /*2b90*/  IMAD R0, R5, R4, RZ ;  /* 0x0000000405007224 */ /* 0x004fc800078e02ff */
        /* <DEDUP_REMOVED lines=27> */
[----:B------:R-:W2:Y:S04]  /*2d50*/  S2R R3, SR_CTAID.Z ;  /* 0x0000000000037919 */ /* 0x000ea80000002700 */
[----:B0-----:R-:W-:Y:S02]  /*2d60*/  LEA R6, R2, R5, 0x18 ;  /* 0x0000000502067211 */ /* 0x001fe400078ec0ff */
[----:B------:R-:W0:Y:S02]  /*2d70*/  LDC.64 R4, c[0x0][0x268] ;  /* 0x00009a00ff047b82 */ /* 0x000e240000000a00 */
[----:B------:R-:W-:-:S06]  /*2d80*/  LEA R6, R17, R6, 0x3 ;  /* 0x0000000611067211 */ /* 0x000fcc00078e18ff */
        /* <DEDUP_REMOVED lines=9> */
.L_x_3749:
[----:B------:R-:W-:Y:S05]  /*2e20*/  BSYNC B0 ;  /* 0x0000000000007941 */ /* 0x000fea0003800000 */
.L_x_3748:
        /* <DEDUP_REMOVED lines=22> */
.L_x_3747:
[----:B------:R-:W-:Y:S01]  /*2f90*/  HFMA2.MMA R25, -RZ, RZ, 0, 0 ;  /* 0x00000000ff197435 */ /* 0x000fe200000001ff */
[----:B------:R-:W-:Y:S01]  /*2fa0*/  MOV R27, R21 ;  /* 0x00000015001b7202 */ /* 0x000fe20000000f00 */
[----:B------:R-:W-:Y:S01]  /*2fb0*/  IMAD.MOV.U32 R26, RZ, RZ, 0x1 ;  /* 0x00000001ff1a7424 */ /* 0x000fe200078e00ff */
[----:B------:R-:W-:Y:S02]  /*2fc0*/  MOV R24, 0xffffffff ;  /* 0xffffffff00187802 */ /* 0x000fe40000000f00 */
[----:B------:R-:W-:-:S13]  /*2fd0*/  ISETP.GE.AND P4, PT, R19, 0x1, PT ;  /* 0x000000011300780c */ /* 0x000fda0003f86270 */
[----:B------:R-:W-:Y:S05]  /*2fe0*/  WARPSYNC.COLLECTIVE R24, `(.L_x_3750) ;  /* 0x0000000018087348 */ /* 0x000fea0003c00000 */
[----:B------:R0:W1:Y:S02]  /*2ff0*/  SHFL.UP P0, R30, R27, R26, R25 ;  /* 0x0400001a1b1e7389 */ /* 0x0000640000000019 */
[----:B01----:R-:W-:Y:S01]  /*3000*/  ENDCOLLECTIVE ;  /* 0x000000000000791b */ /* 0x003fe20003800000 */
.L_x_3750:
[----:B------:R-:W-:Y:S01]  /*3010*/  MOV R27, R22 ;  /* 0x00000016001b7202 */ /* 0x000fe20000000f00 */
[----:B------:R-:W-:-:S07]  /*3020*/  IMAD.MOV.U32 R28, RZ, RZ, R30 ;  /* 0x000000ffff1c7224 */ /* 0x000fce00078e001e */
[----:B------:R-:W-:Y:S05]  /*3030*/  WARPSYNC.COLLECTIVE R24, `(.L_x_3751) ;  /* 0x0000000018087348 */ /* 0x000fea0003c00000 */
[----:B------:R0:W1:Y:S02]  /*3040*/  SHFL.UP P0, R30, R27, R26, R25 ;  /* 0x0400001a1b1e7389 */ /* 0x0000640000000019 */
[----:B01----:R-:W-:Y:S01]  /*3050*/  ENDCOLLECTIVE ;  /* 0x000000000000791b */ /* 0x003fe20003800000 */
.L_x_3751:
[----:B------:R-:W-:Y:S01]  /*3060*/  IMAD.MOV.U32 R27, RZ, RZ, R23 ;  /* 0x000000ffff1b7224 */ /* 0x000fe200078e0017 */
[----:B------:R-:W-:-:S07]  /*3070*/  MOV R29, R30 ;  /* 0x0000001e001d7202 */ /* 0x000fce0000000f00 */
[----:B------:R-:W-:Y:S05]  /*3080*/  WARPSYNC.COLLECTIVE R24, `(.L_x_3752) ;  /* 0x0000000018087348 */ /* 0x000fea0003c00000 */
[----:B------:R0:W1:Y:S02]  /*3090*/  SHFL.UP P0, R30, R27, R26, R25 ;  /* 0x0400001a1b1e7389 */ /* 0x0000640000000019 */
[----:B01----:R-:W-:Y:S01]  /*30a0*/  ENDCOLLECTIVE ;  /* 0x000000000000791b */ /* 0x003fe20003800000 */
.L_x_3752:
        /* <DEDUP_REMOVED lines=12> */
.L_x_3753:
[----:B------:R-:W-:Y:S02]  /*3170*/  MOV R27, R22 ;  /* 0x00000016001b7202 */ /* 0x000fe40000000f00 */
[----:B------:R-:W-:-:S07]  /*3180*/  MOV R28, R30 ;  /* 0x0000001e001c7202 */ /* 0x000fce0000000f00 */
[----:B------:R-:W-:Y:S05]  /*3190*/  WARPSYNC.COLLECTIVE R24, `(.L_x_3754) ;  /* 0x0000000018087348 */ /* 0x000fea0003c00000 */
[----:B------:R0:W1:Y:S02]  /*31a0*/  SHFL.UP P0, R30, R27, R26, R25 ;  /* 0x0400001a1b1e7389 */ /* 0x0000640000000019 */
[----:B01----:R-:W-:Y:S01]  /*31b0*/  ENDCOLLECTIVE ;  /* 0x000000000000791b */ /* 0x003fe20003800000 */
.L_x_3754:
[----:B------:R-:W-:Y:S01]  /*31c0*/  MOV R27, R23 ;  /* 0x00000017001b7202 */ /* 0x000fe20000000f00 */
[----:B------:R-:W-:-:S07]  /*31d0*/  IMAD.MOV.U32 R29, RZ, RZ, R30 ;  /* 0x000000ffff1d7224 */ /* 0x000fce00078e001e */
[----:B------:R-:W-:Y:S05]  /*31e0*/  WARPSYNC.COLLECTIVE R24, `(.L_x_3755) ;  /* 0x0000000018087348 */ /* 0x000fea0003c00000 */
[----:B------:R0:W1:Y:S02]  /*31f0*/  SHFL.UP P0, R30, R27, R26, R25 ;  /* 0x0400001a1b1e7389 */ /* 0x0000640000000019 */
[----:B01----:R-:W-:Y:S01]  /*3200*/  ENDCOLLECTIVE ;  /* 0x000000000000791b */ /* 0x003fe20003800000 */
.L_x_3755:
[----:B------:R-:W-:Y:S01]  /*3210*/  FADD.FTZ R29, R22, R29 ;  /* 0x0000001d161d7221 */ /* 0x000fe20000010000 */
[----:B------:R-:W-:Y:S01]  /*3220*/  HFMA2.MMA R26, -RZ, RZ, 0, 2.384185791015625e-07 ;  /* 0x00000004ff1a7435 */ /* 0x000fe200000001ff */
        /* <DEDUP_REMOVED lines=10> */
.L_x_3756:
[----:B------:R-:W-:Y:S01]  /*32d0*/  IMAD.MOV.U32 R27, RZ, RZ, R22 ;  /* 0x000000ffff1b7224 */ /* 0x000fe200078e0016 */
[----:B------:R-:W-:-:S07]  /*32e0*/  MOV R28, R30 ;  /* 0x0000001e001c7202 */ /* 0x000fce0000000f00 */
[----:B------:R-:W-:Y:S05]  /*32f0*/  WARPSYNC.COLLECTIVE R24, `(.L_x_3757) ;  /* 0x0000000018087348 */ /* 0x000fea0003c00000 */
[----:B------:R0:W1:Y:S02]  /*3300*/  SHFL.UP P0, R30, R27, R26, R25 ;  /* 0x0400001a1b1e7389 */ /* 0x0000640000000019 */
[----:B01----:R-:W-:Y:S01]  /*3310*/  ENDCOLLECTIVE ;  /* 0x000000000000791b */ /* 0x003fe20003800000 */
.L_x_3757:
[----:B------:R-:W-:Y:S02]  /*3320*/  MOV R27, R23 ;  /* 0x00000017001b7202 */ /* 0x000fe40000000f00 */
[----:B------:R-:W-:-:S07]  /*3330*/  MOV R29, R30 ;  /* 0x0000001e001d7202 */ /* 0x000fce0000000f00 */
[----:B------:R-:W-:Y:S05]  /*3340*/  WARPSYNC.COLLECTIVE R24, `(.L_x_3758) ;  /* 0x0000000018087348 */ /* 0x000fea0003c00000 */
[----:B------:R0:W1:Y:S02]  /*3350*/  SHFL.UP P0, R30, R27, R26, R25 ;  /* 0x0400001a1b1e7389 */ /* 0x0000640000000019 */
[----:B01----:R-:W-:Y:S01]  /*3360*/  ENDCOLLECTIVE ;  /* 0x000000000000791b */ /* 0x003fe20003800000 */
.L_x_3758:
[----:B------:R-:W-:Y:S01]  /*3370*/  FADD.FTZ R29, R22, R29 ;  /* 0x0000001d161d7221 */ /* 0x000fe20000010000 */
[----:B------:R-:W-:Y:S01]  /*3380*/  HFMA2.MMA R26, -RZ, RZ, 0, 4.76837158203125e-07 ;  /* 0x00000008ff1a7435 */ /* 0x000fe200000001ff */
        /* <DEDUP_REMOVED lines=10> */
.L_x_3759:
[----:B------:R-:W-:Y:S01]  /*3430*/  MOV R27, R22 ;  /* 0x00000016001b7202 */ /* 0x000fe20000000f00 */
[----:B------:R-:W-:-:S07]  /*3440*/  IMAD.MOV.U32 R28, RZ, RZ, R30 ;  /* 0x000000ffff1c7224 */ /* 0x000fce00078e001e */
[----:B------:R-:W-:Y:S05]  /*3450*/  WARPSYNC.COLLECTIVE R24, `(.L_x_3760) ;  /* 0x0000000018087348 */ /* 0x000fea0003c00000 */
[----:B------:R0:W1:Y:S02]  /*3460*/  SHFL.UP P0, R30, R27, R26, R25 ;  /* 0x0400001a1b1e7389 */ /* 0x0000640000000019 */
[----:B01----:R-:W-:Y:S01]  /*3470*/  ENDCOLLECTIVE ;  /* 0x000000000000791b */ /* 0x003fe20003800000 */
.L_x_3760:
[----:B------:R-:W-:Y:S01]  /*3480*/  IMAD.MOV.U32 R27, RZ, RZ, R23 ;  /* 0x000000ffff1b7224 */ /* 0x000fe200078e0017 */
[----:B------:R-:W-:-:S07]  /*3490*/  MOV R29, R30 ;  /* 0x0000001e001d7202 */ /* 0x000fce0000000f00 */
[----:B------:R-:W-:Y:S05]  /*34a0*/  WARPSYNC.COLLECTIVE R24, `(.L_x_3761) ;  /* 0x0000000018087348 */ /* 0x000fea0003c00000 */
[----:B------:R0:W1:Y:S02]  /*34b0*/  SHFL.UP P0, R30, R27, R26, R25 ;  /* 0x0400001a1b1e7389 */ /* 0x0000640000000019 */
[----:B01----:R-:W-:Y:S01]  /*34c0*/  ENDCOLLECTIVE ;  /* 0x000000000000791b */ /* 0x003fe20003800000 */
.L_x_3761:
[----:B------:R-:W-:Y:S01]  /*34d0*/  FADD.FTZ R29, R22, R29 ;  /* 0x0000001d161d7221 */ /* 0x000fe20000010000 */
[----:B------:R-:W-:Y:S01]  /*34e0*/  HFMA2.MMA R26, -RZ, RZ, 0, 9.5367431640625e-07 ;  /* 0x00000010ff1a7435 */ /* 0x000fe200000001ff */
        /* <DEDUP_REMOVED lines=10> */
.L_x_3762:
[----:B------:R-:W-:Y:S01]  /*3590*/  MOV R27, R22 ;  /* 0x00000016001b7202 */ /* 0x000fe20000000f00 */
[----:B------:R-:W-:-:S07]  /*35a0*/  IMAD.MOV.U32 R28, RZ, RZ, R30 ;  /* 0x000000ffff1c7224 */ /* 0x000fce00078e001e */
[----:B------:R-:W-:Y:S05]  /*35b0*/  WARPSYNC.COLLECTIVE R24, `(.L_x_3763) ;  /* 0x0000000018087348 */ /* 0x000fea0003c00000 */
[----:B------:R0:W1:Y:S02]  /*35c0*/  SHFL.UP P0, R30, R27, R26, R25 ;  /* 0x0400001a1b1e7389 */ /* 0x0000640000000019 */
[----:B01----:R-:W-:Y:S01]  /*35d0*/  ENDCOLLECTIVE ;  /* 0x000000000000791b */ /* 0x003fe20003800000 */
.L_x_3763:
[----:B------:R-:W-:Y:S02]  /*35e0*/  MOV R27, R23 ;  /* 0x00000017001b7202 */ /* 0x000fe40000000f00 */
[----:B------:R-:W-:-:S07]  /*35f0*/  MOV R29, R30 ;  /* 0x0000001e001d7202 */ /* 0x000fce0000000f00 */
[----:B------:R-:W-:Y:S05]  /*3600*/  WARPSYNC.COLLECTIVE R24, `(.L_x_3764) ;  /* 0x0000000018087348 */ /* 0x000fea0003c00000 */
[----:B------:R0:W1:Y:S02]  /*3610*/  SHFL.UP P0, R30, R27, R26, R25 ;  /* 0x0400001a1b1e7389 */ /* 0x0000640000000019 */
[----:B01----:R-:W-:Y:S01]  /*3620*/  ENDCOLLECTIVE ;  /* 0x000000000000791b */ /* 0x003fe20003800000 */
.L_x_3764:
        /* <DEDUP_REMOVED lines=11> */
.L_x_3765:
[----:B------:R-:W-:Y:S01]  /*36e0*/  IMAD.MOV.U32 R27, RZ, RZ, R22 ;  /* 0x000000ffff1b7224 */ /* 0x000fe200078e0016 */
[----:B------:R-:W-:-:S07]  /*36f0*/  MOV R19, R30 ;  /* 0x0000001e00137202 */ /* 0x000fce0000000f00 */
[----:B------:R-:W-:Y:S05]  /*3700*/  WARPSYNC.COLLECTIVE R24, `(.L_x_3766) ;  /* 0x0000000018087348 */ /* 0x000fea0003c00000 */
[----:B------:R0:W1:Y:S02]  /*3710*/  SHFL.UP P0, R30, R27, R26, R25 ;  /* 0x0400001a1b1e7389 */ /* 0x0000640000000019 */
[----:B01----:R-:W-:Y:S01]  /*3720*/  ENDCOLLECTIVE ;  /* 0x000000000000791b */ /* 0x003fe20003800000 */
.L_x_3766:
[----:B------:R-:W-:Y:S02]  /*3730*/  MOV R27, R23 ;  /* 0x00000017001b7202 */ /* 0x000fe40000000f00 */
[----:B------:R-:W-:-:S07]  /*3740*/  MOV R22, R30 ;  /* 0x0000001e00167202 */ /* 0x000fce0000000f00 */
[----:B------:R-:W-:Y:S05]  /*3750*/  WARPSYNC.COLLECTIVE R24, `(.L_x_3767) ;  /* 0x0000000018087348 */ /* 0x000fea0003c00000 */
[----:B------:R0:W1:Y:S02]  /*3760*/  SHFL.UP P0, R30, R27, R26, R25 ;  /* 0x0400001a1b1e7389 */ /* 0x0000640000000019 */
[----:B01----:R-:W-:Y:S01]  /*3770*/  ENDCOLLECTIVE ;  /* 0x000000000000791b */ /* 0x003fe20003800000 */
.L_x_3767:
[----:B------:R-:W-:Y:S01]  /*3780*/  MOV R23, R30 ;  /* 0x0000001e00177202 */ /* 0x000fe20000000f00 */
[----:B------:R-:W-:Y:S06]  /*3790*/  BRA `(.L_x_3768) ;  /* 0xfffffff000607947 */ /* 0x000fec000383ffff */
.L_x_3769:
        /* <DEDUP_REMOVED lines=14> */
.L_x_4543:


//--------------------- .text._Z30group_norm_nhwc_bwd_sum_kernelI11Fp16IOBf16WLi192EEv26Group_norm_nhwc_bwd_params --------------------------
	.section	.text._Z30group_norm_nhwc_bwd_sum_kernelI11Fp16IOBf16WLi192EEv26Group_norm_nhwc_bwd_params,"ax",@progbits
	.align	128
        .global         _Z30group_norm_nhwc_bwd_sum_kernelI11Fp16IOBf16WLi192EEv26Group_norm_nhwc_bwd_params
        .type           _Z30group_norm_nhwc_bwd_sum_kernelI11Fp16IOBf16WLi192EEv26Group_norm_nhwc_bwd_params,@function
        .size           _Z30group_norm_nhwc_bwd_sum_kernelI11Fp16IOBf16WLi192EEv26Group_norm_nhwc_bwd_params,(.L_x_4544 - _Z30group_norm_nhwc_bwd_sum_kernelI11Fp16IOBf16WLi192EEv26Group_norm_nhwc_bwd_params)
        .other          _Z30group_norm_nhwc_bwd_sum_kernelI11Fp16IOBf16WLi192EEv26Group_norm_nhwc_bwd_params,@"STO_CUDA_ENTRY STV_DEFAULT"
_Z30group_norm_nhwc_bwd_sum_kernelI11Fp16IOBf16WLi192EEv26Group_norm_nhwc_bwd_params:
.text._Z30group_norm_nhwc_bwd_sum_kernelI11Fp16IOBf16WLi192EEv26Group_norm_nhwc_bwd_params:
        /* <DEDUP_REMOVED lines=47> */
[----:B0-----:R-:W-:Y:S01]  /*02f0*/  VIADD R2, R9, 0xffffffe ;  /* 0x0ffffffe09027836 */ /* 0x001fe20000000000 */
[----:B------:R-:W-:-:S05]  /*0300*/  HFMA2.MMA R9, -RZ, RZ, 0, 0 ;  /* 0x00000000ff097435 */ /* 0x000fca00000001ff */
        /* <DEDUP_REMOVED lines=27> */
.L_x_3771:
[----:B------:R-:W-:Y:S05]  /*04c0*/  BSYNC B0 ;  /* 0x0000000000007941 */ /* 0x000fea0003800000 */
.L_x_3770:
[----:B------:R-:W0:Y:S01]  /*04d0*/  S2UR UR7, SR_CTAID.Y ;  /* 0x00000000000779c3 */ /* 0x000e220000002600 */
[C---:B------:R-:W-:Y:S02]  /*04e0*/  IMAD R14, R7.reuse, R18, R8 ;  /* 0x00000012070e7224 */ /* 0x040fe400078e0208 */
[----:B-----5:R-:W-:Y:S01]  /*04f0*/  FFMA.FTZ R16, -R4, R4, R5 ;  /* 0x0000000404107223 */ /* 0x020fe20000010105 */
[----:B------:R-:W-:Y:S02]  /*0500*/  ISETP.NE.U32.AND P4, PT, R7, RZ, PT ;  /* 0x000000ff0700720c */ /* 0x000fe40003f85070 */
[----:B------:R-:W-:Y:S02]  /*0510*/  MOV R24, 0x3f800000 ;  /* 0x3f80000000187802 */ /* 0x000fe40000000f00 */
[----:B------:R-:W-:Y:S01]  /*0520*/  ISETP.GE.U32.AND P1, PT, R14, R7, PT ;  /* 0x000000070e00720c */ /* 0x000fe20003f26070 */
[----:B------:R-:W1:Y:S01]  /*0530*/  LDC.64 R10, c[0x0][0x290] ;  /* 0x0000a400ff0a7b82 */ /* 0x000e620000000a00 */
[----:B------:R-:W-:-:S11]  /*0540*/  FSETP.GTU.FTZ.AND P2, PT, R16, RZ, PT ;  /* 0x000000ff1000720b */ /* 0x000fd60003f5c000 */
[-C--:B------:R-:W-:Y:S02]  /*0550*/  @P1 IADD3 R14, R14, -R7.reuse, RZ ;  /* 0x800000070e0e1210 */ /* 0x080fe40007ffe0ff */
[----:B------:R-:W2:Y:S01]  /*0560*/  @P2 LDC R15, c[0x0][0x250] ;  /* 0x00009400ff0f2b82 */ /* 0x000ea20000000800 */
[----:B------:R-:W-:Y:S01]  /*0570*/  @P1 IADD3 R19, R19, 0x1, RZ ;  /* 0x0000000113131810 */ /* 0x000fe20007ffe0ff */
[----:B0-----:R-:W-:Y:S01]  /*0580*/  IMAD R17, R12, UR7, RZ ;  /* 0x000000070c117c24 */ /* 0x001fe2000f8e02ff */
[----:B------:R-:W-:-:S04]  /*0590*/  ISETP.GE.U32.AND P3, PT, R14, R7, PT ;  /* 0x000000070e00720c */ /* 0x000fc80003f66070 */
[----:B------:R-:W-:Y:S02]  /*05a0*/  SHF.R.S32.HI R25, RZ, 0x1f, R17 ;  /* 0x0000001fff197819 */ /* 0x000fe40000011411 */
[----:B------:R-:W-:-:S04]  /*05b0*/  IADD3 R13, P5, R17, R12, RZ ;  /* 0x0000000c110d7210 */ /* 0x000fc80007fbe0ff */
[----:B------:R-:W-:Y:S02]  /*05c0*/  LEA.HI.X.SX32 R12, R12, R25, 0x1, P5 ;  /* 0x000000190c0c7211 */ /* 0x000fe400028f0eff */
[----:B-1----:R-:W-:Y:S01]  /*05d0*/  ISETP.LT.U32.AND P1, PT, R13, R10, PT ;  /* 0x0000000a0d00720c */ /* 0x002fe20003f21070 */
[----:B------:R-:W-:-:S03]  /*05e0*/  @P3 VIADD R19, R19, 0x1 ;  /* 0x0000000113133836 */ /* 0x000fc60000000000 */
[----:B------:R-:W-:Y:S02]  /*05f0*/  ISETP.LT.AND.EX P1, PT, R12, R11, PT, P1 ;  /* 0x0000000b0c00720c */ /* 0x000fe40003f21310 */
[----:B------:R-:W-:Y:S02]  /*0600*/  SEL R5, R6, R19, !P4 ;  /* 0x0000001306057207 */ /* 0x000fe40006000000 */
[----:B------:R-:W-:Y:S01]  /*0610*/  SEL R6, R13, R10, P1 ;  /* 0x0000000a0d067207 */ /* 0x000fe20000800000 */
[----:B--2---:R-:W-:Y:S01]  /*0620*/  @P2 FADD.FTZ R11, R16, R15 ;  /* 0x0000000f100b2221 */ /* 0x004fe20000010000 */
[----:B------:R-:W-:Y:S02]  /*0630*/  IADD3 R10, -R5, RZ, RZ ;  /* 0x000000ff050a7210 */ /* 0x000fe40007ffe1ff */
[----:B------:R-:W-:Y:S02]  /*0640*/  CS2R R14, SRZ ;  /* 0x00000000000e7805 */ /* 0x000fe4000001ff00 */
[----:B------:R-:W-:Y:S01]  /*0650*/  ISETP.GE.AND P1, PT, R17, R6, PT ;  /* 0x000000061100720c */ /* 0x000fe20003f26270 */
[----:B------:R0:W1:Y:S01]  /*0660*/  @P2 MUFU.RSQ R24, R11 ;  /* 0x0000000b00182308 */ /* 0x0000620000001400 */
[----:B------:R-:W-:Y:S01]  /*0670*/  CS2R R12, SRZ ;  /* 0x00000000000c7805 */ /* 0x000fe2000001ff00 */
[----:B------:R-:W-:Y:S01]  /*0680*/  IMAD R7, R7, R10, R8 ;  /* 0x0000000a07077224 */ /* 0x000fe200078e0208 */
[----:B------:R-:W-:Y:S01]  /*0690*/  HFMA2.MMA R10, -RZ, RZ, 0, 0 ;  /* 0x00000000ff0a7435 */ /* 0x000fe200000001ff */
        /* <DEDUP_REMOVED lines=81> */
.L_x_3774:
[----:B------:R-:W-:Y:S05]  /*0bb0*/  @!P2 BRA `(.L_x_3772) ;  /* 0x0000001400cca947 */ /* 0x000fea0003800000 */
[----:B------:R-:W-:-:S04]  /*0bc0*/  IADD3 R25, R17, 0x1, RZ ;  /* 0x0000000111197810 */ /* 0x000fc80007ffe0ff */
[----:B------:R-:W-:-:S07]  /*0bd0*/  SHF.R.S32.HI R11, RZ, 0x1f, R25 ;  /* 0x0000001fff0b7819 */ /* 0x000fce0000011419 */
.L_x_3775:
        /* <DEDUP_REMOVED lines=127> */
.L_x_3773:
        /* <DEDUP_REMOVED lines=8> */
.L_x_3777:
        /* <DEDUP_REMOVED lines=49> */
.L_x_3776:
[----:B------:R-:W-:-:S13]  /*1760*/  ISETP.GE.U32.AND P0, PT, R32, 0x3, PT ;  /* 0x000000032000780c */ /* 0x000fda0003f06070 */
[----:B------:R-:W-:Y:S05]  /*1770*/  @!P0 BRA `(.L_x_3772) ;  /* 0x0000000800dc8947 */ /* 0x000fea0003800000 */
[----:B------:R-:W-:Y:S01]  /*1780*/  ULDC.64 UR6, c[0x0][0x288] ;  /* 0x0000a20000067ab9 */ /* 0x000fe20000000a00 */
[----:B------:R-:W-:Y:S02]  /*1790*/  SHF.R.S32.HI R11, RZ, 0x1f, R17 ;  /* 0x0000001fff0b7819 */ /* 0x000fe40000011411 */
[----:B------:R-:W-:Y:S02]  /*17a0*/  ISETP.GE.U32.AND P0, PT, R22, UR6, PT ;  /* 0x0000000616007c0c */ /* 0x000fe4000bf06070 */
[----:B------:R-:W-:Y:S02]  /*17b0*/  MOV R9, R17 ;  /* 0x0000001100097202 */ /* 0x000fe40000000f00 */
[----:B------:R-:W-:-:S13]  /*17c0*/  ISETP.GE.AND.EX P0, PT, R23, UR7, PT, P0 ;  /* 0x0000000717007c0c */ /* 0x000fda000bf06300 */
.L_x_3778:
        /* <DEDUP_REMOVED lines=178> */
.L_x_3772:
        /* <DEDUP_REMOVED lines=16> */
[----:B------:R-:W2:Y:S01]  /*23f0*/  S2R R20, SR_TID.X ;  /* 0x0000000000147919 */ /* 0x000ea20000002100 */
[----:B0-----:R-:W-:Y:S01]  /*2400*/  MOV R2, 0x400 ;  /* 0x0000040000027802 */ /* 0x001fe20000000f00 */
[----:B------:R-:W-:Y:S01]  /*2410*/  UMOV UR6, 0xffffffff ;  /* 0xffffffff00067882 */ /* 0x000fe20000000000 */
[----:B------:R-:W0:Y:S01]  /*2420*/  S2R R3, SR_CgaCtaId ;  /* 0x0000000000037919 */ /* 0x000e220000008800 */
[----:B------:R-:W-:Y:S04]  /*2430*/  LDS R26, [R0+0x20] ;  /* 0x00002000001a7984 */ /* 0x000fe80000000800 */
[----:B------:R-:W3:Y:S04]  /*2440*/  LDS R25, [R0+0x14] ;  /* 0x0000140000197984 */ /* 0x000ee80000000800 */
[----:B-1----:R-:W-:Y:S04]  /*2450*/  LDS R24, [R0+0x24] ;  /* 0x0000240000187984 */ /* 0x002fe80000000800 */
[----:B------:R-:W1:Y:S04]  /*2460*/  LDS R22, [R0+0x18] ;  /* 0x0000180000167984 */ /* 0x000e680000000800 */
[----:B------:R-:W4:Y:S04]  /*2470*/  LDS R27, [R0+0x1c] ;  /* 0x00001c00001b7984 */ /* 0x000f280000000800 */
[----:B------:R-:W5:Y:S04]  /*2480*/  LDS R23, [R0+0x2c] ;  /* 0x00002c0000177984 */ /* 0x000f680000000800 */
[----:B------:R-:W5:Y:S04]  /*2490*/  LDS R21, [R0+0x30] ;  /* 0x0000300000157984 */ /* 0x000f680000000800 */
[----:B------:R-:W5:Y:S01]  /*24a0*/  LDS R18, [R0+0x28] ;  /* 0x0000280000127984 */ /* 0x000f620000000800 */
[----:B0-----:R-:W-:-:S03]  /*24b0*/  LEA R3, R3, R2, 0x18 ;  /* 0x0000000203037211 */ /* 0x001fc600078ec0ff */
[----:B------:R-:W0:Y:S02]  /*24c0*/  LDS R16, [R0+0x38] ;  /* 0x0000380000107984 */ /* 0x000e240000000800 */
[----:B--2---:R-:W-:Y:S02]  /*24d0*/  IMAD R30, R20, 0x54, R3 ;  /* 0x00000054141e7824 */ /* 0x004fe400078e0203 */
[----:B------:R-:W-:Y:S04]  /*24e0*/  LDS R14, [R0+0x3c] ;  /* 0x00003c00000e7984 */ /* 0x000fe80000000800 */
[----:B------:R-:W2:Y:S04]  /*24f0*/  LDS R19, [R0+0x34] ;  /* 0x0000340000137984 */ /* 0x000ea80000000800 */
[----:B------:R-:W2:Y:S01]  /*2500*/  LDS R17, [R0+0x44] ;  /* 0x0000440000117984 */ /* 0x000ea20000000800 */
[----:B---3--:R-:W-:-:S03]  /*2510*/  FADD.FTZ R3, R26, R25 ;  /* 0x000000191a037221 */ /* 0x008fc60000010000 */
[----:B------:R-:W3:Y:S04]  /*2520*/  LDS R11, [R0+0x48] ;  /* 0x00004800000b7984 */ /* 0x000ee80000000800 */
[----:B------:R-:W3:Y:S01]  /*2530*/  LDS R10, [R0+0x40] ;  /* 0x00004000000a7984 */ /* 0x000ee20000000800 */
[----:B-1----:R-:W-:-:S03]  /*2540*/  FADD.FTZ R29, R24, R22 ;  /* 0x00000016181d7221 */ /* 0x002fc60000010000 */
[----:B------:R-:W1:Y:S01]  /*2550*/  LDS R9, [R0+0x10] ;  /* 0x0000100000097984 */ /* 0x000e620000000800 */
[----:B----4-:R-:W-:-:S03]  /*2560*/  ISETP.NE.AND P5, PT, R27, RZ, PT ;  /* 0x000000ff1b00720c */ /* 0x010fc60003fa5270 */
[----:B------:R-:W4:Y:S01]  /*2570*/  LDS R6, [R30+0x50] ;  /* 0x000050001e067984 */ /* 0x000f220000000800 */
[----:B------:R-:W-:Y:S02]  /*2580*/  FSEL R2, R3, R26, !P5 ;  /* 0x0000001a03027208 */ /* 0x000fe40006800000 */
[----:B------:R-:W-:Y:S01]  /*2590*/  FSEL R28, R29, R24, !P5 ;  /* 0x000000181d1c7208 */ /* 0x000fe20006800000 */
[----:B------:R-:W4:Y:S02]  /*25a0*/  LDS R4, [R30+0x54] ;  /* 0x000054001e047984 */ /* 0x000f240000000800 */
[----:B-----5:R-:W-:Y:S02]  /*25b0*/  FADD.FTZ R2, R2, R23 ;  /* 0x0000001702027221 */ /* 0x020fe40000010000 */
[----:B------:R5:W4:Y:S01]  /*25c0*/  LDS R7, [R0+0x4c] ;  /* 0x00004c0000077984 */ /* 0x000b220000000800 */
[----:B------:R-:W-:Y:S01]  /*25d0*/  FADD.FTZ R28, R28, R21 ;  /* 0x000000151c1c7221 */ /* 0x000fe20000010000 */
[----:B------:R-:W-:Y:S01]  /*25e0*/  ISETP.NE.AND P4, PT, R18, RZ, PT ;  /* 0x000000ff1200720c */ /* 0x000fe20003f85270 */
[----:B------:R-:W4:Y:S03]  /*25f0*/  S2R R31, SR_LANEID ;  /* 0x00000000001f7919 */ /* 0x000f260000000000 */
[----:B------:R-:W-:-:S02]  /*2600*/  FSEL R3, R2, R23, !P4 ;  /* 0x0000001702037208 */ /* 0x000fc40006000000 */
[----:B------:R-:W-:-:S03]  /*2610*/  FSEL R29, R28, R21, !P4 ;  /* 0x000000151c1d7208 */ /* 0x000fc60006000000 */
[----:B0-----:R-:W-:Y:S01]  /*2620*/  FADD.FTZ R3, R3, R16 ;  /* 0x0000001003037221 */ /* 0x001fe20000010000 */
[----:B--2---:R-:W-:Y:S01]  /*2630*/  ISETP.NE.AND P3, PT, R19, RZ, PT ;  /* 0x000000ff1300720c */ /* 0x004fe20003f65270 */
[----:B------:R-:W-:-:S03]  /*2640*/  FADD.FTZ R29, R29, R14 ;  /* 0x0000000e1d1d7221 */ /* 0x000fc60000010000 */
[----:B-----5:R-:W-:Y:S02]  /*2650*/  FSEL R0, R3, R16, !P3 ;  /* 0x0000001003007208 */ /* 0x020fe40005800000 */
[----:B------:R-:W-:-:S03]  /*2660*/  FSEL R2, R29, R14, !P3 ;  /* 0x0000000e1d027208 */ /* 0x000fc60005800000 */
[----:B------:R-:W-:Y:S02]  /*2670*/  FADD.FTZ R28, R0, R17 ;  /* 0x00000011001c7221 */ /* 0x000fe40000010000 */
[----:B---3--:R-:W-:Y:S01]  /*2680*/  FADD.FTZ R2, R2, R11 ;  /* 0x0000000b02027221 */ /* 0x008fe20000010000 */
[----:B------:R-:W-:-:S04]  /*2690*/  ISETP.NE.AND P2, PT, R10, RZ, PT ;  /* 0x000000ff0a00720c */ /* 0x000fc80003f45270 */
[----:B------:R-:W-:Y:S02]  /*26a0*/  FSEL R3, R28, R17, !P2 ;  /* 0x000000111c037208 */ /* 0x000fe40005000000 */
[----:B------:R-:W-:Y:S02]  /*26b0*/  FSEL R29, R2, R11, !P2 ;  /* 0x0000000b021d7208 */ /* 0x000fe40005000000 */
[----:B-1----:R-:W-:Y:S01]  /*26c0*/  IADD3 R0, R18, R27, R9 ;  /* 0x0000001b12007210 */ /* 0x002fe20007ffe009 */
[----:B----4-:R-:W-:Y:S02]  /*26d0*/  FADD.FTZ R3, R3, R6 ;  /* 0x0000000603037221 */ /* 0x010fe40000010000 */
[----:B------:R-:W-:Y:S01]  /*26e0*/  FADD.FTZ R29, R29, R4 ;  /* 0x000000041d1d7221 */ /* 0x000fe20000010000 */
[----:B------:R-:W-:Y:S02]  /*26f0*/  IADD3 R0, R10, R0, R19 ;  /* 0x000000000a007210 */ /* 0x000fe40007ffe013 */
[----:B------:R-:W-:-:S02]  /*2700*/  ISETP.NE.AND P1, PT, R7, RZ, PT ;  /* 0x000000ff0700720c */ /* 0x000fc40003f25270 */
[----:B------:R-:W-:Y:S02]  /*2710*/  IADD3 R32, R0, R7, RZ ;  /* 0x0000000700207210 */ /* 0x000fe40007ffe0ff */
        /* <DEDUP_REMOVED lines=56> */
.L_x_3802:
        /* <DEDUP_REMOVED lines=15> */
[----:B------:R-:W-:Y:S02]  /*2b90*/  IADD3 R27, R27, R9, RZ ;  /* 0x000000091b1b7210 */ /* 0x000fe40007ffe0ff */
[----:B------:R-:W-:Y:S01]  /*2ba0*/  @!P4 FADD.FTZ R23, R23, R26 ;  /* 0x0000001a1717c221 */ /* 0x000fe20000010000 */
[----:B------:R-:W-:Y:S01]  /*2bb0*/  @!P4 FADD.FTZ R21, R21, R24 ;  /* 0x000000181515c221 */ /* 0x000fe20000010000 */
[----:B----4-:R-:W-:Y:S01]  /*2bc0*/  LEA R3, R3, R0, 0x18 ;  /* 0x0000000003037211 */ /* 0x010fe200078ec0ff */
[----:B------:R-:W-:-:S02]  /*2bd0*/  IMAD.IADD R18, R18, 0x1, R27 ;  /* 0x0000000112127824 */ /* 0x000fc400078e021b */
[----:B------:R-:W-:Y:S01]  /*2be0*/  @!P3 FADD.FTZ R16, R16, R23 ;  /* 0x000000171010b221 */ /* 0x000fe20000010000 */
[----:B------:R-:W-:Y:S01]  /*2bf0*/  @!P3 FADD.FTZ R14, R14, R21 ;  /* 0x000000150e0eb221 */ /* 0x000fe20000010000 */
[----:B-----5:R-:W-:Y:S01]  /*2c00*/  IMAD R3, R28, 0x54, R3 ;  /* 0x000000541c037824 */ /* 0x020fe200078e0203 */
[----:B------:R-:W-:Y:S01]  /*2c10*/  IADD3 R19, R19, R18, RZ ;  /* 0x0000001213137210 */ /* 0x000fe20007ffe0ff */
[----:B------:R-:W-:Y:S01]  /*2c20*/  @!P2 FADD.FTZ R17, R17, R16 ;  /* 0x000000101111a221 */ /* 0x000fe20000010000 */
[----:B------:R-:W-:Y:S02]  /*2c30*/  @!P2 FADD.FTZ R11, R11, R14 ;  /* 0x0000000e0b0ba221 */ /* 0x000fe40000010000 */
[----:B------:R-:W-:Y:S01]  /*2c40*/  IADD3 R10, R10, R19, RZ ;  /* 0x000000130a0a7210 */ /* 0x000fe20007ffe0ff */
[----:B------:R-:W-:Y:S01]  /*2c50*/  @!P1 FADD.FTZ R6, R6, R17 ;  /* 0x0000001106069221 */ /* 0x000fe20000010000 */
[----:B------:R-:W-:Y:S01]  /*2c60*/  @!P1 FADD.FTZ R4, R4, R11 ;  /* 0x0000000b04049221 */ /* 0x000fe20000010000 */
[----:B------:R2:W-:Y:S02]  /*2c70*/  STS [R3+0x10], R9 ;  /* 0x0000100903007388 */ /* 0x0005e40000000800 */
[----:B------:R-:W-:-:S02]  /*2c80*/  IMAD.IADD R7, R7, 0x1, R10 ;  /* 0x0000000107077824 */ /* 0x000fc400078e020a */
        /* <DEDUP_REMOVED lines=17> */
.L_x_3780:
[----:B------:R-:W-:Y:S05]  /*2da0*/  BSYNC B0 ;  /* 0x0000000000007941 */ /* 0x000fea0003800000 */
.L_x_3779:
        /* <DEDUP_REMOVED lines=50> */
.L_x_3783:
[----:B------:R-:W-:Y:S05]  /*30d0*/  BSYNC B0 ;  /* 0x0000000000007941 */ /* 0x000fea0003800000 */
.L_x_3782:
        /* <DEDUP_REMOVED lines=22> */
.L_x_3781:
        /* <DEDUP_REMOVED lines=8> */
.L_x_3784:
[----:B------:R-:W-:Y:S01]  /*32c0*/  IMAD.MOV.U32 R3, RZ, RZ, R30 ;  /* 0x000000ffff037224 */ /* 0x000fe200078e001e */
[----:B------:R-:W-:-:S07]  /*32d0*/  MOV R33, R35 ;  /* 0x0000002300217202 */ /* 0x000fce0000000f00 */
[----:B------:R-:W-:Y:S05]  /*32e0*/  WARPSYNC.COLLECTIVE R29, `(.L_x_3785) ;  /* 0x000000001d087348 */ /* 0x000fea0003c00000 */
[----:B------:R0:W1:Y:S02]  /*32f0*/  SHFL.UP P0, R35, R3, R0, R28 ;  /* 0x0400000003237389 */ /* 0x000064000000001c */
[----:B01----:R-:W-:Y:S01]  /*3300*/  ENDCOLLECTIVE ;  /* 0x000000000000791b */ /* 0x003fe20003800000 */
.L_x_3785:
[----:B------:R-:W-:Y:S02]  /*3310*/  MOV R3, R2 ;  /* 0x0000000200037202 */ /* 0x000fe40000000f00 */
[----:B------:R-:W-:Y:S01]  /*3320*/  ISETP.GE.AND P0, PT, R31, 0x1, PT ;  /* 0x000000011f00780c */ /* 0x000fe20003f06270 */
[----:B------:R-:W-:-:S12]  /*3330*/  FADD.FTZ R35, R30, R35 ;  /* 0x000000231e237221 */ /* 0x000fd80000010000 */
[----:B------:R-:W-:-:S07]  /*3340*/  @P0 FSEL R30, R35, R30, !P6 ;  /* 0x0000001e231e0208 */ /* 0x000fce0007000000 */
[----:B------:R-:W-:Y:S05]  /*3350*/  WARPSYNC.COLLECTIVE R29, `(.L_x_3786) ;  /* 0x000000001d087348 */ /* 0x000fea0003c00000 */
[----:B------:R0:W1:Y:S02]  /*3360*/  SHFL.UP P0, R35, R3, R0, R28 ;  /* 0x0400000003237389 */ /* 0x000064000000001c */
[----:B01----:R-:W-:Y:S01]  /*3370*/  ENDCOLLECTIVE ;  /* 0x000000000000791b */ /* 0x003fe20003800000 */
.L_x_3786:
        /* <DEDUP_REMOVED lines=11> */
.L_x_3787:
[----:B------:R-:W-:Y:S01]  /*3430*/  MOV R3, R30 ;  /* 0x0000001e00037202 */ /* 0x000fe20000000f00 */
[----:B------:R-:W-:-:S07]  /*3440*/  IMAD.MOV.U32 R33, RZ, RZ, R35 ;  /* 0x000000ffff217224 */ /* 0x000fce00078e0023 */
[----:B------:R-:W-:Y:S05]  /*3450*/  WARPSYNC.COLLECTIVE R29, `(.L_x_3788) ;  /* 0x000000001d087348 */ /* 0x000fea0003c00000 */
[----:B------:R0:W1:Y:S02]  /*3460*/  SHFL.UP P0, R35, R3, R0, R28 ;  /* 0x0400000003237389 */ /* 0x000064000000001c */
[----:B01----:R-:W-:Y:S01]  /*3470*/  ENDCOLLECTIVE ;  /* 0x000000000000791b */ /* 0x003fe20003800000 */
.L_x_3788:
[----:B------:R-:W-:Y:S02]  /*3480*/  MOV R3, R2 ;  /* 0x0000000200037202 */ /* 0x000fe40000000f00 */
[----:B------:R-:W-:Y:S01]  /*3490*/  ISETP.GE.AND P0, PT, R31, 0x2, PT ;  /* 0x000000021f00780c */ /* 0x000fe20003f06270 */
[----:B------:R-:W-:-:S12]  /*34a0*/  FADD.FTZ R35, R30, R35 ;  /* 0x000000231e237221 */ /* 0x000fd80000010000 */
[----:B------:R-:W-:-:S07]  /*34b0*/  @P0 FSEL R30, R35, R30, !P6 ;  /* 0x0000001e231e0208 */ /* 0x000fce0007000000 */
[----:B------:R-:W-:Y:S05]  /*34c0*/  WARPSYNC.COLLECTIVE R29, `(.L_x_3789) ;  /* 0x000000001d087348 */ /* 0x000fea0003c00000 */
[----:B------:R0:W1:Y:S02]  /*34d0*/  SHFL.UP P0, R35, R3, R0, R28 ;  /* 0x0400000003237389 */ /* 0x000064000000001c */
[----:B01----:R-:W-:Y:S01]  /*34e0*/  ENDCOLLECTIVE ;  /* 0x000000000000791b */ /* 0x003fe20003800000 */
.L_x_3789:
        /* <DEDUP_REMOVED lines=11> */
.L_x_3790:
[----:B------:R-:W-:Y:S02]  /*35a0*/  MOV R3, R30 ;  /* 0x0000001e00037202 */ /* 0x000fe40000000f00 */
[----:B------:R-:W-:-:S07]  /*35b0*/  MOV R33, R35 ;  /* 0x0000002300217202 */ /* 0x000fce0000000f00 */
[----:B------:R-:W-:Y:S05]  /*35c0*/  WARPSYNC.COLLECTIVE R29, `(.L_x_3791) ;  /* 0x000000001d087348 */ /* 0x000fea0003c00000 */
[----:B------:R0:W1:Y:S02]  /*35d0*/  SHFL.UP P0, R35, R3, R0, R28 ;  /* 0x0400000003237389 */ /* 0x000064000000001c */
[----:B01----:R-:W-:Y:S01]  /*35e0*/  ENDCOLLECTIVE ;  /* 0x000000000000791b */ /* 0x003fe20003800000 */
.L_x_3791:
[----:B------:R-:W-:Y:S01]  /*35f0*/  IMAD.MOV.U32 R3, RZ, RZ, R2 ;  /* 0x000000ffff037224 */ /* 0x000fe200078e0002 */
[----:B------:R-:W-:Y:S01]  /*3600*/  ISETP.GE.AND P0, PT, R31, 0x4, PT ;  /* 0x000000041f00780c */ /* 0x000fe20003f06270 */
[----:B------:R-:W-:-:S12]  /*3610*/  FADD.FTZ R35, R30, R35 ;  /* 0x000000231e237221 */ /* 0x000fd80000010000 */
[----:B------:R-:W-:-:S07]  /*3620*/  @P0 FSEL R30, R35, R30, !P6 ;  /* 0x0000001e231e0208 */ /* 0x000fce0007000000 */
[----:B------:R-:W-:Y:S05]  /*3630*/  WARPSYNC.COLLECTIVE R29, `(.L_x_3792) ;  /* 0x000000001d087348 */ /* 0x000fea0003c00000 */
[----:B------:R0:W1:Y:S02]  /*3640*/  SHFL.UP P0, R35, R3, R0, R28 ;  /* 0x0400000003237389 */ /* 0x000064000000001c */
[----:B01----:R-:W-:Y:S01]  /*3650*/  ENDCOLLECTIVE ;  /* 0x000000000000791b */ /* 0x003fe20003800000 */
.L_x_3792:
        /* <DEDUP_REMOVED lines=11> */
.L_x_3793:
[----:B------:R-:W-:Y:S01]  /*3710*/  IMAD.MOV.U32 R3, RZ, RZ, R30 ;  /* 0x000000ffff037224 */ /* 0x000fe200078e001e */
[----:B------:R-:W-:-:S07]  /*3720*/  MOV R33, R35 ;  /* 0x0000002300217202 */ /* 0x000fce0000000f00 */
[----:B------:R-:W-:Y:S05]  /*3730*/  WARPSYNC.COLLECTIVE R29, `(.L_x_3794) ;  /* 0x000000001d087348 */ /* 0x000fea0003c00000 */
[----:B------:R0:W1:Y:S02]  /*3740*/  SHFL.UP P0, R35, R3, R0, R28 ;  /* 0x0400000003237389 */ /* 0x000064000000001c */
[----:B01----:R-:W-:Y:S01]  /*3750*/  ENDCOLLECTIVE ;  /* 0x000000000000791b */ /* 0x003fe20003800000 */
.L_x_3794:
[----:B------:R-:W-:Y:S02]  /*3760*/  MOV R3, R2 ;  /* 0x0000000200037202 */ /* 0x000fe40000000f00 */
[----:B------:R-:W-:Y:S01]  /*3770*/  ISETP.GE.AND P0, PT, R31, 0x8, PT ;  /* 0x000000081f00780c */ /* 0x000fe20003f06270 */
[----:B------:R-:W-:-:S12]  /*3780*/  FADD.FTZ R35, R30, R35 ;  /* 0x000000231e237221 */ /* 0x000fd80000010000 */
[----:B------:R-:W-:-:S07]  /*3790*/  @P0 FSEL R30, R35, R30, !P6 ;  /* 0x0000001e231e0208 */ /* 0x000fce0007000000 */
[----:B------:R-:W-:Y:S05]  /*37a0*/  WARPSYNC.COLLECTIVE R29, `(.L_x_3795) ;  /* 0x000000001d087348 */ /* 0x000fea0003c00000 */
[----:B------:R0:W1:Y:S02]  /*37b0*/  SHFL.UP P0, R35, R3, R0, R28 ;  /* 0x0400000003237389 */ /* 0x000064000000001c */
[----:B01----:R-:W-:Y:S01]  /*37c0*/  ENDCOLLECTIVE ;  /* 0x000000000000791b */ /* 0x003fe20003800000 */
.L_x_3795:
        /* <DEDUP_REMOVED lines=11> */
.L_x_3796:
[----:B------:R-:W-:Y:S02]  /*3880*/  MOV R3, R30 ;  /* 0x0000001e00037202 */ /* 0x000fe40000000f00 */
[----:B------:R-:W-:-:S13]  /*3890*/  ISETP.GE.AND P0, PT, R31, 0x10, PT ;  /* 0x000000101f00780c */ /* 0x000fda0003f06270 */
[----:B------:R-:W-:-:S07]  /*38a0*/  @P0 IMAD.IADD R32, R32, 0x1, R35 ;  /* 0x0000000120200824 */ /* 0x000fce00078e0223 */
[----:B------:R-:W-:Y:S05]  /*38b0*/  WARPSYNC.COLLECTIVE R29, `(.L_x_3797) ;  /* 0x000000001d087348 */ /* 0x000fea0003c00000 */
[----:B------:R0:W1:Y:S02]  /*38c0*/  SHFL.UP P0, R35, R3, R0, R28 ;  /* 0x0400000003237389 */ /* 0x000064000000001c */
[----:B01----:R-:W-:Y:S01]  /*38d0*/  ENDCOLLECTIVE ;  /* 0x000000000000791b */ /* 0x003fe20003800000 */
.L_x_3797:
[----:B------:R-:W-:Y:S01]  /*38e0*/  IMAD.MOV.U32 R3, RZ, RZ, R2 ;  /* 0x000000ffff037224 */ /* 0x000fe200078e0002 */
[----:B------:R-:W-:-:S07]  /*38f0*/  MOV R33, R35 ;  /* 0x0000002300217202 */ /* 0x000fce0000000f00 */
[----:B------:R-:W-:Y:S05]  /*3900*/  WARPSYNC.COLLECTIVE R29, `(.L_x_3798) ;  /* 0x000000001d087348 */ /* 0x000fea0003c00000 */
[----:B------:R0:W1:Y:S02]  /*3910*/  SHFL.UP P0, R35, R3, R0, R28 ;  /* 0x0400000003237389 */ /* 0x000064000000001c */
[----:B01----:R-:W-:Y:S01]  /*3920*/  ENDCOLLECTIVE ;  /* 0x000000000000791b */ /* 0x003fe20003800000 */
.L_x_3798:
        /* <DEDUP_REMOVED lines=11> */
.L_x_3799:
[----:B------:R-:W-:Y:S02]  /*39e0*/  MOV R3, R30 ;  /* 0x0000001e00037202 */ /* 0x000fe40000000f00 */
[----:B------:R-:W-:-:S07]  /*39f0*/  MOV R31, R35 ;  /* 0x00000023001f7202 */ /* 0x000fce0000000f00 */
[----:B------:R-:W-:Y:S05]  /*3a00*/  WARPSYNC.COLLECTIVE R29, `(.L_x_3800) ;  /* 0x000000001d087348 */ /* 0x000fea0003c00000 */
[----:B------:R0:W1:Y:S02]  /*3a10*/  SHFL.UP P0, R35, R3, R0, R28 ;  /* 0x0400000003237389 */ /* 0x000064000000001c */
[----:B01----:R-:W-:Y:S01]  /*3a20*/  ENDCOLLECTIVE ;  /* 0x000000000000791b */ /* 0x003fe20003800000 */
.L_x_3800:
[----:B------:R-:W-:Y:S01]  /*3a30*/  MOV R3, R2 ;  /* 0x0000000200037202 */ /* 0x000fe20000000f00 */
[----:B------:R-:W-:-:S07]  /*3a40*/  IMAD.MOV.U32 R30, RZ, RZ, R35 ;  /* 0x000000ffff1e7224 */ /* 0x000fce00078e0023 */
[----:B------:R-:W-:Y:S05]  /*3a50*/  WARPSYNC.COLLECTIVE R29, `(.L_x_3801) ;  /* 0x000000001d087348 */ /* 0x000fea0003c00000 */
[----:B------:R0:W1:Y:S02]  /*3a60*/  SHFL.UP P0, R35, R3, R0, R28 ;  /* 0x0400000003237389 */ /* 0x000064000000001c */
[----:B01----:R-:W-:Y:S01]  /*3a70*/  ENDCOLLECTIVE ;  /* 0x000000000000791b */ /* 0x003fe20003800000 */
.L_x_3801:
[----:B------:R-:W-:Y:S01]  /*3a80*/  MOV R2, R35 ;  /* 0x0000002300027202 */ /* 0x000fe20000000f00 */
[----:B------:R-:W-:Y:S06]  /*3a90*/  BRA `(.L_x_3802) ;  /* 0xfffffff000007947 */ /* 0x000fec000383ffff */
.L_x_3803:
        /* <DEDUP_REMOVED lines=14> */
.L_x_4544:


//--------------------- .text._Z30group_norm_nhwc_bwd_sum_kernelI11Fp16IOBf16WLi448EEv26Group_norm_nhwc_bwd_params --------------------------
	.section	.text._Z30group_norm_nhwc_bwd_sum_kernelI11Fp16IOBf16WLi448EEv26Group_norm_nhwc_bwd_params,"ax",@progbits
	.align	128
        .global         _Z30group_norm_nhwc_bwd_sum_kernelI11Fp16IOBf16WLi448EEv26Group_norm_nhwc_bwd_params
        .type           _Z30group_norm_nhwc_bwd_sum_kernelI11Fp16IOBf16WLi448EEv26Group_norm_nhwc_bwd_params,@function
        .size           _Z30group_norm_nhwc_bwd_sum_kernelI11Fp16IOBf16WLi448EEv26Group_norm_nhwc_bwd_params,(.L_x_4545 - _Z30group_norm_nhwc_bwd_sum_kernelI11Fp16IOBf16WLi448EEv26Group_norm_nhwc_bwd_params)
        .other          _Z30group_norm_nhwc_bwd_sum_kernelI11Fp16IOBf16WLi448EEv26Group_norm_nhwc_bwd_params,@"STO_CUDA_ENTRY STV_DEFAULT"
_Z30group_norm_nhwc_bwd_sum_kernelI11Fp16IOBf16WLi448EEv26Group_norm_nhwc_bwd_params:
.text._Z30group_norm_nhwc_bwd_sum_kernelI11Fp16IOBf16WLi448EEv26Group_norm_nhwc_bwd_params:
        /* <DEDUP_REMOVED lines=45> */
[----:B------:R-:W-:Y:S01]  /*02d0*/  IMAD.MOV.U32 R19, RZ, RZ, RZ ;  /* 0x000000ffff137224 */ /* 0x000fe200078e00ff */
[----:B------:R-:W-:Y:S01]  /*02e0*/  HFMA2.MMA R22, -RZ, RZ, 0, 0 ;  /* 0x00000000ff167435 */ /* 0x000fe200000001ff */
[----:B------:R-:W-:Y:S02]  /*02f0*/  ISETP.GE.AND.EX P0, PT, R21, UR9, PT, P0 ;  /* 0x0000000915007c0c */ /* 0x000fe4000bf06300 */
[----:B------:R-:W-:Y:S01]  /*0300*/  MOV R11, RZ ;  /* 0x000000ff000b7202 */ /* 0x000fe20000000f00 */
        /* <DEDUP_REMOVED lines=28> */
.L_x_3805:
[----:B------:R-:W-:Y:S05]  /*04d0*/  BSYNC B0 ;  /* 0x0000000000007941 */ /* 0x000fea0003800000 */
.L_x_3804:
        /* <DEDUP_REMOVED lines=16> */
[-C--:B-1----:R-:W-:Y:S02]  /*05e0*/  ISETP.LT.U32.AND P1, PT, R17, R8.reuse, PT ;  /* 0x000000081100720c */ /* 0x082fe40003f21070 */
[----:B------:R-:W-:Y:S01]  /*05f0*/  MOV R18, 0x3f800000 ;  /* 0x3f80000000127802 */ /* 0x000fe20000000f00 */
[----:B------:R-:W-:Y:S01]  /*0600*/  @P3 VIADD R15, R15, 0x1 ;  /* 0x000000010f0f3836 */ /* 0x000fe20000000000 */
[----:B------:R-:W-:Y:S01]  /*0610*/  ISETP.LT.AND.EX P1, PT, R2, R9, PT, P1 ;  /* 0x000000090200720c */ /* 0x000fe20003f21310 */
[----:B--2---:R-:W-:Y:S01]  /*0620*/  @P2 FADD.FTZ R6, R5, R6 ;  /* 0x0000000605062221 */ /* 0x004fe20000010000 */
[----:B------:R-:W-:Y:S02]  /*0630*/  IMAD.MOV.U32 R5, RZ, RZ, RZ ;  /* 0x000000ffff057224 */ /* 0x000fe400078e00ff */
[----:B------:R-:W-:Y:S01]  /*0640*/  SEL R17, R17, R8, P1 ;  /* 0x0000000811117207 */ /* 0x000fe20000800000 */
[----:B------:R0:W1:Y:S01]  /*0650*/  @P2 MUFU.RSQ R18, R6 ;  /* 0x0000000600122308 */ /* 0x0000620000001400 */
[----:B------:R-:W-:-:S02]  /*0660*/  SEL R3, R0, R15, !P4 ;  /* 0x0000000f00037207 */ /* 0x000fc40006000000 */
[----:B------:R-:W-:Y:S02]  /*0670*/  CS2R R14, SRZ ;  /* 0x00000000000e7805 */ /* 0x000fe4000001ff00 */
[----:B------:R-:W-:Y:S02]  /*0680*/  ISETP.GE.AND P1, PT, R24, R17, PT ;  /* 0x000000111800720c */ /* 0x000fe40003f26270 */
[----:B------:R-:W-:Y:S01]  /*0690*/  MOV R2, RZ ;  /* 0x000000ff00027202 */ /* 0x000fe20000000f00 */
[----:B------:R-:W-:-:S04]  /*06a0*/  IMAD.MOV R0, RZ, RZ, -R3 ;  /* 0x000000ffff007224 */ /* 0x000fc800078e0a03 */
[----:B------:R-:W-:Y:S02]  /*06b0*/  IMAD R16, R7, R0, R16 ;  /* 0x0000000007107224 */ /* 0x000fe400078e0210 */
[----:B------:R-:W-:-:S04]  /*06c0*/  IMAD.MOV.U32 R0, RZ, RZ, RZ ;  /* 0x000000ffff007224 */ /* 0x000fc800078e00ff */
[----:B01----:R-:W-:Y:S05]  /*06d0*/  @P1 BRA `(.L_x_3806) ;  /* 0x0000001c00201947 */ /* 0x003fea0003800000 */
        /* <DEDUP_REMOVED lines=15> */
[----:B------:R-:W-:Y:S01]  /*07d0*/  ISETP.NE.AND P2, PT, R5, R0, PT ;  /* 0x000000000500720c */ /* 0x000fe20003f45270 */
[----:B------:R-:W-:Y:S01]  /*07e0*/  IMAD.MOV.U32 R0, RZ, RZ, RZ ;  /* 0x000000ffff007224 */ /* 0x000fe200078e00ff */
[----:B------:R-:W-:Y:S01]  /*07f0*/  ISETP.NE.U32.AND P1, PT, R2, 0x1, PT ;  /* 0x000000010200780c */ /* 0x000fe20003f25070 */
[----:B------:R-:W-:Y:S01]  /*0800*/  HFMA2.MMA R2, -RZ, RZ, 0, 0 ;  /* 0x00000000ff027435 */ /* 0x000fe200000001ff */
[----:B------:R-:W-:Y:S01]  /*0810*/  IMAD.MOV.U32 R5, RZ, RZ, RZ ;  /* 0x000000ffff057224 */ /* 0x000fe200078e00ff */
[----:B------:R-:W-:-:S10]  /*0820*/  MOV R10, RZ ;  /* 0x000000ff000a7202 */ /* 0x000fd40000000f00 */
        /* <DEDUP_REMOVED lines=24> */
[-C--:B------:R-:W-:Y:S01]  /*09b0*/  FMUL.FTZ R0, R5, R18.reuse ;  /* 0x0000001205007220 */ /* 0x080fe20000410000 */
[----:B------:R-:W-:Y:S01]  /*09c0*/  PRMT R5, RZ, 0x5410, RZ ;  /* 0x00005410ff057816 */ /* 0x000fe200000000ff */
[----:B------:R-:W-:Y:S02]  /*09d0*/  FMUL.FTZ R2, R23, R18 ;  /* 0x0000001217027220 */ /* 0x000fe40000410000 */
[----:B------:R-:W-:Y:S02]  /*09e0*/  FFMA.FTZ R14, R0, R11, R22 ;  /* 0x0000000b000e7223 */ /* 0x000fe40000010016 */
[----:B------:R-:W-:-:S02]  /*09f0*/  FFMA.FTZ R15, R2, R13, R19 ;  /* 0x0000000d020f7223 */ /* 0x000fc40000010013 */
[----:B------:R-:W-:Y:S02]  /*0a00*/  FMUL.FTZ R10, R14, -1.4426950216293334961 ;  /* 0xbfb8aa3b0e0a7820 */ /* 0x000fe40000410000 */
[----:B------:R-:W-:Y:S01]  /*0a10*/  FMUL.FTZ R23, R15, -1.4426950216293334961 ;  /* 0xbfb8aa3b0f177820 */ /* 0x000fe20000410000 */
        /* <DEDUP_REMOVED lines=28> */
.L_x_3808:
[----:B------:R-:W-:Y:S05]  /*0be0*/  @!P2 BRA `(.L_x_3806) ;  /* 0x0000001400dca947 */ /* 0x000fea0003800000 */
[----:B------:R-:W-:-:S05]  /*0bf0*/  VIADD R20, R24, 0x1 ;  /* 0x0000000118147836 */ /* 0x000fca0000000000 */
[----:B------:R-:W-:-:S07]  /*0c00*/  SHF.R.S32.HI R21, RZ, 0x1f, R20 ;  /* 0x0000001fff157819 */ /* 0x000fce0000011414 */
.L_x_3809:
[----:B------:R-:W0:Y:S01]  /*0c10*/  @!P0 LDC.64 R34, c[0x0][0x288] ;  /* 0x0000a200ff228b82 */ /* 0x000e220000000a00 */
[----:B------:R-:W-:Y:S01]  /*0c20*/  @!P0 IADD3 R23, P1, R20, -0x1, RZ ;  /* 0xffffffff14178810 */ /* 0x000fe20007f3e0ff */
[----:B------:R-:W-:Y:S01]  /*0c30*/  @!P0 IMAD.MOV.U32 R31, RZ, RZ, R9 ;  /* 0x000000ffff1f8224 */ /* 0x000fe200078e0009 */
[----:B------:R-:W-:Y:S02]  /*0c40*/  @!P0 MOV R30, R6 ;  /* 0x00000006001e8202 */ /* 0x000fe40000000f00 */
[----:B------:R-:W-:-:S03]  /*0c50*/  @!P0 IADD3.X R25, R21, -0x1, RZ, P1, !PT ;  /* 0xffffffff15198810 */ /* 0x000fc60000ffe4ff */
[----:B------:R-:W1:Y:S08]  /*0c60*/  @!P0 LDC.64 R28, c[0x0][0x230] ;  /* 0x00008c00ff1c8b82 */ /* 0x000e700000000a00 */
[----:B------:R-:W2:Y:S01]  /*0c70*/  @!P0 LDC.64 R26, c[0x0][0x288] ;  /* 0x0000a200ff1a8b82 */ /* 0x000ea20000000a00 */
[-C--:B0-----:R-:W-:Y:S02]  /*0c80*/  @!P0 IMAD R32, R25, R34.reuse, RZ ;  /* 0x0000002219208224 */ /* 0x081fe400078e02ff */
[----:B------:R-:W-:-:S05]  /*0c90*/  @!P0 IMAD.WIDE.U32 R30, R23, R34, R30 ;  /* 0x00000022171e8225 */ /* 0x000fca00078e001e */
[----:B------:R-:W0:Y:S01]  /*0ca0*/  @!P0 LDC.64 R24, c[0x0][0x230] ;  /* 0x00008c00ff188b82 */ /* 0x000e220000000a00 */
[----:B------:R-:W-:Y:S02]  /*0cb0*/  @!P0 IMAD R23, R23, R35, R32 ;  /* 0x0000002317178224 */ /* 0x000fe400078e0220 */
[----:B------:R-:W-:-:S03]  /*0cc0*/  @!P0 IMAD.SHL.U32 R33, R30, 0x2, RZ ;  /* 0x000000021e218824 */ /* 0x000fc600078e00ff */
[----:B------:R-:W-:Y:S01]  /*0cd0*/  @!P0 IADD3 R23, R31, R23, RZ ;  /* 0x000000171f178210 */ /* 0x000fe20007ffe0ff */
[----:B------:R-:W-:Y:S01]  /*0ce0*/  @!P0 IMAD.MOV.U32 R31, RZ, RZ, R9 ;  /* 0x000000ffff1f8224 */ /* 0x000fe200078e0009 */
[----:B-1----:R-:W-:Y:S02]  /*0cf0*/  @!P0 IADD3 R28, P1, R33, R28, RZ ;  /* 0x0000001c211c8210 */ /* 0x002fe40007f3e0ff */
[----:B------:R-:W-:Y:S01]  /*0d00*/  @!P0 SHF.L.U64.HI R36, R30, 0x1, R23 ;  /* 0x000000011e248819 */ /* 0x000fe20000010217 */
[----:B--2---:R-:W-:Y:S01]  /*0d10*/  @!P0 IMAD R23, R21, R26, RZ ;  /* 0x0000001a15178224 */ /* 0x004fe200078e02ff */
        /* <DEDUP_REMOVED lines=12> */
[----:B------:R-:W1:Y:S02]  /*0de0*/  @!P0 LDC.64 R24, c[0x0][0x228] ;  /* 0x00008a00ff188b82 */ /* 0x000e640000000a00 */
[----:B-1----:R-:W-:-:S04]  /*0df0*/  @!P0 IADD3 R24, P1, R33, R24, RZ ;  /* 0x0000001821188210 */ /* 0x002fc80007f3e0ff */
[----:B------:R-:W-:-:S05]  /*0e00*/  @!P0 IADD3.X R25, R36, R25, RZ, P1, !PT ;  /* 0x0000001924198210 */ /* 0x000fca0000ffe4ff */
[----:B------:R1:W4:Y:S01]  /*0e10*/  @!P0 LDG.E R40, desc[UR4][R24.64] ;  /* 0x0000000418288981 */ /* 0x000322000c1e1900 */
[----:B0-----:R-:W-:-:S05]  /*0e20*/  @!P0 IADD3 R30, P1, R23, R30, RZ ;  /* 0x0000001e171e8210 */ /* 0x001fca0007f3e0ff */
[----:B------:R-:W-:-:S05]  /*0e30*/  @!P0 IMAD.X R31, R34, 0x1, R31, P1 ;  /* 0x00000001221f8824 */ /* 0x000fca00008e061f */
[----:B------:R0:W5:Y:S01]  /*0e40*/  @!P0 LDG.E R23, desc[UR4][R30.64] ;  /* 0x000000041e178981 */ /* 0x000162000c1e1900 */
[----:B-1----:R-:W-:Y:S02]  /*0e50*/  PRMT R25, RZ, 0x7610, R25 ;  /* 0x00007610ff197816 */ /* 0x002fe40000000019 */
[----:B------:R-:W-:Y:S02]  /*0e60*/  PRMT R26, RZ, 0x7610, R26 ;  /* 0x00007610ff1a7816 */ /* 0x000fe4000000001a */
[----:B--2---:R-:W-:-:S04]  /*0e70*/  @!P0 PRMT R25, R28, 0x7632, R25 ;  /* 0x000076321c198816 */ /* 0x004fc80000000019 */
[----:B------:R-:W-:-:S05]  /*0e80*/  PRMT R25, R25, 0x5410, RZ ;  /* 0x0000541019197816 */ /* 0x000fca00000000ff */
[----:B------:R-:W-:Y:S01]  /*0e90*/  HADD2.F32 R27, -RZ, R25.H0_H0 ;  /* 0x20000019ff1b7230 */ /* 0x000fe20000004100 */
[----:B------:R-:W-:-:S04]  /*0ea0*/  @!P0 PRMT R25, R25, 0x5410, R28 ;  /* 0x0000541019198816 */ /* 0x000fc8000000001c */
[----:B------:R-:W-:Y:S01]  /*0eb0*/  PRMT R25, RZ, 0x7610, R25 ;  /* 0x00007610ff197816 */ /* 0x000fe20000000019 */
[----:B------:R-:W-:-:S04]  /*0ec0*/  FADD.FTZ R29, -R4, R27 ;  /* 0x0000001b041d7221 */ /* 0x000fc80000010100 */
[----:B------:R-:W-:Y:S01]  /*0ed0*/  HADD2.F32 R27, -RZ, R25.H1_H1 ;  /* 0x30000019ff1b7230 */ /* 0x000fe20000004100 */
[----:B---3--:R-:W-:-:S04]  /*0ee0*/  @!P0 PRMT R25, R32, 0x7632, R25 ;  /* 0x0000763220198816 */ /* 0x008fc80000000019 */
[----:B------:R-:W-:Y:S01]  /*0ef0*/  FADD.FTZ R27, -R4, R27 ;  /* 0x0000001b041b7221 */ /* 0x000fe20000010100 */
[----:B------:R-:W-:Y:S01]  /*0f00*/  @!P0 PRMT R26, R32, 0x7610, R26 ;  /* 0x00007610201a8816 */ /* 0x000fe2000000001a */
[-C--:B------:R-:W-:Y:S02]  /*0f10*/  FMUL.FTZ R24, R29, R18.reuse ;  /* 0x000000121d187220 */ /* 0x080fe40000410000 */
[----:B------:R-:W-:Y:S01]  /*0f20*/  FMUL.FTZ R28, R27, R18 ;  /* 0x000000121b1c7220 */ /* 0x000fe20000410000 */
[----:B------:R-:W-:Y:S02]  /*0f30*/  HADD2.F32 R33, -RZ, R25.H0_H0 ;  /* 0x20000019ff217230 */ /* 0x000fe40000004100 */
[----:B0-----:R-:W-:Y:S01]  /*0f40*/  FFMA.FTZ R31, R24, R13, R19 ;  /* 0x0000000d181f7223 */ /* 0x001fe20000010013 */
[----:B------:R-:W-:Y:S01]  /*0f50*/  FFMA.FTZ R30, R28, R11, R22 ;  /* 0x0000000b1c1e7223 */ /* 0x000fe20000010016 */
[----:B------:R-:W-:Y:S02]  /*0f60*/  HADD2.F32 R25, -RZ, R26.H0_H0 ;  /* 0x2000001aff197230 */ /* 0x000fe40000004100 */
[----:B------:R-:W-:Y:S01]  /*0f70*/  FMUL.FTZ R29, R31, -1.4426950216293334961 ;  /* 0xbfb8aa3b1f1d7820 */ /* 0x000fe20000410000 */
[----:B------:R-:W-:Y:S01]  /*0f80*/  FMUL.FTZ R27, R30, -1.4426950216293334961 ;  /* 0xbfb8aa3b1e1b7820 */ /* 0x000fe20000410000 */
[C---:B------:R-:W-:Y:S01]  /*0f90*/  FADD.FTZ R33, -R4.reuse, R33 ;  /* 0x0000002104217221 */ /* 0x040fe20000010100 */
[----:B------:R-:W-:-:S03]  /*0fa0*/  FADD.FTZ R25, -R4, R25 ;  /* 0x0000001904197221 */ /* 0x000fc60000010100 */
[-C--:B------:R-:W-:Y:S01]  /*0fb0*/  FMUL.FTZ R26, R33, R18.reuse ;  /* 0x00000012211a7220 */ /* 0x080fe20000410000 */
[----:B------:R-:W0:Y:S01]  /*0fc0*/  MUFU.EX2 R27, R27 ;  /* 0x0000001b001b7308 */ /* 0x000e220000000800 */
[----:B------:R-:W-:Y:S02]  /*0fd0*/  FMUL.FTZ R25, R25, R18 ;  /* 0x0000001219197220 */ /* 0x000fe40000410000 */
[----:B------:R-:W-:Y:S02]  /*0fe0*/  FFMA.FTZ R37, R26, R13, R19 ;  /* 0x0000000d1a257223 */ /* 0x000fe40000010013 */
[----:B------:R-:W-:-:S03]  /*0ff0*/  FFMA.FTZ R35, R25, R11, R22 ;  /* 0x0000000b19237223 */ /* 0x000fc60000010016 */
[----:B------:R-:W1:Y:S01]  /*1000*/  MUFU.EX2 R29, R29 ;  /* 0x0000001d001d7308 */ /* 0x000e620000000800 */
[----:B------:R-:W-:Y:S01]  /*1010*/  FMUL.FTZ R38, R37, -1.4426950216293334961 ;  /* 0xbfb8aa3b25267820 */ /* 0x000fe20000410000 */
[----:B------:R-:W-:-:S06]  /*1020*/  FMUL.FTZ R36, R35, -1.4426950216293334961 ;  /* 0xbfb8aa3b23247820 */ /* 0x000fcc0000410000 */
[----:B------:R-:W2:Y:S01]  /*1030*/  MUFU.EX2 R38, R38 ;  /* 0x0000002600267308 */ /* 0x000ea20000000800 */
[----:B0-----:R-:W-:-:S07]  /*1040*/  FADD.FTZ R32, R27, 1 ;  /* 0x3f8000001b207421 */ /* 0x001fce0000010000 */
[----:B------:R-:W0:Y:S01]  /*1050*/  MUFU.EX2 R36, R36 ;  /* 0x0000002400247308 */ /* 0x000e220000000800 */
[----:B-1----:R-:W-:Y:S01]  /*1060*/  FADD.FTZ R33, R29, 1 ;  /* 0x3f8000001d217421 */ /* 0x002fe20000010000 */
[----:B------:R-:W-:-:S06]  /*1070*/  PRMT R27, RZ, 0x5410, RZ ;  /* 0x00005410ff1b7816 */ /* 0x000fcc00000000ff */
[----:B------:R-:W1:Y:S01]  /*1080*/  MUFU.RCP R34, R33 ;  /* 0x0000002100227308 */ /* 0x000e620000001000 */
[----:B----4-:R-:W-:-:S07]  /*1090*/  @!P0 PRMT R27, R27, 0x5410, R40 ;  /* 0x000054101b1b8816 */ /* 0x010fce0000000028 */
[----:B------:R-:W3:Y:S01]  /*10a0*/  MUFU.RCP R32, R32 ;  /* 0x0000002000207308 */ /* 0x000ee20000001000 */
[----:B--2---:R-:W-:Y:S01]  /*10b0*/  FADD.FTZ R39, R38, 1 ;  /* 0x3f80000026277421 */ /* 0x004fe20000010000 */
[----:B0-----:R-:W-:Y:S01]  /*10c0*/  FADD.FTZ R38, R36, 1 ;  /* 0x3f80000024267421 */ /* 0x001fe20000010000 */
[----:B------:R-:W-:-:S05]  /*10d0*/  @!P0 PRMT R27, R40, 0x7632, R27 ;  /* 0x00007632281b8816 */ /* 0x000fca000000001b */
[----:B------:R-:W0:Y:S01]  /*10e0*/  MUFU.RCP R38, R38 ;  /* 0x0000002600267308 */ /* 0x000e220000001000 */
[----:B------:R-:W-:Y:S02]  /*10f0*/  HADD2.F32 R29, -RZ, R27.H1_H1 ;  /* 0x3000001bff1d7230 */ /* 0x000fe40000004100 */
[----:B-1----:R-:W-:Y:S01]  /*1100*/  FADD.FTZ R36, -R34, 1 ;  /* 0x3f80000022247421 */ /* 0x002fe20000010100 */
[----:B---3--:R-:W-:-:S04]  /*1110*/  FADD.FTZ R33, -R32, 1 ;  /* 0x3f80000020217421 */ /* 0x008fc80000010100 */
[----:B------:R-:W1:Y:S01]  /*1120*/  MUFU.RCP R39, R39 ;  /* 0x0000002700277308 */ /* 0x000e620000001000 */
[----:B------:R-:W-:Y:S01]  /*1130*/  FFMA.FTZ R36, R31, R36, 1 ;  /* 0x3f8000001f247423 */ /* 0x000fe20000010024 */
[----:B------:R-:W-:Y:S01]  /*1140*/  FMUL.FTZ R29, R29, R32 ;  /* 0x000000201d1d7220 */ /* 0x000fe20000410000 */
[----:B------:R-:W-:Y:S01]  /*1150*/  FFMA.FTZ R30, R30, R33, 1 ;  /* 0x3f8000001e1e7423 */ /* 0x000fe20000010021 */
[----:B------:R-:W-:Y:S01]  /*1160*/  PRMT R31, RZ, 0x7610, R31 ;  /* 0x00007610ff1f7816 */ /* 0x000fe2000000001f */
[----:B------:R-:W-:Y:S02]  /*1170*/  HADD2.F32 R27, -RZ, R27.H0_H0 ;  /* 0x2000001bff1b7230 */ /* 0x000fe40000004100 */
[----:B------:R-:W-:Y:S01]  /*1180*/  FMUL.FTZ R29, R29, R30 ;  /* 0x0000001e1d1d7220 */ /* 0x000fe20000410000 */
[----:B------:R-:W-:Y:S02]  /*1190*/  PRMT R30, RZ, 0x7610, R30 ;  /* 0x00007610ff1e7816 */ /* 0x000fe4000000001e */
[----:B-----5:R-:W-:Y:S01]  /*11a0*/  @!P0 PRMT R31, R23, 0x7610, R31 ;  /* 0x00007610171f8816 */ /* 0x020fe2000000001f */
[----:B------:R-:W-:Y:S01]  /*11b0*/  FMUL.FTZ R27, R27, R34 ;  /* 0x000000221b1b7220 */ /* 0x000fe20000410000 */
[----:B------:R-:W-:Y:S01]  /*11c0*/  @!P0 PRMT R30, R23, 0x7632, R30 ;  /* 0x00007632171e8816 */ /* 0x000fe2000000001e */
[----:B------:R-:W-:Y:S01]  /*11d0*/  FADD.FTZ R33, R29, R0 ;  /* 0x000000001d217221 */ /* 0x000fe20000010000 */
[----:B0-----:R-:W-:Y:S01]  /*11e0*/  FADD.FTZ R0, -R38, 1 ;  /* 0x3f80000026007421 */ /* 0x001fe20000010100 */
[----:B------:R-:W-:-:S02]  /*11f0*/  HADD2.F32 R31, -RZ, R31.H0_H0 ;  /* 0x2000001fff1f7230 */ /* 0x000fc40000004100 */
[----:B------:R-:W-:Y:S01]  /*1200*/  FMUL.FTZ R27, R27, R36 ;  /* 0x000000241b1b7220 */ /* 0x000fe20000410000 */
[----:B------:R-:W-:Y:S01]  /*1210*/  FFMA.FTZ R41, R28, R29, R5 ;  /* 0x0000001d1c297223 */ /* 0x000fe20000010005 */
[----:B------:R-:W-:Y:S01]  /*1220*/  IADD3 R40, R20, 0x1, RZ ;  /* 0x0000000114287810 */ /* 0x000fe20007ffe0ff */
[----:B------:R-:W-:Y:S01]  /*1230*/  FMUL.FTZ R29, R29, R11 ;  /* 0x0000000b1d1d7220 */ /* 0x000fe20000410000 */
[----:B------:R-:W-:Y:S02]  /*1240*/  HADD2.F32 R30, -RZ, R30.H0_H0 ;  /* 0x2000001eff1e7230 */ /* 0x000fe40000004100 */
[----:B-1----:R-:W-:Y:S01]  /*1250*/  FADD.FTZ R32, -R39, 1 ;  /* 0x3f80000027207421 */ /* 0x002fe20000010100 */
[----:B------:R-:W-:Y:S01]  /*1260*/  FFMA.FTZ R0, R35, R0, 1 ;  /* 0x3f80000023007423 */ /* 0x000fe20000010000 */
[----:B------:R-:W-:Y:S01]  /*1270*/  FMUL.FTZ R31, R31, R38 ;  /* 0x000000261f1f7220 */ /* 0x000fe20000410000 */
[C---:B------:R-:W-:Y:S01]  /*1280*/  FADD.FTZ R5, R27.reuse, R2 ;  /* 0x000000021b057221 */ /* 0x040fe20000010000 */
[----:B------:R-:W-:Y:S01]  /*1290*/  FFMA.FTZ R23, R24, R27, R10 ;  /* 0x0000001b18177223 */ /* 0x000fe2000001000a */
[----:B------:R-:W-:Y:S01]  /*12a0*/  ISETP.GE.AND P1, PT, R40, R17, PT ;  /* 0x000000112800720c */ /* 0x000fe20003f26270 */
[----:B------:R-:W-:Y:S01]  /*12b0*/  FFMA.FTZ R15, R28, R29, R15 ;  /* 0x0000001d1c0f7223 */ /* 0x000fe2000001000f */
[----:B------:R-:W-:Y:S01]  /*12c0*/  FMUL.FTZ R27, R27, R13 ;  /* 0x0000000d1b1b7220 */ /* 0x000fe20000410000 */
[----:B------:R-:W-:Y:S01]  /*12d0*/  FADD.FTZ R14, R29, R14 ;  /* 0x0000000e1d0e7221 */ /* 0x000fe20000010000 */
[----:B------:R-:W-:Y:S01]  /*12e0*/  FFMA.FTZ R37, R37, R32, 1 ;  /* 0x3f80000025257423 */ /* 0x000fe20000010020 */
[----:B------:R-:W-:Y:S01]  /*12f0*/  FMUL.FTZ R30, R30, R39 ;  /* 0x000000271e1e7220 */ /* 0x000fe20000410000 */
[----:B------:R-:W-:Y:S01]  /*1300*/  FMUL.FTZ R0, R31, R0 ;  /* 0x000000001f007220 */ /* 0x000fe20000410000 */
[----:B------:R-:W-:Y:S01]  /*1310*/  FFMA.FTZ R24, R24, R27, R15 ;  /* 0x0000001b18187223 */ /* 0x000fe2000001000f */
[----:B------:R-:W-:Y:S01]  /*1320*/  FADD.FTZ R27, R27, R14 ;  /* 0x0000000e1b1b7221 */ /* 0x000fe20000010000 */
[----:B------:R-:W-:Y:S01]  /*1330*/  FMUL.FTZ R30, R30, R37 ;  /* 0x000000251e1e7220 */ /* 0x000fe20000410000 */
[----:B------:R-:W-:Y:S01]  /*1340*/  FMUL.FTZ R14, R0, R11 ;  /* 0x0000000b000e7220 */ /* 0x000fe20000410000 */
[----:B------:R-:W-:-:S02]  /*1350*/  IADD3 R20, P2, R20, 0x2, RZ ;  /* 0x0000000214147810 */ /* 0x000fc40007f5e0ff */
[----:B------:R-:W-:Y:S01]  /*1360*/  FFMA.FTZ R10, R26, R30, R23 ;  /* 0x0000001e1a0a7223 */ /* 0x000fe20000010017 */
        /* <DEDUP_REMOVED lines=11> */
.L_x_3807:
[----:B------:R-:W-:Y:S01]  /*1420*/  LOP3.LUT P1, R19, R2, 0x3, RZ, 0xc0, !PT ;  /* 0x0000000302137812 */ /* 0x000fe2000782c0ff */
[----:B------:R-:W-:Y:S01]  /*1430*/  HFMA2.MMA R2, -RZ, RZ, 0, 0 ;  /* 0x00000000ff027435 */ /* 0x000fe200000001ff */
[----:B------:R-:W-:Y:S02]  /*1440*/  IADD3 R30, -R0, R5, RZ ;  /* 0x00000005001e7210 */ /* 0x000fe40007ffe1ff */
[----:B------:R-:W-:Y:S01]  /*1450*/  CS2R R14, SRZ ;  /* 0x00000000000e7805 */ /* 0x000fe2000001ff00 */
[----:B------:R-:W-:Y:S01]  /*1460*/  IMAD.MOV.U32 R0, RZ, RZ, RZ ;  /* 0x000000ffff007224 */ /* 0x000fe200078e00ff */
[----:B------:R-:W-:Y:S01]  /*1470*/  MOV R10, RZ ;  /* 0x000000ff000a7202 */ /* 0x000fe20000000f00 */
[----:B------:R-:W-:-:S06]  /*1480*/  IMAD.MOV.U32 R5, RZ, RZ, RZ ;  /* 0x000000ffff057224 */ /* 0x000fcc00078e00ff */
[----:B------:R-:W-:Y:S05]  /*1490*/  @!P1 BRA `(.L_x_3810) ;  /* 0x0000000000c89947 */ /* 0x000fea0003800000 */
[----:B------:R-:W-:-:S07]  /*14a0*/  IMAD.MOV.U32 R14, RZ, RZ, RZ ;  /* 0x000000ffff0e7224 */ /* 0x000fce00078e00ff */
.L_x_3811:
        /* <DEDUP_REMOVED lines=8> */
[----:B------:R-:W-:-:S03]  /*1530*/  @!P0 SHF.L.U32 R29, R26, 0x1, RZ ;  /* 0x000000011a1d8819 */ /* 0x000fc600000006ff */
[----:B------:R-:W-:Y:S01]  /*1540*/  @!P0 IMAD.IADD R27, R27, 0x1, R31 ;  /* 0x000000011b1b8824 */ /* 0x000fe200078e021f */
[----:B-1----:R-:W-:-:S04]  /*1550*/  @!P0 IADD3 R28, P1, R29, R32, RZ ;  /* 0x000000201d1c8210 */ /* 0x002fc80007f3e0ff */
[----:B------:R-:W-:Y:S02]  /*1560*/  @!P0 SHF.L.U64.HI R22, R26, 0x1, R27 ;  /* 0x000000011a168819 */ /* 0x000fe4000001021b */
[----:B--2---:R-:W-:Y:S02]  /*1570*/  @!P0 IADD3 R26, P2, R29, R34, RZ ;  /* 0x000000221d1a8210 */ /* 0x004fe40007f5e0ff */
[----:B------:R-:W-:-:S03]  /*1580*/  @!P0 IADD3.X R29, R22, R33, RZ, P1, !PT ;  /* 0x00000021161d8210 */ /* 0x000fc60000ffe4ff */
[C---:B------:R-:W-:Y:S02]  /*1590*/  @!P0 IMAD.X R27, R22.reuse, 0x1, R35, P2 ;  /* 0x00000001161b8824 */ /* 0x040fe400010e0623 */
[----:B------:R-:W2:Y:S04]  /*15a0*/  @!P0 LDG.E R28, desc[UR4][R28.64] ;  /* 0x000000041c1c8981 */ /* 0x000ea8000c1e1900 */
[----:B------:R-:W3:Y:S01]  /*15b0*/  @!P0 LDG.E R26, desc[UR4][R26.64] ;  /* 0x000000041a1a8981 */ /* 0x000ee2000c1e1900 */
[----:B------:R-:W-:Y:S02]  /*15c0*/  PRMT R22, R22, 0x5410, RZ ;  /* 0x0000541016167816 */ /* 0x000fe400000000ff */
[----:B------:R-:W-:Y:S02]  /*15d0*/  PRMT R24, RZ, 0x7610, R24 ;  /* 0x00007610ff187816 */ /* 0x000fe40000000018 */
[----:B------:R-:W-:-:S04]  /*15e0*/  IADD3 R19, R19, -0x1, RZ ;  /* 0xffffffff13137810 */ /* 0x000fc80007ffe0ff */
[----:B------:R-:W-:Y:S02]  /*15f0*/  ISETP.NE.AND P1, PT, R19, RZ, PT ;  /* 0x000000ff1300720c */ /* 0x000fe40003f25270 */
        /* <DEDUP_REMOVED lines=8> */
[----:B------:R-:W-:Y:S02]  /*1680*/  FADD.FTZ R0, R24, R0 ;  /* 0x0000000018007221 */ /* 0x000fe40000010000 */
[----:B------:R-:W-:Y:S01]  /*1690*/  @!P0 PRMT R22, R22, 0x7610, R26 ;  /* 0x0000761016168816 */ /* 0x000fe2000000001a */
[----:B------:R-:W-:Y:S01]  /*16a0*/  FMUL.FTZ R26, R31, R18 ;  /* 0x000000121f1a7220 */ /* 0x000fe20000410000 */
[----:B------:R-:W-:-:S03]  /*16b0*/  FMUL.FTZ R31, R24, R11 ;  /* 0x0000000b181f7220 */ /* 0x000fc60000410000 */
[--C-:B------:R-:W-:Y:S02]  /*16c0*/  HADD2.F32 R27, -RZ, R22.reuse.H0_H0 ;  /* 0x20000016ff1b7230 */ /* 0x100fe40000004100 */
[----:B------:R-:W-:Y:S01]  /*16d0*/  FFMA.FTZ R5, R24, R26, R5 ;  /* 0x0000001a18057223 */ /* 0x000fe20000010005 */
[----:B------:R-:W-:Y:S01]  /*16e0*/  HADD2.F32 R29, -RZ, R22.H1_H1 ;  /* 0x30000016ff1d7230 */ /* 0x000fe20000004100 */
[----:B------:R-:W-:Y:S01]  /*16f0*/  IADD3 R24, P2, R25, 0x1, RZ ;  /* 0x0000000119187810 */ /* 0x000fe20007f5e0ff */
[----:B------:R-:W-:Y:S01]  /*1700*/  FADD.FTZ R33, R31, R14 ;  /* 0x0000000e1f217221 */ /* 0x000fe20000010000 */
[----:B------:R-:W-:Y:S01]  /*1710*/  FADD.FTZ R27, -R4, R27 ;  /* 0x0000001b041b7221 */ /* 0x000fe20000010100 */
[----:B------:R-:W-:Y:S01]  /*1720*/  FFMA.FTZ R26, R26, R31, R15 ;  /* 0x0000001f1a1a7223 */ /* 0x000fe2000001000f */
[C---:B------:R-:W-:Y:S01]  /*1730*/  FMUL.FTZ R22, R29.reuse, R13 ;  /* 0x0000000d1d167220 */ /* 0x040fe20000410000 */
[----:B------:R-:W-:Y:S01]  /*1740*/  FADD.FTZ R2, R29, R2 ;  /* 0x000000021d027221 */ /* 0x000fe20000010000 */
[----:B------:R-:W-:Y:S01]  /*1750*/  FMUL.FTZ R27, R27, R18 ;  /* 0x000000121b1b7220 */ /* 0x000fe20000410000 */
[----:B------:R-:W-:-:S02]  /*1760*/  IMAD.X R23, RZ, RZ, R23, P2 ;  /* 0x000000ffff177224 */ /* 0x000fc400010e0617 */
[----:B------:R-:W-:Y:S01]  /*1770*/  FADD.FTZ R14, R22, R33 ;  /* 0x00000021160e7221 */ /* 0x000fe20000010000 */
[----:B------:R-:W-:Y:S01]  /*1780*/  MOV R25, R24 ;  /* 0x0000001800197202 */ /* 0x000fe20000000f00 */
[----:B------:R-:W-:Y:S01]  /*1790*/  FFMA.FTZ R10, R29, R27, R10 ;  /* 0x0000001b1d0a7223 */ /* 0x000fe2000001000a */
[----:B------:R-:W-:Y:S01]  /*17a0*/  FFMA.FTZ R15, R27, R22, R26 ;  /* 0x000000161b0f7223 */ /* 0x000fe2000001001a */
[----:B------:R-:W-:Y:S06]  /*17b0*/  @P1 BRA `(.L_x_3811) ;  /* 0xfffffffc003c1947 */ /* 0x000fec000383ffff */
.L_x_3810:
[----:B------:R-:W-:-:S13]  /*17c0*/  ISETP.GE.U32.AND P0, PT, R30, 0x3, PT ;  /* 0x000000031e00780c */ /* 0x000fda0003f06070 */
[----:B------:R-:W-:Y:S05]  /*17d0*/  @!P0 BRA `(.L_x_3806) ;  /* 0x0000000800e08947 */ /* 0x000fea0003800000 */
[----:B------:R-:W-:Y:S01]  /*17e0*/  ULDC.64 UR6, c[0x0][0x288] ;  /* 0x0000a20000067ab9 */ /* 0x000fe20000000a00 */
[--C-:B------:R-:W-:Y:S02]  /*17f0*/  SHF.R.S32.HI R19, RZ, 0x1f, R24.reuse ;  /* 0x0000001fff137819 */ /* 0x100fe40000011418 */
[----:B------:R-:W-:Y:S01]  /*1800*/  ISETP.GE.U32.AND P0, PT, R20, UR6, PT ;  /* 0x0000000614007c0c */ /* 0x000fe2000bf06070 */
[----:B------:R-:W-:-:S03]  /*1810*/  IMAD.MOV.U32 R20, RZ, RZ, R24 ;  /* 0x000000ffff147224 */ /* 0x000fc600078e0018 */
[----:B------:R-:W-:-:S13]  /*1820*/  ISETP.GE.AND.EX P0, PT, R21, UR7, PT, P0 ;  /* 0x0000000715007c0c */ /* 0x000fda000bf06300 */
.L_x_3812:
[----:B------:R-:W0:Y:S01]  /*1830*/  @!P0 LDC.64 R26, c[0x0][0x288] ;  /* 0x0000a200ff1a8b82 */ /* 0x000e220000000a00 */
[----:B------:R-:W-:Y:S01]  /*1840*/  @!P0 MOV R22, R6 ;  /* 0x0000000600168202 */ /* 0x000fe20000000f00 */
[----:B------:R-:W-:Y:S01]  /*1850*/  @!P0 IMAD.MOV.U32 R23, RZ, RZ, R9 ;  /* 0x000000ffff178224 */ /* 0x000fe200078e0009 */
[----:B------:R-:W-:-:S05]  /*1860*/  @!P0 IADD3 R31, P2, R20, 0x1, RZ ;  /* 0x00000001141f8810 */ /* 0x000fca0007f5e0ff */
[----:B------:R-:W1:Y:S01]  /*1870*/  @!P0 LDC.64 R32, c[0x0][0x230] ;  /* 0x00008c00ff208b82 */ /* 0x000e620000000a00 */
[----:B------:R-:W-:-:S07]  /*1880*/  @!P0 IMAD.X R35, RZ, RZ, R19, P2 ;  /* 0x000000ffff238224 */ /* 0x000fce00010e0613 */
[----:B------:R-:W2:Y:S08]  /*1890*/  @!P0 LDC.64 R28, c[0x0][0x228] ;  /* 0x00008a00ff1c8b82 */ /* 0x000eb00000000a00 */
[----:B------:R-:W3:Y:S01]  /*18a0*/  @!P0 LDC.64 R24, c[0x0][0x288] ;  /* 0x0000a200ff188b82 */ /* 0x000ee20000000a00 */
[-C--:B0-----:R-:W-:Y:S02]  /*18b0*/  @!P0 IMAD R21, R19, R26.reuse, RZ ;  /* 0x0000001a13158224 */ /* 0x081fe400078e02ff */
[----:B------:R-:W-:-:S04]  /*18c0*/  @!P0 IMAD.WIDE.U32 R22, R20, R26, R22 ;  /* 0x0000001a14168225 */ /* 0x000fc800078e0016 */
[----:B------:R-:W-:Y:S02]  /*18d0*/  @!P0 IMAD R21, R20, R27, R21 ;  /* 0x0000001b14158224 */ /* 0x000fe400078e0215 */
[----:B------:R-:W0:Y:S03]  /*18e0*/  @!P0 LDC.64 R26, c[0x0][0x230] ;  /* 0x00008c00ff1a8b82 */ /* 0x000e260000000a00 */
[----:B------:R-:W-:Y:S01]  /*18f0*/  @!P0 IADD3 R23, R23, R21, RZ ;  /* 0x0000001517178210 */ /* 0x000fe20007ffe0ff */
[----:B------:R-:W-:-:S03]  /*1900*/  @!P0 IMAD.SHL.U32 R21, R22, 0x2, RZ ;  /* 0x0000000216158824 */ /* 0x000fc600078e00ff */
[----:B------:R-:W-:Y:S02]  /*1910*/  @!P0 SHF.L.U64.HI R30, R22, 0x1, R23 ;  /* 0x00000001161e8819 */ /* 0x000fe40000010217 */
[C---:B-1----:R-:W-:Y:S01]  /*1920*/  @!P0 IADD3 R32, P1, R21.reuse, R32, RZ ;  /* 0x0000002015208210 */ /* 0x042fe20007f3e0ff */
[----:B------:R-:W1:Y:S03]  /*1930*/  @!P0 LDC.64 R22, c[0x0][0x228] ;  /* 0x00008a00ff168b82 */ /* 0x000e660000000a00 */
[C---:B------:R-:W-:Y:S02]  /*1940*/  @!P0 IADD3.X R33, R30.reuse, R33, RZ, P1, !PT ;  /* 0x000000211e218210 */ /* 0x040fe40000ffe4ff */
[----:B--2---:R-:W-:Y:S01]  /*1950*/  @!P0 IADD3 R34, P1, R21, R28, RZ ;  /* 0x0000001c15228210 */ /* 0x004fe20007f3e0ff */
[----:B---3--:R-:W-:Y:S02]  /*1960*/  @!P0 IMAD R36, R35, R24, RZ ;  /* 0x0000001823248224 */ /* 0x008fe400078e02ff */
[----:B------:R2:W3:Y:S01]  /*1970*/  @!P0 LDG.E R21, desc[UR4][R32.64] ;  /* 0x0000000420158981 */ /* 0x0004e2000c1e1900 */
[----:B------:R-:W-:Y:S01]  /*1980*/  @!P0 IADD3.X R35, R30, R29, RZ, P1, !PT ;  /* 0x0000001d1e238210 */ /* 0x000fe20000ffe4ff */
[----:B------:R-:W-:Y:S01]  /*1990*/  @!P0 IMAD.MOV.U32 R28, RZ, RZ, R6 ;  /* 0x000000ffff1c8224 */ /* 0x000fe200078e0006 */
[----:B------:R-:W-:Y:S01]  /*19a0*/  @!P0 MOV R29, R9 ;  /* 0x00000009001d8202 */ /* 0x000fe20000000f00 */
[----:B------:R-:W-:-:S02]  /*19b0*/  @!P0 IMAD R25, R31, R25, R36 ;  /* 0x000000191f198224 */ /* 0x000fc400078e0224 */
[----:B------:R-:W-:Y:S02]  /*19c0*/  @!P0 IMAD.WIDE.U32 R28, R31, R24, R28 ;  /* 0x000000181f1c8225 */ /* 0x000fe400078e001c */
[----:B------:R-:W4:Y:S01]  /*19d0*/  @!P0 LDC.64 R30, c[0x0][0x288] ;  /* 0x0000a200ff1e8b82 */ /* 0x000f220000000a00 */
[----:B------:R5:W3:Y:S01]  /*19e0*/  @!P0 LDG.E R24, desc[UR4][R34.64] ;  /* 0x0000000422188981 */ /* 0x000ae2000c1e1900 */
[----:B------:R-:W-:Y:S01]  /*19f0*/  @!P0 IMAD.IADD R29, R29, 0x1, R25 ;  /* 0x000000011d1d8824 */ /* 0x000fe200078e0219 */
[----:B------:R-:W-:-:S04]  /*1a00*/  @!P0 SHF.L.U32 R25, R28, 0x1, RZ ;  /* 0x000000011c198819 */ /* 0x000fc800000006ff */
[----:B------:R-:W-:Y:S01]  /*1a10*/  @!P0 SHF.L.U64.HI R38, R28, 0x1, R29 ;  /* 0x000000011c268819 */ /* 0x000fe2000001021d */
[----:B--2---:R-:W2:Y:S01]  /*1a20*/  @!P0 LDC.64 R32, c[0x0][0x228] ;  /* 0x00008a00ff208b82 */ /* 0x004ea20000000a00 */
[C---:B0-----:R-:W-:Y:S02]  /*1a30*/  @!P0 IADD3 R36, P1, R25.reuse, R26, RZ ;  /* 0x0000001a19248210 */ /* 0x041fe40007f3e0ff */
[----:B-1----:R-:W-:-:S03]  /*1a40*/  @!P0 IADD3 R26, P2, R25, R22, RZ ;  /* 0x00000016191a8210 */ /* 0x002fc60007f5e0ff */
[----:B------:R-:W-:Y:S01]  /*1a50*/  @!P0 IMAD.X R37, R38, 0x1, R27, P1 ;  /* 0x0000000126258824 */ /* 0x000fe200008e061b */
[----:B------:R-:W-:Y:S01]  /*1a60*/  @!P0 IADD3 R39, P1, R20, 0x2, RZ ;  /* 0x0000000214278810 */ /* 0x000fe20007f3e0ff */
[----:B------:R-:W0:Y:S01]  /*1a70*/  @!P0 LDC.64 R28, c[0x0][0x230] ;  /* 0x00008c00ff1c8b82 */ /* 0x000e220000000a00 */
[----:B------:R-:W-:Y:S01]  /*1a80*/  @!P0 IADD3.X R27, R38, R23, RZ, P2, !PT ;  /* 0x00000017261b8210 */ /* 0x000fe200017fe4ff */
[----:B-----5:R-:W-:Y:S01]  /*1a90*/  @!P0 IMAD.MOV.U32 R35, RZ, RZ, R9 ;  /* 0x000000ffff238224 */ /* 0x020fe200078e0009 */
[----:B------:R-:W-:Y:S01]  /*1aa0*/  @!P0 MOV R34, R6 ;  /* 0x0000000600228202 */ /* 0x000fe20000000f00 */
[----:B------:R-:W-:Y:S01]  /*1ab0*/  @!P0 IMAD.X R23, RZ, RZ, R19, P1 ;  /* 0x000000ffff178224 */ /* 0x000fe200008e0613 */
[----:B------:R1:W5:Y:S03]  /*1ac0*/  @!P0 LDG.E R25, desc[UR4][R36.64] ;  /* 0x0000000424198981 */ /* 0x000366000c1e1900 */
[-C--:B----4-:R-:W-:Y:S01]  /*1ad0*/  @!P0 IMAD R38, R23, R30.reuse, RZ ;  /* 0x0000001e17268224 */ /* 0x090fe200078e02ff */
[----:B------:R-:W4:Y:S01]  /*1ae0*/  @!P0 LDG.E R26, desc[UR4][R26.64] ;  /* 0x000000041a1a8981 */ /* 0x000f22000c1e1900 */
[----:B------:R-:W2:Y:S01]  /*1af0*/  @!P0 LDC.64 R22, c[0x0][0x288] ;  /* 0x0000a200ff168b82 */ /* 0x000ea20000000a00 */
[----:B------:R-:W-:-:S04]  /*1b00*/  @!P0 IMAD.WIDE.U32 R34, R39, R30, R34 ;  /* 0x0000001e27228225 */ /* 0x000fc800078e0022 */
[----:B------:R-:W-:Y:S01]  /*1b10*/  @!P0 IMAD R31, R39, R31, R38 ;  /* 0x0000001f271f8224 */ /* 0x000fe200078e0226 */
[----:B------:R-:W-:-:S04]  /*1b20*/  @!P0 IADD3 R39, P3, R20, 0x3, RZ ;  /* 0x0000000314278810 */ /* 0x000fc80007f7e0ff */
[----:B------:R-:W-:Y:S01]  /*1b30*/  @!P0 IADD3 R35, R35, R31, RZ ;  /* 0x0000001f23238210 */ /* 0x000fe20007ffe0ff */
[C---:B------:R-:W-:Y:S02]  /*1b40*/  @!P0 IMAD.SHL.U32 R31, R34.reuse, 0x2, RZ ;  /* 0x00000002221f8824 */ /* 0x040fe400078e00ff */
[----:B-1----:R-:W-:Y:S01]  /*1b50*/  @!P0 IMAD.X R37, RZ, RZ, R19, P3 ;  /* 0x000000ffff258224 */ /* 0x002fe200018e0613 */
[----:B------:R-:W-:Y:S02]  /*1b60*/  @!P0 SHF.L.U64.HI R38, R34, 0x1, R35 ;  /* 0x0000000122268819 */ /* 0x000fe40000010223 */
[C---:B0-----:R-:W-:Y:S02]  /*1b70*/  @!P0 IADD3 R34, P1, R31.reuse, R28, RZ ;  /* 0x0000001c1f228210 */ /* 0x041fe40007f3e0ff */
[----:B--2---:R-:W-:Y:S02]  /*1b80*/  @!P0 IADD3 R28, P2, R31, R32, RZ ;  /* 0x000000201f1c8210 */ /* 0x004fe40007f5e0ff */
[----:B------:R-:W0:Y:S01]  /*1b90*/  @!P0 LDC.64 R30, c[0x0][0x230] ;  /* 0x00008c00ff1e8b82 */ /* 0x000e220000000a00 */
[----:B------:R-:W-:-:S02]  /*1ba0*/  @!P0 IADD3.X R35, R38, R29, RZ, P1, !PT ;  /* 0x0000001d26238210 */ /* 0x000fc40000ffe4ff */
[----:B------:R-:W-:Y:S01]  /*1bb0*/  @!P0 IADD3.X R29, R38, R33, RZ, P2, !PT ;  /* 0x00000021261d8210 */ /* 0x000fe200017fe4ff */
[-C--:B------:R-:W-:Y:S02]  /*1bc0*/  @!P0 IMAD R38, R37, R22.reuse, RZ ;  /* 0x0000001625268224 */ /* 0x080fe400078e02ff */
[----:B------:R-:W2:Y:S01]  /*1bd0*/  @!P0 LDG.E R27, desc[UR4][R34.64] ;  /* 0x00000004221b8981 */ /* 0x000ea2000c1e1900 */
[----:B------:R-:W-:Y:S01]  /*1be0*/  @!P0 MOV R37, R9 ;  /* 0x0000000900258202 */ /* 0x000fe20000000f00 */
[----:B------:R-:W1:Y:S01]  /*1bf0*/  @!P0 LDC.64 R32, c[0x0][0x228] ;  /* 0x00008a00ff208b82 */ /* 0x000e620000000a00 */
[----:B------:R-:W-:Y:S01]  /*1c00*/  @!P0 IMAD.MOV.U32 R36, RZ, RZ, R6 ;  /* 0x000000ffff248224 */ /* 0x000fe200078e0006 */
[----:B------:R1:W2:Y:S01]  /*1c10*/  @!P0 LDG.E R28, desc[UR4][R28.64] ;  /* 0x000000041c1c8981 */ /* 0x0002a2000c1e1900 */
[C---:B------:R-:W-:Y:S02]  /*1c20*/  @!P0 IMAD R23, R39.reuse, R23, R38 ;  /* 0x0000001727178224 */ /* 0x040fe400078e0226 */
[----:B------:R-:W-:-:S04]  /*1c30*/  @!P0 IMAD.WIDE.U32 R36, R39, R22, R36 ;  /* 0x0000001627248225 */ /* 0x000fc800078e0024 */
        /* <DEDUP_REMOVED lines=10> */
[----:B------:R-:W-:-:S04]  /*1ce0*/  IADD3 R20, P2, R20, 0x4, RZ ;  /* 0x0000000414147810 */ /* 0x000fc80007f5e0ff */
[----:B------:R-:W-:Y:S01]  /*1cf0*/  ISETP.GE.AND P1, PT, R20, R17, PT ;  /* 0x000000111400720c */ /* 0x000fe20003f26270 */
[----:B------:R-:W-:Y:S01]  /*1d00*/  IMAD.X R19, RZ, RZ, R19, P2 ;  /* 0x000000ffff137224 */ /* 0x000fe200010e0613 */
[----:B---3--:R-:W-:Y:S02]  /*1d10*/  @!P0 PRMT R29, R21, 0x7610, R29 ;  /* 0x00007610151d8816 */ /* 0x008fe4000000001d */
[----:B------:R-:W-:Y:S02]  /*1d20*/  PRMT R21, RZ, 0x7610, R21 ;  /* 0x00007610ff157816 */ /* 0x000fe40000000015 */
[----:B------:R-:W-:Y:S02]  /*1d30*/  PRMT R29, R29, 0x5410, RZ ;  /* 0x000054101d1d7816 */ /* 0x000fe400000000ff */
[----:B------:R-:W-:-:S03]  /*1d40*/  @!P0 PRMT R21, R21, 0x7632, R21 ;  /* 0x0000763215158816 */ /* 0x000fc60000000015 */
[----:B------:R-:W-:Y:S01]  /*1d50*/  HADD2.F32 R35, -RZ, R29.H0_H0 ;  /* 0x2000001dff237230 */ /* 0x000fe20000004100 */
[--C-:B------:R-:W-:Y:S01]  /*1d60*/  @!P0 PRMT R29, R29, 0x5410, R24.reuse ;  /* 0x000054101d1d8816 */ /* 0x100fe20000000018 */
[----:B------:R-:W-:Y:S01]  /*1d70*/  HADD2.F32 R21, -RZ, R21.H0_H0 ;  /* 0x20000015ff157230 */ /* 0x000fe20000004100 */
[----:B------:R-:W-:Y:S02]  /*1d80*/  PRMT R24, RZ, 0x7610, R24 ;  /* 0x00007610ff187816 */ /* 0x000fe40000000018 */
[----:B------:R-:W-:Y:S01]  /*1d90*/  FADD.FTZ R35, -R4, R35 ;  /* 0x0000002304237221 */ /* 0x000fe20000010100 */
[----:B0-----:R-:W-:Y:S01]  /*1da0*/  HADD2.F32 R30, -RZ, R29.H1_H1 ;  /* 0x3000001dff1e7230 */ /* 0x001fe20000004100 */
[----:B------:R-:W-:Y:S02]  /*1db0*/  @!P0 PRMT R24, R24, 0x7632, R24 ;  /* 0x0000763218188816 */ /* 0x000fe40000000018 */
[----:B-1----:R-:W-:Y:S01]  /*1dc0*/  FMUL.FTZ R32, R35, R18 ;  /* 0x0000001223207220 */ /* 0x002fe20000410000 */
[----:B------:R-:W-:Y:S01]  /*1dd0*/  FADD.FTZ R21, -R4, R21 ;  /* 0x0000001504157221 */ /* 0x000fe20000010100 */
[C-C-:B------:R-:W-:Y:S01]  /*1de0*/  FADD.FTZ R33, R30.reuse, R0.reuse ;  /* 0x000000001e217221 */ /* 0x140fe20000010000 */
[----:B------:R-:W-:Y:S01]  /*1df0*/  PRMT R0, RZ, 0x7610, R0 ;  /* 0x00007610ff007816 */ /* 0x000fe20000000000 */
[C---:B------:R-:W-:Y:S01]  /*1e00*/  FMUL.FTZ R29, R30.reuse, R11 ;  /* 0x0000000b1e1d7220 */ /* 0x040fe20000410000 */
[----:B------:R-:W-:Y:S01]  /*1e10*/  FFMA.FTZ R35, R30, R32, R5 ;  /* 0x000000201e237223 */ /* 0x000fe20000010005 */
[----:B------:R-:W-:-:S02]  /*1e20*/  HADD2.F32 R5, -RZ, R24.H0_H0 ;  /* 0x20000018ff057230 */ /* 0x000fc40000004100 */
[----:B------:R-:W-:Y:S01]  /*1e30*/  FMUL.FTZ R21, R21, R18 ;  /* 0x0000001215157220 */ /* 0x000fe20000410000 */
[----:B------:R-:W-:Y:S01]  /*1e40*/  FFMA.FTZ R32, R32, R29, R15 ;  /* 0x0000001d20207223 */ /* 0x000fe2000001000f */
[--C-:B------:R-:W-:Y:S01]  /*1e50*/  FADD.FTZ R31, R29, R14.reuse ;  /* 0x0000000e1d1f7221 */ /* 0x100fe20000010000 */
[----:B------:R-:W-:Y:S01]  /*1e60*/  PRMT R14, RZ, 0x7610, R14 ;  /* 0x00007610ff0e7816 */ /* 0x000fe2000000000e */
[----:B------:R-:W-:Y:S01]  /*1e70*/  FFMA.FTZ R37, R5, R21, R10 ;  /* 0x0000001505257223 */ /* 0x000fe2000001000a */
[----:B-----5:R-:W-:Y:S01]  /*1e80*/  @!P0 PRMT R0, R25, 0x7610, R0 ;  /* 0x0000761019008816 */ /* 0x020fe20000000000 */
[C---:B------:R-:W-:Y:S01]  /*1e90*/  FADD.FTZ R29, R5.reuse, R2 ;  /* 0x00000002051d7221 */ /* 0x040fe20000010000 */
[----:B------:R-:W-:Y:S01]  /*1ea0*/  PRMT R10, RZ, 0x5410, RZ ;  /* 0x00005410ff0a7816 */ /* 0x000fe200000000ff */
[----:B------:R-:W-:Y:S01]  /*1eb0*/  FMUL.FTZ R2, R5, R13 ;  /* 0x0000000d05027220 */ /* 0x000fe20000410000 */
[----:B------:R-:W-:Y:S02]  /*1ec0*/  PRMT R0, R0, 0x5410, RZ ;  /* 0x0000541000007816 */ /* 0x000fe400000000ff */
[----:B----4-:R-:W-:Y:S01]  /*1ed0*/  @!P0 PRMT R14, R26, 0x7610, R14 ;  /* 0x000076101a0e8816 */ /* 0x010fe2000000000e */
[----:B------:R-:W-:Y:S01]  /*1ee0*/  FADD.FTZ R31, R2, R31 ;  /* 0x0000001f021f7221 */ /* 0x000fe20000010000 */
[----:B------:R-:W-:Y:S01]  /*1ef0*/  FFMA.FTZ R32, R21, R2, R32 ;  /* 0x0000000215207223 */ /* 0x000fe20000010020 */
[----:B------:R-:W-:Y:S01]  /*1f00*/  HADD2.F32 R15, -RZ, R0.H0_H0 ;  /* 0x20000000ff0f7230 */ /* 0x000fe20000004100 */
[----:B------:R-:W-:Y:S01]  /*1f10*/  PRMT R0, RZ, 0x7610, R0 ;  /* 0x00007610ff007816 */ /* 0x000fe20000000000 */
[----:B------:R-:W-:-:S03]  /*1f20*/  HADD2.F32 R14, -RZ, R14.H0_H0 ;  /* 0x2000000eff0e7230 */ /* 0x000fc60000004100 */
[----:B------:R-:W-:Y:S01]  /*1f30*/  @!P0 PRMT R0, R25, 0x7632, R0 ;  /* 0x0000763219008816 */ /* 0x000fe20000000000 */
[----:B------:R-:W-:Y:S01]  /*1f40*/  FADD.FTZ R15, -R4, R15 ;  /* 0x0000000f040f7221 */ /* 0x000fe20000010100 */
[----:B------:R-:W-:Y:S01]  /*1f50*/  FMUL.FTZ R2, R14, R11 ;  /* 0x0000000b0e027220 */ /* 0x000fe20000410000 */
[----:B------:R-:W-:Y:S01]  /*1f60*/  FADD.FTZ R33, R33, R14 ;  /* 0x0000000e21217221 */ /* 0x000fe20000010000 */
[----:B------:R-:W-:Y:S01]  /*1f70*/  @!P0 PRMT R0, R0, 0x7610, R26 ;  /* 0x0000761000008816 */ /* 0x000fe2000000001a */
[----:B------:R-:W-:Y:S01]  /*1f80*/  FMUL.FTZ R15, R15, R18 ;  /* 0x000000120f0f7220 */ /* 0x000fe20000410000 */
[----:B------:R-:W-:-:S03]  /*1f90*/  FADD.FTZ R21, R31, R2 ;  /* 0x000000021f157221 */ /* 0x000fc60000010000 */
[--C-:B------:R-:W-:Y:S02]  /*1fa0*/  HADD2.F32 R5, -RZ, R0.reuse.H0_H0 ;  /* 0x20000000ff057230 */ /* 0x100fe40000004100 */
[----:B------:R-:W-:Y:S01]  /*1fb0*/  FFMA.FTZ R35, R14, R15, R35 ;  /* 0x0000000f0e237223 */ /* 0x000fe20000010023 */
[----:B------:R-:W-:Y:S01]  /*1fc0*/  PRMT R14, RZ, 0x7610, R14 ;  /* 0x00007610ff0e7816 */ /* 0x000fe2000000000e */
[----:B------:R-:W-:Y:S02]  /*1fd0*/  HADD2.F32 R0, -RZ, R0.H1_H1 ;  /* 0x30000000ff007230 */ /* 0x000fe40000004100 */
[----:B------:R-:W-:Y:S01]  /*1fe0*/  FFMA.FTZ R2, R15, R2, R32 ;  /* 0x000000020f027223 */ /* 0x000fe20000010020 */
[----:B------:R-:W-:Y:S01]  /*1ff0*/  FADD.FTZ R5, -R4, R5 ;  /* 0x0000000504057221 */ /* 0x000fe20000010100 */
[----:B--2---:R-:W-:-:S03]  /*2000*/  @!P0 PRMT R10, R10, 0x5410, R27 ;  /* 0x000054100a0a8816 */ /* 0x004fc6000000001b */
[----:B------:R-:W-:Y:S01]  /*2010*/  FMUL.FTZ R5, R5, R18 ;  /* 0x0000001205057220 */ /* 0x000fe20000410000 */
[----:B------:R-:W-:Y:S01]  /*2020*/  FADD.FTZ R29, R29, R0 ;  /* 0x000000001d1d7221 */ /* 0x000fe20000010000 */
[----:B------:R-:W-:Y:S02]  /*2030*/  @!P0 PRMT R10, R27, 0x7632, R10 ;  /* 0x000076321b0a8816 */ /* 0x000fe4000000000a */
[----:B------:R-:W-:Y:S01]  /*2040*/  FFMA.FTZ R37, R0, R5, R37 ;  /* 0x0000000500257223 */ /* 0x000fe20000010025 */
[----:B------:R-:W-:Y:S01]  /*2050*/  @!P0 PRMT R14, R28, 0x7610, R14 ;  /* 0x000076101c0e8816 */ /* 0x000fe2000000000e */
[----:B------:R-:W-:Y:S01]  /*2060*/  FMUL.FTZ R0, R0, R13 ;  /* 0x0000000d00007220 */ /* 0x000fe20000410000 */
[----:B------:R-:W-:Y:S01]  /*2070*/  HADD2.F32 R15, -RZ, R10.H1_H1 ;  /* 0x3000000aff0f7230 */ /* 0x000fe20000004100 */
[----:B------:R-:W-:Y:S02]  /*2080*/  PRMT R10, R10, 0x5410, RZ ;  /* 0x000054100a0a7816 */ /* 0x000fe400000000ff */
[----:B------:R-:W-:-:S02]  /*2090*/  HADD2.F32 R14, -RZ, R14.H0_H0 ;  /* 0x2000000eff0e7230 */ /* 0x000fc40000004100 */
[----:B------:R-:W-:Y:S01]  /*20a0*/  FADD.FTZ R21, R0, R21 ;  /* 0x0000001500157221 */ /* 0x000fe20000010000 */
[----:B------:R-:W-:Y:S01]  /*20b0*/  FFMA.FTZ R2, R5, R0, R2 ;  /* 0x0000000005027223 */ /* 0x000fe20000010002 */
[----:B------:R-:W-:Y:S01]  /*20c0*/  FADD.FTZ R15, -R4, R15 ;  /* 0x0000000f040f7221 */ /* 0x000fe20000010100 */
[----:B------:R-:W-:Y:S01]  /*20d0*/  @!P0 PRMT R10, R10, 0x7610, R28 ;  /* 0x000076100a0a8816 */ /* 0x000fe2000000001c */
[C---:B------:R-:W-:Y:S01]  /*20e0*/  FMUL.FTZ R0, R14.reuse, R11 ;  /* 0x0000000b0e007220 */ /* 0x040fe20000410000 */
[----:B------:R-:W-:Y:S01]  /*20f0*/  FADD.FTZ R33, R33, R14 ;  /* 0x0000000e21217221 */ /* 0x000fe20000010000 */
[----:B------:R-:W-:Y:S02]  /*2100*/  FMUL.FTZ R15, R15, R18 ;  /* 0x000000120f0f7220 */ /* 0x000fe40000410000 */
[----:B------:R-:W-:Y:S01]  /*2110*/  FADD.FTZ R21, R21, R0 ;  /* 0x0000000015157221 */ /* 0x000fe20000010000 */
[--C-:B------:R-:W-:Y:S02]  /*2120*/  HADD2.F32 R5, -RZ, R10.reuse.H0_H0 ;  /* 0x2000000aff057230 */ /* 0x100fe40000004100 */
[----:B------:R-:W-:Y:S01]  /*2130*/  FFMA.FTZ R2, R15, R0, R2 ;  /* 0x000000000f027223 */ /* 0x000fe20000010002 */
[----:B------:R-:W-:Y:S01]  /*2140*/  PRMT R0, RZ, 0x5410, RZ ;  /* 0x00005410ff007816 */ /* 0x000fe200000000ff */
[----:B------:R-:W-:Y:S01]  /*2150*/  FFMA.FTZ R35, R14, R15, R35 ;  /* 0x0000000f0e237223 */ /* 0x000fe20000010023 */
[----:B------:R-:W-:Y:S01]  /*2160*/  PRMT R14, RZ, 0x5410, RZ ;  /* 0x00005410ff0e7816 */ /* 0x000fe200000000ff */
[----:B------:R-:W-:Y:S01]  /*2170*/  FADD.FTZ R5, -R4, R5 ;  /* 0x0000000504057221 */ /* 0x000fe20000010100 */
[----:B------:R-:W-:Y:S01]  /*2180*/  HADD2.F32 R10, -RZ, R10.H1_H1 ;  /* 0x3000000aff0a7230 */ /* 0x000fe20000004100 */
[----:B------:R-:W-:-:S02]  /*2190*/  @!P0 PRMT R0, R0, 0x5410, R22 ;  /* 0x0000541000008816 */ /* 0x000fc40000000016 */
[----:B------:R-:W-:Y:S02]  /*21a0*/  FMUL.FTZ R5, R5, R18 ;  /* 0x0000001205057220 */ /* 0x000fe40000410000 */
[----:B------:R-:W-:Y:S01]  /*21b0*/  @!P0 PRMT R0, R22, 0x7632, R0 ;  /* 0x0000763216008816 */ /* 0x000fe20000000000 */
[----:B------:R-:W-:Y:S01]  /*21c0*/  FADD.FTZ R29, R29, R10 ;  /* 0x0000000a1d1d7221 */ /* 0x000fe20000010000 */
[----:B------:R-:W-:Y:S01]  /*21d0*/  FFMA.FTZ R37, R10, R5, R37 ;  /* 0x000000050a257223 */ /* 0x000fe20000010025 */
[----:B------:R-:W-:Y:S01]  /*21e0*/  @!P0 PRMT R14, R14, 0x5410, R23 ;  /* 0x000054100e0e8816 */ /* 0x000fe20000000017 */
[----:B------:R-:W-:Y:S01]  /*21f0*/  FMUL.FTZ R10, R10, R13 ;  /* 0x0000000d0a0a7220 */ /* 0x000fe20000410000 */
[--C-:B------:R-:W-:Y:S02]  /*2200*/  HADD2.F32 R15, -RZ, R0.reuse.H1_H1 ;  /* 0x30000000ff0f7230 */ /* 0x100fe40000004100 */
[----:B------:R-:W-:Y:S01]  /*2210*/  @!P0 PRMT R14, R23, 0x7632, R14 ;  /* 0x00007632170e8816 */ /* 0x000fe2000000000e */
[----:B------:R-:W-:Y:S01]  /*2220*/  FFMA.FTZ R24, R5, R10, R2 ;  /* 0x0000000a05187223 */ /* 0x000fe20000010002 */
[----:B------:R-:W-:-:S02]  /*2230*/  HADD2.F32 R5, -RZ, R0.H0_H0 ;  /* 0x20000000ff057230 */ /* 0x000fc40000004100 */
[----:B------:R-:W-:Y:S01]  /*2240*/  FADD.FTZ R15, -R4, R15 ;  /* 0x0000000f040f7221 */ /* 0x000fe20000010100 */
[----:B------:R-:W-:Y:S01]  /*2250*/  FADD.FTZ R25, R10, R21 ;  /* 0x000000150a197221 */ /* 0x000fe20000010000 */
[--C-:B------:R-:W-:Y:S02]  /*2260*/  HADD2.F32 R2, -RZ, R14.reuse.H1_H1 ;  /* 0x3000000eff027230 */ /* 0x100fe40000004100 */
[-C--:B------:R-:W-:Y:S01]  /*2270*/  FMUL.FTZ R21, R15, R18.reuse ;  /* 0x000000120f157220 */ /* 0x080fe20000410000 */
[----:B------:R-:W-:Y:S01]  /*2280*/  FADD.FTZ R15, -R4, R5 ;  /* 0x00000005040f7221 */ /* 0x000fe20000010100 */
[----:B------:R-:W-:Y:S02]  /*2290*/  HADD2.F32 R14, -RZ, R14.H0_H0 ;  /* 0x2000000eff0e7230 */ /* 0x000fe40000004100 */
        /* <DEDUP_REMOVED lines=12> */
.L_x_3806:
        /* <DEDUP_REMOVED lines=141> */
[----:B------:R-:W-:Y:S02]  /*2c30*/  ISETP.NE.AND P5, PT, R47, RZ, PT ;  /* 0x000000ff2f00720c */ /* 0x000fe40003fa5270 */
[----:B------:R-:W-:Y:S02]  /*2c40*/  IADD3 R49, R52, R47, RZ ;  /* 0x0000002f34317210 */ /* 0x000fe40007ffe0ff */
        /* <DEDUP_REMOVED lines=61> */
.L_x_3836:
        /* <DEDUP_REMOVED lines=114> */
.L_x_3814:
[----:B------:R-:W-:Y:S05]  /*3740*/  BSYNC B0 ;  /* 0x0000000000007941 */ /* 0x000fea0003800000 */
.L_x_3813:
        /* <DEDUP_REMOVED lines=51> */
.L_x_3817:
[----:B------:R-:W-:Y:S05]  /*3a80*/  BSYNC B0 ;  /* 0x0000000000007941 */ /* 0x000fea0003800000 */
.L_x_3816:
        /* <DEDUP_REMOVED lines=22> */
.L_x_3815:
        /* <DEDUP_REMOVED lines=9> */
.L_x_3818:
[----:B------:R-:W-:Y:S02]  /*3c80*/  P2R R66, PR, RZ, 0x1 ;  /* 0x00000001ff427803 */ /* 0x000fe40000000000 */
[----:B------:R-:W-:Y:S02]  /*3c90*/  ISETP.NE.AND P0, PT, R49, RZ, PT ;  /* 0x000000ff3100720c */ /* 0x000fe40003f05270 */
[----:B------:R-:W-:Y:S02]  /*3ca0*/  MOV R52, R53 ;  /* 0x0000003500347202 */ /* 0x000fe40000000f00 */
[----:B------:R-:W-:-:S09]  /*3cb0*/  MOV R56, R67 ;  /* 0x0000004300387202 */ /* 0x000fd20000000f00 */
[----:B------:R-:W-:Y:S05]  /*3cc0*/  WARPSYNC.COLLECTIVE R55, `(.L_x_3819) ;  /* 0x0000000037087348 */ /* 0x000fea0003c00000 */
[----:B------:R0:W1:Y:S02]  /*3cd0*/  SHFL.UP P6, R67, R52, R51, R54 ;  /* 0x0400003334437389 */ /* 0x00006400000c0036 */
[----:B01----:R-:W-:Y:S01]  /*3ce0*/  ENDCOLLECTIVE ;  /* 0x000000000000791b */ /* 0x003fe20003800000 */
.L_x_3819:
[----:B------:R-:W-:Y:S02]  /*3cf0*/  @P1 IADD3 R49, R49, R56, RZ ;  /* 0x0000003831311210 */ /* 0x000fe40007ffe0ff */
[----:B------:R-:W-:Y:S01]  /*3d00*/  MOV R52, R50 ;  /* 0x0000003200347202 */ /* 0x000fe20000000f00 */
[----:B------:R-:W-:-:S07]  /*3d10*/  IMAD.MOV.U32 R68, RZ, RZ, R67 ;  /* 0x000000ffff447224 */ /* 0x000fce00078e0043 */
[----:B------:R-:W-:Y:S05]  /*3d20*/  WARPSYNC.COLLECTIVE R55, `(.L_x_3820) ;  /* 0x0000000037087348 */ /* 0x000fea0003c00000 */
[----:B------:R0:W1:Y:S02]  /*3d30*/  SHFL.UP P6, R67, R52, R51, R54 ;  /* 0x0400003334437389 */ /* 0x00006400000c0036 */
[----:B01----:R-:W-:Y:S01]  /*3d40*/  ENDCOLLECTIVE ;  /* 0x000000000000791b */ /* 0x003fe20003800000 */
.L_x_3820:
        /* <DEDUP_REMOVED lines=9> */
.L_x_3821:
[----:B------:R-:W-:Y:S02]  /*3de0*/  ISETP.GE.AND P0, PT, R57, 0x2, PT ;  /* 0x000000023900780c */ /* 0x000fe40003f06270 */
[----:B------:R-:W-:Y:S01]  /*3df0*/  ISETP.NE.AND P1, PT, R49, RZ, PT ;  /* 0x000000ff3100720c */ /* 0x000fe20003f25270 */
[----:B------:R-:W-:Y:S01]  /*3e00*/  IMAD.MOV.U32 R52, RZ, RZ, R53 ;  /* 0x000000ffff347224 */ /* 0x000fe200078e0035 */
[----:B------:R-:W-:-:S11]  /*3e10*/  MOV R56, R67 ;  /* 0x0000004300387202 */ /* 0x000fd60000000f00 */
[----:B------:R-:W-:Y:S05]  /*3e20*/  WARPSYNC.COLLECTIVE R55, `(.L_x_3822) ;  /* 0x0000000037087348 */ /* 0x000fea0003c00000 */
[----:B------:R0:W1:Y:S02]  /*3e30*/  SHFL.UP P6, R67, R52, R51, R54 ;  /* 0x0400003334437389 */ /* 0x00006400000c0036 */
[----:B01----:R-:W-:Y:S01]  /*3e40*/  ENDCOLLECTIVE ;  /* 0x000000000000791b */ /* 0x003fe20003800000 */
.L_x_3822:
[----:B------:R-:W-:Y:S01]  /*3e50*/  @P0 IMAD.IADD R49, R49, 0x1, R56 ;  /* 0x0000000131310824 */ /* 0x000fe200078e0238 */
[----:B------:R-:W-:Y:S02]  /*3e60*/  MOV R52, R50 ;  /* 0x0000003200347202 */ /* 0x000fe40000000f00 */
[----:B------:R-:W-:-:S07]  /*3e70*/  MOV R68, R67 ;  /* 0x0000004300447202 */ /* 0x000fce0000000f00 */
[----:B------:R-:W-:Y:S05]  /*3e80*/  WARPSYNC.COLLECTIVE R55, `(.L_x_3823) ;  /* 0x0000000037087348 */ /* 0x000fea0003c00000 */
[----:B------:R0:W1:Y:S02]  /*3e90*/  SHFL.UP P6, R67, R52, R51, R54 ;  /* 0x0400003334437389 */ /* 0x00006400000c0036 */
[----:B01----:R-:W-:Y:S01]  /*3ea0*/  ENDCOLLECTIVE ;  /* 0x000000000000791b */ /* 0x003fe20003800000 */
.L_x_3823:
        /* <DEDUP_REMOVED lines=9> */
.L_x_3824:
[----:B------:R-:W-:Y:S02]  /*3f40*/  ISETP.GE.AND P0, PT, R57, 0x4, PT ;  /* 0x000000043900780c */ /* 0x000fe40003f06270 */
[----:B------:R-:W-:Y:S02]  /*3f50*/  ISETP.NE.AND P1, PT, R49, RZ, PT ;  /* 0x000000ff3100720c */ /* 0x000fe40003f25270 */
[----:B------:R-:W-:Y:S01]  /*3f60*/  MOV R52, R53 ;  /* 0x0000003500347202 */ /* 0x000fe20000000f00 */
[----:B------:R-:W-:-:S10]  /*3f70*/  IMAD.MOV.U32 R56, RZ, RZ, R67 ;  /* 0x000000ffff387224 */ /* 0x000fd400078e0043 */
[----:B------:R-:W-:Y:S05]  /*3f80*/  WARPSYNC.COLLECTIVE R55, `(.L_x_3825) ;  /* 0x0000000037087348 */ /* 0x000fea0003c00000 */
[----:B------:R0:W1:Y:S02]  /*3f90*/  SHFL.UP P6, R67, R52, R51, R54 ;  /* 0x0400003334437389 */ /* 0x00006400000c0036 */
[----:B01----:R-:W-:Y:S01]  /*3fa0*/  ENDCOLLECTIVE ;  /* 0x000000000000791b */ /* 0x003fe20003800000 */
.L_x_3825:
[----:B------:R-:W-:Y:S01]  /*3fb0*/  @P0 IADD3 R49, R49, R56, RZ ;  /* 0x0000003831310210 */ /* 0x000fe20007ffe0ff */
[----:B------:R-:W-:Y:S01]  /*3fc0*/  IMAD.MOV.U32 R52, RZ, RZ, R50 ;  /* 0x000000ffff347224 */ /* 0x000fe200078e0032 */
[----:B------:R-:W-:-:S07]  /*3fd0*/  MOV R68, R67 ;  /* 0x0000004300447202 */ /* 0x000fce0000000f00 */
[----:B------:R-:W-:Y:S05]  /*3fe0*/  WARPSYNC.COLLECTIVE R55, `(.L_x_3826) ;  /* 0x0000000037087348 */ /* 0x000fea0003c00000 */
[----:B------:R0:W1:Y:S02]  /*3ff0*/  SHFL.UP P6, R67, R52, R51, R54 ;  /* 0x0400003334437389 */ /* 0x00006400000c0036 */
[----:B01----:R-:W-:Y:S01]  /*4000*/  ENDCOLLECTIVE ;  /* 0x000000000000791b */ /* 0x003fe20003800000 */
.L_x_3826:
        /* <DEDUP_REMOVED lines=9> */
.L_x_3827:
[----:B------:R-:W-:Y:S02]  /*40a0*/  ISETP.GE.AND P0, PT, R57, 0x8, PT ;  /* 0x000000083900780c */ /* 0x000fe40003f06270 */
[----:B------:R-:W-:Y:S02]  /*40b0*/  ISETP.NE.AND P1, PT, R49, RZ, PT ;  /* 0x000000ff3100720c */ /* 0x000fe40003f25270 */
[----:B------:R-:W-:Y:S02]  /*40c0*/  MOV R52, R53 ;  /* 0x0000003500347202 */ /* 0x000fe40000000f00 */
[----:B------:R-:W-:-:S09]  /*40d0*/  MOV R56, R67 ;  /* 0x0000004300387202 */ /* 0x000fd20000000f00 */
[----:B------:R-:W-:Y:S05]  /*40e0*/  WARPSYNC.COLLECTIVE R55, `(.L_x_3828) ;  /* 0x0000000037087348 */ /* 0x000fea0003c00000 */
[----:B------:R0:W1:Y:S02]  /*40f0*/  SHFL.UP P6, R67, R52, R51, R54 ;  /* 0x0400003334437389 */ /* 0x00006400000c0036 */
[----:B01----:R-:W-:Y:S01]  /*4100*/  ENDCOLLECTIVE ;  /* 0x000000000000791b */ /* 0x003fe20003800000 */
.L_x_3828:
[----:B------:R-:W-:Y:S02]  /*4110*/  @P0 IADD3 R49, R49, R56, RZ ;  /* 0x0000003831310210 */ /* 0x000fe40007ffe0ff */
[----:B------:R-:W-:Y:S01]  /*4120*/  MOV R52, R50 ;  /* 0x0000003200347202 */ /* 0x000fe20000000f00 */
[----:B------:R-:W-:-:S07]  /*4130*/  IMAD.MOV.U32 R68, RZ, RZ, R67 ;  /* 0x000000ffff447224 */ /* 0x000fce00078e0043 */
[----:B------:R-:W-:Y:S05]  /*4140*/  WARPSYNC.COLLECTIVE R55, `(.L_x_3829) ;  /* 0x0000000037087348 */ /* 0x000fea0003c00000 */
[----:B------:R0:W1:Y:S02]  /*4150*/  SHFL.UP P6, R67, R52, R51, R54 ;  /* 0x0400003334437389 */ /* 0x00006400000c0036 */
[----:B01----:R-:W-:Y:S01]  /*4160*/  ENDCOLLECTIVE ;  /* 0x000000000000791b */ /* 0x003fe20003800000 */
.L_x_3829:
        /* <DEDUP_REMOVED lines=9> */
.L_x_3830:
        /* <DEDUP_REMOVED lines=9> */
.L_x_3831:
[----:B------:R-:W-:Y:S01]  /*4290*/  IMAD.MOV.U32 R52, RZ, RZ, R50 ;  /* 0x000000ffff347224 */ /* 0x000fe200078e0032 */
[----:B------:R-:W-:-:S07]  /*42a0*/  MOV R56, R67 ;  /* 0x0000004300387202 */ /* 0x000fce0000000f00 */
[----:B------:R-:W-:Y:S05]  /*42b0*/  WARPSYNC.COLLECTIVE R55, `(.L_x_3832) ;  /* 0x0000000037087348 */ /* 0x000fea0003c00000 */
[----:B------:R0:W1:Y:S02]  /*42c0*/  SHFL.UP P6, R67, R52, R51, R54 ;  /* 0x0400003334437389 */ /* 0x00006400000c0036 */
[----:B01----:R-:W-:Y:S01]  /*42d0*/  ENDCOLLECTIVE ;  /* 0x000000000000791b */ /* 0x003fe20003800000 */
.L_x_3832:
        /* <DEDUP_REMOVED lines=11> */
.L_x_3833:
[----:B------:R-:W-:Y:S02]  /*4390*/  ISETP.NE.AND P0, PT, R66, RZ, PT ;  /* 0x000000ff4200720c */ /* 0x000fe40003f05270 */
[----:B------:R-:W-:Y:S02]  /*43a0*/  MOV R52, R53 ;  /* 0x0000003500347202 */ /* 0x000fe40000000f00 */
[----:B------:R-:W-:-:S09]  /*43b0*/  MOV R56, R67 ;  /* 0x0000004300387202 */ /* 0x000fd20000000f00 */
[----:B------:R-:W-:Y:S05]  /*43c0*/  WARPSYNC.COLLECTIVE R55, `(.L_x_3834) ;  /* 0x0000000037087348 */ /* 0x000fea0003c00000 */
[----:B------:R0:W1:Y:S02]  /*43d0*/  SHFL.UP P6, R67, R52, R51, R54 ;  /* 0x0400003334437389 */ /* 0x00006400000c0036 */
[----:B01----:R-:W-:Y:S01]  /*43e0*/  ENDCOLLECTIVE ;  /* 0x000000000000791b */ /* 0x003fe20003800000 */
.L_x_3834:
[----:B------:R-:W-:Y:S01]  /*43f0*/  MOV R52, R50 ;  /* 0x0000003200347202 */ /* 0x000fe20000000f00 */
[----:B------:R-:W-:-:S07]  /*4400*/  IMAD.MOV.U32 R57, RZ, RZ, R67 ;  /* 0x000000ffff397224 */ /* 0x000fce00078e0043 */
[----:B------:R-:W-:Y:S05]  /*4410*/  WARPSYNC.COLLECTIVE R55, `(.L_x_3835) ;  /* 0x0000000037087348 */ /* 0x000fea0003c00000 */
[----:B------:R0:W1:Y:S02]  /*4420*/  SHFL.UP P6, R67, R52, R51, R54 ;  /* 0x0400003334437389 */ /* 0x00006400000c0036 */
[----:B01----:R-:W-:Y:S01]  /*4430*/  ENDCOLLECTIVE ;  /* 0x000000000000791b */ /* 0x003fe20003800000 */
.L_x_3835:
[----:B------:R-:W-:Y:S01]  /*4440*/  MOV R65, R67 ;  /* 0x0000004300417202 */ /* 0x000fe20000000f00 */
[----:B------:R-:W-:Y:S06]  /*4450*/  BRA `(.L_x_3836) ;  /* 0xffffffe800f07947 */ /* 0x000fec000383ffff */
.L_x_3837:
        /* <DEDUP_REMOVED lines=10> */
.L_x_4545:


//--------------------- .text._Z30group_norm_nhwc_bwd_sum_kernelI11Fp16IOBf16WLi256EEv26Group_norm_nhwc_bwd_params --------------------------
	.section	.text._Z30group_norm_nhwc_bwd_sum_kernelI11Fp16IOBf16WLi256EEv26Group_norm_nhwc_bwd_params,"ax",@progbits
	.align	128
        .global         _Z30group_norm_nhwc_bwd_sum_kernelI11Fp16IOBf16WLi256EEv26Group_norm_nhwc_bwd_params
        .type           _Z30group_norm_nhwc_bwd_sum_kernelI11Fp16IOBf16WLi256EEv26Group_norm_nhwc_bwd_params,@function
        .size           _Z30group_norm_nhwc_bwd_sum_kernelI11Fp16IOBf16WLi256EEv26Group_norm_nhwc_bwd_params,(.L_x_4546 - _Z30group_norm_nhwc_bwd_sum_kernelI11Fp16IOBf16WLi256EEv26Group_norm_nhwc_bwd_params)
        .other          _Z30group_norm_nhwc_bwd_sum_kernelI11Fp16IOBf16WLi256EEv26Group_norm_nhwc_bwd_params,@"STO_CUDA_ENTRY STV_DEFAULT"
_Z30group_norm_nhwc_bwd_sum_kernelI11Fp16IOBf16WLi256EEv26Group_norm_nhwc_bwd_params:
.text._Z30group_norm_nhwc_bwd_sum_kernelI11Fp16IOBf16WLi256EEv26Group_norm_nhwc_bwd_params:
        /* <DEDUP_REMOVED lines=76> */
.L_x_3839:
[----:B------:R-:W-:Y:S05]  /*04c0*/  BSYNC B0 ;  /* 0x0000000000007941 */ /* 0x000fea0003800000 */
.L_x_3838:
[C---:B------:R-:W-:Y:S01]  /*04d0*/  IMAD R14, R11.reuse, R16, R8 ;  /* 0x000000100b0e7224 */ /* 0x040fe200078e0208 */
[----:B------:R-:W0:Y:S01]  /*04e0*/  S2UR UR7, SR_CTAID.Y ;  /* 0x00000000000779c3 */ /* 0x000e220000002600 */
[----:B-----5:R-:W-:Y:S01]  /*04f0*/  FFMA.FTZ R24, -R4, R4, R5 ;  /* 0x0000000404187223 */ /* 0x020fe20000010105 */
[----:B------:R-:W-:Y:S01]  /*0500*/  ISETP.NE.U32.AND P4, PT, R11, RZ, PT ;  /* 0x000000ff0b00720c */ /* 0x000fe20003f85070 */
[----:B------:R-:W-:Y:S01]  /*0510*/  IMAD.MOV.U32 R30, RZ, RZ, RZ ;  /* 0x000000ffff1e7224 */ /* 0x000fe200078e00ff */
[----:B------:R-:W-:Y:S02]  /*0520*/  ISETP.GE.U32.AND P1, PT, R14, R11, PT ;  /* 0x0000000b0e00720c */ /* 0x000fe40003f26070 */
[----:B------:R-:W-:Y:S02]  /*0530*/  CS2R R28, SRZ ;  /* 0x00000000001c7805 */ /* 0x000fe4000001ff00 */
        /* <DEDUP_REMOVED lines=8> */
[----:B------:R-:W-:-:S05]  /*05c0*/  IADD3 R7, P5, R20, R22, RZ ;  /* 0x0000001614077210 */ /* 0x000fca0007fbe0ff */
[----:B------:R-:W-:Y:S01]  /*05d0*/  @P3 VIADD R17, R17, 0x1 ;  /* 0x0000000111113836 */ /* 0x000fe20000000000 */
[----:B------:R-:W-:Y:S02]  /*05e0*/  LEA.HI.X.SX32 R14, R22, R31, 0x1, P5 ;  /* 0x0000001f160e7211 */ /* 0x000fe400028f0eff */
[----:B-1----:R-:W-:Y:S02]  /*05f0*/  ISETP.LT.U32.AND P1, PT, R7, R12, PT ;  /* 0x0000000c0700720c */ /* 0x002fe40003f21070 */
[----:B------:R-:W-:Y:S01]  /*0600*/  SEL R5, R6, R17, !P4 ;  /* 0x0000001106057207 */ /* 0x000fe20006000000 */
[----:B------:R-:W-:Y:S01]  /*0610*/  HFMA2.MMA R6, -RZ, RZ, 1.875, 0 ;  /* 0x3f800000ff067435 */ /* 0x000fe200000001ff */
[----:B------:R-:W-:Y:S01]  /*0620*/  ISETP.LT.AND.EX P1, PT, R14, R13, PT, P1 ;  /* 0x0000000d0e00720c */ /* 0x000fe20003f21310 */
[----:B--2---:R-:W-:-:S03]  /*0630*/  @P2 FADD.FTZ R14, R24, R15 ;  /* 0x0000000f180e2221 */ /* 0x004fc60000010000 */
[----:B------:R-:W-:Y:S01]  /*0640*/  SEL R7, R7, R12, P1 ;  /* 0x0000000c07077207 */ /* 0x000fe20000800000 */
[----:B------:R-:W-:-:S03]  /*0650*/  IMAD.MOV R12, RZ, RZ, -R5 ;  /* 0x000000ffff0c7224 */ /* 0x000fc600078e0a05 */
[----:B------:R-:W-:Y:S01]  /*0660*/  ISETP.GE.AND P1, PT, R20, R7, PT ;  /* 0x000000071400720c */ /* 0x000fe20003f26270 */
[----:B------:R0:W1:Y:S01]  /*0670*/  @P2 MUFU.RSQ R6, R14 ;  /* 0x0000000e00062308 */ /* 0x0000620000001400 */
[----:B------:R-:W-:Y:S01]  /*0680*/  IMAD R8, R11, R12, R8 ;  /* 0x0000000c0b087224 */ /* 0x000fe200078e0208 */
[----:B------:R-:W-:Y:S02]  /*0690*/  MOV R11, RZ ;  /* 0x000000ff000b7202 */ /* 0x000fe40000000f00 */
[----:B------:R-:W-:-:S08]  /*06a0*/  CS2R R12, SRZ ;  /* 0x00000000000c7805 */ /* 0x000fd0000001ff00 */
[----:B0-----:R-:W-:Y:S05]  /*06b0*/  @P1 BRA `(.L_x_3840) ;  /* 0x0000001c00101947 */ /* 0x001fea0003800000 */
[----:B------:R-:W0:Y:S01]  /*06c0*/  LDC.64 R16, c[0x0][0x298] ;  /* 0x0000a600ff107b82 */ /* 0x000e220000000a00 */
[----:B------:R-:W-:Y:S01]  /*06d0*/  USHF.R.S32.HI UR7, URZ, 0x1f, UR6 ;  /* 0x0000001f3f077899 */ /* 0x000fe20008011406 */
[----:B------:R-:W-:Y:S02]  /*06e0*/  MOV R33, R20 ;  /* 0x0000001400217202 */ /* 0x000fe40000000f00 */
[----:B------:R-:W-:-:S03]  /*06f0*/  LOP3.LUT R11, RZ, R7, RZ, 0x33, !PT ;  /* 0x00000007ff0b7212 */ /* 0x000fc600078e33ff */
[C---:B0-----:R-:W-:Y:S01]  /*0700*/  IMAD R12, R16.reuse, UR7, RZ ;  /* 0x00000007100c7c24 */ /* 0x041fe2000f8e02ff */
[----:B------:R-:W-:Y:S01]  /*0710*/  ULDC.U8 UR7, c[0x0][0x2a4] ;  /* 0x0000a90000077ab9 */ /* 0x000fe20000000000 */
[----:B------:R-:W-:Y:S01]  /*0720*/  IMAD.WIDE.U32 R14, R16, UR6, R18 ;  /* 0x00000006100e7c25 */ /* 0x000fe2000f8e0012 */
[----:B------:R-:W-:Y:S02]  /*0730*/  ISETP.NE.AND P1, PT, RZ, UR7, PT ;  /* 0x00000007ff007c0c */ /* 0x000fe4000bf25270 */
[----:B------:R-:W-:Y:S01]  /*0740*/  IADD3 R16, -R20, -0x2, RZ ;  /* 0xfffffffe14107810 */ /* 0x000fe20007ffe1ff */
        /* <DEDUP_REMOVED lines=27> */
[----:B------:R-:W-:Y:S02]  /*0900*/  PRMT R11, RZ, 0x5410, RZ ;  /* 0x00005410ff0b7816 */ /* 0x000fe400000000ff */
[----:B------:R-:W-:Y:S02]  /*0910*/  IADD3 R20, R20, 0x1, RZ ;  /* 0x0000000114147810 */ /* 0x000fe40007ffe0ff */
[----:B---3--:R-:W-:-:S04]  /*0920*/  @!P0 PRMT R11, R11, 0x5410, R12 ;  /* 0x000054100b0b8816 */ /* 0x008fc8000000000c */
[----:B------:R-:W-:Y:S02]  /*0930*/  @!P0 PRMT R11, R12, 0x7632, R11 ;  /* 0x000076320c0b8816 */ /* 0x000fe4000000000b */
[----:B------:R-:W-:-:S03]  /*0940*/  PRMT R12, RZ, 0x5410, RZ ;  /* 0x00005410ff0c7816 */ /* 0x000fc600000000ff */
        /* <DEDUP_REMOVED lines=28> */
[----:B------:R-:W-:Y:S01]  /*0b10*/  FADD.FTZ R28, RZ, R26 ;  /* 0x0000001aff1c7221 */ /* 0x000fe20000010000 */
[----:B------:R-:W-:Y:S01]  /*0b20*/  FMUL.FTZ R19, R12, R19 ;  /* 0x000000130c137220 */ /* 0x000fe20000410000 */
[----:B------:R-:W-:-:S03]  /*0b30*/  FMUL.FTZ R12, R26, R3 ;  /* 0x000000031a0c7220 */ /* 0x000fc60000410000 */
[----:B------:R-:W-:Y:S01]  /*0b40*/  FMUL.FTZ R13, R19, R2 ;  /* 0x00000002130d7220 */ /* 0x000fe20000410000 */
[----:B------:R-:W-:Y:S01]  /*0b50*/  FFMA.FTZ R29, R11, R12, RZ ;  /* 0x0000000c0b1d7223 */ /* 0x000fe200000100ff */
[----:B------:R-:W-:Y:S01]  /*0b60*/  FADD.FTZ R12, RZ, R12 ;  /* 0x0000000cff0c7221 */ /* 0x000fe20000010000 */
[C---:B------:R-:W-:Y:S02]  /*0b70*/  FFMA.FTZ R11, R18.reuse, R19, RZ ;  /* 0x00000013120b7223 */ /* 0x040fe400000100ff */
[----:B------:R-:W-:Y:S01]  /*0b80*/  FFMA.FTZ R29, R18, R13, R29 ;  /* 0x0000000d121d7223 */ /* 0x000fe2000001001d */
[----:B------:R-:W-:Y:S01]  /*0b90*/  FADD.FTZ R12, R13, R12 ;  /* 0x0000000c0d0c7221 */ /* 0x000fe20000010000 */
[----:B------:R-:W-:-:S07]  /*0ba0*/  FADD.FTZ R13, RZ, R19 ;  /* 0x00000013ff0d7221 */ /* 0x000fce0000010000 */
.L_x_3842:
[----:B------:R-:W-:Y:S05]  /*0bb0*/  @!P2 BRA `(.L_x_3840) ;  /* 0x0000001400d0a947 */ /* 0x000fea0003800000 */
[----:B------:R-:W-:-:S05]  /*0bc0*/  VIADD R31, R20, 0x1 ;  /* 0x00000001141f7836 */ /* 0x000fca0000000000 */
[----:B------:R-:W-:-:S07]  /*0bd0*/  SHF.R.S32.HI R27, RZ, 0x1f, R31 ;  /* 0x0000001fff1b7819 */ /* 0x000fce000001141f */
.L_x_3843:
        /* <DEDUP_REMOVED lines=21> */
[----:B------:R-:W-:-:S04]  /*0d30*/  @!P0 IMAD.MOV.U32 R24, RZ, RZ, R14 ;  /* 0x000000ffff188224 */ /* 0x000fc800078e000e */
[----:B------:R-:W-:-:S05]  /*0d40*/  @!P0 IMAD.WIDE.U32 R24, R31, R22, R24 ;  /* 0x000000161f188225 */ /* 0x000fca00078e0018 */
[----:B------:R-:W-:Y:S01]  /*0d50*/  @!P0 IADD3 R23, R25, R23, RZ ;  /* 0x0000001719178210 */ /* 0x000fe20007ffe0ff */
[C---:B------:R-:W-:Y:S01]  /*0d60*/  @!P0 IMAD.SHL.U32 R25, R24.reuse, 0x2, RZ ;  /* 0x0000000218198824 */ /* 0x040fe200078e00ff */
[----:B----4-:R-:W-:Y:S02]  /*0d70*/  @!P0 IADD3 R20, P1, R35, R20, RZ ;  /* 0x0000001423148210 */ /* 0x010fe40007f3e0ff */
[----:B------:R-:W-:Y:S02]  /*0d80*/  @!P0 SHF.L.U64.HI R34, R24, 0x1, R23 ;  /* 0x0000000118228819 */ /* 0x000fe40000010217 */
[----:B---3--:R-:W-:Y:S01]  /*0d90*/  @!P0 IADD3 R18, P2, R25, R18, RZ ;  /* 0x0000001219128210 */ /* 0x008fe20007f5e0ff */
[----:B------:R-:W0:Y:S01]  /*0da0*/  @!P0 LDC.64 R22, c[0x0][0x228] ;  /* 0x00008a00ff168b82 */ /* 0x000e220000000a00 */
[----:B------:R-:W-:Y:S02]  /*0db0*/  @!P0 IADD3.X R21, R26, R21, RZ, P1, !PT ;  /* 0x000000151a158210 */ /* 0x000fe40000ffe4ff */
[----:B------:R-:W-:-:S03]  /*0dc0*/  @!P0 IADD3.X R19, R34, R19, RZ, P2, !PT ;  /* 0x0000001322138210 */ /* 0x000fc600017fe4ff */
[----:B------:R-:W3:Y:S04]  /*0dd0*/  @!P0 LDG.E R20, desc[UR4][R20.64] ;  /* 0x0000000414148981 */ /* 0x000ee8000c1e1900 */
[----:B------:R4:W5:Y:S01]  /*0de0*/  @!P0 LDG.E R24, desc[UR4][R18.64] ;  /* 0x0000000412188981 */ /* 0x000962000c1e1900 */
[----:B0-----:R-:W-:-:S05]  /*0df0*/  @!P0 IADD3 R22, P1, R25, R22, RZ ;  /* 0x0000001619168210 */ /* 0x001fca0007f3e0ff */
[----:B------:R-:W-:-:S05]  /*0e00*/  @!P0 IMAD.X R23, R34, 0x1, R23, P1 ;  /* 0x0000000122178824 */ /* 0x000fca00008e0617 */
[----:B------:R0:W3:Y:S01]  /*0e10*/  @!P0 LDG.E R22, desc[UR4][R22.64] ;  /* 0x0000000416168981 */ /* 0x0000e2000c1e1900 */
[----:B----4-:R-:W-:Y:S02]  /*0e20*/  PRMT R19, RZ, 0x7610, R19 ;  /* 0x00007610ff137816 */ /* 0x010fe40000000013 */
[----:B------:R-:W-:Y:S02]  /*0e30*/  PRMT R26, RZ, 0x5410, RZ ;  /* 0x00005410ff1a7816 */ /* 0x000fe400000000ff */
[----:B0-----:R-:W-:Y:S02]  /*0e40*/  PRMT R23, RZ, 0x5410, RZ ;  /* 0x00005410ff177816 */ /* 0x001fe400000000ff */
[----:B--2---:R-:W-:-:S05]  /*0e50*/  @!P0 PRMT R19, R32, 0x7632, R19 ;  /* 0x0000763220138816 */ /* 0x004fca0000000013 */
[----:B------:R-:W-:Y:S01]  /*0e60*/  HADD2.F32 R25, -RZ, R19.H0_H0 ;  /* 0x20000013ff197230 */ /* 0x000fe20000004100 */
[----:B------:R-:W-:-:S04]  /*0e70*/  PRMT R19, RZ, 0x7610, R19 ;  /* 0x00007610ff137816 */ /* 0x000fc80000000013 */
[----:B------:R-:W-:Y:S01]  /*0e80*/  @!P0 PRMT R19, R32, 0x7610, R19 ;  /* 0x0000761020138816 */ /* 0x000fe20000000013 */
[----:B------:R-:W-:-:S04]  /*0e90*/  FADD.FTZ R25, -R4, R25 ;  /* 0x0000001904197221 */ /* 0x000fc80000010100 */
[----:B------:R-:W-:Y:S02]  /*0ea0*/  HADD2.F32 R19, -RZ, R19.H0_H0 ;  /* 0x20000013ff137230 */ /* 0x000fe40000004100 */
[----:B-1----:R-:W-:-:S03]  /*0eb0*/  FMUL.FTZ R18, R25, R6 ;  /* 0x0000000619127220 */ /* 0x002fc60000410000 */
        /* <DEDUP_REMOVED lines=8> */
[----:B0-----:R-:W-:Y:S01]  /*0f40*/  FADD.FTZ R34, R33, 1 ;  /* 0x3f80000021227421 */ /* 0x001fe20000010000 */
[----:B-----5:R-:W-:-:S06]  /*0f50*/  @!P0 PRMT R26, R26, 0x5410, R24 ;  /* 0x000054101a1a8816 */ /* 0x020fcc0000000018 */
[----:B------:R0:W2:Y:S01]  /*0f60*/  MUFU.RCP R35, R34 ;  /* 0x0000002200237308 */ /* 0x0000a20000001000 */
[----:B---3--:R-:W-:Y:S01]  /*0f70*/  @!P0 PRMT R26, R20, 0x7610, R26 ;  /* 0x00007610141a8816 */ /* 0x008fe2000000001a */
[----:B-1----:R-:W-:Y:S01]  /*0f80*/  FADD.FTZ R32, R32, 1 ;  /* 0x3f80000020207421 */ /* 0x002fe20000010000 */
[----:B------:R-:W-:-:S03]  /*0f90*/  @!P0 PRMT R23, R23, 0x7610, R20 ;  /* 0x0000761017178816 */ /* 0x000fc60000000014 */
[--C-:B------:R-:W-:Y:S01]  /*0fa0*/  HADD2.F32 R33, -RZ, R26.reuse.H1_H1 ;  /* 0x3000001aff217230 */ /* 0x100fe20000004100 */
[----:B------:R-:W-:Y:S01]  /*0fb0*/  @!P0 PRMT R23, R24, 0x7632, R23 ;  /* 0x0000763218178816 */ /* 0x000fe20000000017 */
[----:B------:R-:W1:Y:S03]  /*0fc0*/  MUFU.RCP R32, R32 ;  /* 0x0000002000207308 */ /* 0x000e660000001000 */
[----:B------:R-:W-:Y:S01]  /*0fd0*/  FADD.FTZ R37, -R4, R33 ;  /* 0x0000002104257221 */ /* 0x000fe20000010100 */
[--C-:B0-----:R-:W-:Y:S02]  /*0fe0*/  HADD2.F32 R34, -RZ, R23.reuse.H1_H1 ;  /* 0x30000017ff227230 */ /* 0x101fe40000004100 */
[----:B------:R-:W-:Y:S02]  /*0ff0*/  HADD2.F32 R33, -RZ, R23.H0_H0 ;  /* 0x20000017ff217230 */ /* 0x000fe40000004100 */
[----:B------:R-:W-:Y:S01]  /*1000*/  FMUL.FTZ R23, R37, R6 ;  /* 0x0000000625177220 */ /* 0x000fe20000410000 */
[----:B--2---:R-:W-:Y:S01]  /*1010*/  FADD.FTZ R20, -R35, 1 ;  /* 0x3f80000023147421 */ /* 0x004fe20000010100 */
[----:B------:R-:W-:Y:S01]  /*1020*/  FMUL.FTZ R34, R34, R35 ;  /* 0x0000002322227220 */ /* 0x000fe20000410000 */
[----:B------:R-:W-:Y:S01]  /*1030*/  FADD.FTZ R35, -R4, R33 ;  /* 0x0000002104237221 */ /* 0x000fe20000010100 */
[----:B------:R-:W-:Y:S01]  /*1040*/  FFMA.FTZ R24, R23, R3, R10 ;  /* 0x0000000317187223 */ /* 0x000fe2000001000a */
[----:B------:R-:W-:Y:S01]  /*1050*/  FFMA.FTZ R25, R25, R20, 1 ;  /* 0x3f80000019197423 */ /* 0x000fe20000010014 */
[----:B------:R-:W-:-:S02]  /*1060*/  HADD2.F32 R33, -RZ, R26.H0_H0 ;  /* 0x2000001aff217230 */ /* 0x000fc40000004100 */
[----:B------:R-:W-:Y:S01]  /*1070*/  FMUL.FTZ R20, R35, R6 ;  /* 0x0000000623147220 */ /* 0x000fe20000410000 */
[----:B------:R-:W-:Y:S01]  /*1080*/  FMUL.FTZ R35, R24, -1.4426950216293334961 ;  /* 0xbfb8aa3b18237820 */ /* 0x000fe20000410000 */
[----:B-1----:R-:W-:-:S04]  /*1090*/  FADD.FTZ R26, -R32, 1 ;  /* 0x3f800000201a7421 */ /* 0x002fc80000010100 */
[----:B------:R-:W-:Y:S01]  /*10a0*/  FFMA.FTZ R26, R21, R26, 1 ;  /* 0x3f800000151a7423 */ /* 0x000fe2000001001a */
[----:B------:R-:W0:Y:S01]  /*10b0*/  MUFU.EX2 R35, R35 ;  /* 0x0000002300237308 */ /* 0x000e220000000800 */
[----:B------:R-:W-:-:S04]  /*10c0*/  FFMA.FTZ R21, R20, R2, R9 ;  /* 0x0000000214157223 */ /* 0x000fc80000010009 */
[----:B------:R-:W-:-:S06]  /*10d0*/  FMUL.FTZ R36, R21, -1.4426950216293334961 ;  /* 0xbfb8aa3b15247820 */ /* 0x000fcc0000410000 */
[----:B------:R-:W1:Y:S01]  /*10e0*/  MUFU.EX2 R36, R36 ;  /* 0x0000002400247308 */ /* 0x000e620000000800 */
[----:B------:R-:W-:Y:S01]  /*10f0*/  FMUL.FTZ R33, R33, R32 ;  /* 0x0000002021217220 */ /* 0x000fe20000410000 */
[----:B0-----:R-:W-:-:S03]  /*1100*/  FADD.FTZ R32, R35, 1 ;  /* 0x3f80000023207421 */ /* 0x001fc60000010000 */
[----:B------:R-:W-:-:S03]  /*1110*/  FMUL.FTZ R33, R33, R26 ;  /* 0x0000001a21217220 */ /* 0x000fc60000410000 */
[----:B------:R-:W0:Y:S01]  /*1120*/  MUFU.RCP R37, R32 ;  /* 0x0000002000257308 */ /* 0x000e220000001000 */
[C---:B------:R-:W-:Y:S01]  /*1130*/  FMUL.FTZ R26, R33.reuse, R3 ;  /* 0x00000003211a7220 */ /* 0x040fe20000410000 */
[----:B------:R-:W-:Y:S01]  /*1140*/  FADD.FTZ R28, R33, R28 ;  /* 0x0000001c211c7221 */ /* 0x000fe20000010000 */
[C---:B------:R-:W-:Y:S01]  /*1150*/  FFMA.FTZ R30, R19.reuse, R33, R30 ;  /* 0x00000021131e7223 */ /* 0x040fe2000001001e */
[----:B------:R-:W-:Y:S01]  /*1160*/  FMUL.FTZ R25, R34, R25 ;  /* 0x0000001922197220 */ /* 0x000fe20000410000 */
[----:B-1----:R-:W-:Y:S01]  /*1170*/  FADD.FTZ R33, R36, 1 ;  /* 0x3f80000024217421 */ /* 0x002fe20000010000 */
[----:B------:R-:W-:Y:S01]  /*1180*/  FFMA.FTZ R19, R19, R26, R29 ;  /* 0x0000001a13137223 */ /* 0x000fe2000001001d */
[----:B------:R-:W-:Y:S02]  /*1190*/  PRMT R29, RZ, 0x5410, RZ ;  /* 0x00005410ff1d7816 */ /* 0x000fe400000000ff */
[----:B------:R-:W1:Y:S02]  /*11a0*/  MUFU.RCP R34, R33 ;  /* 0x0000002100227308 */ /* 0x000e640000001000 */
[----:B------:R-:W-:Y:S01]  /*11b0*/  @!P0 PRMT R29, R29, 0x5410, R22 ;  /* 0x000054101d1d8816 */ /* 0x000fe20000000016 */
[----:B0-----:R-:W-:-:S03]  /*11c0*/  FADD.FTZ R35, -R37, 1 ;  /* 0x3f80000025237421 */ /* 0x001fc60000010100 */
[----:B------:R-:W-:Y:S01]  /*11d0*/  @!P0 PRMT R29, R22, 0x7632, R29 ;  /* 0x00007632161d8816 */ /* 0x000fe2000000001d */
[----:B------:R-:W-:Y:S01]  /*11e0*/  FFMA.FTZ R35, R24, R35, 1 ;  /* 0x3f80000018237423 */ /* 0x000fe20000010023 */
[----:B------:R-:W-:-:S03]  /*11f0*/  IADD3 R24, R31, 0x1, RZ ;  /* 0x000000011f187810 */ /* 0x000fc60007ffe0ff */
[--C-:B------:R-:W-:Y:S02]  /*1200*/  HADD2.F32 R22, -RZ, R29.reuse.H1_H1 ;  /* 0x3000001dff167230 */ /* 0x100fe40000004100 */
[----:B------:R-:W-:Y:S01]  /*1210*/  HADD2.F32 R29, -RZ, R29.H0_H0 ;  /* 0x2000001dff1d7230 */ /* 0x000fe20000004100 */
[----:B------:R-:W-:Y:S01]  /*1220*/  ISETP.GE.AND P1, PT, R24, R7, PT ;  /* 0x000000071800720c */ /* 0x000fe20003f26270 */
[----:B-1----:R-:W-:Y:S01]  /*1230*/  FADD.FTZ R24, -R34, 1 ;  /* 0x3f80000022187421 */ /* 0x002fe20000010100 */
[----:B------:R-:W-:Y:S01]  /*1240*/  FMUL.FTZ R22, R22, R37 ;  /* 0x0000002516167220 */ /* 0x000fe20000410000 */
[C---:B------:R-:W-:Y:S01]  /*1250*/  FADD.FTZ R32, R25.reuse, R13 ;  /* 0x0000000d19207221 */ /* 0x040fe20000010000 */
        /* <DEDUP_REMOVED lines=9> */
[----:B------:R-:W-:-:S02]  /*12f0*/  FMUL.FTZ R12, R35, R3 ;  /* 0x00000003230c7220 */ /* 0x000fc40000410000 */
[----:B------:R-:W-:Y:S01]  /*1300*/  FADD.FTZ R13, R32, R29 ;  /* 0x0000001d200d7221 */ /* 0x000fe20000010000 */
[----:B------:R-:W-:Y:S01]  /*1310*/  FFMA.FTZ R11, R20, R29, R11 ;  /* 0x0000001d140b7223 */ /* 0x000fe2000001000b */
[----:B------:R-:W-:Y:S01]  /*1320*/  FMUL.FTZ R19, R29, R2 ;  /* 0x000000021d137220 */ /* 0x000fe20000410000 */
[----:B------:R-:W-:Y:S01]  /*1330*/  FFMA.FTZ R29, R23, R12, R18 ;  /* 0x0000000c171d7223 */ /* 0x000fe20000010012 */
[----:B------:R-:W-:Y:S01]  /*1340*/  IADD3 R31, P2, R31, 0x2, RZ ;  /* 0x000000021f1f7810 */ /* 0x000fe20007f5e0ff */
[----:B------:R-:W-:Y:S01]  /*1350*/  FADD.FTZ R12, R25, R12 ;  /* 0x0000000c190c7221 */ /* 0x000fe20000010000 */
[----:B------:R-:W-:Y:S01]  /*1360*/  FFMA.FTZ R30, R23, R35, R30 ;  /* 0x00000023171e7223 */ /* 0x000fe2000001001e */
[----:B------:R-:W-:Y:S01]  /*1370*/  FADD.FTZ R28, R28, R35 ;  /* 0x000000231c1c7221 */ /* 0x000fe20000010000 */
[----:B------:R-:W-:Y:S01]  /*1380*/  FFMA.FTZ R29, R20, R19, R29 ;  /* 0x00000013141d7223 */ /* 0x000fe2000001001d */
[----:B------:R-:W-:Y:S01]  /*1390*/  FADD.FTZ R12, R19, R12 ;  /* 0x0000000c130c7221 */ /* 0x000fe20000010000 */
[----:B------:R-:W-:Y:S01]  /*13a0*/  IADD3.X R27, RZ, R27, RZ, P2, !PT ;  /* 0x0000001bff1b7210 */ /* 0x000fe200017fe4ff */
[----:B------:R-:W-:Y:S06]  /*13b0*/  @!P1 BRA `(.L_x_3843) ;  /* 0xfffffff800089947 */ /* 0x000fec000383ffff */
[----:B------:R-:W-:Y:S05]  /*13c0*/  BRA `(.L_x_3840) ;  /* 0x0000000c00cc7947 */ /* 0x000fea0003800000 */
.L_x_3841:
[----:B------:R-:W-:Y:S01]  /*13d0*/  LOP3.LUT P1, R10, R12, 0x3, RZ, 0xc0, !PT ;  /* 0x000000030c0a7812 */ /* 0x000fe2000782c0ff */
[----:B------:R-:W-:Y:S01]  /*13e0*/  HFMA2.MMA R30, -RZ, RZ, 0, 0 ;  /* 0x00000000ff1e7435 */ /* 0x000fe200000001ff */
[----:B------:R-:W-:Y:S01]  /*13f0*/  IMAD.IADD R9, R16, 0x1, -R11 ;  /* 0x0000000110097824 */ /* 0x000fe200078e0a0b */
[----:B------:R-:W-:Y:S02]  /*1400*/  CS2R R12, SRZ ;  /* 0x00000000000c7805 */ /* 0x000fe4000001ff00 */
[----:B------:R-:W-:Y:S02]  /*1410*/  CS2R R28, SRZ ;  /* 0x00000000001c7805 */ /* 0x000fe4000001ff00 */
[----:B------:R-:W-:-:S06]  /*1420*/  MOV R11, RZ ;  /* 0x000000ff000b7202 */ /* 0x000fcc0000000f00 */
[----:B------:R-:W-:Y:S05]  /*1430*/  @!P1 BRA `(.L_x_3844) ;  /* 0x0000000000c89947 */ /* 0x000fea0003800000 */
[----:B------:R-:W-:-:S07]  /*1440*/  IMAD.MOV.U32 R12, RZ, RZ, RZ ;  /* 0x000000ffff0c7224 */ /* 0x000fce00078e00ff */
.L_x_3845:
        /* <DEDUP_REMOVED lines=13> */
[----:B------:R-:W-:-:S03]  /*1520*/  @!P0 IADD3.X R21, R26, R21, RZ, P1, !PT ;  /* 0x000000151a158210 */ /* 0x000fc60000ffe4ff */
[----:B------:R-:W-:Y:S02]  /*1530*/  @!P0 IMAD.X R23, R26, 0x1, R23, P2 ;  /* 0x000000011a178824 */ /* 0x000fe400010e0617 */
[----:B------:R0:W2:Y:S04]  /*1540*/  @!P0 LDG.E R20, desc[UR4][R20.64] ;  /* 0x0000000414148981 */ /* 0x0000a8000c1e1900 */
[----:B------:R3:W4:Y:S01]  /*1550*/  @!P0 LDG.E R22, desc[UR4][R22.64] ;  /* 0x0000000416168981 */ /* 0x000722000c1e1900 */
[----:B------:R-:W-:Y:S02]  /*1560*/  IADD3 R10, R10, -0x1, RZ ;  /* 0xffffffff0a0a7810 */ /* 0x000fe40007ffe0ff */
[----:B------:R-:W-:Y:S02]  /*1570*/  IADD3 R33, P2, R33, 0x1, RZ ;  /* 0x0000000121217810 */ /* 0x000fe40007f5e0ff */
[----:B------:R-:W-:-:S02]  /*1580*/  ISETP.NE.AND P1, PT, R10, RZ, PT ;  /* 0x000000ff0a00720c */ /* 0x000fc40003f25270 */
[----:B0-----:R-:W-:Y:S02]  /*1590*/  PRMT R21, R21, 0x5410, RZ ;  /* 0x0000541015157816 */ /* 0x001fe400000000ff */
[----:B------:R-:W-:Y:S02]  /*15a0*/  IADD3.X R31, RZ, R31, RZ, P2, !PT ;  /* 0x0000001fff1f7210 */ /* 0x000fe400017fe4ff */
[----:B---3--:R-:W-:Y:S02]  /*15b0*/  PRMT R23, RZ, 0x7610, R23 ;  /* 0x00007610ff177816 */ /* 0x008fe40000000017 */
        /* <DEDUP_REMOVED lines=26> */
.L_x_3844:
[----:B------:R-:W-:-:S13]  /*1760*/  ISETP.GE.U32.AND P0, PT, R9, 0x3, PT ;  /* 0x000000030900780c */ /* 0x000fda0003f06070 */
[----:B------:R-:W-:Y:S05]  /*1770*/  @!P0 BRA `(.L_x_3840) ;  /* 0x0000000800e08947 */ /* 0x000fea0003800000 */
[----:B------:R-:W-:Y:S01]  /*1780*/  ULDC.64 UR6, c[0x0][0x288] ;  /* 0x0000a20000067ab9 */ /* 0x000fe20000000a00 */
[----:B------:R-:W-:Y:S02]  /*1790*/  SHF.R.S32.HI R9, RZ, 0x1f, R20 ;  /* 0x0000001fff097819 */ /* 0x000fe40000011414 */
[----:B------:R-:W-:Y:S02]  /*17a0*/  ISETP.GE.U32.AND P0, PT, R18, UR6, PT ;  /* 0x0000000612007c0c */ /* 0x000fe4000bf06070 */
[----:B------:R-:W-:Y:S02]  /*17b0*/  MOV R10, R20 ;  /* 0x00000014000a7202 */ /* 0x000fe40000000f00 */
[----:B------:R-:W-:-:S13]  /*17c0*/  ISETP.GE.AND.EX P0, PT, R19, UR7, PT, P0 ;  /* 0x0000000713007c0c */ /* 0x000fda000bf06300 */
.L_x_3846:
        /* <DEDUP_REMOVED lines=9> */
[----:B------:R-:W-:Y:S02]  /*1860*/  @!P0 IADD3 R31, P1, R10, 0x1, RZ ;  /* 0x000000010a1f8810 */ /* 0x000fe40007f3e0ff */
[----:B------:R-:W-:Y:S02]  /*1870*/  @!P0 SHF.L.U32 R33, R24, 0x1, RZ ;  /* 0x0000000118218819 */ /* 0x000fe400000006ff */
[----:B------:R-:W-:-:S04]  /*1880*/  @!P0 IADD3 R23, R25, R23, RZ ;  /* 0x0000001719178210 */ /* 0x000fc80007ffe0ff */
[----:B------:R-:W-:Y:S01]  /*1890*/  @!P0 SHF.L.U64.HI R22, R24, 0x1, R23 ;  /* 0x0000000118168819 */ /* 0x000fe20000010217 */
[----:B------:R-:W-:Y:S01]  /*18a0*/  @!P0 IMAD.X R23, RZ, RZ, R9, P1 ;  /* 0x000000ffff178224 */ /* 0x000fe200008e0609 */
[----:B--2---:R-:W-:Y:S01]  /*18b0*/  @!P0 IADD3 R34, P1, R33, R18, RZ ;  /* 0x0000001221228210 */ /* 0x004fe20007f3e0ff */
[----:B------:R-:W0:Y:S02]  /*18c0*/  @!P0 LDC.64 R24, c[0x0][0x288] ;  /* 0x0000a200ff188b82 */ /* 0x000e240000000a00 */
[----:B---3--:R-:W-:Y:S01]  /*18d0*/  @!P0 IMAD R18, R23, R20, RZ ;  /* 0x0000001417128224 */ /* 0x008fe200078e02ff */
[C---:B------:R-:W-:Y:S02]  /*18e0*/  @!P0 IADD3.X R35, R22.reuse, R19, RZ, P1, !PT ;  /* 0x0000001316238210 */ /* 0x040fe40000ffe4ff */
[----:B----4-:R-:W-:Y:S01]  /*18f0*/  @!P0 IADD3 R26, P2, R33, R26, RZ ;  /* 0x0000001a211a8210 */ /* 0x010fe20007f5e0ff */
[----:B------:R-:W-:Y:S01]  /*1900*/  @!P0 IMAD R39, R31, R21, R18 ;  /* 0x000000151f278224 */ /* 0x000fe200078e0212 */
[----:B------:R-:W-:Y:S01]  /*1910*/  @!P0 MOV R23, R17 ;  /* 0x0000001100178202 */ /* 0x000fe20000000f00 */
[----:B------:R-:W2:Y:S01]  /*1920*/  @!P0 LDC.64 R18, c[0x0][0x230] ;  /* 0x00008c00ff128b82 */ /* 0x000ea20000000a00 */
[----:B------:R-:W-:Y:S01]  /*1930*/  @!P0 IADD3.X R27, R22, R27, RZ, P2, !PT ;  /* 0x0000001b161b8210 */ /* 0x000fe200017fe4ff */
[----:B------:R-:W-:-:S04]  /*1940*/  @!P0 IMAD.MOV.U32 R22, RZ, RZ, R14 ;  /* 0x000000ffff168224 */ /* 0x000fc800078e000e */
[----:B------:R-:W-:Y:S01]  /*1950*/  @!P0 IMAD.WIDE.U32 R22, R31, R20, R22 ;  /* 0x000000141f168225 */ /* 0x000fe200078e0016 */
[----:B------:R-:W-:Y:S01]  /*1960*/  @!P0 IADD3 R33, P1, R10, 0x2, RZ ;  /* 0x000000020a218810 */ /* 0x000fe20007f3e0ff */
[----:B------:R-:W3:Y:S01]  /*1970*/  @!P0 LDC.64 R20, c[0x0][0x228] ;  /* 0x00008a00ff148b82 */ /* 0x000ee20000000a00 */
[----:B------:R-:W4:Y:S02]  /*1980*/  @!P0 LDG.E R31, desc[UR4][R34.64] ;  /* 0x00000004221f8981 */ /* 0x000f24000c1e1900 */
[----:B------:R-:W-:Y:S02]  /*1990*/  @!P0 IADD3.X R37, RZ, R9, RZ, P1, !PT ;  /* 0x00000009ff258210 */ /* 0x000fe40000ffe4ff */
[----:B------:R5:W4:Y:S01]  /*19a0*/  @!P0 LDG.E R32, desc[UR4][R26.64] ;  /* 0x000000041a208981 */ /* 0x000b22000c1e1900 */
[----:B------:R-:W-:Y:S02]  /*19b0*/  @!P0 IMAD.IADD R23, R23, 0x1, R39 ;  /* 0x0000000117178824 */ /* 0x000fe400078e0227 */
[----:B0-----:R-:W-:Y:S01]  /*19c0*/  @!P0 IMAD R38, R37, R24, RZ ;  /* 0x0000001825268224 */ /* 0x001fe200078e02ff */
[----:B------:R-:W-:-:S02]  /*19d0*/  @!P0 SHF.L.U32 R37, R22, 0x1, RZ ;  /* 0x0000000116258819 */ /* 0x000fc400000006ff */
[----:B------:R-:W-:Y:S01]  /*19e0*/  @!P0 SHF.L.U64.HI R36, R22, 0x1, R23 ;  /* 0x0000000116248819 */ /* 0x000fe20000010217 */
[----:B------:R-:W-:Y:S01]  /*19f0*/  @!P0 IMAD R39, R33, R25, R38 ;  /* 0x0000001921278224 */ /* 0x000fe200078e0226 */
[----:B------:R-:W0:Y:S01]  /*1a00*/  @!P0 LDC.64 R22, c[0x0][0x230] ;  /* 0x00008c00ff168b82 */ /* 0x000e220000000a00 */
[----:B-----5:R-:W-:Y:S01]  /*1a10*/  @!P0 MOV R26, R14 ;  /* 0x0000000e001a8202 */ /* 0x020fe20000000f00 */
[----:B------:R-:W-:Y:S01]  /*1a20*/  @!P0 IMAD.MOV.U32 R27, RZ, RZ, R17 ;  /* 0x000000ffff1b8224 */ /* 0x000fe200078e0011 */
[----:B--2---:R-:W-:-:S03]  /*1a30*/  @!P0 IADD3 R18, P1, R37, R18, RZ ;  /* 0x0000001225128210 */ /* 0x004fc60007f3e0ff */
[----:B------:R-:W-:Y:S01]  /*1a40*/  @!P0 IMAD.WIDE.U32 R24, R33, R24, R26 ;  /* 0x0000001821188225 */ /* 0x000fe200078e001a */
[C---:B------:R-:W-:Y:S01]  /*1a50*/  @!P0 IADD3.X R19, R36.reuse, R19, RZ, P1, !PT ;  /* 0x0000001324138210 */ /* 0x040fe20000ffe4ff */
[----:B------:R-:W2:Y:S01]  /*1a60*/  @!P0 LDC.64 R26, c[0x0][0x228] ;  /* 0x00008a00ff1a8b82 */ /* 0x000ea20000000a00 */
[----:B---3--:R-:W-:Y:S01]  /*1a70*/  @!P0 IADD3 R20, P2, R37, R20, RZ ;  /* 0x0000001425148210 */ /* 0x008fe20007f5e0ff */
[----:B------:R-:W-:Y:S02]  /*1a80*/  @!P0 IMAD.IADD R25, R25, 0x1, R39 ;  /* 0x0000000119198824 */ /* 0x000fe400078e0227 */
[----:B------:R3:W5:Y:S01]  /*1a90*/  @!P0 LDG.E R33, desc[UR4][R18.64] ;  /* 0x0000000412218981 */ /* 0x000762000c1e1900 */
[----:B------:R-:W-:Y:S02]  /*1aa0*/  @!P0 IADD3.X R21, R36, R21, RZ, P2, !PT ;  /* 0x0000001524158210 */ /* 0x000fe400017fe4ff */
[C---:B------:R-:W-:Y:S02]  /*1ab0*/  @!P0 SHF.L.U64.HI R36, R24.reuse, 0x1, R25 ;  /* 0x0000000118248819 */ /* 0x040fe40000010219 */
[----:B------:R-:W-:Y:S01]  /*1ac0*/  @!P0 SHF.L.U32 R35, R24, 0x1, RZ ;  /* 0x0000000118238819 */ /* 0x000fe200000006ff */
[----:B------:R1:W5:Y:S01]  /*1ad0*/  @!P0 LDG.E R34, desc[UR4][R20.64] ;  /* 0x0000000414228981 */ /* 0x000362000c1e1900 */
[----:B------:R-:W1:Y:S02]  /*1ae0*/  @!P0 LDC.64 R24, c[0x0][0x288] ;  /* 0x0000a200ff188b82 */ /* 0x000e640000000a00 */
[----:B0-----:R-:W-:-:S02]  /*1af0*/  @!P0 IADD3 R22, P1, R35, R22, RZ ;  /* 0x0000001623168210 */ /* 0x001fc40007f3e0ff */
[----:B------:R-:W-:-:S04]  /*1b00*/  @!P0 IADD3 R37, P2, R10, 0x3, RZ ;  /* 0x000000030a258810 */ /* 0x000fc80007f5e0ff */
[----:B---3--:R-:W0:Y:S01]  /*1b10*/  @!P0 LDC.64 R18, c[0x0][0x230] ;  /* 0x00008c00ff128b82 */ /* 0x008e220000000a00 */
[C---:B------:R-:W-:Y:S02]  /*1b20*/  @!P0 IADD3.X R23, R36.reuse, R23, RZ, P1, !PT ;  /* 0x0000001724178210 */ /* 0x040fe40000ffe4ff */
[----:B------:R-:W-:Y:S02]  /*1b30*/  @!P0 IADD3.X R39, RZ, R9, RZ, P2, !PT ;  /* 0x00000009ff278210 */ /* 0x000fe400017fe4ff */
[----:B--2---:R-:W-:Y:S02]  /*1b40*/  @!P0 IADD3 R26, P1, R35, R26, RZ ;  /* 0x0000001a231a8210 */ /* 0x004fe40007f3e0ff */
[----:B------:R2:W3:Y:S01]  /*1b50*/  @!P0 LDG.E R35, desc[UR4][R22.64] ;  /* 0x0000000416238981 */ /* 0x0004e2000c1e1900 */
[----:B-1----:R-:W1:Y:S02]  /*1b60*/  @!P0 LDC.64 R20, c[0x0][0x228] ;  /* 0x00008a00ff148b82 */ /* 0x002e640000000a00 */
[----:B------:R-:W-:-:S05]  /*1b70*/  @!P0 IMAD.X R27, R36, 0x1, R27, P1 ;  /* 0x00000001241b8824 */ /* 0x000fca00008e061b */
[----:B------:R-:W3:Y:S01]  /*1b80*/  @!P0 LDG.E R26, desc[UR4][R26.64] ;  /* 0x000000041a1a8981 */ /* 0x000ee2000c1e1900 */
[----:B------:R-:W-:Y:S01]  /*1b90*/  @!P0 IMAD R36, R39, R24, RZ ;  /* 0x0000001827248224 */ /* 0x000fe200078e02ff */
[----:B--2---:R-:W-:Y:S01]  /*1ba0*/  @!P0 MOV R22, R14 ;  /* 0x0000000e00168202 */ /* 0x004fe20000000f00 */
[----:B------:R-:W-:Y:S02]  /*1bb0*/  @!P0 IMAD.MOV.U32 R23, RZ, RZ, R17 ;  /* 0x000000ffff178224 */ /* 0x000fe400078e0011 */
[C---:B------:R-:W-:Y:S02]  /*1bc0*/  @!P0 IMAD R39, R37.reuse, R25, R36 ;  /* 0x0000001925278224 */ /* 0x040fe400078e0224 */
[----:B------:R-:W-:-:S05]  /*1bd0*/  @!P0 IMAD.WIDE.U32 R24, R37, R24, R22 ;  /* 0x0000001825188225 */ /* 0x000fca00078e0016 */
[----:B------:R-:W-:Y:S02]  /*1be0*/  @!P0 IADD3 R25, R25, R39, RZ ;  /* 0x0000002719198210 */ /* 0x000fe40007ffe0ff */
[C---:B------:R-:W-:Y:S02]  /*1bf0*/  @!P0 SHF.L.U32 R23, R24.reuse, 0x1, RZ ;  /* 0x0000000118178819 */ /* 0x040fe400000006ff */
[----:B------:R-:W-:Y:S02]  /*1c00*/  @!P0 SHF.L.U64.HI R24, R24, 0x1, R25 ;  /* 0x0000000118188819 */ /* 0x000fe40000010219 */
[----:B0-----:R-:W-:-:S05]  /*1c10*/  @!P0 IADD3 R18, P1, R23, R18, RZ ;  /* 0x0000001217128210 */ /* 0x001fca0007f3e0ff */
[----:B------:R-:W-:Y:S01]  /*1c20*/  @!P0 IMAD.X R19, R24, 0x1, R19, P1 ;  /* 0x0000000118138824 */ /* 0x000fe200008e0613 */
[----:B-1----:R-:W-:-:S04]  /*1c30*/  @!P0 IADD3 R20, P1, R23, R20, RZ ;  /* 0x0000001417148210 */ /* 0x002fc80007f3e0ff */
[----:B------:R0:W2:Y:S01]  /*1c40*/  @!P0 LDG.E R18, desc[UR4][R18.64] ;  /* 0x0000000412128981 */ /* 0x0000a2000c1e1900 */
[----:B------:R-:W-:-:S05]  /*1c50*/  @!P0 IADD3.X R21, R24, R21, RZ, P1, !PT ;  /* 0x0000001518158210 */ /* 0x000fca0000ffe4ff */
[----:B------:R1:W2:Y:S01]  /*1c60*/  @!P0 LDG.E R20, desc[UR4][R20.64] ;  /* 0x0000000414148981 */ /* 0x0002a2000c1e1900 */
[----:B0-----:R-:W-:Y:S02]  /*1c70*/  PRMT R19, RZ, 0x7610, R19 ;  /* 0x00007610ff137816 */ /* 0x001fe40000000013 */
[----:B-1----:R-:W-:Y:S02]  /*1c80*/  PRMT R21, RZ, 0x7610, R21 ;  /* 0x00007610ff157816 */ /* 0x002fe40000000015 */
[----:B------:R-:W-:-:S04]  /*1c90*/  IADD3 R10, P2, R10, 0x4, RZ ;  /* 0x000000040a0a7810 */ /* 0x000fc80007f5e0ff */
[----:B------:R-:W-:Y:S02]  /*1ca0*/  ISETP.GE.AND P1, PT, R10, R7, PT ;  /* 0x000000070a00720c */ /* 0x000fe40003f26270 */
[----:B------:R-:W-:Y:S02]  /*1cb0*/  IADD3.X R9, RZ, R9, RZ, P2, !PT ;  /* 0x00000009ff097210 */ /* 0x000fe400017fe4ff */
[----:B----4-:R-:W-:Y:S02]  /*1cc0*/  @!P0 PRMT R19, R31, 0x7610, R19 ;  /* 0x000076101f138816 */ /* 0x010fe40000000013 */
[----:B------:R-:W-:-:S03]  /*1cd0*/  @!P0 PRMT R21, R32, 0x7610, R21 ;  /* 0x0000761020158816 */ /* 0x000fc60000000015 */
[----:B------:R-:W-:Y:S01]  /*1ce0*/  HADD2.F32 R23, -RZ, R19.H0_H0 ;  /* 0x20000013ff177230 */ /* 0x000fe20000004100 */
[----:B------:R-:W-:-:S04]  /*1cf0*/  PRMT R19, RZ, 0x5410, RZ ;  /* 0x00005410ff137816 */ /* 0x000fc800000000ff */
[----:B------:R-:W-:Y:S01]  /*1d00*/  FADD.FTZ R25, -R4, R23 ;  /* 0x0000001704197221 */ /* 0x000fe20000010100 */
[----:B------:R-:W-:Y:S01]  /*1d10*/  HADD2.F32 R23, -RZ, R21.H0_H0 ;  /* 0x20000015ff177230 */ /* 0x000fe20000004100 */
[----:B------:R-:W-:Y:S02]  /*1d20*/  @!P0 PRMT R19, R31, 0x7632, R19 ;  /* 0x000076321f138816 */ /* 0x000fe40000000013 */
[----:B------:R-:W-:Y:S02]  /*1d30*/  FMUL.FTZ R22, R25, R6 ;  /* 0x0000000619167220 */ /* 0x000fe40000410000 */
[----:B------:R-:W-:Y:S01]  /*1d40*/  @!P0 PRMT R19, R19, 0x7610, R32 ;  /* 0x0000761013138816 */ /* 0x000fe20000000020 */
[C---:B------:R-:W-:Y:S01]  /*1d50*/  FMUL.FTZ R25, R23.reuse, R3 ;  /* 0x0000000317197220 */ /* 0x040fe20000410000 */
[C---:B------:R-:W-:Y:S01]  /*1d60*/  FADD.FTZ R28, R23.reuse, R28 ;  /* 0x0000001c171c7221 */ /* 0x040fe20000010000 */
[----:B------:R-:W-:Y:S02]  /*1d70*/  FFMA.FTZ R30, R23, R22, R30 ;  /* 0x00000016171e7223 */ /* 0x000fe4000001001e */
[----:B------:R-:W-:Y:S01]  /*1d80*/  FADD.FTZ R23, R25, R12 ;  /* 0x0000000c19177221 */ /* 0x000fe20000010000 */
[----:B------:R-:W-:Y:S01]  /*1d90*/  HADD2.F32 R21, -RZ, R19.H0_H0 ;  /* 0x20000013ff157230 */ /* 0x000fe20000004100 */
[----:B------:R-:W-:-:S02]  /*1da0*/  PRMT R12, R12, 0x5410, RZ ;  /* 0x000054100c0c7816 */ /* 0x000fc400000000ff */
[----:B------:R-:W-:Y:S02]  /*1db0*/  PRMT R19, RZ, 0x7610, R19 ;  /* 0x00007610ff137816 */ /* 0x000fe40000000013 */
[----:B-----5:R-:W-:Y:S01]  /*1dc0*/  @!P0 PRMT R12, R12, 0x5410, R33 ;  /* 0x000054100c0c8816 */ /* 0x020fe20000000021 */
[----:B------:R-:W-:Y:S01]  /*1dd0*/  FADD.FTZ R21, -R4, R21 ;  /* 0x0000001504157221 */ /* 0x000fe20000010100 */
[----:B------:R-:W-:Y:S01]  /*1de0*/  FFMA.FTZ R24, R22, R25, R29 ;  /* 0x0000001916187223 */ /* 0x000fe2000001001d */
[----:B------:R-:W-:Y:S01]  /*1df0*/  HADD2.F32 R22, -RZ, R19.H1_H1 ;  /* 0x30000013ff167230 */ /* 0x000fe20000004100 */
[----:B------:R-:W-:Y:S01]  /*1e00*/  PRMT R12, RZ, 0x7610, R12 ;  /* 0x00007610ff0c7816 */ /* 0x000fe2000000000c */
[----:B------:R-:W-:Y:S01]  /*1e10*/  FMUL.FTZ R21, R21, R6 ;  /* 0x0000000615157220 */ /* 0x000fe20000410000 */
[----:B------:R-:W-:Y:S02]  /*1e20*/  @!P0 PRMT R19, R34, 0x7610, R19 ;  /* 0x0000761022138816 */ /* 0x000fe40000000013 */
[----:B------:R-:W-:Y:S01]  /*1e30*/  FADD.FTZ R13, R22, R13 ;  /* 0x0000000d160d7221 */ /* 0x000fe20000010000 */
[----:B------:R-:W-:-:S02]  /*1e40*/  HADD2.F32 R25, -RZ, R12.H1_H1 ;  /* 0x3000000cff197230 */ /* 0x000fc40000004100 */
        /* <DEDUP_REMOVED lines=12> */
[----:B------:R-:W-:Y:S01]  /*1f10*/  PRMT R23, RZ, 0x5410, RZ ;  /* 0x00005410ff177816 */ /* 0x000fe200000000ff */
[----:B------:R-:W-:Y:S01]  /*1f20*/  FADD.FTZ R28, R28, R19 ;  /* 0x000000131c1c7221 */ /* 0x000fe20000010000 */
[----:B------:R-:W-:Y:S01]  /*1f30*/  FFMA.FTZ R30, R19, R25, R30 ;  /* 0x00000019131e7223 */ /* 0x000fe2000001001e */
[--C-:B------:R-:W-:Y:S01]  /*1f40*/  HADD2.F32 R19, -RZ, R12.reuse.H1_H1 ;  /* 0x3000000cff137230 */ /* 0x100fe20000004100 */
[----:B---3--:R-:W-:Y:S01]  /*1f50*/  @!P0 PRMT R23, R23, 0x5410, R35 ;  /* 0x0000541017178816 */ /* 0x008fe20000000023 */
[--C-:B------:R-:W-:Y:S01]  /*1f60*/  FFMA.FTZ R22, R25, R22, R24.reuse ;  /* 0x0000001619167223 */ /* 0x100fe20000010018 */
        /* <DEDUP_REMOVED lines=23> */
[----:B--2---:R-:W-:Y:S01]  /*20e0*/  @!P0 PRMT R12, R12, 0x5410, R18 ;  /* 0x000054100c0c8816 */ /* 0x004fe20000000012 */
[----:B------:R-:W-:Y:S02]  /*20f0*/  HADD2.F32 R22, -RZ, R23.H1_H1 ;  /* 0x30000017ff167230 */ /* 0x000fe40000004100 */
[----:B------:R-:W-:Y:S01]  /*2100*/  FMUL.FTZ R19, R19, R6 ;  /* 0x0000000613137220 */ /* 0x000fe20000410000 */
[----:B------:R-:W-:Y:S02]  /*2110*/  @!P0 PRMT R12, R18, 0x7632, R12 ;  /* 0x00007632120c8816 */ /* 0x000fe4000000000c */
[----:B------:R-:W-:Y:S01]  /*2120*/  PRMT R18, RZ, 0x7610, R18 ;  /* 0x00007610ff127816 */ /* 0x000fe20000000012 */
[----:B------:R-:W-:Y:S01]  /*2130*/  FADD.FTZ R26, R13, R22 ;  /* 0x000000160d1a7221 */ /* 0x000fe20000010000 */
[C-C-:B------:R-:W-:Y:S01]  /*2140*/  FFMA.FTZ R32, R22.reuse, R19, R11.reuse ;  /* 0x0000001316207223 */ /* 0x140fe2000001000b */
[----:B------:R-:W-:Y:S01]  /*2150*/  FMUL.FTZ R22, R22, R2 ;  /* 0x0000000216167220 */ /* 0x000fe20000410000 */
[----:B------:R-:W-:Y:S01]  /*2160*/  PRMT R11, RZ, 0x7610, R11 ;  /* 0x00007610ff0b7816 */ /* 0x000fe2000000000b */
[----:B------:R-:W-:Y:S01]  /*2170*/  HADD2.F32 R13, -RZ, R12.H1_H1 ;  /* 0x3000000cff0d7230 */ /* 0x000fe20000004100 */
[----:B------:R-:W-:Y:S01]  /*2180*/  @!P0 PRMT R18, R20, 0x7610, R18 ;  /* 0x0000761014128816 */ /* 0x000fe20000000012 */
[----:B------:R-:W-:Y:S01]  /*2190*/  FADD.FTZ R23, R22, R21 ;  /* 0x0000001516177221 */ /* 0x000fe20000010000 */
[----:B------:R-:W-:Y:S01]  /*21a0*/  FFMA.FTZ R24, R19, R22, R24 ;  /* 0x0000001613187223 */ /* 0x000fe20000010018 */
[----:B------:R-:W-:Y:S01]  /*21b0*/  @!P0 PRMT R11, R20, 0x7632, R11 ;  /* 0x00007632140b8816 */ /* 0x000fe2000000000b */
[----:B------:R-:W-:Y:S01]  /*21c0*/  FADD.FTZ R21, -R4, R13 ;  /* 0x0000000d04157221 */ /* 0x000fe20000010100 */
[----:B------:R-:W-:-:S02]  /*21d0*/  HADD2.F32 R19, -RZ, R18.H0_H0 ;  /* 0x20000012ff137230 */ /* 0x000fc40000004100 */
[----:B------:R-:W-:Y:S02]  /*21e0*/  HADD2.F32 R13, -RZ, R12.H0_H0 ;  /* 0x2000000cff0d7230 */ /* 0x000fe40000004100 */
[----:B------:R-:W-:Y:S01]  /*21f0*/  FFMA.FTZ R30, R27, R25, R30 ;  /* 0x000000191b1e7223 */ /* 0x000fe2000001001e */
[----:B------:R-:W-:Y:S02]  /*2200*/  HADD2.F32 R11, -RZ, R11.H0_H0 ;  /* 0x2000000bff0b7230 */ /* 0x000fe40000004100 */
[----:B------:R-:W-:Y:S01]  /*2210*/  FMUL.FTZ R21, R21, R6 ;  /* 0x0000000615157220 */ /* 0x000fe20000410000 */
[C---:B------:R-:W-:Y:S01]  /*2220*/  FMUL.FTZ R12, R19.reuse, R3 ;  /* 0x00000003130c7220 */ /* 0x040fe20000410000 */
[----:B------:R-:W-:Y:S01]  /*2230*/  FADD.FTZ R13, -R4, R13 ;  /* 0x0000000d040d7221 */ /* 0x000fe20000010100 */
[----:B------:R-:W-:Y:S01]  /*2240*/  FADD.FTZ R28, R28, R27 ;  /* 0x0000001b1c1c7221 */ /* 0x000fe20000010000 */
[----:B------:R-:W-:Y:S01]  /*2250*/  FFMA.FTZ R30, R19, R21, R30 ;  /* 0x00000015131e7223 */ /* 0x000fe2000001001e */
[----:B------:R-:W-:Y:S01]  /*2260*/  FMUL.FTZ R29, R11, R2 ;  /* 0x000000020b1d7220 */ /* 0x000fe20000410000 */
[----:B------:R-:W-:Y:S01]  /*2270*/  FADD.FTZ R20, R23, R12 ;  /* 0x0000000c17147221 */ /* 0x000fe20000010000 */
[----:B------:R-:W-:Y:S01]  /*2280*/  FMUL.FTZ R18, R13, R6 ;  /* 0x000000060d127220 */ /* 0x000fe20000410000 */
[----:B------:R-:W-:Y:S01]  /*2290*/  FFMA.FTZ R21, R21, R12, R24 ;  /* 0x0000000c15157223 */ /* 0x000fe20000010018 */
[----:B------:R-:W-:Y:S01]  /*22a0*/  FADD.FTZ R13, R26, R11 ;  /* 0x0000000b1a0d7221 */ /* 0x000fe20000010000 */
[----:B------:R-:W-:Y:S01]  /*22b0*/  FADD.FTZ R12, R29, R20 ;  /* 0x000000141d0c7221 */ /* 0x000fe20000010000 */
[----:B------:R-:W-:Y:S01]  /*22c0*/  FADD.FTZ R28, R28, R19 ;  /* 0x000000131c1c7221 */ /* 0x000fe20000010000 */
[----:B------:R-:W-:Y:S01]  /*22d0*/  FFMA.FTZ R11, R11, R18, R32 ;  /* 0x000000120b0b7223 */ /* 0x000fe20000010020 */
[----:B------:R-:W-:Y:S01]  /*22e0*/  FFMA.FTZ R29, R18, R29, R21 ;  /* 0x0000001d121d7223 */ /* 0x000fe20000010015 */
[----:B------:R-:W-:Y:S06]  /*22f0*/  @!P1 BRA `(.L_x_3846) ;  /* 0xfffffff400349947 */ /* 0x000fec000383ffff */
.L_x_3840:
        /* <DEDUP_REMOVED lines=23> */
[----:B------:R-:W5:Y:S04]  /*2470*/  LDS R9, [R31+0x28] ;  /* 0x000028001f097984 */ /* 0x000f680000000800 */
[----:B------:R-:W5:Y:S01]  /*2480*/  LDS R17, [R31+0x30] ;  /* 0x000030001f117984 */ /* 0x000f620000000800 */
[----:B--2---:R-:W-:-:S03]  /*2490*/  LEA R37, R20, R25, 0x18 ;  /* 0x0000001914257211 */ /* 0x004fc600078ec0ff */
[----:B------:R-:W2:Y:S04]  /*24a0*/  LDS R8, [R31+0x38] ;  /* 0x000038001f087984 */ /* 0x000ea80000000800 */
[----:B-1----:R-:W1:Y:S04]  /*24b0*/  LDS R6, [R31+0x34] ;  /* 0x000034001f067984 */ /* 0x002e680000000800 */
[----:B------:R-:W1:Y:S01]  /*24c0*/  LDS R10, [R31+0x3c] ;  /* 0x00003c001f0a7984 */ /* 0x000e620000000800 */
[----:B------:R-:W2:Y:S01]  /*24d0*/  S2R R12, SR_TID.X ;  /* 0x00000000000c7919 */ /* 0x000ea20000002100 */
[----:B0-----:R-:W-:-:S02]  /*24e0*/  FADD.FTZ R27, R2, R3 ;  /* 0x00000003021b7221 */ /* 0x001fc40000010000 */
[----:B------:R-:W0:Y:S01]  /*24f0*/  LDS R21, [R31+0x44] ;  /* 0x000044001f157984 */ /* 0x000e220000000800 */
[----:B---3--:R-:W-:-:S03]  /*2500*/  ISETP.NE.AND P0, PT, R0, RZ, PT ;  /* 0x000000ff0000720c */ /* 0x008fc60003f05270 */
[----:B------:R-:W3:Y:S01]  /*2510*/  LDS R19, [R31+0x40] ;  /* 0x000040001f137984 */ /* 0x000ee20000000800 */
[----:B------:R-:W-:Y:S02]  /*2520*/  FSEL R20, R27, R2, !P0 ;  /* 0x000000021b147208 */ /* 0x000fe40004000000 */
[----:B------:R-:W-:Y:S01]  /*2530*/  P2R R40, PR, RZ, 0x1 ;  /* 0x00000001ff287803 */ /* 0x000fe20000000000 */
[----:B------:R-:W3:Y:S01]  /*2540*/  LDS R23, [R31+0x48] ;  /* 0x000048001f177984 */ /* 0x000ee20000000800 */
[----:B----4-:R-:W-:-:S03]  /*2550*/  FADD.FTZ R29, R4, R7 ;  /* 0x00000007041d7221 */ /* 0x010fc60000010000 */
[----:B------:R-:W-:Y:S01]  /*2560*/  LDS R16, [R31+0x50] ;  /* 0x000050001f107984 */ /* 0x000fe20000000800 */
[----:B-----5:R-:W-:Y:S01]  /*2570*/  FADD.FTZ R24, R20, R15 ;  /* 0x0000000f14187221 */ /* 0x020fe20000010000 */
[----:B------:R-:W-:Y:S02]  /*2580*/  FSEL R22, R29, R4, !P0 ;  /* 0x000000041d167208 */ /* 0x000fe40004000000 */
[----:B------:R-:W4:Y:S01]  /*2590*/  LDS R14, [R31+0x4c] ;  /* 0x00004c001f0e7984 */ /* 0x000f220000000800 */
[----:B------:R-:W-:-:S03]  /*25a0*/  ISETP.NE.AND P6, PT, R9, RZ, PT ;  /* 0x000000ff0900720c */ /* 0x000fc60003fc5270 */
[----:B------:R-:W5:Y:S01]  /*25b0*/  LDS R18, [R31+0x54] ;  /* 0x000054001f127984 */ /* 0x000f620000000800 */
[----:B------:R-:W-:Y:S01]  /*25c0*/  FADD.FTZ R22, R22, R17 ;  /* 0x0000001116167221 */ /* 0x000fe20000010000 */
[----:B------:R-:W-:Y:S02]  /*25d0*/  FSEL R33, R24, R15, !P6 ;  /* 0x0000000f18217208 */ /* 0x000fe40007000000 */
[----:B------:R-:W5:Y:S02]  /*25e0*/  LDS R29, [R31+0x5c] ;  /* 0x00005c001f1d7984 */ /* 0x000f640000000800 */
[----:B------:R-:W-:Y:S01]  /*25f0*/  FSEL R35, R22, R17, !P6 ;  /* 0x0000001116237208 */ /* 0x000fe20007000000 */
[----:B--2---:R-:W-:Y:S01]  /*2600*/  FADD.FTZ R33, R33, R8 ;  /* 0x0000000821217221 */ /* 0x004fe20000010000 */
[----:B------:R-:W2:Y:S01]  /*2610*/  LDS R25, [R31+0x58] ;  /* 0x000058001f197984 */ /* 0x000ea20000000800 */
[----:B------:R-:W-:Y:S01]  /*2620*/  IMAD R37, R12, 0x6c, R37 ;  /* 0x0000006c0c257824 */ /* 0x000fe200078e0225 */
[----:B-1----:R-:W-:-:S02]  /*2630*/  ISETP.NE.AND P5, PT, R6, RZ, PT ;  /* 0x000000ff0600720c */ /* 0x002fc40003fa5270 */
        /* <DEDUP_REMOVED lines=8> */
[----:B---3--:R-:W-:-:S03]  /*26c0*/  ISETP.NE.AND P4, PT, R19, RZ, PT ;  /* 0x000000ff1300720c */ /* 0x008fc60003f85270 */
[----:B------:R-:W3:Y:S01]  /*26d0*/  LDS R26, [R37+0x6c] ;  /* 0x00006c00251a7984 */ /* 0x000ee20000000800 */
[----:B------:R-:W-:Y:S01]  /*26e0*/  FADD.FTZ R34, R34, R23 ;  /* 0x0000001722227221 */ /* 0x000fe20000010000 */
[----:B0-----:R-:W-:Y:S01]  /*26f0*/  FSEL R31, R32, R21, !P4 ;  /* 0x00000015201f7208 */ /* 0x001fe20006000000 */
[----:B------:R-:W0:Y:S03]  /*2700*/  S2R R38, SR_LANEID ;  /* 0x0000000000267919 */ /* 0x000e260000000000 */
[----:B------:R-:W-:Y:S02]  /*2710*/  FSEL R33, R34, R23, !P4 ;  /* 0x0000001722217208 */ /* 0x000fe40006000000 */
[----:B----4-:R-:W-:Y:S01]  /*2720*/  ISETP.NE.AND P3, PT, R14, RZ, PT ;  /* 0x000000ff0e00720c */ /* 0x010fe20003f65270 */
[----:B------:R-:W-:Y:S02]  /*2730*/  FADD.FTZ R31, R31, R16 ;  /* 0x000000101f1f7221 */ /* 0x000fe40000010000 */
[----:B-----5:R-:W-:-:S03]  /*2740*/  FADD.FTZ R33, R33, R18 ;  /* 0x0000001221217221 */ /* 0x020fc60000010000 */
[----:B------:R-:W-:Y:S02]  /*2750*/  FSEL R32, R31, R16, !P3 ;  /* 0x000000101f207208 */ /* 0x000fe40005800000 */
[----:B------:R-:W-:-:S03]  /*2760*/  FSEL R34, R33, R18, !P3 ;  /* 0x0000001221227208 */ /* 0x000fc60005800000 */
[----:B------:R-:W-:Y:S01]  /*2770*/  FADD.FTZ R32, R32, R29 ;  /* 0x0000001d20207221 */ /* 0x000fe20000010000 */
[----:B--2---:R-:W-:Y:S01]  /*2780*/  ISETP.NE.AND P2, PT, R25, RZ, PT ;  /* 0x000000ff1900720c */ /* 0x004fe20003f45270 */
[----:B-1----:R-:W-:-:S03]  /*2790*/  FADD.FTZ R34, R34, R27 ;  /* 0x0000001b22227221 */ /* 0x002fc60000010000 */
[----:B------:R-:W-:Y:S02]  /*27a0*/  FSEL R33, R32, R29, !P2 ;  /* 0x0000001d20217208 */ /* 0x000fe40005000000 */
[----:B------:R-:W-:Y:S02]  /*27b0*/  IADD3 R31, R9, R0, R20 ;  /* 0x00000000091f7210 */ /* 0x000fe40007ffe014 */
[----:B------:R-:W-:Y:S02]  /*27c0*/  FSEL R35, R34, R27, !P2 ;  /* 0x0000001b22237208 */ /* 0x000fe40005000000 */
[----:B------:R-:W-:Y:S01]  /*27d0*/  IADD3 R31, R19, R31, R6 ;  /* 0x0000001f131f7210 */ /* 0x000fe20007ffe006 */
[----:B------:R-:W-:-:S03]  /*27e0*/  FADD.FTZ R33, R33, R24 ;  /* 0x0000001821217221 */ /* 0x000fc60000010000 */
[----:B------:R-:W-:Y:S02]  /*27f0*/  IADD3 R31, R25, R31, R14 ;  /* 0x0000001f191f7210 */ /* 0x000fe40007ffe00e */
[----:B------:R-:W-:Y:S01]  /*2800*/  ISETP.NE.AND P1, PT, R22, RZ, PT ;  /* 0x000000ff1600720c */ /* 0x000fe20003f25270 */
[----:B---3--:R-:W-:Y:S02]  /*2810*/  FADD.FTZ R35, R35, R26 ;  /* 0x0000001a23237221 */ /* 0x008fe40000010000 */
        /* <DEDUP_REMOVED lines=60> */
.L_x_3869:
[----:B-1----:R-:W-:Y:S02]  /*2be0*/  P2R R32, PR, RZ, 0x2 ;  /* 0x00000002ff207803 */ /* 0x002fe40000000000 */
        /* <DEDUP_REMOVED lines=8> */
[----:B------:R-:W1:Y:S01]  /*2c70*/  S2R R31, SR_CgaCtaId ;  /* 0x00000000001f7919 */ /* 0x000e620000008800 */
[----:B------:R-:W-:Y:S02]  /*2c80*/  ISETP.NE.AND P1, PT, R32, RZ, PT ;  /* 0x000000ff2000720c */ /* 0x000fe40003f25270 */
[----:B------:R-:W-:Y:S01]  /*2c90*/  IADD3 R0, R0, R20, RZ ;  /* 0x0000001400007210 */ /* 0x000fe20007ffe0ff */
[----:B------:R-:W3:Y:S03]  /*2ca0*/  S2R R32, SR_TID.X ;  /* 0x0000000000207919 */ /* 0x000ee60000002100 */
[----:B------:R-:W-:-:S02]  /*2cb0*/  IADD3 R9, R9, R0, RZ ;  /* 0x0000000009097210 */ /* 0x000fc40007ffe0ff */
[----:B0-----:R-:W-:Y:S01]  /*2cc0*/  @!P0 FADD.FTZ R3, R39, R3 ;  /* 0x0000000327038221 */ /* 0x001fe20000010000 */
[----:B--2---:R-:W-:Y:S01]  /*2cd0*/  @!P0 FADD.FTZ R7, R41, R7 ;  /* 0x0000000729078221 */ /* 0x004fe20000010000 */
[----:B------:R-:W-:Y:S01]  /*2ce0*/  ISETP.NE.AND P0, PT, R40, RZ, PT ;  /* 0x000000ff2800720c */ /* 0x000fe20003f05270 */
[----:B------:R-:W-:-:S05]  /*2cf0*/  IMAD.IADD R6, R6, 0x1, R9 ;  /* 0x0000000106067824 */ /* 0x000fca00078e0209 */
        /* <DEDUP_REMOVED lines=10> */
[----:B-1----:R-:W-:-:S02]  /*2da0*/  LEA R31, R31, R12, 0x18 ;  /* 0x0000000c1f1f7211 */ /* 0x002fc400078ec0ff */
[----:B------:R-:W-:Y:S01]  /*2db0*/  @!P4 FADD.FTZ R21, R21, R8 ;  /* 0x000000081515c221 */ /* 0x000fe20000010000 */
[----:B------:R-:W-:Y:S02]  /*2dc0*/  @!P4 FADD.FTZ R23, R23, R10 ;  /* 0x0000000a1717c221 */ /* 0x000fe40000010000 */
[----:B---3--:R-:W-:Y:S02]  /*2dd0*/  IMAD R31, R32, 0x6c, R31 ;  /* 0x0000006c201f7824 */ /* 0x008fe400078e021f */
        /* <DEDUP_REMOVED lines=30> */
.L_x_3847:
        /* <DEDUP_REMOVED lines=23> */
[----:B------:R-:W2:Y:S01]  /*3130*/  @!P2 LDS R2, [R14+0x14] ;  /* 0x000014000e02a984 */ /* 0x000ea20000000800 */
[----:B------:R-:W-:Y:S01]  /*3140*/  @!P2 LEA R0, R5, R0, 0x3 ;  /* 0x000000000500a211 */ /* 0x000fe200078e18ff */
        /* <DEDUP_REMOVED lines=24> */
.L_x_3850:
[----:B------:R-:W-:Y:S05]  /*32d0*/  BSYNC B0 ;  /* 0x0000000000007941 */ /* 0x000fea0003800000 */
.L_x_3849:
        /* <DEDUP_REMOVED lines=22> */
.L_x_3848:
        /* <DEDUP_REMOVED lines=9> */
.L_x_3851:
[----:B------:R-:W-:Y:S02]  /*34d0*/  P2R R42, PR, RZ, 0x2 ;  /* 0x00000002ff2a7803 */ /* 0x000fe40000000000 */
[----:B------:R-:W-:Y:S02]  /*34e0*/  ISETP.NE.AND P1, PT, R32, RZ, PT ;  /* 0x000000ff2000720c */ /* 0x000fe40003f25270 */
[----:B------:R-:W-:Y:S01]  /*34f0*/  MOV R35, R31 ;  /* 0x0000001f00237202 */ /* 0x000fe20000000f00 */
[----:B------:R-:W-:-:S10]  /*3500*/  IMAD.MOV.U32 R39, RZ, RZ, R43 ;  /* 0x000000ffff277224 */ /* 0x000fd400078e002b */
[----:B------:R-:W-:Y:S05]  /*3510*/  WARPSYNC.COLLECTIVE R37, `(.L_x_3852) ;  /* 0x0000000025087348 */ /* 0x000fea0003c00000 */
[----:B------:R0:W1:Y:S02]  /*3520*/  SHFL.UP P0, R43, R35, R34, R36 ;  /* 0x04000022232b7389 */ /* 0x0000640000000024 */
[----:B01----:R-:W-:Y:S01]  /*3530*/  ENDCOLLECTIVE ;  /* 0x000000000000791b */ /* 0x003fe20003800000 */
.L_x_3852:
[----:B------:R-:W-:Y:S01]  /*3540*/  @P2 IADD3 R32, R32, R39, RZ ;  /* 0x0000002720202210 */ /* 0x000fe20007ffe0ff */
[----:B------:R-:W-:Y:S01]  /*3550*/  IMAD.MOV.U32 R35, RZ, RZ, R33 ;  /* 0x000000ffff237224 */ /* 0x000fe200078e0021 */
[----:B------:R-:W-:-:S07]  /*3560*/  MOV R44, R43 ;  /* 0x0000002b002c7202 */ /* 0x000fce0000000f00 */
[----:B------:R-:W-:Y:S05]  /*3570*/  WARPSYNC.COLLECTIVE R37, `(.L_x_3853) ;  /* 0x0000000025087348 */ /* 0x000fea0003c00000 */
[----:B------:R0:W1:Y:S02]  /*3580*/  SHFL.UP P0, R43, R35, R34, R36 ;  /* 0x04000022232b7389 */ /* 0x0000640000000024 */
[----:B01----:R-:W-:Y:S01]  /*3590*/  ENDCOLLECTIVE ;  /* 0x000000000000791b */ /* 0x003fe20003800000 */
.L_x_3853:
        /* <DEDUP_REMOVED lines=8> */
.L_x_3854:
        /* <DEDUP_REMOVED lines=9> */
.L_x_3855:
[----:B------:R-:W-:Y:S02]  /*36b0*/  @P1 IADD3 R32, R32, R39, RZ ;  /* 0x0000002720201210 */ /* 0x000fe40007ffe0ff */
[----:B------:R-:W-:Y:S02]  /*36c0*/  MOV R35, R33 ;  /* 0x0000002100237202 */ /* 0x000fe40000000f00 */
[----:B------:R-:W-:-:S07]  /*36d0*/  MOV R44, R43 ;  /* 0x0000002b002c7202 */ /* 0x000fce0000000f00 */
[----:B------:R-:W-:Y:S05]  /*36e0*/  WARPSYNC.COLLECTIVE R37, `(.L_x_3856) ;  /* 0x0000000025087348 */ /* 0x000fea0003c00000 */
[----:B------:R0:W1:Y:S02]  /*36f0*/  SHFL.UP P0, R43, R35, R34, R36 ;  /* 0x04000022232b7389 */ /* 0x0000640000000024 */
[----:B01----:R-:W-:Y:S01]  /*3700*/  ENDCOLLECTIVE ;  /* 0x000000000000791b */ /* 0x003fe20003800000 */
.L_x_3856:
        /* <DEDUP_REMOVED lines=8> */
.L_x_3857:
        /* <DEDUP_REMOVED lines=9> */
.L_x_3858:
[----:B------:R-:W-:Y:S01]  /*3820*/  @P1 IMAD.IADD R32, R32, 0x1, R39 ;  /* 0x0000000120201824 */ /* 0x000fe200078e0227 */
[----:B------:R-:W-:Y:S01]  /*3830*/  MOV R35, R33 ;  /* 0x0000002100237202 */ /* 0x000fe20000000f00 */
[----:B------:R-:W-:-:S07]  /*3840*/  IMAD.MOV.U32 R44, RZ, RZ, R43 ;  /* 0x000000ffff2c7224 */ /* 0x000fce00078e002b */
[----:B------:R-:W-:Y:S05]  /*3850*/  WARPSYNC.COLLECTIVE R37, `(.L_x_3859) ;  /* 0x0000000025087348 */ /* 0x000fea0003c00000 */
[----:B------:R0:W1:Y:S02]  /*3860*/  SHFL.UP P0, R43, R35, R34, R36 ;  /* 0x04000022232b7389 */ /* 0x0000640000000024 */
[----:B01----:R-:W-:Y:S01]  /*3870*/  ENDCOLLECTIVE ;  /* 0x000000000000791b */ /* 0x003fe20003800000 */
.L_x_3859:
        /* <DEDUP_REMOVED lines=8> */
.L_x_3860:
        /* <DEDUP_REMOVED lines=9> */
.L_x_3861:
[----:B------:R-:W-:Y:S01]  /*3990*/  @P1 IADD3 R32, R32, R39, RZ ;  /* 0x0000002720201210 */ /* 0x000fe20007ffe0ff */
[----:B------:R-:W-:Y:S01]  /*39a0*/  IMAD.MOV.U32 R35, RZ, RZ, R33 ;  /* 0x000000ffff237224 */ /* 0x000fe200078e0021 */
[----:B------:R-:W-:-:S07]  /*39b0*/  MOV R44, R43 ;  /* 0x0000002b002c7202 */ /* 0x000fce0000000f00 */
[----:B------:R-:W-:Y:S05]  /*39c0*/  WARPSYNC.COLLECTIVE R37, `(.L_x_3862) ;  /* 0x0000000025087348 */ /* 0x000fea0003c00000 */
[----:B------:R0:W1:Y:S02]  /*39d0*/  SHFL.UP P0, R43, R35, R34, R36 ;  /* 0x04000022232b7389 */ /* 0x0000640000000024 */
[----:B01----:R-:W-:Y:S01]  /*39e0*/  ENDCOLLECTIVE ;  /* 0x000000000000791b */ /* 0x003fe20003800000 */
.L_x_3862:
        /* <DEDUP_REMOVED lines=8> */
.L_x_3863:
        /* <DEDUP_REMOVED lines=11> */
.L_x_3864:
[----:B------:R-:W-:Y:S01]  /*3b20*/  IMAD.MOV.U32 R35, RZ, RZ, R33 ;  /* 0x000000ffff237224 */ /* 0x000fe200078e0021 */
[----:B------:R-:W-:-:S07]  /*3b30*/  MOV R44, R43 ;  /* 0x0000002b002c7202 */ /* 0x000fce0000000f00 */
[----:B------:R-:W-:Y:S05]  /*3b40*/  WARPSYNC.COLLECTIVE R37, `(.L_x_3865) ;  /* 0x0000000025087348 */ /* 0x000fea0003c00000 */
[----:B------:R0:W1:Y:S02]  /*3b50*/  SHFL.UP P0, R43, R35, R34, R36 ;  /* 0x04000022232b7389 */ /* 0x0000640000000024 */
[----:B01----:R-:W-:Y:S01]  /*3b60*/  ENDCOLLECTIVE ;  /* 0x000000000000791b */ /* 0x003fe20003800000 */
.L_x_3865:
        /* <DEDUP_REMOVED lines=11> */
.L_x_3866:
[----:B------:R-:W-:Y:S02]  /*3c20*/  ISETP.NE.AND P1, PT, R42, RZ, PT ;  /* 0x000000ff2a00720c */ /* 0x000fe40003f25270 */
[----:B------:R-:W-:Y:S02]  /*3c30*/  MOV R35, R31 ;  /* 0x0000001f00237202 */ /* 0x000fe40000000f00 */
[----:B------:R-:W-:-:S09]  /*3c40*/  MOV R38, R43 ;  /* 0x0000002b00267202 */ /* 0x000fd20000000f00 */
[----:B------:R-:W-:Y:S05]  /*3c50*/  WARPSYNC.COLLECTIVE R37, `(.L_x_3867) ;  /* 0x0000000025087348 */ /* 0x000fea0003c00000 */
[----:B------:R0:W1:Y:S02]  /*3c60*/  SHFL.UP P0, R43, R35, R34, R36 ;  /* 0x04000022232b7389 */ /* 0x0000640000000024 */
[----:B01----:R-:W-:Y:S01]  /*3c70*/  ENDCOLLECTIVE ;  /* 0x000000000000791b */ /* 0x003fe20003800000 */
.L_x_3867:
[----:B------:R-:W-:Y:S01]  /*3c80*/  MOV R35, R33 ;  /* 0x0000002100237202 */ /* 0x000fe20000000f00 */
[----:B------:R-:W-:-:S07]  /*3c90*/  IMAD.MOV.U32 R39, RZ, RZ, R43 ;  /* 0x000000ffff277224 */ /* 0x000fce00078e002b */
[----:B------:R-:W-:Y:S05]  /*3ca0*/  WARPSYNC.COLLECTIVE R37, `(.L_x_3868) ;  /* 0x0000000025087348 */ /* 0x000fea0003c00000 */
[----:B------:R0:W1:Y:S02]  /*3cb0*/  SHFL.UP P0, R43, R35, R34, R36 ;  /* 0x04000022232b7389 */ /* 0x0000640000000024 */
[----:B01----:R-:W-:Y:S01]  /*3cc0*/  ENDCOLLECTIVE ;  /* 0x000000000000791b */ /* 0x003fe20003800000 */
.L_x_3868:
[----:B------:R-:W-:Y:S01]  /*3cd0*/  MOV R41, R43 ;  /* 0x0000002b00297202 */ /* 0x000fe20000000f00 */
[----:B------:R-:W-:Y:S06]  /*3ce0*/  BRA `(.L_x_3869) ;  /* 0xffffffec00bc7947 */ /* 0x000fec000383ffff */
.L_x_3870:
        /* <DEDUP_REMOVED lines=9> */
.L_x_4546:


//--------------------- .text._Z30group_norm_nhwc_bwd_sum_kernelI11Fp16IOBf16WLi120EEv26Group_norm_nhwc_bwd_params --------------------------
	.section	.text._Z30group_norm_nhwc_bwd_sum_kernelI11Fp16IOBf16WLi120EEv26Group_norm_nhwc_bwd_params,"ax",@progbits
	.align	128
        .global         _Z30group_norm_nhwc_bwd_sum_kernelI11Fp16IOBf16WLi120EEv26Group_norm_nhwc_bwd_params
        .type           _Z30group_norm_nhwc_bwd_sum_kernelI11Fp16IOBf16WLi120EEv26Group_norm_nhwc_bwd_params,@function
        .size           _Z30group_norm_nhwc_bwd_sum_kernelI11Fp16IOBf16WLi120EEv26Group_norm_nhwc_bwd_params,(.L_x_4547 - _Z30group_norm_nhwc_bwd_sum_kernelI11Fp16IOBf16WLi120EEv26Group_norm_nhwc_bwd_params)
        .other          _Z30group_norm_nhwc_bwd_sum_kernelI11Fp16IOBf16WLi120EEv26Group_norm_nhwc_bwd_params,@"STO_CUDA_ENTRY STV_DEFAULT"
_Z30group_norm_nhwc_bwd_sum_kernelI11Fp16IOBf16WLi120EEv26Group_norm_nhwc_bwd_params:
.text._Z30group_norm_nhwc_bwd_sum_kernelI11Fp16IOBf16WLi120EEv26Group_norm_nhwc_bwd_params:
        /* <DEDUP_REMOVED lines=75> */
.L_x_3872:
[----:B------:R-:W-:Y:S05]  /*04b0*/  BSYNC B0 ;  /* 0x0000000000007941 */ /* 0x000fea0003800000 */
.L_x_3871:
        /* <DEDUP_REMOVED lines=64> */
[----:B--2---:R-:W-:-:S05]  /*08c0*/  @!P0 IADD3 R20, P1, R21, R24, RZ ;  /* 0x0000001815148210 */ /* 0x004fca0007f3e0ff */
[----:B------:R-:W-:-:S05]  /*08d0*/  @!P0 IMAD.X R21, R12, 0x1, R25, P1 ;  /* 0x000000010c158824 */ /* 0x000fca00008e0619 */
[----:B------:R-:W2:Y:S01]  /*08e0*/  @!P0 LDG.E R26, desc[UR6][R20.64] ;  /* 0x00000006141a8981 */ /* 0x000ea2000c1e1900 */
[----:B0-----:R-:W-:Y:S02]  /*08f0*/  PRMT R11, RZ, 0x5410, RZ ;  /* 0x00005410ff0b7816 */ /* 0x001fe400000000ff */
        /* <DEDUP_REMOVED lines=42> */
.L_x_3875:
[----:B------:R-:W-:Y:S05]  /*0ba0*/  @!P2 BRA `(.L_x_3873) ;  /* 0x0000001400d4a947 */ /* 0x000fea0003800000 */
[----:B------:R-:W-:-:S04]  /*0bb0*/  IADD3 R19, R23, 0x1, RZ ;  /* 0x0000000117137810 */ /* 0x000fc80007ffe0ff */
[----:B------:R-:W-:-:S07]  /*0bc0*/  SHF.R.S32.HI R25, RZ, 0x1f, R19 ;  /* 0x0000001fff197819 */ /* 0x000fce0000011413 */
.L_x_3876:
        /* <DEDUP_REMOVED lines=10> */
[C---:B------:R-:W-:Y:S02]  /*0c70*/  @!P0 SHF.L.U64.HI R30, R22.reuse, 0x1, R23 ;  /* 0x00000001161e8819 */ /* 0x040fe40000010217 */
[----:B------:R-:W-:-:S04]  /*0c80*/  @!P0 SHF.L.U32 R23, R22, 0x1, RZ ;  /* 0x0000000116178819 */ /* 0x000fc800000006ff */
        /* <DEDUP_REMOVED lines=117> */
.L_x_3874:
        /* <DEDUP_REMOVED lines=8> */
[----:B------:R-:W-:-:S07]  /*1460*/  IMAD.MOV.U32 R13, RZ, RZ, RZ ;  /* 0x000000ffff0d7224 */ /* 0x000fce00078e00ff */
.L_x_3878:
[----:B------:R-:W0:Y:S01]  /*1470*/  @!P0 LDC.64 R22, c[0x0][0x288] ;  /* 0x0000a200ff168b82 */ /* 0x000e220000000a00 */
[----:B------:R-:W-:Y:S01]  /*1480*/  @!P0 MOV R29, R15 ;  /* 0x0000000f001d8202 */ /* 0x000fe20000000f00 */
[----:B0-----:R-:W-:-:S04]  /*1490*/  @!P0 IMAD R28, R25, R22, RZ ;  /* 0x00000016191c8224 */ /* 0x001fc800078e02ff */
[----:B------:R-:W-:Y:S01]  /*14a0*/  @!P0 IMAD R23, R19, R23, R28 ;  /* 0x0000001713178224 */ /* 0x000fe200078e021c */
        /* <DEDUP_REMOVED lines=42> */
[----:B------:R-:W-:-:S07]  /*1750*/  IMAD.MOV.U32 R23, RZ, RZ, R19 ;  /* 0x000000ffff177224 */ /* 0x000fce00078e0013 */
.L_x_3877:
[----:B------:R-:W-:-:S13]  /*1760*/  ISETP.GE.U32.AND P0, PT, R5, 0x3, PT ;  /* 0x000000030500780c */ /* 0x000fda0003f06070 */
[----:B------:R-:W-:Y:S05]  /*1770*/  @!P0 BRA `(.L_x_3873) ;  /* 0x0000000800e08947 */ /* 0x000fea0003800000 */
[----:B------:R-:W-:Y:S01]  /*1780*/  ULDC.64 UR4, c[0x0][0x288] ;  /* 0x0000a20000047ab9 */ /* 0x000fe20000000a00 */
[----:B------:R-:W-:Y:S02]  /*1790*/  SHF.R.S32.HI R5, RZ, 0x1f, R23 ;  /* 0x0000001fff057819 */ /* 0x000fe40000011417 */
[----:B------:R-:W-:Y:S02]  /*17a0*/  ISETP.GE.U32.AND P0, PT, R20, UR4, PT ;  /* 0x0000000414007c0c */ /* 0x000fe4000bf06070 */
[----:B------:R-:W-:Y:S02]  /*17b0*/  MOV R3, R23 ;  /* 0x0000001700037202 */ /* 0x000fe40000000f00 */
[----:B------:R-:W-:-:S13]  /*17c0*/  ISETP.GE.AND.EX P0, PT, R21, UR5, PT, P0 ;  /* 0x0000000515007c0c */ /* 0x000fda000bf06300 */
.L_x_3879:
        /* <DEDUP_REMOVED lines=24> */
[----:B------:R-:W-:Y:S02]  /*1950*/  PRMT R23, R23, 0x5410, RZ ;  /* 0x0000541017177816 */ /* 0x000fe400000000ff */
[----:B---3--:R-:W-:Y:S02]  /*1960*/  @!P0 PRMT R19, R19, 0x5410, R22 ;  /* 0x0000541013138816 */ /* 0x008fe40000000016 */
[----:B------:R-:W-:-:S03]  /*1970*/  FADD.FTZ R28, -R18, R25 ;  /* 0x00000019121c7221 */ /* 0x000fc60000010100 */
[----:B------:R-:W-:Y:S02]  /*1980*/  HADD2.F32 R25, -RZ, R19.H1_H1 ;  /* 0x30000013ff197230 */ /* 0x000fe40000004100 */
[----:B-1----:R-:W-:Y:S01]  /*1990*/  FMUL.FTZ R28, R28, R7 ;  /* 0x000000071c1c7220 */ /* 0x002fe20000410000 */
[----:B------:R-:W-:-:S03]  /*19a0*/  @!P0 PRMT R23, R23, 0x7610, R22 ;  /* 0x0000761017178816 */ /* 0x000fc60000000016 */
        /* <DEDUP_REMOVED lines=11> */
[----:B------:R-:W-:Y:S01]  /*1a60*/  FADD.FTZ R22, R23, R10 ;  /* 0x0000000a17167221 */ /* 0x000fe20000010000 */
[----:B0-----:R-:W-:Y:S02]  /*1a70*/  @!P0 IMAD R10, R27, R20, RZ ;  /* 0x000000141b0a8224 */ /* 0x001fe400078e02ff */
[C---:B------:R-:W-:Y:S01]  /*1a80*/  FMUL.FTZ R28, R23.reuse, R2 ;  /* 0x00000002171c7220 */ /* 0x040fe20000410000 */
[----:B------:R-:W-:Y:S01]  /*1a90*/  FFMA.FTZ R24, R23, R11, R24 ;  /* 0x0000000b17187223 */ /* 0x000fe20000010018 */
        /* <DEDUP_REMOVED lines=37> */
[----:B------:R-:W-:Y:S02]  /*1cf0*/  HADD2.F32 R13, -RZ, R12.H0_H0 ;  /* 0x2000000cff0d7230 */ /* 0x000fe40000004100 */
[----:B------:R-:W-:Y:S02]  /*1d00*/  @!P0 IMAD.X R27, RZ, RZ, R5, P1 ;  /* 0x000000ffff1b8224 */ /* 0x000fe400008e0605 */
[----:B------:R-:W-:Y:S01]  /*1d10*/  FMUL.FTZ R23, R20, R7 ;  /* 0x0000000714177220 */ /* 0x000fe20000410000 */
[----:B------:R-:W-:Y:S01]  /*1d20*/  FMUL.FTZ R28, R13, R2 ;  /* 0x000000020d1c7220 */ /* 0x000fe20000410000 */
[----:B0-----:R-:W-:-:S02]  /*1d30*/  @!P0 IMAD R12, R27, R10, RZ ;  /* 0x0000000a1b0c8224 */ /* 0x001fc400078e02ff */
[----:B------:R-:W-:Y:S01]  /*1d40*/  FFMA.FTZ R24, R13, R23, R24 ;  /* 0x000000170d187223 */ /* 0x000fe20000010018 */
[----:B------:R-:W-:Y:S01]  /*1d50*/  FADD.FTZ R22, R22, R13 ;  /* 0x0000000d16167221 */ /* 0x000fe20000010000 */
        /* <DEDUP_REMOVED lines=39> */
[----:B------:R-:W-:Y:S01]  /*1fd0*/  @!P0 IADD3.X R27, RZ, R5, RZ, P1, !PT ;  /* 0x00000005ff1b8210 */ /* 0x000fe20000ffe4ff */
[----:B------:R-:W-:-:S02]  /*1fe0*/  FMUL.FTZ R28, R13, R2 ;  /* 0x000000020d1c7220 */ /* 0x000fc40000410000 */
[----:B------:R-:W-:Y:S02]  /*1ff0*/  FMUL.FTZ R23, R12, R7 ;  /* 0x000000070c177220 */ /* 0x000fe40000410000 */
        /* <DEDUP_REMOVED lines=48> */
.L_x_3873:
        /* <DEDUP_REMOVED lines=15> */
[----:B0-----:R-:W0:Y:S04]  /*23f0*/  LDS R11, [R7+0x23c] ;  /* 0x00023c00070b7984 */ /* 0x001e280000000800 */
[----:B------:R-:W2:Y:S04]  /*2400*/  LDS R20, [R7+0x248] ;  /* 0x0002480007147984 */ /* 0x000ea80000000800 */
[----:B------:R-:W3:Y:S04]  /*2410*/  LDS R25, [R7+0x254] ;  /* 0x0002540007197984 */ /* 0x000ee80000000800 */
[----:B------:R-:W-:Y:S04]  /*2420*/  LDS R14, [R7+0x240] ;  /* 0x00024000070e7984 */ /* 0x000fe80000000800 */
[----:B------:R-:W4:Y:S04]  /*2430*/  LDS R19, [R7+0x234] ;  /* 0x0002340007137984 */ /* 0x000f280000000800 */
        /* <DEDUP_REMOVED lines=9> */
[----:B0-----:R-:W-:-:S03]  /*24d0*/  ISETP.NE.AND P0, PT, R11, RZ, PT ;  /* 0x000000ff0b00720c */ /* 0x001fc60003f05270 */
[----:B------:R-:W0:Y:S01]  /*24e0*/  LDS R15, [R7+0x25c] ;  /* 0x00025c00070f7984 */ /* 0x000e220000000800 */
[----:B--2---:R-:W-:Y:S02]  /*24f0*/  ISETP.NE.AND P1, PT, R20, RZ, PT ;  /* 0x000000ff1400720c */ /* 0x004fe40003f25270 */
[----:B---3--:R-:W-:-:S07]  /*2500*/  ISETP.NE.AND P2, PT, R25, RZ, PT ;  /* 0x000000ff1900720c */ /* 0x008fce0003f45270 */
[----:B----4-:R-:W-:Y:S01]  /*2510*/  @!P0 FADD.FTZ R14, R14, R19 ;  /* 0x000000130e0e8221 */ /* 0x010fe20000010000 */
[----:B-----5:R-:W-:Y:S01]  /*2520*/  @!P0 FADD.FTZ R16, R16, R21 ;  /* 0x0000001510108221 */ /* 0x020fe20000010000 */
[----:B------:R-:W-:Y:S02]  /*2530*/  IADD3 R18, R20, R11, R18 ;  /* 0x0000000b14127210 */ /* 0x000fe40007ffe012 */
[----:B------:R-:W-:Y:S01]  /*2540*/  MOV R11, 0x3fffffff ;  /* 0x3fffffff000b7802 */ /* 0x000fe20000000f00 */
[----:B-1----:R-:W-:Y:S02]  /*2550*/  @!P1 FADD.FTZ R22, R14, R22 ;  /* 0x000000160e169221 */ /* 0x002fe40000010000 */
[----:B------:R-:W-:Y:S01]  /*2560*/  IMAD.IADD R3, R18, 0x1, R25 ;  /* 0x0000000112037824 */ /* 0x000fe200078e0219 */
[----:B------:R-:W-:Y:S01]  /*2570*/  R2UR UR4, R11 ;  /* 0x000000000b0472ca */ /* 0x000fe200000e0000 */
[----:B------:R-:W-:Y:S02]  /*2580*/  IMAD R14, R2, 0xc, R17 ;  /* 0x0000000c020e7824 */ /* 0x000fe400078e0211 */
[----:B------:R-:W-:Y:S01]  /*2590*/  @!P1 FADD.FTZ R23, R16, R23 ;  /* 0x0000001710179221 */ /* 0x000fe20000010000 */
[----:B------:R-:W-:-:S02]  /*25a0*/  @!P2 FADD.FTZ R13, R22, R13 ;  /* 0x0000000d160da221 */ /* 0x000fc40000010000 */
[----:B------:R1:W-:Y:S01]  /*25b0*/  STS [R14+0xc0], R3 ;  /* 0x0000c0030e007388 */ /* 0x0003e20000000800 */
[----:B0-----:R-:W-:-:S03]  /*25c0*/  @!P2 FADD.FTZ R15, R23, R15 ;  /* 0x0000000f170fa221 */ /* 0x001fc60000010000 */
[----:B------:R1:W-:Y:S04]  /*25d0*/  STS [R14+0xc4], R13 ;  /* 0x0000c40d0e007388 */ /* 0x0003e80000000800 */
[----:B------:R1:W-:Y:S01]  /*25e0*/  STS [R14+0xc8], R15 ;  /* 0x0000c80f0e007388 */ /* 0x0003e20000000800 */
[----:B------:R-:W-:Y:S05]  /*25f0*/  BRA.DIV UR4, `(.L_x_3881) ;  /* 0x0000000e04387947 */ /* 0x000fea000b800000 */
[----:B------:R-:W-:Y:S01]  /*2600*/  NOP ;  /* 0x0000000000007918 */ /* 0x000fe20000000000 */
.L_x_3897:
        /* <DEDUP_REMOVED lines=12> */
.L_x_3883:
[----:B------:R-:W-:Y:S05]  /*26d0*/  BSYNC B0 ;  /* 0x0000000000007941 */ /* 0x000fea0003800000 */
.L_x_3882:
[----:B------:R-:W-:-:S13]  /*26e0*/  R2UR UR4, R11 ;  /* 0x000000000b0472ca */ /* 0x000fda00000e0000 */
[----:B------:R-:W-:Y:S05]  /*26f0*/  BRA.DIV UR4, `(.L_x_3884) ;  /* 0x0000000e04087947 */ /* 0x000fea000b800000 */
[----:B------:R-:W-:Y:S01]  /*2700*/  NOP ;  /* 0x0000000000007918 */ /* 0x000fe20000000000 */
[----:B------:R0:W-:Y:S04]  /*2710*/  STS [R14+0xc0], R3 ;  /* 0x0000c0030e007388 */ /* 0x0001e80000000800 */
[----:B------:R0:W-:Y:S04]  /*2720*/  STS [R14+0xc4], R13 ;  /* 0x0000c40d0e007388 */ /* 0x0001e80000000800 */
[----:B------:R0:W-:Y:S01]  /*2730*/  STS [R14+0xc8], R15 ;  /* 0x0000c80f0e007388 */ /* 0x0001e20000000800 */
[----:B------:R-:W-:Y:S01]  /*2740*/  NOP ;  /* 0x0000000000007918 */ /* 0x000fe20000000000 */
.L_x_3901:
        /* <DEDUP_REMOVED lines=12> */
.L_x_3886:
[----:B------:R-:W-:Y:S05]  /*2810*/  BSYNC B0 ;  /* 0x0000000000007941 */ /* 0x000fea0003800000 */
.L_x_3885:
[----:B------:R-:W-:-:S13]  /*2820*/  R2UR UR4, R11 ;  /* 0x000000000b0472ca */ /* 0x000fda00000e0000 */
[----:B------:R-:W-:Y:S05]  /*2830*/  BRA.DIV UR4, `(.L_x_3887) ;  /* 0x0000000a04e87947 */ /* 0x000fea000b800000 */
[----:B------:R-:W-:Y:S01]  /*2840*/  NOP ;  /* 0x0000000000007918 */ /* 0x000fe20000000000 */
[----:B------:R2:W-:Y:S04]  /*2850*/  STS [R14+0xc0], R3 ;  /* 0x0000c0030e007388 */ /* 0x0005e80000000800 */
[----:B------:R2:W-:Y:S04]  /*2860*/  STS [R14+0xc4], R13 ;  /* 0x0000c40d0e007388 */ /* 0x0005e80000000800 */
[----:B------:R2:W-:Y:S01]  /*2870*/  STS [R14+0xc8], R15 ;  /* 0x0000c80f0e007388 */ /* 0x0005e20000000800 */
[----:B------:R-:W-:Y:S01]  /*2880*/  NOP ;  /* 0x0000000000007918 */ /* 0x000fe20000000000 */
.L_x_3905:
        /* <DEDUP_REMOVED lines=12> */
.L_x_3889:
[----:B------:R-:W-:Y:S05]  /*2950*/  BSYNC B0 ;  /* 0x0000000000007941 */ /* 0x000fea0003800000 */
.L_x_3888:
[----:B------:R-:W-:-:S13]  /*2960*/  R2UR UR4, R11 ;  /* 0x000000000b0472ca */ /* 0x000fda00000e0000 */
[----:B------:R-:W-:Y:S05]  /*2970*/  BRA.DIV UR4, `(.L_x_3890) ;  /* 0x0000000a04c87947 */ /* 0x000fea000b800000 */
[----:B------:R-:W-:Y:S01]  /*2980*/  NOP ;  /* 0x0000000000007918 */ /* 0x000fe20000000000 */
[----:B------:R3:W-:Y:S04]  /*2990*/  STS [R14+0xc0], R3 ;  /* 0x0000c0030e007388 */ /* 0x0007e80000000800 */
[----:B------:R3:W-:Y:S04]  /*29a0*/  STS [R14+0xc4], R13 ;  /* 0x0000c40d0e007388 */ /* 0x0007e80000000800 */
[----:B------:R3:W-:Y:S01]  /*29b0*/  STS [R14+0xc8], R15 ;  /* 0x0000c80f0e007388 */ /* 0x0007e20000000800 */
[----:B------:R-:W-:Y:S01]  /*29c0*/  NOP ;  /* 0x0000000000007918 */ /* 0x000fe20000000000 */
.L_x_3909:
        /* <DEDUP_REMOVED lines=12> */
.L_x_3892:
[----:B------:R-:W-:Y:S05]  /*2a90*/  BSYNC B0 ;  /* 0x0000000000007941 */ /* 0x000fea0003800000 */
.L_x_3891:
        /* <DEDUP_REMOVED lines=25> */
.L_x_3915:
        /* <DEDUP_REMOVED lines=46> */
.L_x_3880:
[----:B------:R-:W-:Y:S05]  /*2f10*/  WARPSYNC.ALL ;  /* 0x0000000000007948 */ /* 0x000fea0003800000 */
[----:B------:R-:W-:Y:S06]  /*2f20*/  BAR.SYNC.DEFER_BLOCKING 0x0 ;  /* 0x0000000000007b1d */ /* 0x000fec0000010000 */
[----:B------:R-:W-:-:S02]  /*2f30*/  ULDC UR4, c[0x0][0x2b4] ;  /* 0x0000ad0000047ab9 */ /* 0x000fc40000000800 */
[----:B----4-:R-:W2:Y:S01]  /*2f40*/  LDC R15, c[0x0][0x2b0] ;  /* 0x0000ac00ff0f7b82 */ /* 0x010ea20000000800 */
[----:B------:R-:W-:Y:S01]  /*2f50*/  UIADD3 UR4, UR4, -0x2, URZ ;  /* 0xfffffffe04047890 */ /* 0x000fe2000fffe03f */
[----:B------:R-:W-:Y:S01]  /*2f60*/  BSSY B0, `(.L_x_3894) ;  /* 0x0000021000007945 */ /* 0x000fe20003800000 */
[----:B------:R-:W-:-:S04]  /*2f70*/  ULDC.64 UR10, c[0x0][0x288] ;  /* 0x0000a200000a7ab9 */ /* 0x000fc80000000a00 */
[----:B------:R-:W-:Y:S01]  /*2f80*/  ISETP.NE.AND P2, PT, R9, UR4, PT ;  /* 0x0000000409007c0c */ /* 0x000fe2000bf45270 */
[----:B------:R-:W3:Y:S08]  /*2f90*/  LDC R14, c[0x0][0x2a0] ;  /* 0x0000a800ff0e7b82 */ /* 0x000ef00000000800 */
[----:B0-----:R-:W0:Y:S04]  /*2fa0*/  LDC R11, c[0x0][0x2b8] ;  /* 0x0000ae00ff0b7b82 */ /* 0x001e280000000800 */
[----:B------:R-:W-:Y:S01]  /*2fb0*/  @!P2 LDS R3, [R8+0x238] ;  /* 0x000238000803a984 */ /* 0x000fe20000000800 */
[----:B-1----:R-:W-:-:S03]  /*2fc0*/  @!P2 IADD3 R7, R5, 0x950, RZ ;  /* 0x000009500507a810 */ /* 0x002fc60007ffe0ff */
[----:B------:R-:W1:Y:S01]  /*2fd0*/  @!P2 LDS R2, [R8+0x234] ;  /* 0x000234000802a984 */ /* 0x000e620000000800 */
[----:B--2---:R-:W-:Y:S01]  /*2fe0*/  IMAD R9, R15, UR8, R0 ;  /* 0x000000080f097c24 */ /* 0x004fe2000f8e0200 */
[----:B------:R-:W-:-:S04]  /*2ff0*/  @!P2 LEA R7, R4, R7, 0x18 ;  /* 0x000000070407a211 */ /* 0x000fc800078ec0ff */
[----:B------:R-:W-:Y:S02]  /*3000*/  @!P2 LEA R7, R6, R7, 0x3 ;  /* 0x000000070607a211 */ /* 0x000fe400078e18ff */
[----:B---3--:R-:W-:-:S04]  /*3010*/  ISETP.GE.AND P0, PT, R9, R14, PT ;  /* 0x0000000e0900720c */ /* 0x008fc80003f06270 */
[----:B------:R-:W-:Y:S01]  /*3020*/  ISETP.LT.U32.AND P0, PT, R0, R15, !P0 ;  /* 0x0000000f0000720c */ /* 0x000fe20004701070 */
[----:B0-----:R-:W-:-:S05]  /*3030*/  IMAD R11, R11, UR8, R0 ;  /* 0x000000080b0b7c24 */ /* 0x001fca000f8e0200 */
[----:B------:R-:W-:Y:S02]  /*3040*/  ISETP.GE.U32.AND P1, PT, R11, UR10, PT ;  /* 0x0000000a0b007c0c */ /* 0x000fe4000bf26070 */
[----:B------:R-:W-:-:S04]  /*3050*/  SHF.R.S32.HI R13, RZ, 0x1f, R11 ;  /* 0x0000001fff0d7819 */ /* 0x000fc8000001140b */
[----:B------:R-:W-:Y:S01]  /*3060*/  ISETP.GE.AND.EX P1, PT, R13, UR11, PT, P1 ;  /* 0x0000000b0d007c0c */ /* 0x000fe2000bf26310 */
[----:B-1----:R0:W-:Y:S01]  /*3070*/  @!P2 STS.64 [R7], R2 ;  /* 0x000000020700a388 */ /* 0x0021e20000000a00 */
[----:B------:R-:W-:Y:S06]  /*3080*/  BAR.SYNC.DEFER_BLOCKING 0x0 ;  /* 0x0000000000007b1d */ /* 0x000fec0000010000 */
[----:B------:R-:W-:Y:S05]  /*3090*/  @!P0 BRA `(.L_x_3895) ;  /* 0x0000000000348947 */ /* 0x000fea0003800000 */
[----:B------:R-:W-:Y:S01]  /*30a0*/  IADD3 R5, R5, 0x950, RZ ;  /* 0x0000095005057810 */ /* 0x000fe20007ffe0ff */
[----:B------:R-:W-:-:S03]  /*30b0*/  USHF.L.U32 UR4, UR9, 0x1, URZ ;  /* 0x0000000109047899 */ /* 0x000fc6000800063f */
[----:B------:R-:W-:Y:S01]  /*30c0*/  LEA R5, R4, R5, 0x18 ;  /* 0x0000000504057211 */ /* 0x000fe200078ec0ff */
[----:B------:R-:W-:Y:S02]  /*30d0*/  UIADD3 UR5, UR4, 0x1, URZ ;  /* 0x0000000104057890 */ /* 0x000fe4000fffe03f */
[--C-:B0-----:R-:W-:Y:S01]  /*30e0*/  IMAD R3, R14, UR4, R9.reuse ;  /* 0x000000040e037c24 */ /* 0x101fe2000f8e0209 */
[----:B------:R-:W-:Y:S02]  /*30f0*/  LEA R0, R0, R5, 0x3 ;  /* 0x0000000500007211 */ /* 0x000fe400078e18ff */
[----:B------:R-:W0:Y:S01]  /*3100*/  LDC.64 R4, c[0x0][0x268] ;  /* 0x00009a00ff047b82 */ /* 0x000e220000000a00 */
[----:B------:R-:W-:Y:S02]  /*3110*/  IMAD R9, R14, UR5, R9 ;  /* 0x000000050e097c24 */ /* 0x000fe4000f8e0209 */
[----:B------:R-:W1:Y:S01]  /*3120*/  LDS.64 R6, [R0] ;  /* 0x0000000000067984 */ /* 0x000e620000000a00 */
[----:B0-----:R-:W-:-:S04]  /*3130*/  IMAD.WIDE R2, R3, 0x4, R4 ;  /* 0x0000000403027825 */ /* 0x001fc800078e0204 */
[----:B------:R-:W-:Y:S01]  /*3140*/  IMAD.WIDE R4, R9, 0x4, R4 ;  /* 0x0000000409047825 */ /* 0x000fe200078e0204 */
[----:B-1----:R1:W-:Y:S04]  /*3150*/  REDG.E.ADD.F32.FTZ.RN.STRONG.GPU desc[UR6][R2.64], R6 ;  /* 0x00000006020079a6 */ /* 0x0023e8000c10f386 */
[----:B------:R1:W-:Y:S02]  /*3160*/  REDG.E.ADD.F32.FTZ.RN.STRONG.GPU desc[UR6][R4.64], R7 ;  /* 0x00000007040079a6 */ /* 0x0003e4000c10f386 */
.L_x_3895:
[----:B------:R-:W-:Y:S05]  /*3170*/  BSYNC B0 ;  /* 0x0000000000007941 */ /* 0x000fea0003800000 */
.L_x_3894:
        /* <DEDUP_REMOVED lines=22> */
.L_x_3881:
[----:B-1----:R-:W-:Y:S05]  /*32e0*/  WARPSYNC.COLLECTIVE R11, `(.L_x_3896) ;  /* 0x000000000b087348 */ /* 0x002fea0003c00000 */
[----:B------:R-:W-:Y:S01]  /*32f0*/  NOP ;  /* 0x0000000000007918 */ /* 0x000fe20000000000 */
[----:B-1----:R-:W-:Y:S01]  /*3300*/  ENDCOLLECTIVE ;  /* 0x000000000000791b */ /* 0x002fe20003800000 */
.L_x_3896:
[----:B------:R-:W-:Y:S05]  /*3310*/  BRA `(.L_x_3897) ;  /* 0xfffffff000bc7947 */ /* 0x000fea000383ffff */
.L_x_3884:
[----:B------:R-:W-:Y:S01]  /*3320*/  BSSY B0, `(.L_x_3898) ;  /* 0x0000004000007945 */ /* 0x000fe20003800000 */
[----:B-1----:R-:W-:Y:S05]  /*3330*/  WARPSYNC.COLLECTIVE R11, `(.L_x_3899) ;  /* 0x000000000b087348 */ /* 0x002fea0003c00000 */
[----:B------:R-:W-:Y:S01]  /*3340*/  NOP ;  /* 0x0000000000007918 */ /* 0x000fe20000000000 */
[----:B-1----:R-:W-:Y:S01]  /*3350*/  ENDCOLLECTIVE ;  /* 0x000000000000791b */ /* 0x002fe20003800000 */
.L_x_3899:
[----:B------:R-:W-:Y:S05]  /*3360*/  BSYNC B0 ;  /* 0x0000000000007941 */ /* 0x000fea0003800000 */
.L_x_3898:
[----:B------:R0:W-:Y:S04]  /*3370*/  STS [R14+0xc0], R3 ;  /* 0x0000c0030e007388 */ /* 0x0001e80000000800 */
[----:B------:R0:W-:Y:S04]  /*3380*/  STS [R14+0xc4], R13 ;  /* 0x0000c40d0e007388 */ /* 0x0001e80000000800 */
[----:B------:R0:W-:Y:S02]  /*3390*/  STS [R14+0xc8], R15 ;  /* 0x0000c80f0e007388 */ /* 0x0001e40000000800 */
[----:B0-----:R-:W-:Y:S05]  /*33a0*/  WARPSYNC.COLLECTIVE R11, `(.L_x_3900) ;  /* 0x000000000b087348 */ /* 0x001fea0003c00000 */
[----:B------:R-:W-:Y:S01]  /*33b0*/  NOP ;  /* 0x0000000000007918 */ /* 0x000fe20000000000 */
[----:B0-----:R-:W-:Y:S01]  /*33c0*/  ENDCOLLECTIVE ;  /* 0x000000000000791b */ /* 0x001fe20003800000 */
.L_x_3900:
[----:B------:R-:W-:Y:S05]  /*33d0*/  BRA `(.L_x_3901) ;  /* 0xfffffff000dc7947 */ /* 0x000fea000383ffff */
.L_x_3887:
[----:B------:R-:W-:Y:S01]  /*33e0*/  BSSY B0, `(.L_x_3902) ;  /* 0x0000004000007945 */ /* 0x000fe20003800000 */
[----:B01----:R-:W-:Y:S05]  /*33f0*/  WARPSYNC.COLLECTIVE R11, `(.L_x_3903) ;  /* 0x000000000b087348 */ /* 0x003fea0003c00000 */
[----:B------:R-:W-:Y:S01]  /*3400*/  NOP ;  /* 0x0000000000007918 */ /* 0x000fe20000000000 */
[----:B01----:R-:W-:Y:S01]  /*3410*/  ENDCOLLECTIVE ;  /* 0x000000000000791b */ /* 0x003fe20003800000 */
.L_x_3903:
[----:B------:R-:W-:Y:S05]  /*3420*/  BSYNC B0 ;  /* 0x0000000000007941 */ /* 0x000fea0003800000 */
.L_x_3902:
[----:B------:R0:W-:Y:S04]  /*3430*/  STS [R14+0xc0], R3 ;  /* 0x0000c0030e007388 */ /* 0x0001e80000000800 */
[----:B------:R0:W-:Y:S04]  /*3440*/  STS [R14+0xc4], R13 ;  /* 0x0000c40d0e007388 */ /* 0x0001e80000000800 */
[----:B------:R0:W-:Y:S02]  /*3450*/  STS [R14+0xc8], R15 ;  /* 0x0000c80f0e007388 */ /* 0x0001e40000000800 */
[----:B0-----:R-:W-:Y:S05]  /*3460*/  WARPSYNC.COLLECTIVE R11, `(.L_x_3904) ;  /* 0x000000000b087348 */ /* 0x001fea0003c00000 */
[----:B------:R-:W-:Y:S01]  /*3470*/  NOP ;  /* 0x0000000000007918 */ /* 0x000fe20000000000 */
[----:B0-----:R-:W-:Y:S01]  /*3480*/  ENDCOLLECTIVE ;  /* 0x000000000000791b */ /* 0x001fe20003800000 */
.L_x_3904:
[----:B------:R-:W-:Y:S05]  /*3490*/  BRA `(.L_x_3905) ;  /* 0xfffffff000fc7947 */ /* 0x000fea000383ffff */
.L_x_3890:
[----:B------:R-:W-:Y:S01]  /*34a0*/  BSSY B0, `(.L_x_3906) ;  /* 0x0000004000007945 */ /* 0x000fe20003800000 */
[----:B012---:R-:W-:Y:S05]  /*34b0*/  WARPSYNC.COLLECTIVE R11, `(.L_x_3907) ;  /* 0x000000000b087348 */ /* 0x007fea0003c00000 */
[----:B------:R-:W-:Y:S01]  /*34c0*/  NOP ;  /* 0x0000000000007918 */ /* 0x000fe20000000000 */
[----:B012---:R-:W-:Y:S01]  /*34d0*/  ENDCOLLECTIVE ;  /* 0x000000000000791b */ /* 0x007fe20003800000 */
.L_x_3907:
[----:B------:R-:W-:Y:S05]  /*34e0*/  BSYNC B0 ;  /* 0x0000000000007941 */ /* 0x000fea0003800000 */
.L_x_3906:
[----:B------:R0:W-:Y:S04]  /*34f0*/  STS [R14+0xc0], R3 ;  /* 0x0000c0030e007388 */ /* 0x0001e80000000800 */
[----:B------:R0:W-:Y:S04]  /*3500*/  STS [R14+0xc4], R13 ;  /* 0x0000c40d0e007388 */ /* 0x0001e80000000800 */
[----:B------:R0:W-:Y:S02]  /*3510*/  STS [R14+0xc8], R15 ;  /* 0x0000c80f0e007388 */ /* 0x0001e40000000800 */
[----:B0-----:R-:W-:Y:S05]  /*3520*/  WARPSYNC.COLLECTIVE R11, `(.L_x_3908) ;  /* 0x000000000b087348 */ /* 0x001fea0003c00000 */
[----:B------:R-:W-:Y:S01]  /*3530*/  NOP ;  /* 0x0000000000007918 */ /* 0x000fe20000000000 */
[----:B0-----:R-:W-:Y:S01]  /*3540*/  ENDCOLLECTIVE ;  /* 0x000000000000791b */ /* 0x001fe20003800000 */
.L_x_3908:
[----:B------:R-:W-:Y:S05]  /*3550*/  BRA `(.L_x_3909) ;  /* 0xfffffff4001c7947 */ /* 0x000fea000383ffff */
.L_x_3893:
[----:B------:R-:W-:Y:S01]  /*3560*/  BSSY B0, `(.L_x_3910) ;  /* 0x0000005000007945 */ /* 0x000fe20003800000 */
[----:B------:R-:W-:-:S13]  /*3570*/  ISETP.GE.U32.AND P0, PT, R2, 0x10, PT ;  /* 0x000000100200780c */ /* 0x000fda0003f06070 */
[----:B0123--:R-:W-:Y:S05]  /*3580*/  WARPSYNC.COLLECTIVE R11, `(.L_x_3911) ;  /* 0x000000000b087348 */ /* 0x00ffea0003c00000 */
[----:B------:R-:W-:Y:S01]  /*3590*/  NOP ;  /* 0x0000000000007918 */ /* 0x000fe20000000000 */
[----:B0123--:R-:W-:Y:S01]  /*35a0*/  ENDCOLLECTIVE ;  /* 0x000000000000791b */ /* 0x00ffe20003800000 */
.L_x_3911:
[----:B------:R-:W-:Y:S05]  /*35b0*/  BSYNC B0 ;  /* 0x0000000000007941 */ /* 0x000fea0003800000 */
.L_x_3910:
[----:B------:R0:W-:Y:S01]  /*35c0*/  STS [R14+0xc0], R3 ;  /* 0x0000c0030e007388 */ /* 0x0001e20000000800 */
[----:B------:R-:W-:-:S03]  /*35d0*/  ISETP.NE.OR P1, PT, R3, RZ, !P0 ;  /* 0x000000ff0300720c */ /* 0x000fc60004725670 */
[----:B------:R0:W-:Y:S04]  /*35e0*/  STS [R14+0xc4], R13 ;  /* 0x0000c40d0e007388 */ /* 0x0001e80000000800 */
[----:B------:R0:W-:Y:S06]  /*35f0*/  STS [R14+0xc8], R15 ;  /* 0x0000c80f0e007388 */ /* 0x0001ec0000000800 */
[----:B0-----:R-:W-:Y:S05]  /*3600*/  WARPSYNC.COLLECTIVE R11, `(.L_x_3912) ;  /* 0x000000000b087348 */ /* 0x001fea0003c00000 */
[----:B------:R-:W-:Y:S01]  /*3610*/  NOP ;  /* 0x0000000000007918 */ /* 0x000fe20000000000 */
[----:B0-----:R-:W-:Y:S01]  /*3620*/  ENDCOLLECTIVE ;  /* 0x000000000000791b */ /* 0x001fe20003800000 */
.L_x_3912:
        /* <DEDUP_REMOVED lines=9> */
.L_x_3913:
        /* <DEDUP_REMOVED lines=9> */
.L_x_3914:
[----:B------:R-:W-:Y:S05]  /*3750*/  BRA `(.L_x_3915) ;  /* 0xfffffff400347947 */ /* 0x000fea000383ffff */
.L_x_3916:
        /* <DEDUP_REMOVED lines=10> */
.L_x_4547:


//--------------------- .text._Z30group_norm_nhwc_bwd_sum_kernelI11Fp16IOBf16WLi140EEv26Group_norm_nhwc_bwd_params --------------------------
	.section	.text._Z30group_norm_nhwc_bwd_sum_kernelI11Fp16IOBf16WLi140EEv26Group_norm_nhwc_bwd_params,"ax",@progbits
	.align	128
        .global         _Z30group_norm_nhwc_bwd_sum_kernelI11Fp16IOBf16WLi140EEv26Group_norm_nhwc_bwd_params
        .type           _Z30group_norm_nhwc_bwd_sum_kernelI11Fp16IOBf16WLi140EEv26Group_norm_nhwc_bwd_params,@function
        .size           _Z30group_norm_nhwc_bwd_sum_kernelI11Fp16IOBf16WLi140EEv26Group_norm_nhwc_bwd_params,(.L_x_4548 - _Z30group_norm_nhwc_bwd_sum_kernelI11Fp16IOBf16WLi140EEv26Group_norm_nhwc_bwd_params)
        .other          _Z30group_norm_nhwc_bwd_sum_kernelI11Fp16IOBf16WLi140EEv26Group_norm_nhwc_bwd_params,@"STO_CUDA_ENTRY STV_DEFAULT"
_Z30group_norm_nhwc_bwd_sum_kernelI11Fp16IOBf16WLi140EEv26Group_norm_nhwc_bwd_params:
.text._Z30group_norm_nhwc_bwd_sum_kernelI11Fp16IOBf16WLi140EEv26Group_norm_nhwc_bwd_params:
        /* <DEDUP_REMOVED lines=75> */
.L_x_3918:
[----:B------:R-:W-:Y:S05]  /*04b0*/  BSYNC B0 ;  /* 0x0000000000007941 */ /* 0x000fea0003800000 */
.L_x_3917:
        /* <DEDUP_REMOVED lines=110> */
.L_x_3921:
[----:B------:R-:W-:Y:S05]  /*0ba0*/  @!P2 BRA `(.L_x_3919) ;  /* 0x0000001400d4a947 */ /* 0x000fea0003800000 */
[----:B------:R-:W-:-:S04]  /*0bb0*/  IADD3 R19, R23, 0x1, RZ ;  /* 0x0000000117137810 */ /* 0x000fc80007ffe0ff */
[----:B------:R-:W-:-:S07]  /*0bc0*/  SHF.R.S32.HI R25, RZ, 0x1f, R19 ;  /* 0x0000001fff197819 */ /* 0x000fce0000011413 */
.L_x_3922:
        /* <DEDUP_REMOVED lines=119> */
[----:B------:R-:W-:Y:S01]  /*1340*/  IADD3 R11, R19, 0x1, RZ ;  /* 0x00000001130b7810 */ /* 0x000fe20007ffe0ff */
[----:B------:R-:W-:Y:S01]  /*1350*/  FFMA.FTZ R30, R20, R22, R31 ;  /* 0x00000016141e7223 */ /* 0x000fe2000001001f */
[----:B------:R-:W-:Y:S01]  /*1360*/  FMUL.FTZ R22, R23, R2 ;  /* 0x0000000217167220 */ /* 0x000fe20000410000 */
[----:B------:R-:W-:Y:S02]  /*1370*/  IADD3 R19, P2, R19, 0x2, RZ ;  /* 0x0000000213137810 */ /* 0x000fe40007f5e0ff */
[----:B------:R-:W-:Y:S01]  /*1380*/  ISETP.GE.AND P1, PT, R11, R8, PT ;  /* 0x000000080b00720c */ /* 0x000fe20003f26270 */
[----:B------:R-:W-:Y:S01]  /*1390*/  FFMA.FTZ R11, R13, R22, R30 ;  /* 0x000000160d0b7223 */ /* 0x000fe2000001001e */
[----:B------:R-:W-:Y:S01]  /*13a0*/  FADD.FTZ R13, R22, R29 ;  /* 0x0000001d160d7221 */ /* 0x000fe20000010000 */
[----:B------:R-:W-:-:S10]  /*13b0*/  IADD3.X R25, RZ, R25, RZ, P2, !PT ;  /* 0x00000019ff197210 */ /* 0x000fd400017fe4ff */
[----:B------:R-:W-:Y:S05]  /*13c0*/  @!P1 BRA `(.L_x_3922) ;  /* 0xfffffff800009947 */ /* 0x000fea000383ffff */
[----:B------:R-:W-:Y:S05]  /*13d0*/  BRA `(.L_x_3919) ;  /* 0x0000000c00c87947 */ /* 0x000fea0003800000 */
.L_x_3920:
[----:B------:R-:W-:Y:S01]  /*13e0*/  LOP3.LUT P1, R3, R11, 0x3, RZ, 0xc0, !PT ;  /* 0x000000030b037812 */ /* 0x000fe2000782c0ff */
[----:B------:R-:W-:Y:S01]  /*13f0*/  HFMA2.MMA R26, -RZ, RZ, 0, 0 ;  /* 0x00000000ff1a7435 */ /* 0x000fe200000001ff */
[----:B------:R-:W-:Y:S02]  /*1400*/  LOP3.LUT R10, RZ, R8, RZ, 0x33, !PT ;  /* 0x00000008ff0a7212 */ /* 0x000fe400078e33ff */
[----:B------:R-:W-:Y:S01]  /*1410*/  CS2R R12, SRZ ;  /* 0x00000000000c7805 */ /* 0x000fe2000001ff00 */
[----:B------:R-:W-:Y:S01]  /*1420*/  IMAD.MOV.U32 R24, RZ, RZ, RZ ;  /* 0x000000ffff187224 */ /* 0x000fe200078e00ff */
[----:B------:R-:W-:Y:S02]  /*1430*/  IADD3 R5, -R10, R27, RZ ;  /* 0x0000001b0a057210 */ /* 0x000fe40007ffe1ff */
[----:B------:R-:W-:-:S05]  /*1440*/  CS2R R10, SRZ ;  /* 0x00000000000a7805 */ /* 0x000fca000001ff00 */
[----:B------:R-:W-:Y:S05]  /*1450*/  @!P1 BRA `(.L_x_3923) ;  /* 0x0000000000c09947 */ /* 0x000fea0003800000 */
[----:B------:R-:W-:-:S07]  /*1460*/  MOV R13, RZ ;  /* 0x000000ff000d7202 */ /* 0x000fce0000000f00 */
.L_x_3924:
        /* <DEDUP_REMOVED lines=47> */
.L_x_3923:
[----:B------:R-:W-:-:S13]  /*1760*/  ISETP.GE.U32.AND P0, PT, R5, 0x3, PT ;  /* 0x000000030500780c */ /* 0x000fda0003f06070 */
[----:B------:R-:W-:Y:S05]  /*1770*/  @!P0 BRA `(.L_x_3919) ;  /* 0x0000000800e08947 */ /* 0x000fea0003800000 */
[----:B------:R-:W-:Y:S01]  /*1780*/  ULDC.64 UR4, c[0x0][0x288] ;  /* 0x0000a20000047ab9 */ /* 0x000fe20000000a00 */
[----:B------:R-:W-:Y:S02]  /*1790*/  SHF.R.S32.HI R5, RZ, 0x1f, R23 ;  /* 0x0000001fff057819 */ /* 0x000fe40000011417 */
[----:B------:R-:W-:Y:S02]  /*17a0*/  ISETP.GE.U32.AND P0, PT, R20, UR4, PT ;  /* 0x0000000414007c0c */ /* 0x000fe4000bf06070 */
[----:B------:R-:W-:Y:S02]  /*17b0*/  MOV R3, R23 ;  /* 0x0000001700037202 */ /* 0x000fe40000000f00 */
[----:B------:R-:W-:-:S13]  /*17c0*/  ISETP.GE.AND.EX P0, PT, R21, UR5, PT, P0 ;  /* 0x0000000515007c0c */ /* 0x000fda000bf06300 */
.L_x_3925:
        /* <DEDUP_REMOVED lines=179> */
.L_x_3919:
        /* <DEDUP_REMOVED lines=14> */
[----:B------:R-:W2:Y:S04]  /*23e0*/  LDS R2, [R7+0x21c] ;  /* 0x00021c0007027984 */ /* 0x000ea80000000800 */
[----:B------:R-:W3:Y:S04]  /*23f0*/  LDS R15, [R7+0x228] ;  /* 0x00022800070f7984 */ /* 0x000ee80000000800 */
[----:B0-----:R-:W0:Y:S04]  /*2400*/  LDS R13, [R7+0x210] ;  /* 0x00021000070d7984 */ /* 0x001e280000000800 */
        /* <DEDUP_REMOVED lines=12> */
[----:B0-----:R-:W-:Y:S02]  /*24d0*/  IADD3 R19, R15, R2, R13 ;  /* 0x000000020f137210 */ /* 0x001fe40007ffe00d */
[----:B-1----:R-:W-:Y:S01]  /*24e0*/  SHF.R.U32.HI R2, RZ, 0x2, R27 ;  /* 0x00000002ff027819 */ /* 0x002fe2000001161b */
        /* <DEDUP_REMOVED lines=11> */
[----:B------:R-:W-:Y:S02]  /*25a0*/  IMAD.MOV.U32 R11, RZ, RZ, 0xfffffff ;  /* 0x0fffffffff0b7424 */ /* 0x000fe400078e00ff */
[----:B--2---:R-:W-:Y:S01]  /*25b0*/  @!P2 FADD.FTZ R21, R18, R21 ;  /* 0x000000151215a221 */ /* 0x004fe20000010000 */
[----:B------:R-:W-:Y:S02]  /*25c0*/  IMAD R14, R2, 0xc, R17 ;  /* 0x0000000c020e7824 */ /* 0x000fe400078e0211 */
[----:B---3--:R-:W-:Y:S01]  /*25d0*/  @!P2 FADD.FTZ R23, R20, R23 ;  /* 0x000000171417a221 */ /* 0x008fe20000010000 */
[----:B------:R-:W-:Y:S02]  /*25e0*/  R2UR UR4, R11 ;  /* 0x000000000b0472ca */ /* 0x000fe400000e0000 */
[----:B------:R2:W-:Y:S01]  /*25f0*/  STS [R14+0xc0], R3 ;  /* 0x0000c0030e007388 */ /* 0x0005e20000000800 */
[----:B0-----:R-:W-:Y:S01]  /*2600*/  @!P3 FADD.FTZ R13, R21, R13 ;  /* 0x0000000d150db221 */ /* 0x001fe20000010000 */
[----:B-1----:R-:W-:-:S04]  /*2610*/  @!P3 FADD.FTZ R15, R23, R15 ;  /* 0x0000000f170fb221 */ /* 0x002fc80000010000 */
[----:B------:R2:W-:Y:S04]  /*2620*/  STS [R14+0xc4], R13 ;  /* 0x0000c40d0e007388 */ /* 0x0005e80000000800 */
[----:B------:R2:W-:Y:S01]  /*2630*/  STS [R14+0xc8], R15 ;  /* 0x0000c80f0e007388 */ /* 0x0005e20000000800 */
[----:B------:R-:W-:Y:S05]  /*2640*/  BRA.DIV UR4, `(.L_x_3927) ;  /* 0x0000000e04607947 */ /* 0x000fea000b800000 */
[----:B------:R-:W-:Y:S01]  /*2650*/  NOP ;  /* 0x0000000000007918 */ /* 0x000fe20000000000 */
.L_x_3943:
        /* <DEDUP_REMOVED lines=12> */
.L_x_3929:
[----:B------:R-:W-:Y:S05]  /*2720*/  BSYNC B0 ;  /* 0x0000000000007941 */ /* 0x000fea0003800000 */
.L_x_3928:
[----:B------:R-:W-:-:S13]  /*2730*/  R2UR UR4, R11 ;  /* 0x000000000b0472ca */ /* 0x000fda00000e0000 */
[----:B------:R-:W-:Y:S05]  /*2740*/  BRA.DIV UR4, `(.L_x_3930) ;  /* 0x0000000e04307947 */ /* 0x000fea000b800000 */
[----:B------:R-:W-:Y:S01]  /*2750*/  NOP ;  /* 0x0000000000007918 */ /* 0x000fe20000000000 */
[----:B------:R0:W-:Y:S04]  /*2760*/  STS [R14+0xc0], R3 ;  /* 0x0000c0030e007388 */ /* 0x0001e80000000800 */
[----:B------:R0:W-:Y:S04]  /*2770*/  STS [R14+0xc4], R13 ;  /* 0x0000c40d0e007388 */ /* 0x0001e80000000800 */
[----:B------:R0:W-:Y:S01]  /*2780*/  STS [R14+0xc8], R15 ;  /* 0x0000c80f0e007388 */ /* 0x0001e20000000800 */
[----:B------:R-:W-:Y:S01]  /*2790*/  NOP ;  /* 0x0000000000007918 */ /* 0x000fe20000000000 */
.L_x_3947:
        /* <DEDUP_REMOVED lines=12> */
.L_x_3932:
[----:B------:R-:W-:Y:S05]  /*2860*/  BSYNC B0 ;  /* 0x0000000000007941 */ /* 0x000fea0003800000 */
.L_x_3931:
[----:B------:R-:W-:-:S13]  /*2870*/  R2UR UR4, R11 ;  /* 0x000000000b0472ca */ /* 0x000fda00000e0000 */
[----:B------:R-:W-:Y:S05]  /*2880*/  BRA.DIV UR4, `(.L_x_3933) ;  /* 0x0000000e04107947 */ /* 0x000fea000b800000 */
[----:B------:R-:W-:Y:S01]  /*2890*/  NOP ;  /* 0x0000000000007918 */ /* 0x000fe20000000000 */
[----:B------:R1:W-:Y:S04]  /*28a0*/  STS [R14+0xc0], R3 ;  /* 0x0000c0030e007388 */ /* 0x0003e80000000800 */
[----:B------:R1:W-:Y:S04]  /*28b0*/  STS [R14+0xc4], R13 ;  /* 0x0000c40d0e007388 */ /* 0x0003e80000000800 */
[----:B------:R1:W-:Y:S01]  /*28c0*/  STS [R14+0xc8], R15 ;  /* 0x0000c80f0e007388 */ /* 0x0003e20000000800 */
[----:B------:R-:W-:Y:S01]  /*28d0*/  NOP ;  /* 0x0000000000007918 */ /* 0x000fe20000000000 */
.L_x_3951:
        /* <DEDUP_REMOVED lines=12> */
.L_x_3935:
[----:B------:R-:W-:Y:S05]  /*29a0*/  BSYNC B0 ;  /* 0x0000000000007941 */ /* 0x000fea0003800000 */
.L_x_3934:
[----:B------:R-:W-:-:S13]  /*29b0*/  R2UR UR4, R11 ;  /* 0x000000000b0472ca */ /* 0x000fda00000e0000 */
[----:B------:R-:W-:Y:S05]  /*29c0*/  BRA.DIV UR4, `(.L_x_3936) ;  /* 0x0000000a04f07947 */ /* 0x000fea000b800000 */
[----:B------:R-:W-:Y:S01]  /*29d0*/  NOP ;  /* 0x0000000000007918 */ /* 0x000fe20000000000 */
[----:B------:R3:W-:Y:S04]  /*29e0*/  STS [R14+0xc0], R3 ;  /* 0x0000c0030e007388 */ /* 0x0007e80000000800 */
[----:B------:R3:W-:Y:S04]  /*29f0*/  STS [R14+0xc4], R13 ;  /* 0x0000c40d0e007388 */ /* 0x0007e80000000800 */
[----:B------:R3:W-:Y:S01]  /*2a00*/  STS [R14+0xc8], R15 ;  /* 0x0000c80f0e007388 */ /* 0x0007e20000000800 */
[----:B------:R-:W-:Y:S01]  /*2a10*/  NOP ;  /* 0x0000000000007918 */ /* 0x000fe20000000000 */
.L_x_3955:
        /* <DEDUP_REMOVED lines=12> */
.L_x_3938:
[----:B------:R-:W-:Y:S05]  /*2ae0*/  BSYNC B0 ;  /* 0x0000000000007941 */ /* 0x000fea0003800000 */
.L_x_3937:
        /* <DEDUP_REMOVED lines=25> */
.L_x_3961:
        /* <DEDUP_REMOVED lines=26> */
[----:B----4-:R-:W-:-:S03]  /*2e20*/  ISETP.NE.AND P0, PT, R15, RZ, PT ;  /* 0x000000ff0f00720c */ /* 0x010fc60003f05270 */
[----:B------:R-:W4:Y:S01]  /*2e30*/  LDS R13, [R7+0x248] ;  /* 0x00024800070d7984 */ /* 0x000f220000000800 */
[----:B------:R-:W-:Y:S02]  /*2e40*/  IADD3 R36, R15, R34, RZ ;  /* 0x000000220f247210 */ /* 0x000fe40007ffe0ff */
[C---:B-----5:R-:W-:Y:S01]  /*2e50*/  ISETP.NE.AND P3, PT, R19.reuse, RZ, PT ;  /* 0x000000ff1300720c */ /* 0x060fe20003f65270 */
[----:B------:R0:W-:Y:S01]  /*2e60*/  STS [R7+0x210], R28 ;  /* 0x0002101c07007388 */ /* 0x0001e20000000800 */
[----:B------:R-:W-:Y:S02]  /*2e70*/  IADD3 R19, R19, R36, RZ ;  /* 0x0000002413137210 */ /* 0x000fe40007ffe0ff */
[C---:B------:R-:W-:Y:S01]  /*2e80*/  ISETP.NE.AND P1, PT, R20.reuse, RZ, PT ;  /* 0x000000ff1400720c */ /* 0x040fe20003f25270 */
[----:B------:R0:W-:Y:S02]  /*2e90*/  STS [R7+0x21c], R34 ;  /* 0x00021c2207007388 */ /* 0x0001e40000000800 */
[----:B------:R-:W-:-:S02]  /*2ea0*/  IMAD.IADD R20, R20, 0x1, R19 ;  /* 0x0000000114147824 */ /* 0x000fc400078e0213 */
[----:B-1----:R-:W-:Y:S01]  /*2eb0*/  @!P2 FADD.FTZ R16, R16, R30 ;  /* 0x0000001e1010a221 */ /* 0x002fe20000010000 */
        /* <DEDUP_REMOVED lines=20> */
.L_x_3926:
[----:B------:R-:W-:Y:S05]  /*3000*/  WARPSYNC.ALL ;  /* 0x0000000000007948 */ /* 0x000fea0003800000 */
[----:B------:R-:W-:Y:S06]  /*3010*/  BAR.SYNC.DEFER_BLOCKING 0x0 ;  /* 0x0000000000007b1d */ /* 0x000fec0000010000 */
[----:B------:R-:W-:-:S02]  /*3020*/  ULDC UR4, c[0x0][0x2b4] ;  /* 0x0000ad0000047ab9 */ /* 0x000fc40000000800 */
[----:B------:R-:W2:Y:S01]  /*3030*/  LDC R15, c[0x0][0x2b0] ;  /* 0x0000ac00ff0f7b82 */ /* 0x000ea20000000800 */
[----:B------:R-:W-:Y:S01]  /*3040*/  UIADD3 UR4, UR4, -0x2, URZ ;  /* 0xfffffffe04047890 */ /* 0x000fe2000fffe03f */
[----:B------:R-:W-:Y:S01]  /*3050*/  BSSY B0, `(.L_x_3940) ;  /* 0x0000021000007945 */ /* 0x000fe20003800000 */
[----:B------:R-:W-:-:S04]  /*3060*/  ULDC.64 UR10, c[0x0][0x288] ;  /* 0x0000a200000a7ab9 */ /* 0x000fc80000000a00 */
[----:B------:R-:W-:Y:S01]  /*3070*/  ISETP.NE.AND P2, PT, R9, UR4, PT ;  /* 0x0000000409007c0c */ /* 0x000fe2000bf45270 */
[----:B-1----:R-:W1:Y:S08]  /*3080*/  LDC R14, c[0x0][0x2a0] ;  /* 0x0000a800ff0e7b82 */ /* 0x002e700000000800 */
[----:B0-----:R-:W0:Y:S04]  /*3090*/  LDC R11, c[0x0][0x2b8] ;  /* 0x0000ae00ff0b7b82 */ /* 0x001e280000000800 */
[----:B------:R-:W-:Y:S01]  /*30a0*/  @!P2 LDS R3, [R8+0x218] ;  /* 0x000218000803a984 */ /* 0x000fe20000000800 */
[----:B------:R-:W-:-:S03]  /*30b0*/  @!P2 IADD3 R7, R5, 0x8b0, RZ ;  /* 0x000008b00507a810 */ /* 0x000fc60007ffe0ff */
[----:B------:R-:W3:Y:S01]  /*30c0*/  @!P2 LDS R2, [R8+0x214] ;  /* 0x000214000802a984 */ /* 0x000ee20000000800 */
[----:B--2---:R-:W-:Y:S01]  /*30d0*/  IMAD R9, R15, UR8, R0 ;  /* 0x000000080f097c24 */ /* 0x004fe2000f8e0200 */
[----:B------:R-:W-:-:S04]  /*30e0*/  @!P2 LEA R7, R4, R7, 0x18 ;  /* 0x000000070407a211 */ /* 0x000fc800078ec0ff */
[----:B------:R-:W-:Y:S02]  /*30f0*/  @!P2 LEA R7, R6, R7, 0x3 ;  /* 0x000000070607a211 */ /* 0x000fe400078e18ff */
[----:B-1----:R-:W-:-:S04]  /*3100*/  ISETP.GE.AND P0, PT, R9, R14, PT ;  /* 0x0000000e0900720c */ /* 0x002fc80003f06270 */
        /* <DEDUP_REMOVED lines=21> */
.L_x_3941:
[----:B------:R-:W-:Y:S05]  /*3260*/  BSYNC B0 ;  /* 0x0000000000007941 */ /* 0x000fea0003800000 */
.L_x_3940:
        /* <DEDUP_REMOVED lines=22> */
.L_x_3927:
[----:B--2---:R-:W-:Y:S05]  /*33d0*/  WARPSYNC.COLLECTIVE R11, `(.L_x_3942) ;  /* 0x000000000b087348 */ /* 0x004fea0003c00000 */
[----:B------:R-:W-:Y:S01]  /*33e0*/  NOP ;  /* 0x0000000000007918 */ /* 0x000fe20000000000 */
[----:B--2---:R-:W-:Y:S01]  /*33f0*/  ENDCOLLECTIVE ;  /* 0x000000000000791b */ /* 0x004fe20003800000 */
.L_x_3942:
[----:B------:R-:W-:Y:S05]  /*3400*/  BRA `(.L_x_3943) ;  /* 0xfffffff000947947 */ /* 0x000fea000383ffff */
.L_x_3930:
[----:B------:R-:W-:Y:S01]  /*3410*/  BSSY B0, `(.L_x_3944) ;  /* 0x0000004000007945 */ /* 0x000fe20003800000 */
[----:B--2---:R-:W-:Y:S05]  /*3420*/  WARPSYNC.COLLECTIVE R11, `(.L_x_3945) ;  /* 0x000000000b087348 */ /* 0x004fea0003c00000 */
[----:B------:R-:W-:Y:S01]  /*3430*/  NOP ;  /* 0x0000000000007918 */ /* 0x000fe20000000000 */
[----:B--2---:R-:W-:Y:S01]  /*3440*/  ENDCOLLECTIVE ;  /* 0x000000000000791b */ /* 0x004fe20003800000 */
.L_x_3945:
[----:B------:R-:W-:Y:S05]  /*3450*/  BSYNC B0 ;  /* 0x0000000000007941 */ /* 0x000fea0003800000 */
.L_x_3944:
[----:B------:R0:W-:Y:S04]  /*3460*/  STS [R14+0xc0], R3 ;  /* 0x0000c0030e007388 */ /* 0x0001e80000000800 */
[----:B------:R0:W-:Y:S04]  /*3470*/  STS [R14+0xc4], R13 ;  /* 0x0000c40d0e007388 */ /* 0x0001e80000000800 */
[----:B------:R0:W-:Y:S02]  /*3480*/  STS [R14+0xc8], R15 ;  /* 0x0000c80f0e007388 */ /* 0x0001e40000000800 */
[----:B0-----:R-:W-:Y:S05]  /*3490*/  WARPSYNC.COLLECTIVE R11, `(.L_x_3946) ;  /* 0x000000000b087348 */ /* 0x001fea0003c00000 */
[----:B------:R-:W-:Y:S01]  /*34a0*/  NOP ;  /* 0x0000000000007918 */ /* 0x000fe20000000000 */
[----:B0-----:R-:W-:Y:S01]  /*34b0*/  ENDCOLLECTIVE ;  /* 0x000000000000791b */ /* 0x001fe20003800000 */
.L_x_3946:
[----:B------:R-:W-:Y:S05]  /*34c0*/  BRA `(.L_x_3947) ;  /* 0xfffffff000b47947 */ /* 0x000fea000383ffff */
.L_x_3933:
[----:B------:R-:W-:Y:S01]  /*34d0*/  BSSY B0, `(.L_x_3948) ;  /* 0x0000004000007945 */ /* 0x000fe20003800000 */
[----:B0-2---:R-:W-:Y:S05]  /*34e0*/  WARPSYNC.COLLECTIVE R11, `(.L_x_3949) ;  /* 0x000000000b087348 */ /* 0x005fea0003c00000 */
[----:B------:R-:W-:Y:S01]  /*34f0*/  NOP ;  /* 0x0000000000007918 */ /* 0x000fe20000000000 */
[----:B0-2---:R-:W-:Y:S01]  /*3500*/  ENDCOLLECTIVE ;  /* 0x000000000000791b */ /* 0x005fe20003800000 */
.L_x_3949:
[----:B------:R-:W-:Y:S05]  /*3510*/  BSYNC B0 ;  /* 0x0000000000007941 */ /* 0x000fea0003800000 */
.L_x_3948:
[----:B------:R0:W-:Y:S04]  /*3520*/  STS [R14+0xc0], R3 ;  /* 0x0000c0030e007388 */ /* 0x0001e80000000800 */
[----:B------:R0:W-:Y:S04]  /*3530*/  STS [R14+0xc4], R13 ;  /* 0x0000c40d0e007388 */ /* 0x0001e80000000800 */
[----:B------:R0:W-:Y:S02]  /*3540*/  STS [R14+0xc8], R15 ;  /* 0x0000c80f0e007388 */ /* 0x0001e40000000800 */
[----:B0-----:R-:W-:Y:S05]  /*3550*/  WARPSYNC.COLLECTIVE R11, `(.L_x_3950) ;  /* 0x000000000b087348 */ /* 0x001fea0003c00000 */
[----:B------:R-:W-:Y:S01]  /*3560*/  NOP ;  /* 0x0000000000007918 */ /* 0x000fe20000000000 */
[----:B0-----:R-:W-:Y:S01]  /*3570*/  ENDCOLLECTIVE ;  /* 0x000000000000791b */ /* 0x001fe20003800000 */
.L_x_3950:
[----:B------:R-:W-:Y:S05]  /*3580*/  BRA `(.L_x_3951) ;  /* 0xfffffff000d47947 */ /* 0x000fea000383ffff */
.L_x_3936:
[----:B------:R-:W-:Y:S01]  /*3590*/  BSSY B0, `(.L_x_3952) ;  /* 0x0000004000007945 */ /* 0x000fe20003800000 */
[----:B012---:R-:W-:Y:S05]  /*35a0*/  WARPSYNC.COLLECTIVE R11, `(.L_x_3953) ;  /* 0x000000000b087348 */ /* 0x007fea0003c00000 */
[----:B------:R-:W-:Y:S01]  /*35b0*/  NOP ;  /* 0x0000000000007918 */ /* 0x000fe20000000000 */
[----:B012---:R-:W-:Y:S01]  /*35c0*/  ENDCOLLECTIVE ;  /* 0x000000000000791b */ /* 0x007fe20003800000 */
.L_x_3953:
[----:B------:R-:W-:Y:S05]  /*35d0*/  BSYNC B0 ;  /* 0x0000000000007941 */ /* 0x000fea0003800000 */
.L_x_3952:
[----:B------:R0:W-:Y:S04]  /*35e0*/  STS [R14+0xc0], R3 ;  /* 0x0000c0030e007388 */ /* 0x0001e80000000800 */
[----:B------:R0:W-:Y:S04]  /*35f0*/  STS [R14+0xc4], R13 ;  /* 0x0000c40d0e007388 */ /* 0x0001e80000000800 */
[----:B------:R0:W-:Y:S02]  /*3600*/  STS [R14+0xc8], R15 ;  /* 0x0000c80f0e007388 */ /* 0x0001e40000000800 */
[----:B0-----:R-:W-:Y:S05]  /*3610*/  WARPSYNC.COLLECTIVE R11, `(.L_x_3954) ;  /* 0x000000000b087348 */ /* 0x001fea0003c00000 */
[----:B------:R-:W-:Y:S01]  /*3620*/  NOP ;  /* 0x0000000000007918 */ /* 0x000fe20000000000 */
[----:B0-----:R-:W-:Y:S01]  /*3630*/  ENDCOLLECTIVE ;  /* 0x000000000000791b */ /* 0x001fe20003800000 */
.L_x_3954:
[----:B------:R-:W-:Y:S05]  /*3640*/  BRA `(.L_x_3955) ;  /* 0xfffffff000f47947 */ /* 0x000fea000383ffff */
.L_x_3939:
[----:B------:R-:W-:Y:S01]  /*3650*/  BSSY B0, `(.L_x_3956) ;  /* 0x0000005000007945 */ /* 0x000fe20003800000 */
[----:B------:R-:W-:-:S13]  /*3660*/  ISETP.GE.U32.AND P0, PT, R2, 0x10, PT ;  /* 0x000000100200780c */ /* 0x000fda0003f06070 */
[----:B0123--:R-:W-:Y:S05]  /*3670*/  WARPSYNC.COLLECTIVE R11, `(.L_x_3957) ;  /* 0x000000000b087348 */ /* 0x00ffea0003c00000 */
[----:B------:R-:W-:Y:S01]  /*3680*/  NOP ;  /* 0x0000000000007918 */ /* 0x000fe20000000000 */
[----:B0123--:R-:W-:Y:S01]  /*3690*/  ENDCOLLECTIVE ;  /* 0x000000000000791b */ /* 0x00ffe20003800000 */
.L_x_3957:
[----:B------:R-:W-:Y:S05]  /*36a0*/  BSYNC B0 ;  /* 0x0000000000007941 */ /* 0x000fea0003800000 */
.L_x_3956:
[----:B------:R0:W-:Y:S01]  /*36b0*/  STS [R14+0xc0], R3 ;  /* 0x0000c0030e007388 */ /* 0x0001e20000000800 */
[----:B------:R-:W-:-:S03]  /*36c0*/  ISETP.NE.OR P1, PT, R3, RZ, !P0 ;  /* 0x000000ff0300720c */ /* 0x000fc60004725670 */
[----:B------:R0:W-:Y:S04]  /*36d0*/  STS [R14+0xc4], R13 ;  /* 0x0000c40d0e007388 */ /* 0x0001e80000000800 */
[----:B------:R0:W-:Y:S06]  /*36e0*/  STS [R14+0xc8], R15 ;  /* 0x0000c80f0e007388 */ /* 0x0001ec0000000800 */
[----:B0-----:R-:W-:Y:S05]  /*36f0*/  WARPSYNC.COLLECTIVE R11, `(.L_x_3958) ;  /* 0x000000000b087348 */ /* 0x001fea0003c00000 */
[----:B------:R-:W-:Y:S01]  /*3700*/  NOP ;  /* 0x0000000000007918 */ /* 0x000fe20000000000 */
[----:B0-----:R-:W-:Y:S01]  /*3710*/  ENDCOLLECTIVE ;  /* 0x000000000000791b */ /* 0x001fe20003800000 */
.L_x_3958:
        /* <DEDUP_REMOVED lines=9> */
.L_x_3959:
        /* <DEDUP_REMOVED lines=9> */
.L_x_3960:
[----:B------:R-:W-:Y:S05]  /*3840*/  BRA `(.L_x_3961) ;  /* 0xfffffff4000c7947 */ /* 0x000fea000383ffff */
.L_x_3962:
        /* <DEDUP_REMOVED lines=11> */
.L_x_4548:


//--------------------- .text._Z30group_norm_nhwc_bwd_sum_kernelI11Fp16IOBf16WLi160EEv26Group_norm_nhwc_bwd_params --------------------------
	.section	.text._Z30group_norm_nhwc_bwd_sum_kernelI11Fp16IOBf16WLi160EEv26Group_norm_nhwc_bwd_params,"ax",@progbits
	.align	128
        .global         _Z30group_norm_nhwc_bwd_sum_kernelI11Fp16IOBf16WLi160EEv26Group_norm_nhwc_bwd_params
        .type           _Z30group_norm_nhwc_bwd_sum_kernelI11Fp16IOBf16WLi160EEv26Group_norm_nhwc_bwd_params,@function
        .size           _Z30group_norm_nhwc_bwd_sum_kernelI11Fp16IOBf16WLi160EEv26Group_norm_nhwc_bwd_params,(.L_x_4549 - _Z30group_norm_nhwc_bwd_sum_kernelI11Fp16IOBf16WLi160EEv26Group_norm_nhwc_bwd_params)
        .other          _Z30group_norm_nhwc_bwd_sum_kernelI11Fp16IOBf16WLi160EEv26Group_norm_nhwc_bwd_params,@"STO_CUDA_ENTRY STV_DEFAULT"
_Z30group_norm_nhwc_bwd_sum_kernelI11Fp16IOBf16WLi160EEv26Group_norm_nhwc_bwd_params:
.text._Z30group_norm_nhwc_bwd_sum_kernelI11Fp16IOBf16WLi160EEv26Group_norm_nhwc_bwd_params:
        /* <DEDUP_REMOVED lines=21> */
[----:B------:R-:W-:Y:S02]  /*0150*/  IMAD.HI.U32 R3, R3, R7, R2 ;  /* 0x0000000703037227 */ /* 0x000fe400078e0002 */
[----:B------:R-:W2:Y:S04]  /*0160*/  LDC.64 R6, c[0x0][0x248] ;  /* 0x00009200ff067b82 */ /* 0x000ea80000000a00 */
[----:B------:R-:W-:-:S04]  /*0170*/  IMAD.HI.U32 R3, R3, R0, RZ ;  /* 0x0000000003037227 */ /* 0x000fc800078e00ff */
[----:B------:R-:W-:-:S04]  /*0180*/  IMAD.MOV R2, RZ, RZ, -R3 ;  /* 0x000000ffff027224 */ /* 0x000fc800078e0a03 */
[----:B------:R-:W-:Y:S01]  /*0190*/  IMAD R0, R5, R2, R0 ;  /* 0x0000000205007224 */ /* 0x000fe200078e0200 */
[----:B------:R-:W-:-:S04]  /*01a0*/  LOP3.LUT R2, R18, R9, RZ, 0x3c, !PT ;  /* 0x0000000912027212 */ /* 0x000fc800078e3cff */
[----:B------:R-:W-:Y:S02]  /*01b0*/  ISETP.GT.U32.AND P1, PT, R5, R0, PT ;  /* 0x000000000500720c */ /* 0x000fe40003f24070 */
[----:B------:R-:W-:-:S11]  /*01c0*/  ISETP.GE.AND P2, PT, R2, RZ, PT ;  /* 0x000000ff0200720c */ /* 0x000fd60003f46270 */
[----:B------:R-:W-:Y:S01]  /*01d0*/  @!P1 IADD3 R0, R0, -R5, RZ ;  /* 0x8000000500009210 */ /* 0x000fe20007ffe0ff */
[----:B------:R-:W-:-:S03]  /*01e0*/  @!P1 VIADD R3, R3, 0x1 ;  /* 0x0000000103039836 */ /* 0x000fc60000000000 */
[----:B------:R-:W-:Y:S02]  /*01f0*/  ISETP.GE.U32.AND P0, PT, R0, R5, PT ;  /* 0x000000050000720c */ /* 0x000fe40003f06070 */
[----:B------:R-:W0:Y:S11]  /*0200*/  LDC R0, c[0x0][0x2a0] ;  /* 0x0000a800ff007b82 */ /* 0x000e360000000800 */
        /* <DEDUP_REMOVED lines=14> */
[----:B------:R-:W-:-:S05]  /*02f0*/  HFMA2.MMA R0, -RZ, RZ, 0, 0 ;  /* 0x00000000ff007435 */ /* 0x000fca00000001ff */
[----:B------:R0:W2:Y:S02]  /*0300*/  F2I.FTZ.U32.TRUNC.NTZ R3, R2 ;  /* 0x0000000200037305 */ /* 0x0000a4000021f000 */
[----:B0-----:R-:W-:Y:S02]  /*0310*/  MOV R2, RZ ;  /* 0x000000ff00027202 */ /* 0x001fe40000000f00 */
[----:B--2---:R-:W-:-:S05]  /*0320*/  IADD3 R12, RZ, -R3, RZ ;  /* 0x80000003ff0c7210 */ /* 0x004fca0007ffe0ff */
[----:B------:R-:W-:-:S04]  /*0330*/  IMAD R5, R12, R9, RZ ;  /* 0x000000090c057224 */ /* 0x000fc800078e02ff */
[----:B------:R-:W-:-:S04]  /*0340*/  IMAD.HI.U32 R3, R3, R5, R2 ;  /* 0x0000000503037227 */ /* 0x000fc800078e0002 */
[----:B------:R-:W-:Y:S02]  /*0350*/  IMAD.MOV.U32 R5, RZ, RZ, RZ ;  /* 0x000000ffff057224 */ /* 0x000fe400078e00ff */
        /* <DEDUP_REMOVED lines=18> */
[----:B--2---:R-:W-:Y:S02]  /*0480*/  SHF.L.U32 R3, R3, 0x10, RZ ;  /* 0x0000001003037819 */ /* 0x004fe400000006ff */
[----:B---3--:R-:W-:Y:S02]  /*0490*/  SHF.L.U32 R5, R5, 0x10, RZ ;  /* 0x0000001005057819 */ /* 0x008fe400000006ff */
[----:B----4-:R-:W-:Y:S01]  /*04a0*/  @P1 SHF.L.U32 R0, R16, 0x10, RZ ;  /* 0x0000001010001819 */ /* 0x010fe200000006ff */
[----:B------:R-:W-:-:S07]  /*04b0*/  @P1 IMAD.U32 R2, R11, 0x10000, RZ ;  /* 0x000100000b021824 */ /* 0x000fce00078e00ff */
.L_x_3964:
[----:B------:R-:W-:Y:S05]  /*04c0*/  BSYNC B0 ;  /* 0x0000000000007941 */ /* 0x000fea0003800000 */
.L_x_3963:
[----:B-----5:R-:W-:Y:S01]  /*04d0*/  FFMA.FTZ R16, -R6, R6, R7 ;  /* 0x0000000606107223 */ /* 0x020fe20000010107 */
[----:B------:R-:W0:Y:S01]  /*04e0*/  S2UR UR7, SR_CTAID.Y ;  /* 0x00000000000779c3 */ /* 0x000e220000002600 */
[C---:B------:R-:W-:Y:S01]  /*04f0*/  IMAD R14, R9.reuse, R22, R10 ;  /* 0x00000016090e7224 */ /* 0x040fe200078e020a */
[----:B------:R-:W-:Y:S02]  /*0500*/  ISETP.NE.U32.AND P4, PT, R9, RZ, PT ;  /* 0x000000ff0900720c */ /* 0x000fe40003f85070 */
[----:B------:R-:W-:Y:S02]  /*0510*/  CS2R R26, SRZ ;  /* 0x00000000001a7805 */ /* 0x000fe4000001ff00 */
[----:B------:R-:W-:Y:S02]  /*0520*/  FSETP.GTU.FTZ.AND P2, PT, R16, RZ, PT ;  /* 0x000000ff1000720b */ /* 0x000fe40003f5c000 */
[----:B------:R-:W-:Y:S02]  /*0530*/  CS2R R22, SRZ ;  /* 0x0000000000167805 */ /* 0x000fe4000001ff00 */
[C---:B------:R-:W-:Y:S01]  /*0540*/  ISETP.GE.U32.AND P1, PT, R14.reuse, R9, PT ;  /* 0x000000090e00720c */ /* 0x040fe20003f26070 */
[----:B------:R-:W1:Y:S08]  /*0550*/  LDC.64 R12, c[0x0][0x290] ;  /* 0x0000a400ff0c7b82 */ /* 0x000e700000000a00 */
        /* <DEDUP_REMOVED lines=12> */
[----:B------:R-:W-:Y:S01]  /*0620*/  IMAD.MOV.U32 R7, RZ, RZ, 0x3f800000 ;  /* 0x3f800000ff077424 */ /* 0x000fe200078e00ff */
[----:B------:R-:W-:Y:S02]  /*0630*/  SEL R4, R4, R17, !P4 ;  /* 0x0000001104047207 */ /* 0x000fe40006000000 */
[----:B------:R-:W-:Y:S02]  /*0640*/  SEL R8, R15, R12, P1 ;  /* 0x0000000c0f087207 */ /* 0x000fe40000800000 */
[----:B------:R-:W-:Y:S01]  /*0650*/  IADD3 R12, -R4, RZ, RZ ;  /* 0x000000ff040c7210 */ /* 0x000fe20007ffe1ff */
[----:B------:R0:W1:Y:S01]  /*0660*/  @P2 MUFU.RSQ R7, R13 ;  /* 0x0000000d00072308 */ /* 0x0000620000001400 */
[----:B------:R-:W-:-:S03]  /*0670*/  ISETP.GE.AND P1, PT, R21, R8, PT ;  /* 0x000000081500720c */ /* 0x000fc60003f26270 */
[----:B------:R-:W-:Y:S01]  /*0680*/  IMAD R9, R9, R12, R10 ;  /* 0x0000000c09097224 */ /* 0x000fe200078e020a */
[----:B------:R-:W-:Y:S01]  /*0690*/  MOV R12, RZ ;  /* 0x000000ff000c7202 */ /* 0x000fe20000000f00 */
[----:B------:R-:W-:-:S08]  /*06a0*/  IMAD.MOV.U32 R10, RZ, RZ, RZ ;  /* 0x000000ffff0a7224 */ /* 0x000fd000078e00ff */
[----:B0-----:R-:W-:Y:S05]  /*06b0*/  @P1 BRA `(.L_x_3965) ;  /* 0x0000001c00201947 */ /* 0x001fea0003800000 */
[----:B------:R-:W0:Y:S01]  /*06c0*/  LDC.64 R16, c[0x0][0x298] ;  /* 0x0000a600ff107b82 */ /* 0x000e220000000a00 */
[----:B------:R-:W-:Y:S01]  /*06d0*/  USHF.R.S32.HI UR7, URZ, 0x1f, UR6 ;  /* 0x0000001f3f077899 */ /* 0x000fe20008011406 */
[----:B------:R-:W-:Y:S01]  /*06e0*/  MOV R13, R11 ;  /* 0x0000000b000d7202 */ /* 0x000fe20000000f00 */
[----:B------:R-:W-:Y:S01]  /*06f0*/  IMAD.IADD R12, R8, 0x1, -R21 ;  /* 0x00000001080c7824 */ /* 0x000fe200078e0a15 */
[----:B------:R-:W-:Y:S02]  /*0700*/  MOV R11, R21 ;  /* 0x00000015000b7202 */ /* 0x000fe40000000f00 */
        /* <DEDUP_REMOVED lines=31> */
[----:B------:R0:W2:Y:S01]  /*0900*/  @!P0 LDG.E R26, desc[UR4][R10.64] ;  /* 0x000000040a1a8981 */ /* 0x0000a2000c1e1900 */
[----:B------:R-:W-:Y:S01]  /*0910*/  VIADD R21, R21, 0x1 ;  /* 0x0000000115157836 */ /* 0x000fe20000000000 */
[----:B0-----:R-:W-:Y:S02]  /*0920*/  PRMT R11, RZ, 0x5410, RZ ;  /* 0x00005410ff0b7816 */ /* 0x001fe400000000ff */
[----:B------:R-:W-:Y:S02]  /*0930*/  PRMT R10, RZ, 0x5410, RZ ;  /* 0x00005410ff0a7816 */ /* 0x000fe400000000ff */
[----:B---3--:R-:W-:-:S04]  /*0940*/  @!P0 PRMT R11, R11, 0x5410, R18 ;  /* 0x000054100b0b8816 */ /* 0x008fc80000000012 */
[----:B------:R-:W-:-:S05]  /*0950*/  @!P0 PRMT R11, R18, 0x7632, R11 ;  /* 0x00007632120b8816 */ /* 0x000fca000000000b */
        /* <DEDUP_REMOVED lines=29> */
[----:B------:R-:W-:Y:S02]  /*0b30*/  FMUL.FTZ R10, R10, R19 ;  /* 0x000000130a0a7220 */ /* 0x000fe40000410000 */
[----:B------:R-:W-:Y:S01]  /*0b40*/  FFMA.FTZ R22, R13, R18, RZ ;  /* 0x000000120d167223 */ /* 0x000fe200000100ff */
[----:B------:R-:W-:Y:S01]  /*0b50*/  FADD.FTZ R23, RZ, R18 ;  /* 0x00000012ff177221 */ /* 0x000fe20000010000 */
[----:B------:R-:W-:-:S04]  /*0b60*/  FMUL.FTZ R20, R10, R5 ;  /* 0x000000050a147220 */ /* 0x000fc80000410000 */
[C---:B------:R-:W-:Y:S01]  /*0b70*/  FFMA.FTZ R27, R11.reuse, R20, R22 ;  /* 0x000000140b1b7223 */ /* 0x040fe20000010016 */
[----:B------:R-:W-:Y:S01]  /*0b80*/  FADD.FTZ R22, RZ, R12 ;  /* 0x0000000cff167221 */ /* 0x000fe20000010000 */
[----:B------:R-:W-:Y:S01]  /*0b90*/  FFMA.FTZ R12, R11, R10, RZ ;  /* 0x0000000a0b0c7223 */ /* 0x000fe200000100ff */
[----:B------:R-:W-:Y:S01]  /*0ba0*/  FADD.FTZ R23, R20, R23 ;  /* 0x0000001714177221 */ /* 0x000fe20000010000 */
[----:B------:R-:W-:-:S07]  /*0bb0*/  FADD.FTZ R10, RZ, R10 ;  /* 0x0000000aff0a7221 */ /* 0x000fce0000010000 */
.L_x_3967:
[----:B------:R-:W-:Y:S05]  /*0bc0*/  @!P2 BRA `(.L_x_3965) ;  /* 0x0000001400dca947 */ /* 0x000fea0003800000 */
[----:B------:R-:W-:-:S04]  /*0bd0*/  IADD3 R11, R21, 0x1, RZ ;  /* 0x00000001150b7810 */ /* 0x000fc80007ffe0ff */
[----:B------:R-:W-:-:S07]  /*0be0*/  SHF.R.S32.HI R13, RZ, 0x1f, R11 ;  /* 0x0000001fff0d7819 */ /* 0x000fce000001140b */
.L_x_3968:
        /* <DEDUP_REMOVED lines=47> */
[----:B------:R-:W1:Y:S02]  /*0ee0*/  MUFU.EX2 R30, R30 ;  /* 0x0000001e001e7308 */ /* 0x000e640000000800 */
[----:B-1----:R-:W-:-:S06]  /*0ef0*/  FADD.FTZ R31, R30, 1 ;  /* 0x3f8000001e1f7421 */ /* 0x002fcc0000010000 */
[----:B------:R-:W0:Y:S01]  /*0f00*/  MUFU.RCP R32, R31 ;  /* 0x0000001f00207308 */ /* 0x000e220000001000 */
[----:B--2---:R-:W-:Y:S02]  /*0f10*/  HADD2.F32 R21, -RZ, R29.H0_H0 ;  /* 0x2000001dff157230 */ /* 0x004fe40000004100 */
[----:B0-----:R-:W-:-:S03]  /*0f20*/  FADD.FTZ R19, -R32, 1 ;  /* 0x3f80000020137421 */ /* 0x001fc60000010100 */
[----:B------:R-:W-:Y:S01]  /*0f30*/  FMUL.FTZ R21, R21, R32 ;  /* 0x0000002015157220 */ /* 0x000fe20000410000 */
[----:B------:R-:W-:-:S04]  /*0f40*/  FFMA.FTZ R24, R24, R19, 1 ;  /* 0x3f80000018187423 */ /* 0x000fc80000010013 */
[----:B------:R-:W-:Y:S01]  /*0f50*/  FMUL.FTZ R19, R21, R24 ;  /* 0x0000001815137220 */ /* 0x000fe20000410000 */
        /* <DEDUP_REMOVED lines=13> */
[C---:B------:R-:W-:Y:S01]  /*1030*/  FADD.FTZ R22, R24.reuse, R22 ;  /* 0x0000001618167221 */ /* 0x040fe20000010000 */
[----:B------:R-:W-:Y:S01]  /*1040*/  FFMA.FTZ R26, R21, R24, R26 ;  /* 0x00000018151a7223 */ /* 0x000fe2000001001a */
[----:B------:R-:W-:-:S04]  /*1050*/  FMUL.FTZ R24, R24, R3 ;  /* 0x0000000318187220 */ /* 0x000fc80000410000 */
[----:B------:R-:W-:Y:S01]  /*1060*/  FFMA.FTZ R29, R21, R24, R27 ;  /* 0x00000018151d7223 */ /* 0x000fe2000001001b */
[----:B------:R-:W-:Y:S01]  /*1070*/  PRMT R21, RZ, 0x7610, R21 ;  /* 0x00007610ff157816 */ /* 0x000fe20000000015 */
[----:B------:R-:W-:Y:S01]  /*1080*/  FADD.FTZ R23, R24, R23 ;  /* 0x0000001718177221 */ /* 0x000fe20000010000 */
[----:B------:R-:W-:Y:S01]  /*1090*/  FMUL.FTZ R24, R19, R5 ;  /* 0x0000000513187220 */ /* 0x000fe20000410000 */
[----:B------:R-:W-:-:S03]  /*10a0*/  FFMA.FTZ R12, R25, R19, R12 ;  /* 0x00000013190c7223 */ /* 0x000fc6000001000c */
[----:B------:R-:W-:Y:S01]  /*10b0*/  FFMA.FTZ R25, R25, R24, R29 ;  /* 0x0000001819197223 */ /* 0x000fe2000001001d */
[----:B------:R-:W-:Y:S01]  /*10c0*/  FADD.FTZ R10, R19, R10 ;  /* 0x0000000a130a7221 */ /* 0x000fe20000010000 */
[----:B------:R-:W-:Y:S01]  /*10d0*/  FADD.FTZ R19, R24, R23 ;  /* 0x0000001718137221 */ /* 0x000fe20000010000 */
[----:B---3--:R-:W-:-:S05]  /*10e0*/  @!P0 PRMT R21, R20, 0x7632, R21 ;  /* 0x0000763214158816 */ /* 0x008fca0000000015 */
[----:B------:R-:W-:-:S05]  /*10f0*/  HADD2.F32 R21, -RZ, R21.H0_H0 ;  /* 0x20000015ff157230 */ /* 0x000fca0000004100 */
[----:B------:R-:W-:-:S04]  /*1100*/  FADD.FTZ R28, -R6, R21 ;  /* 0x00000015061c7221 */ /* 0x000fc80000010100 */
[----:B------:R-:W-:-:S04]  /*1110*/  FMUL.FTZ R27, R28, R7 ;  /* 0x000000071c1b7220 */ /* 0x000fc80000410000 */
[----:B------:R-:W-:-:S04]  /*1120*/  FFMA.FTZ R28, R27, R5, R2 ;  /* 0x000000051b1c7223 */ /* 0x000fc80000010002 */
[----:B------:R-:W-:-:S06]  /*1130*/  FMUL.FTZ R29, R28, -1.4426950216293334961 ;  /* 0xbfb8aa3b1c1d7820 */ /* 0x000fcc0000410000 */
[----:B------:R-:W0:Y:S01]  /*1140*/  MUFU.EX2 R29, R29 ;  /* 0x0000001d001d7308 */ /* 0x000e220000000800 */
[----:B------:R-:W-:-:S04]  /*1150*/  PRMT R20, R20, 0x5410, RZ ;  /* 0x0000541014147816 */ /* 0x000fc800000000ff */
[----:B------:R-:W-:-:S04]  /*1160*/  @!P0 PRMT R20, R20, 0x5410, R20 ;  /* 0x0000541014148816 */ /* 0x000fc80000000014 */
[----:B------:R-:W-:Y:S01]  /*1170*/  PRMT R20, RZ, 0x7610, R20 ;  /* 0x00007610ff147816 */ /* 0x000fe20000000014 */
[----:B0-----:R-:W-:Y:S01]  /*1180*/  FADD.FTZ R30, R29, 1 ;  /* 0x3f8000001d1e7421 */ /* 0x001fe20000010000 */
[----:B------:R-:W-:-:S05]  /*1190*/  PRMT R21, RZ, 0x7610, R21 ;  /* 0x00007610ff157816 */ /* 0x000fca0000000015 */
[----:B------:R-:W0:Y:S01]  /*11a0*/  MUFU.RCP R30, R30 ;  /* 0x0000001e001e7308 */ /* 0x000e220000001000 */
[C---:B----4-:R-:W-:Y:S02]  /*11b0*/  @!P0 PRMT R20, R18.reuse, 0x7610, R20 ;  /* 0x0000761012148816 */ /* 0x050fe40000000014 */
[----:B------:R-:W-:-:S03]  /*11c0*/  @!P0 PRMT R21, R18, 0x7632, R21 ;  /* 0x0000763212158816 */ /* 0x000fc60000000015 */
[----:B------:R-:W-:Y:S02]  /*11d0*/  HADD2.F32 R23, -RZ, R20.H1_H1 ;  /* 0x30000014ff177230 */ /* 0x000fe40000004100 */
[----:B------:R-:W-:-:S03]  /*11e0*/  HADD2.F32 R21, -RZ, R21.H0_H0 ;  /* 0x20000015ff157230 */ /* 0x000fc60000004100 */
[----:B------:R-:W-:Y:S01]  /*11f0*/  FADD.FTZ R18, -R6, R23 ;  /* 0x0000001706127221 */ /* 0x000fe20000010100 */
[----:B0-----:R-:W-:Y:S01]  /*1200*/  FADD.FTZ R31, -R30, 1 ;  /* 0x3f8000001e1f7421 */ /* 0x001fe20000010100 */
[----:B------:R-:W-:Y:S02]  /*1210*/  FMUL.FTZ R30, R21, R30 ;  /* 0x0000001e151e7220 */ /* 0x000fe40000410000 */
[----:B------:R-:W-:-:S04]  /*1220*/  FMUL.FTZ R21, R18, R7 ;  /* 0x0000000712157220 */ /* 0x000fc80000410000 */
[----:B------:R-:W-:-:S04]  /*1230*/  FFMA.FTZ R23, R21, R3, R0 ;  /* 0x0000000315177223 */ /* 0x000fc80000010000 */
[----:B------:R-:W-:-:S06]  /*1240*/  FMUL.FTZ R24, R23, -1.4426950216293334961 ;  /* 0xbfb8aa3b17187820 */ /* 0x000fcc0000410000 */
[----:B------:R-:W0:Y:S01]  /*1250*/  MUFU.EX2 R24, R24 ;  /* 0x0000001800187308 */ /* 0x000e220000000800 */
[----:B------:R-:W-:Y:S01]  /*1260*/  FFMA.FTZ R31, R28, R31, 1 ;  /* 0x3f8000001c1f7423 */ /* 0x000fe2000001001f */
[----:B0-----:R-:W-:-:S06]  /*1270*/  FADD.FTZ R28, R24, 1 ;  /* 0x3f800000181c7421 */ /* 0x001fcc0000010000 */
[----:B------:R-:W0:Y:S01]  /*1280*/  MUFU.RCP R29, R28 ;  /* 0x0000001c001d7308 */ /* 0x000e220000001000 */
[----:B------:R-:W-:Y:S01]  /*1290*/  FMUL.FTZ R18, R30, R31 ;  /* 0x0000001f1e127220 */ /* 0x000fe20000410000 */
[----:B------:R-:W-:Y:S02]  /*12a0*/  HADD2.F32 R20, -RZ, R20.H0_H0 ;  /* 0x20000014ff147230 */ /* 0x000fe40000004100 */
[----:B0-----:R-:W-:-:S03]  /*12b0*/  FADD.FTZ R30, -R29, 1 ;  /* 0x3f8000001d1e7421 */ /* 0x001fc60000010100 */
[----:B------:R-:W-:Y:S01]  /*12c0*/  FMUL.FTZ R20, R20, R29 ;  /* 0x0000001d14147220 */ /* 0x000fe20000410000 */
[----:B------:R-:W-:-:S04]  /*12d0*/  FFMA.FTZ R23, R23, R30, 1 ;  /* 0x3f80000017177423 */ /* 0x000fc8000001001e */
[----:B------:R-:W-:Y:S01]  /*12e0*/  FMUL.FTZ R20, R20, R23 ;  /* 0x0000001714147220 */ /* 0x000fe20000410000 */
[----:B------:R-:W-:-:S04]  /*12f0*/  IADD3 R23, R11, 0x1, RZ ;  /* 0x000000010b177810 */ /* 0x000fc80007ffe0ff */
[----:B------:R-:W-:Y:S01]  /*1300*/  ISETP.GE.AND P1, PT, R23, R8, PT ;  /* 0x000000081700720c */ /* 0x000fe20003f26270 */
[----:B------:R-:W-:Y:S01]  /*1310*/  FMUL.FTZ R30, R20, R3 ;  /* 0x00000003141e7220 */ /* 0x000fe20000410000 */
[----:B------:R-:W-:Y:S01]  /*1320*/  IADD3 R11, P2, R11, 0x2, RZ ;  /* 0x000000020b0b7810 */ /* 0x000fe20007f5e0ff */
[----:B------:R-:W-:Y:S01]  /*1330*/  FADD.FTZ R10, R10, R18 ;  /* 0x000000120a0a7221 */ /* 0x000fe20000010000 */
[----:B------:R-:W-:Y:S01]  /*1340*/  FFMA.FTZ R12, R27, R18, R12 ;  /* 0x000000121b0c7223 */ /* 0x000fe2000001000c */
[----:B------:R-:W-:Y:S01]  /*1350*/  FFMA.FTZ R32, R21, R30, R25 ;  /* 0x0000001e15207223 */ /* 0x000fe20000010019 */
[----:B------:R-:W-:Y:S01]  /*1360*/  FADD.FTZ R19, R19, R30 ;  /* 0x0000001e13137221 */ /* 0x000fe20000010000 */
[----:B------:R-:W-:Y:S01]  /*1370*/  FMUL.FTZ R18, R18, R5 ;  /* 0x0000000512127220 */ /* 0x000fe20000410000 */
[----:B------:R-:W-:Y:S01]  /*1380*/  FFMA.FTZ R26, R21, R20, R26 ;  /* 0x00000014151a7223 */ /* 0x000fe2000001001a */
[----:B------:R-:W-:Y:S01]  /*1390*/  FADD.FTZ R22, R22, R20 ;  /* 0x0000001416167221 */ /* 0x000fe20000010000 */
[----:B------:R-:W-:-:S02]  /*13a0*/  IMAD.X R13, RZ, RZ, R13, P2 ;  /* 0x000000ffff0d7224 */ /* 0x000fc400010e060d */
[----:B------:R-:W-:Y:S01]  /*13b0*/  FFMA.FTZ R27, R27, R18, R32 ;  /* 0x000000121b1b7223 */ /* 0x000fe20000010020 */
[----:B------:R-:W-:Y:S01]  /*13c0*/  FADD.FTZ R23, R18, R19 ;  /* 0x0000001312177221 */ /* 0x000fe20000010000 */
[----:B------:R-:W-:Y:S06]  /*13d0*/  @!P1 BRA `(.L_x_3968) ;  /* 0xfffffff800049947 */ /* 0x000fec000383ffff */
[----:B------:R-:W-:Y:S05]  /*13e0*/  BRA `(.L_x_3965) ;  /* 0x0000000c00d47947 */ /* 0x000fea0003800000 */
.L_x_3966:
        /* <DEDUP_REMOVED lines=8> */
.L_x_3970:
        /* <DEDUP_REMOVED lines=9> */
[----:B------:R-:W0:Y:S08]  /*1500*/  @!P0 LDC.64 R20, c[0x0][0x230] ;  /* 0x00008c00ff148b82 */ /* 0x000e300000000a00 */
[----:B------:R-:W2:Y:S01]  /*1510*/  @!P0 LDC.64 R24, c[0x0][0x228] ;  /* 0x00008a00ff188b82 */ /* 0x000ea20000000a00 */
[----:B0-----:R-:W-:-:S05]  /*1520*/  @!P0 IADD3 R20, P1, R29, R20, RZ ;  /* 0x000000141d148210 */ /* 0x001fca0007f3e0ff */
[----:B------:R-:W-:Y:S01]  /*1530*/  @!P0 IMAD.X R21, R28, 0x1, R21, P1 ;  /* 0x000000011c158824 */ /* 0x000fe200008e0615 */
[----:B--2---:R-:W-:-:S04]  /*1540*/  @!P0 IADD3 R24, P1, R29, R24, RZ ;  /* 0x000000181d188210 */ /* 0x004fc80007f3e0ff */
[----:B------:R0:W2:Y:S01]  /*1550*/  @!P0 LDG.E R20, desc[UR4][R20.64] ;  /* 0x0000000414148981 */ /* 0x0000a2000c1e1900 */
[----:B------:R-:W-:-:S05]  /*1560*/  @!P0 IADD3.X R25, R28, R25, RZ, P1, !PT ;  /* 0x000000191c198210 */ /* 0x000fca0000ffe4ff */
[----:B------:R3:W4:Y:S01]  /*1570*/  @!P0 LDG.E R24, desc[UR4][R24.64] ;  /* 0x0000000418188981 */ /* 0x000722000c1e1900 */
[----:B------:R-:W-:Y:S02]  /*1580*/  IADD3 R2, R2, -0x1, RZ ;  /* 0xffffffff02027810 */ /* 0x000fe40007ffe0ff */
[----:B0-----:R-:W-:Y:S02]  /*1590*/  PRMT R21, RZ, 0x5410, RZ ;  /* 0x00005410ff157816 */ /* 0x001fe400000000ff */
[----:B------:R-:W-:Y:S02]  /*15a0*/  ISETP.NE.AND P1, PT, R2, RZ, PT ;  /* 0x000000ff0200720c */ /* 0x000fe40003f25270 */
[----:B------:R-:W-:Y:S02]  /*15b0*/  IADD3 R11, P2, R11, 0x1, RZ ;  /* 0x000000010b0b7810 */ /* 0x000fe40007f5e0ff */
[----:B---3--:R-:W-:-:S03]  /*15c0*/  PRMT R25, RZ, 0x7610, R25 ;  /* 0x00007610ff197816 */ /* 0x008fc60000000019 */
[----:B------:R-:W-:Y:S01]  /*15d0*/  IMAD.X R13, RZ, RZ, R13, P2 ;  /* 0x000000ffff0d7224 */ /* 0x000fe200010e060d */
        /* <DEDUP_REMOVED lines=8> */
[----:B------:R-:W-:-:S04]  /*1660*/  FADD.FTZ R28, -R6, R29 ;  /* 0x0000001d061c7221 */ /* 0x000fc80000010100 */
[----:B-1----:R-:W-:Y:S01]  /*1670*/  FMUL.FTZ R28, R28, R7 ;  /* 0x000000071c1c7220 */ /* 0x002fe20000410000 */
[C---:B------:R-:W-:Y:S01]  /*1680*/  FMUL.FTZ R24, R31.reuse, R3 ;  /* 0x000000031f187220 */ /* 0x040fe20000410000 */
[C---:B------:R-:W-:Y:S02]  /*1690*/  FADD.FTZ R22, R31.reuse, R22 ;  /* 0x000000161f167221 */ /* 0x040fe40000010000 */
[----:B------:R-:W-:Y:S01]  /*16a0*/  FFMA.FTZ R26, R31, R28, R26 ;  /* 0x0000001c1f1a7223 */ /* 0x000fe2000001001a */
[----:B------:R-:W-:Y:S01]  /*16b0*/  FFMA.FTZ R27, R28, R24, R27 ;  /* 0x000000181c1b7223 */ /* 0x000fe2000001001b */
[----:B------:R-:W-:Y:S01]  /*16c0*/  FADD.FTZ R28, R24, R23 ;  /* 0x00000017181c7221 */ /* 0x000fe20000010000 */
[----:B------:R-:W-:Y:S01]  /*16d0*/  FADD.FTZ R24, -R6, R21 ;  /* 0x0000001506187221 */ /* 0x000fe20000010100 */
[----:B------:R-:W-:-:S03]  /*16e0*/  HADD2.F32 R21, -RZ, R20.H0_H0 ;  /* 0x20000014ff157230 */ /* 0x000fc60000004100 */
[----:B------:R-:W-:Y:S02]  /*16f0*/  FMUL.FTZ R24, R24, R7 ;  /* 0x0000000718187220 */ /* 0x000fe40000410000 */
[C---:B------:R-:W-:Y:S02]  /*1700*/  FADD.FTZ R10, R21.reuse, R10 ;  /* 0x0000000a150a7221 */ /* 0x040fe40000010000 */
[C---:B------:R-:W-:Y:S01]  /*1710*/  FFMA.FTZ R12, R21.reuse, R24, R12 ;  /* 0x00000018150c7223 */ /* 0x040fe2000001000c */
[----:B------:R-:W-:-:S04]  /*1720*/  FMUL.FTZ R21, R21, R5 ;  /* 0x0000000515157220 */ /* 0x000fc80000410000 */
[----:B------:R-:W-:Y:S01]  /*1730*/  FADD.FTZ R23, R21, R28 ;  /* 0x0000001c15177221 */ /* 0x000fe20000010000 */
[----:B------:R-:W-:Y:S01]  /*1740*/  FFMA.FTZ R27, R24, R21, R27 ;  /* 0x00000015181b7223 */ /* 0x000fe2000001001b */
[----:B------:R-:W-:Y:S06]  /*1750*/  @P1 BRA `(.L_x_3970) ;  /* 0xfffffffc00441947 */ /* 0x000fec000383ffff */
[----:B------:R-:W-:-:S07]  /*1760*/  MOV R21, R11 ;  /* 0x0000000b00157202 */ /* 0x000fce0000000f00 */
.L_x_3969:
[----:B------:R-:W-:-:S13]  /*1770*/  ISETP.GE.U32.AND P0, PT, R0, 0x3, PT ;  /* 0x000000030000780c */ /* 0x000fda0003f06070 */
[----:B------:R-:W-:Y:S05]  /*1780*/  @!P0 BRA `(.L_x_3965) ;  /* 0x0000000800ec8947 */ /* 0x000fea0003800000 */
[----:B------:R-:W-:Y:S01]  /*1790*/  ULDC.64 UR6, c[0x0][0x288] ;  /* 0x0000a20000067ab9 */ /* 0x000fe20000000a00 */
[----:B------:R-:W-:Y:S02]  /*17a0*/  SHF.R.S32.HI R13, RZ, 0x1f, R21 ;  /* 0x0000001fff0d7819 */ /* 0x000fe40000011415 */
[----:B------:R-:W-:Y:S02]  /*17b0*/  ISETP.GE.U32.AND P0, PT, R18, UR6, PT ;  /* 0x0000000612007c0c */ /* 0x000fe4000bf06070 */
[----:B------:R-:W-:Y:S02]  /*17c0*/  MOV R11, R21 ;  /* 0x00000015000b7202 */ /* 0x000fe40000000f00 */
[----:B------:R-:W-:-:S13]  /*17d0*/  ISETP.GE.AND.EX P0, PT, R19, UR7, PT, P0 ;  /* 0x0000000713007c0c */ /* 0x000fda000bf06300 */
.L_x_3971:
        /* <DEDUP_REMOVED lines=16> */
[----:B------:R-:W-:Y:S01]  /*18e0*/  @!P0 IADD3.X R21, R28, R21, RZ, P1, !PT ;  /* 0x000000151c158210 */ /* 0x000fe20000ffe4ff */
[----:B------:R-:W0:Y:S04]  /*18f0*/  @!P0 LDC.64 R24, c[0x0][0x288] ;  /* 0x0000a200ff188b82 */ /* 0x000e280000000a00 */
[----:B------:R3:W4:Y:S01]  /*1900*/  @!P0 LDG.E R20, desc[UR4][R20.64] ;  /* 0x0000000414148981 */ /* 0x000722000c1e1900 */
[----:B------:R-:W-:-:S02]  /*1910*/  PRMT R0, RZ, 0x7610, R0 ;  /* 0x00007610ff007816 */ /* 0x000fc40000000000 */
[----:B---3--:R-:W-:Y:S02]  /*1920*/  @!P0 IADD3 R21, P1, R11, 0x1, RZ ;  /* 0x000000010b158810 */ /* 0x008fe40007f3e0ff */
[C---:B--2---:R-:W-:Y:S02]  /*1930*/  @!P0 PRMT R2, R18.reuse, 0x7610, R2 ;  /* 0x0000761012028816 */ /* 0x044fe40000000002 */
[----:B------:R-:W-:Y:S02]  /*1940*/  @!P0 PRMT R0, R18, 0x7632, R0 ;  /* 0x0000763212008816 */ /* 0x000fe40000000000 */
[----:B------:R-:W-:Y:S02]  /*1950*/  PRMT R2, R2, 0x5410, RZ ;  /* 0x0000541002027816 */ /* 0x000fe400000000ff */
[----:B------:R-:W-:-:S03]  /*1960*/  PRMT R0, R0, 0x5410, RZ ;  /* 0x0000541000007816 */ /* 0x000fc600000000ff */
[----:B------:R-:W-:Y:S01]  /*1970*/  HADD2.F32 R29, -RZ, R2.H0_H0 ;  /* 0x20000002ff1d7230 */ /* 0x000fe20000004100 */
[--C-:B----4-:R-:W-:Y:S02]  /*1980*/  @!P0 PRMT R2, R2, 0x5410, R20.reuse ;  /* 0x0000541002028816 */ /* 0x110fe40000000014 */
[----:B------:R-:W-:Y:S02]  /*1990*/  @!P0 PRMT R0, R0, 0x7610, R20 ;  /* 0x0000761000008816 */ /* 0x000fe40000000014 */
[----:B------:R-:W-:Y:S01]  /*19a0*/  FADD.FTZ R18, -R6, R29 ;  /* 0x0000001d06127221 */ /* 0x000fe20000010100 */
[----:B------:R-:W-:Y:S02]  /*19b0*/  HADD2.F32 R19, -RZ, R2.H1_H1 ;  /* 0x30000002ff137230 */ /* 0x000fe40000004100 */
[----:B------:R-:W-:Y:S02]  /*19c0*/  @!P0 IMAD.X R29, RZ, RZ, R13, P1 ;  /* 0x000000ffff1d8224 */ /* 0x000fe400008e060d */
[----:B-1----:R-:W-:Y:S01]  /*19d0*/  FMUL.FTZ R18, R18, R7 ;  /* 0x0000000712127220 */ /* 0x002fe20000410000 */
[C---:B------:R-:W-:Y:S01]  /*19e0*/  FMUL.FTZ R2, R19.reuse, R3 ;  /* 0x0000000313027220 */ /* 0x040fe20000410000 */
[----:B------:R-:W-:-:S02]  /*19f0*/  FADD.FTZ R22, R19, R22 ;  /* 0x0000001613167221 */ /* 0x000fc40000010000 */
[----:B------:R-:W-:Y:S01]  /*1a00*/  FFMA.FTZ R26, R19, R18, R26 ;  /* 0x00000012131a7223 */ /* 0x000fe2000001001a */
[----:B0-----:R-:W-:Y:S02]  /*1a10*/  @!P0 IMAD R20, R29, R24, RZ ;  /* 0x000000181d148224 */ /* 0x001fe400078e02ff */
[----:B------:R-:W-:Y:S01]  /*1a20*/  FFMA.FTZ R27, R18, R2, R27 ;  /* 0x00000002121b7223 */ /* 0x000fe2000001001b */
[----:B------:R-:W-:Y:S02]  /*1a30*/  @!P0 MOV R18, R14 ;  /* 0x0000000e00128202 */ /* 0x000fe40000000f00 */
        /* <DEDUP_REMOVED lines=14> */
[----:B------:R-:W-:Y:S01]  /*1b20*/  FADD.FTZ R25, R2, R23 ;  /* 0x0000001702197221 */ /* 0x000fe20000010000 */
[----:B------:R-:W-:Y:S01]  /*1b30*/  HADD2.F32 R23, -RZ, R0.H0_H0 ;  /* 0x20000000ff177230 */ /* 0x000fe20000004100 */
[----:B0-----:R-:W0:Y:S01]  /*1b40*/  @!P0 LDC.64 R18, c[0x0][0x288] ;  /* 0x0000a200ff128b82 */ /* 0x001e220000000a00 */
[----:B------:R-:W-:-:S03]  /*1b50*/  @!P0 IADD3 R29, P1, R11, 0x2, RZ ;  /* 0x000000020b1d8810 */ /* 0x000fc60007f3e0ff */
[----:B------:R-:W-:Y:S01]  /*1b60*/  FADD.FTZ R2, -R6, R23 ;  /* 0x0000001706027221 */ /* 0x000fe20000010100 */
[----:B------:R-:W-:Y:S01]  /*1b70*/  HADD2.F32 R23, -RZ, R0.H1_H1 ;  /* 0x30000000ff177230 */ /* 0x000fe20000004100 */
[----:B------:R-:W-:Y:S02]  /*1b80*/  @!P0 IADD3.X R31, RZ, R13, RZ, P1, !PT ;  /* 0x0000000dff1f8210 */ /* 0x000fe40000ffe4ff */
[----:B-1----:R-:W-:Y:S01]  /*1b90*/  PRMT R21, RZ, 0x7610, R21 ;  /* 0x00007610ff157816 */ /* 0x002fe20000000015 */
[----:B------:R-:W-:Y:S01]  /*1ba0*/  FMUL.FTZ R2, R2, R7 ;  /* 0x0000000702027220 */ /* 0x000fe20000410000 */
[C---:B------:R-:W-:Y:S01]  /*1bb0*/  FADD.FTZ R10, R23.reuse, R10 ;  /* 0x0000000a170a7221 */ /* 0x040fe20000010000 */
[C---:B------:R-:W-:Y:S02]  /*1bc0*/  FMUL.FTZ R0, R23.reuse, R5 ;  /* 0x0000000517007220 */ /* 0x040fe40000410000 */
[----:B------:R-:W-:Y:S01]  /*1bd0*/  FFMA.FTZ R12, R23, R2, R12 ;  /* 0x00000002170c7223 */ /* 0x000fe2000001000c */
[----:B------:R-:W-:Y:S01]  /*1be0*/  PRMT R23, RZ, 0x7610, R23 ;  /* 0x00007610ff177816 */ /* 0x000fe20000000017 */
[----:B------:R-:W-:Y:S01]  /*1bf0*/  FFMA.FTZ R2, R2, R0, R27 ;  /* 0x0000000002027223 */ /* 0x000fe2000001001b */
[----:B------:R-:W-:Y:S01]  /*1c00*/  FADD.FTZ R0, R0, R25 ;  /* 0x0000001900007221 */ /* 0x000fe20000010000 */
[----:B--2---:R-:W-:-:S02]  /*1c10*/  @!P0 PRMT R21, R24, 0x7610, R21 ;  /* 0x0000761018158816 */ /* 0x004fc40000000015 */
[----:B------:R-:W-:Y:S02]  /*1c20*/  @!P0 PRMT R23, R24, 0x7632, R23 ;  /* 0x0000763218178816 */ /* 0x000fe40000000017 */
[----:B------:R-:W-:Y:S02]  /*1c30*/  PRMT R21, R21, 0x5410, RZ ;  /* 0x0000541015157816 */ /* 0x000fe400000000ff */
[----:B------:R-:W-:-:S03]  /*1c40*/  PRMT R23, R23, 0x5410, RZ ;  /* 0x0000541017177816 */ /* 0x000fc600000000ff */
[----:B------:R-:W-:Y:S01]  /*1c50*/  HADD2.F32 R25, -RZ, R21.H0_H0 ;  /* 0x20000015ff197230 */ /* 0x000fe20000004100 */
[--C-:B---3--:R-:W-:Y:S02]  /*1c60*/  @!P0 PRMT R21, R21, 0x5410, R20.reuse ;  /* 0x0000541015158816 */ /* 0x108fe40000000014 */
[----:B------:R-:W-:Y:S02]  /*1c70*/  @!P0 PRMT R23, R23, 0x7610, R20 ;  /* 0x0000761017178816 */ /* 0x000fe40000000014 */
[----:B------:R-:W-:Y:S01]  /*1c80*/  FADD.FTZ R20, -R6, R25 ;  /* 0x0000001906147221 */ /* 0x000fe20000010100 */
[----:B------:R-:W-:-:S03]  /*1c90*/  HADD2.F32 R21, -RZ, R21.H1_H1 ;  /* 0x30000015ff157230 */ /* 0x000fc60000004100 */
[----:B------:R-:W-:Y:S01]  /*1ca0*/  FMUL.FTZ R27, R20, R7 ;  /* 0x00000007141b7220 */ /* 0x000fe20000410000 */
[----:B0-----:R-:W-:Y:S02]  /*1cb0*/  @!P0 IMAD R20, R31, R18, RZ ;  /* 0x000000121f148224 */ /* 0x001fe400078e02ff */
[C---:B------:R-:W-:Y:S01]  /*1cc0*/  FMUL.FTZ R25, R21.reuse, R3 ;  /* 0x0000000315197220 */ /* 0x040fe20000410000 */
[----:B------:R-:W-:Y:S01]  /*1cd0*/  FADD.FTZ R22, R22, R21 ;  /* 0x0000001516167221 */ /* 0x000fe20000010000 */
[----:B------:R-:W-:Y:S01]  /*1ce0*/  FFMA.FTZ R26, R21, R27, R26 ;  /* 0x0000001b151a7223 */ /* 0x000fe2000001001a */
[----:B------:R-:W-:Y:S02]  /*1cf0*/  @!P0 IMAD.MOV.U32 R21, RZ, RZ, R17 ;  /* 0x000000ffff158224 */ /* 0x000fe400078e0011 */
[----:B------:R-:W-:Y:S01]  /*1d00*/  FFMA.FTZ R2, R27, R25, R2 ;  /* 0x000000191b027223 */ /* 0x000fe20000010002 */
        /* <DEDUP_REMOVED lines=40> */
[----:B------:R-:W-:Y:S01]  /*1f90*/  FADD.FTZ R22, R22, R21 ;  /* 0x0000001516167221 */ /* 0x000fe20000010000 */
[C---:B------:R-:W-:Y:S01]  /*1fa0*/  FMUL.FTZ R25, R21.reuse, R3 ;  /* 0x0000000315197220 */ /* 0x040fe20000410000 */
[----:B------:R-:W-:Y:S01]  /*1fb0*/  FFMA.FTZ R26, R21, R23, R26 ;  /* 0x00000017151a7223 */ /* 0x000fe2000001001a */
[----:B------:R-:W-:Y:S01]  /*1fc0*/  @!P0 IMAD R29, R27, R19, R20 ;  /* 0x000000131b1d8224 */ /* 0x000fe200078e0214 */
[----:B------:R-:W-:Y:S01]  /*1fd0*/  @!P0 MOV R21, R17 ;  /* 0x0000001100158202 */ /* 0x000fe20000000f00 */
[----:B------:R-:W-:Y:S02]  /*1fe0*/  @!P0 IMAD.MOV.U32 R20, RZ, RZ, R14 ;  /* 0x000000ffff148224 */ /* 0x000fe400078e000e */
[----:B------:R-:W-:-:S02]  /*1ff0*/  FFMA.FTZ R23, R23, R25, R28 ;  /* 0x0000001917177223 */ /* 0x000fc4000001001c */
        /* <DEDUP_REMOVED lines=11> */
[----:B------:R-:W3:Y:S01]  /*20b0*/  @!P0 LDG.E R20, desc[UR4][R20.64] ;  /* 0x0000000414148981 */ /* 0x000ee2000c1e1900 */
[----:B------:R-:W-:Y:S01]  /*20c0*/  FADD.FTZ R28, R0, R25 ;  /* 0x00000019001c7221 */ /* 0x000fe20000010000 */
[----:B------:R-:W-:Y:S01]  /*20d0*/  HADD2.F32 R25, -RZ, R2.H0_H0 ;  /* 0x20000002ff197230 */ /* 0x000fe20000004100 */
[----:B------:R-:W-:Y:S02]  /*20e0*/  PRMT R2, RZ, 0x7610, R2 ;  /* 0x00007610ff027816 */ /* 0x000fe40000000002 */
[----:B0-----:R-:W-:Y:S02]  /*20f0*/  PRMT R19, RZ, 0x7610, R19 ;  /* 0x00007610ff137816 */ /* 0x001fe40000000013 */
[----:B------:R-:W-:Y:S01]  /*2100*/  FADD.FTZ R0, -R6, R25 ;  /* 0x0000001906007221 */ /* 0x000fe20000010100 */
[----:B------:R-:W-:Y:S01]  /*2110*/  HADD2.F32 R25, -RZ, R2.H1_H1 ;  /* 0x30000002ff197230 */ /* 0x000fe20000004100 */
[----:B------:R-:W-:Y:S02]  /*2120*/  IADD3 R11, P2, R11, 0x4, RZ ;  /* 0x000000040b0b7810 */ /* 0x000fe40007f5e0ff */
[----:B------:R-:W-:-:S02]  /*2130*/  FMUL.FTZ R24, R0, R7 ;  /* 0x0000000700187220 */ /* 0x000fc40000410000 */
[----:B------:R-:W-:Y:S01]  /*2140*/  FADD.FTZ R10, R10, R25 ;  /* 0x000000190a0a7221 */ /* 0x000fe20000010000 */
[----:B------:R-:W-:Y:S01]  /*2150*/  ISETP.GE.AND P1, PT, R11, R8, PT ;  /* 0x000000080b00720c */ /* 0x000fe20003f26270 */
[C---:B------:R-:W-:Y:S01]  /*2160*/  FFMA.FTZ R12, R25.reuse, R24, R12 ;  /* 0x00000018190c7223 */ /* 0x040fe2000001000c */
[----:B------:R-:W-:Y:S01]  /*2170*/  FMUL.FTZ R25, R25, R5 ;  /* 0x0000000519197220 */ /* 0x000fe20000410000 */
[----:B------:R-:W-:-:S03]  /*2180*/  IMAD.X R13, RZ, RZ, R13, P2 ;  /* 0x000000ffff0d7224 */ /* 0x000fc600010e060d */
[----:B------:R-:W-:Y:S01]  /*2190*/  FADD.FTZ R0, R25, R28 ;  /* 0x0000001c19007221 */ /* 0x000fe20000010000 */
[----:B------:R-:W-:Y:S01]  /*21a0*/  FFMA.FTZ R25, R24, R25, R23 ;  /* 0x0000001918197223 */ /* 0x000fe20000010017 */
[C---:B--2---:R-:W-:Y:S02]  /*21b0*/  @!P0 PRMT R19, R18.reuse, 0x7610, R19 ;  /* 0x0000761012138816 */ /* 0x044fe40000000013 */
[----:B------:R-:W-:Y:S02]  /*21c0*/  @!P0 PRMT R2, R18, 0x7632, R2 ;  /* 0x0000763212028816 */ /* 0x000fe40000000002 */
[----:B------:R-:W-:Y:S01]  /*21d0*/  PRMT R18, RZ, 0x7610, R18 ;  /* 0x00007610ff127816 */ /* 0x000fe20000000012 */
[----:B------:R-:W-:Y:S01]  /*21e0*/  HADD2.F32 R19, -RZ, R19.H0_H0 ;  /* 0x20000013ff137230 */ /* 0x000fe20000004100 */
[----:B------:R-:W-:Y:S02]  /*21f0*/  PRMT R2, R2, 0x5410, RZ ;  /* 0x0000541002027816 */ /* 0x000fe400000000ff */
[----:B---3--:R-:W-:-:S02]  /*2200*/  @!P0 PRMT R18, R20, 0x7610, R18 ;  /* 0x0000761014128816 */ /* 0x008fc40000000012 */
[----:B------:R-:W-:Y:S01]  /*2210*/  @!P0 PRMT R2, R2, 0x7610, R20 ;  /* 0x0000761002028816 */ /* 0x000fe20000000014 */
[----:B------:R-:W-:Y:S02]  /*2220*/  FADD.FTZ R20, -R6, R19 ;  /* 0x0000001306147221 */ /* 0x000fe40000010100 */
[----:B------:R-:W-:Y:S02]  /*2230*/  HADD2.F32 R21, -RZ, R18.H0_H0 ;  /* 0x20000012ff157230 */ /* 0x000fe40000004100 */
[--C-:B------:R-:W-:Y:S02]  /*2240*/  HADD2.F32 R19, -RZ, R2.reuse.H0_H0 ;  /* 0x20000002ff137230 */ /* 0x100fe40000004100 */
[----:B------:R-:W-:Y:S01]  /*2250*/  FMUL.FTZ R20, R20, R7 ;  /* 0x0000000714147220 */ /* 0x000fe20000410000 */
[----:B------:R-:W-:Y:S02]  /*2260*/  HADD2.F32 R23, -RZ, R2.H1_H1 ;  /* 0x30000002ff177230 */ /* 0x000fe40000004100 */
[----:B------:R-:W-:Y:S01]  /*2270*/  FADD.FTZ R22, R22, R21 ;  /* 0x0000001516167221 */ /* 0x000fe20000010000 */
[----:B------:R-:W-:Y:S01]  /*2280*/  FADD.FTZ R2, -R6, R19 ;  /* 0x0000001306027221 */ /* 0x000fe20000010100 */
[C---:B------:R-:W-:Y:S01]  /*2290*/  FFMA.FTZ R26, R21.reuse, R20, R26 ;  /* 0x00000014151a7223 */ /* 0x040fe2000001001a */
[----:B------:R-:W-:Y:S01]  /*22a0*/  FMUL.FTZ R21, R21, R3 ;  /* 0x0000000315157220 */ /* 0x000fe20000410000 */
[C---:B------:R-:W-:Y:S01]  /*22b0*/  FMUL.FTZ R27, R23.reuse, R5 ;  /* 0x00000005171b7220 */ /* 0x040fe20000410000 */
[----:B------:R-:W-:Y:S01]  /*22c0*/  FMUL.FTZ R2, R2, R7 ;  /* 0x0000000702027220 */ /* 0x000fe20000410000 */
[----:B------:R-:W-:Y:S01]  /*22d0*/  FADD.FTZ R10, R10, R23 ;  /* 0x000000170a0a7221 */ /* 0x000fe20000010000 */
[----:B------:R-:W-:Y:S01]  /*22e0*/  FADD.FTZ R0, R0, R21 ;  /* 0x0000001500007221 */ /* 0x000fe20000010000 */
[----:B------:R-:W-:Y:S01]  /*22f0*/  FFMA.FTZ R21, R20, R21, R25 ;  /* 0x0000001514157223 */ /* 0x000fe20000010019 */
[----:B------:R-:W-:-:S02]  /*2300*/  FFMA.FTZ R12, R23, R2, R12 ;  /* 0x00000002170c7223 */ /* 0x000fc4000001000c */
[----:B------:R-:W-:Y:S01]  /*2310*/  FADD.FTZ R23, R27, R0 ;  /* 0x000000001b177221 */ /* 0x000fe20000010000 */
[----:B------:R-:W-:Y:S01]  /*2320*/  FFMA.FTZ R27, R2, R27, R21 ;  /* 0x0000001b021b7223 */ /* 0x000fe20000010015 */
[----:B------:R-:W-:Y:S06]  /*2330*/  @!P1 BRA `(.L_x_3971) ;  /* 0xfffffff400289947 */ /* 0x000fec000383ffff */
.L_x_3965:
        /* <DEDUP_REMOVED lines=19> */
[----:B0-----:R-:W0:Y:S04]  /*2470*/  LDS R6, [R19+0x14] ;  /* 0x0000140013067984 */ /* 0x001e280000000800 */
[----:B------:R-:W-:Y:S04]  /*2480*/  LDS R5, [R19+0x24] ;  /* 0x0000240013057984 */ /* 0x000fe80000000800 */
[----:B------:R-:W4:Y:S04]  /*2490*/  LDS R8, [R19+0x18] ;  /* 0x0000180013087984 */ /* 0x000f280000000800 */
        /* <DEDUP_REMOVED lines=10> */
[----:B0-----:R-:W-:-:S03]  /*2540*/  FADD.FTZ R28, R3, R6 ;  /* 0x00000006031c7221 */ /* 0x001fc60000010000 */
[----:B------:R-:W0:Y:S04]  /*2550*/  LDS R24, [R25+0x48] ;  /* 0x0000480019187984 */ /* 0x000e280000000800 */
[----:B------:R-:W0:Y:S01]  /*2560*/  LDS R18, [R19+0x40] ;  /* 0x0000400013127984 */ /* 0x000e220000000800 */
[----:B----4-:R-:W-:-:S03]  /*2570*/  FADD.FTZ R30, R5, R8 ;  /* 0x00000008051e7221 */ /* 0x010fc60000010000 */
[----:B------:R4:W0:Y:S01]  /*2580*/  LDS R15, [R19+0x10] ;  /* 0x00001000130f7984 */ /* 0x0008220000000800 */
[----:B-----5:R-:W-:Y:S01]  /*2590*/  ISETP.NE.AND P1, PT, R2, RZ, PT ;  /* 0x000000ff0200720c */ /* 0x020fe20003f25270 */
[----:B------:R-:W0:Y:S03]  /*25a0*/  S2R R17, SR_LANEID ;  /* 0x0000000000117919 */ /* 0x000e260000000000 */
        /* <DEDUP_REMOVED lines=10> */
[----:B----4-:R-:W-:Y:S02]  /*2650*/  FSEL R19, R28, R9, !P3 ;  /* 0x000000091c137208 */ /* 0x010fe40005800000 */
        /* <DEDUP_REMOVED lines=51> */
[C---:B------:R-:W-:Y:S02]  /*2990*/  ISETP.NE.AND P5, PT, R21.reuse, RZ, PT ;  /* 0x000000ff1500720c */ /* 0x040fe40003fa5270 */
[----:B------:R-:W-:Y:S01]  /*29a0*/  @P0 IADD3 R21, R21, R28, RZ ;  /* 0x0000001c15150210 */ /* 0x000fe20007ffe0ff */
        /* <DEDUP_REMOVED lines=9> */
.L_x_3994:
[----:B0-----:R-:W0:Y:S01]  /*2a40*/  S2R R19, SR_CgaCtaId ;  /* 0x0000000000137919 */ /* 0x001e220000008800 */
[----:B------:R-:W-:Y:S02]  /*2a50*/  ISETP.NE.AND P5, PT, R0, RZ, PT ;  /* 0x000000ff0000720c */ /* 0x000fe40003fa5270 */
[----:B------:R-:W-:Y:S01]  /*2a60*/  PLOP3.LUT P0, PT, PT, PT, PT, 0x80, 0x0 ;  /* 0x000000000000781c */ /* 0x000fe20003f0f070 */
[----:B------:R-:W2:Y:S01]  /*2a70*/  S2R R23, SR_TID.X ;  /* 0x0000000000177919 */ /* 0x000ea20000002100 */
[----:B------:R-:W-:-:S09]  /*2a80*/  MOV R0, 0x400 ;  /* 0x0000040000007802 */ /* 0x000fd20000000f00 */
[----:B------:R-:W-:Y:S01]  /*2a90*/  @P5 ISETP.NE.AND P6, PT, R15, RZ, PT ;  /* 0x000000ff0f00520c */ /* 0x000fe20003fc5270 */
[----:B------:R-:W-:-:S03]  /*2aa0*/  @P5 IMAD.IADD R15, R21, 0x1, R15 ;  /* 0x00000001150f5824 */ /* 0x000fc600078e020f */
[----:B------:R-:W-:Y:S02]  /*2ab0*/  @P5 PLOP3.LUT P0, PT, P6, PT, PT, 0x80, 0x0 ;  /* 0x000000000000581c */ /* 0x000fe4000370f070 */
[----:B------:R-:W-:-:S11]  /*2ac0*/  IADD3 R2, R2, R15, RZ ;  /* 0x0000000f02027210 */ /* 0x000fd60007ffe0ff */
[----:B---3--:R-:W-:Y:S01]  /*2ad0*/  @!P0 FADD.FTZ R6, R17, R6 ;  /* 0x0000000611068221 */ /* 0x008fe20000010000 */
[----:B0-----:R-:W-:Y:S01]  /*2ae0*/  LEA R0, R19, R0, 0x18 ;  /* 0x0000000013007211 */ /* 0x001fe200078ec0ff */
[----:B-1----:R-:W-:Y:S02]  /*2af0*/  @!P0 FADD.FTZ R8, R25, R8 ;  /* 0x0000000819088221 */ /* 0x002fe40000010000 */
[----:B------:R-:W-:Y:S02]  /*2b00*/  @!P1 FADD.FTZ R3, R3, R6 ;  /* 0x0000000603039221 */ /* 0x000fe40000010000 */
        /* <DEDUP_REMOVED lines=26> */
.L_x_3972:
        /* <DEDUP_REMOVED lines=17> */
[----:B-1----:R-:W0:Y:S03]  /*2dc0*/  LDC R7, c[0x0][0x2b0] ;  /* 0x0000ac00ff077b82 */ /* 0x002e260000000800 */
        /* <DEDUP_REMOVED lines=30> */
.L_x_3975:
[----:B------:R-:W-:Y:S05]  /*2fb0*/  BSYNC B0 ;  /* 0x0000000000007941 */ /* 0x000fea0003800000 */
.L_x_3974:
        /* <DEDUP_REMOVED lines=22> */
.L_x_3973:
        /* <DEDUP_REMOVED lines=9> */
.L_x_3976:
[----:B------:R-:W-:Y:S01]  /*31b0*/  MOV R32, R19 ;  /* 0x0000001300207202 */ /* 0x000fe20000000f00 */
[----:B------:R-:W-:-:S07]  /*31c0*/  IMAD.MOV.U32 R28, RZ, RZ, R30 ;  /* 0x000000ffff1c7224 */ /* 0x000fce00078e001e */
[----:B------:R-:W-:Y:S05]  /*31d0*/  WARPSYNC.COLLECTIVE R27, `(.L_x_3977) ;  /* 0x000000001b087348 */ /* 0x000fea0003c00000 */
[----:B------:R0:W1:Y:S02]  /*31e0*/  SHFL.UP P0, R30, R32, R29, R34 ;  /* 0x0400001d201e7389 */ /* 0x0000640000000022 */
[----:B01----:R-:W-:Y:S01]  /*31f0*/  ENDCOLLECTIVE ;  /* 0x000000000000791b */ /* 0x003fe20003800000 */
.L_x_3977:
[----:B------:R-:W-:Y:S01]  /*3200*/  @P6 IMAD.IADD R21, R21, 0x1, R28 ;  /* 0x0000000115156824 */ /* 0x000fe200078e021c */
[----:B------:R-:W-:Y:S01]  /*3210*/  MOV R32, R23 ;  /* 0x0000001700207202 */ /* 0x000fe20000000f00 */
[----:B------:R-:W-:-:S05]  /*3220*/  FADD.FTZ R30, R19, R30 ;  /* 0x0000001e131e7221 */ /* 0x000fca0000010000 */
[----:B------:R-:W-:-:S07]  /*3230*/  @P6 FSEL R19, R30, R19, !P5 ;  /* 0x000000131e136208 */ /* 0x000fce0006800000 */
[----:B------:R-:W-:Y:S05]  /*3240*/  WARPSYNC.COLLECTIVE R27, `(.L_x_3978) ;  /* 0x000000001b087348 */ /* 0x000fea0003c00000 */
[----:B------:R0:W1:Y:S02]  /*3250*/  SHFL.UP P0, R30, R32, R29, R34 ;  /* 0x0400001d201e7389 */ /* 0x0000640000000022 */
[----:B01----:R-:W-:Y:S01]  /*3260*/  ENDCOLLECTIVE ;  /* 0x000000000000791b */ /* 0x003fe20003800000 */
.L_x_3978:
[----:B------:R-:W-:Y:S01]  /*3270*/  HFMA2.MMA R29, -RZ, RZ, 0, 1.1920928955078125e-07 ;  /* 0x00000002ff1d7435 */ /* 0x000fe200000001ff */
[----:B------:R-:W-:Y:S01]  /*3280*/  MOV R32, R21 ;  /* 0x0000001500207202 */ /* 0x000fe20000000f00 */
[----:B------:R-:W-:-:S05]  /*3290*/  FADD.FTZ R30, R23, R30 ;  /* 0x0000001e171e7221 */ /* 0x000fca0000010000 */
[----:B------:R-:W-:-:S07]  /*32a0*/  @P6 FSEL R23, R30, R23, !P5 ;  /* 0x000000171e176208 */ /* 0x000fce0006800000 */
[----:B------:R-:W-:Y:S05]  /*32b0*/  WARPSYNC.COLLECTIVE R27, `(.L_x_3979) ;  /* 0x000000001b087348 */ /* 0x000fea0003c00000 */
[----:B------:R0:W1:Y:S02]  /*32c0*/  SHFL.UP P0, R30, R32, R29, R34 ;  /* 0x0400001d201e7389 */ /* 0x0000640000000022 */
[----:B01----:R-:W-:Y:S01]  /*32d0*/  ENDCOLLECTIVE ;  /* 0x000000000000791b */ /* 0x003fe20003800000 */
.L_x_3979:
[----:B------:R-:W-:Y:S02]  /*32e0*/  ISETP.GE.AND P6, PT, R17, 0x2, PT ;  /* 0x000000021100780c */ /* 0x000fe40003fc6270 */
[----:B------:R-:W-:Y:S02]  /*32f0*/  ISETP.NE.AND P5, PT, R21, RZ, PT ;  /* 0x000000ff1500720c */ /* 0x000fe40003fa5270 */
[----:B------:R-:W-:Y:S01]  /*3300*/  MOV R32, R19 ;  /* 0x0000001300207202 */ /* 0x000fe20000000f00 */
[----:B------:R-:W-:-:S10]  /*3310*/  IMAD.MOV.U32 R28, RZ, RZ, R30 ;  /* 0x000000ffff1c7224 */ /* 0x000fd400078e001e */
[----:B------:R-:W-:Y:S05]  /*3320*/  WARPSYNC.COLLECTIVE R27, `(.L_x_3980) ;  /* 0x000000001b087348 */ /* 0x000fea0003c00000 */
[----:B------:R0:W1:Y:S02]  /*3330*/  SHFL.UP P0, R30, R32, R29, R34 ;  /* 0x0400001d201e7389 */ /* 0x0000640000000022 */
[----:B01----:R-:W-:Y:S01]  /*3340*/  ENDCOLLECTIVE ;  /* 0x000000000000791b */ /* 0x003fe20003800000 */
.L_x_3980:
[----:B------:R-:W-:Y:S01]  /*3350*/  @P6 IMAD.IADD R21, R21, 0x1, R28 ;  /* 0x0000000115156824 */ /* 0x000fe200078e021c */
[----:B------:R-:W-:Y:S01]  /*3360*/  MOV R32, R23 ;  /* 0x0000001700207202 */ /* 0x000fe20000000f00 */
[----:B------:R-:W-:-:S05]  /*3370*/  FADD.FTZ R30, R19, R30 ;  /* 0x0000001e131e7221 */ /* 0x000fca0000010000 */
[----:B------:R-:W-:-:S07]  /*3380*/  @P6 FSEL R19, R30, R19, !P5 ;  /* 0x000000131e136208 */ /* 0x000fce0006800000 */
[----:B------:R-:W-:Y:S05]  /*3390*/  WARPSYNC.COLLECTIVE R27, `(.L_x_3981) ;  /* 0x000000001b087348 */ /* 0x000fea0003c00000 */
[----:B------:R0:W1:Y:S02]  /*33a0*/  SHFL.UP P0, R30, R32, R29, R34 ;  /* 0x0400001d201e7389 */ /* 0x0000640000000022 */
[----:B01----:R-:W-:Y:S01]  /*33b0*/  ENDCOLLECTIVE ;  /* 0x000000000000791b */ /* 0x003fe20003800000 */
.L_x_3981:
[----:B------:R-:W-:Y:S01]  /*33c0*/  HFMA2.MMA R29, -RZ, RZ, 0, 2.384185791015625e-07 ;  /* 0x00000004ff1d7435 */ /* 0x000fe200000001ff */
[----:B------:R-:W-:Y:S01]  /*33d0*/  MOV R32, R21 ;  /* 0x0000001500207202 */ /* 0x000fe20000000f00 */
[----:B------:R-:W-:-:S05]  /*33e0*/  FADD.FTZ R30, R23, R30 ;  /* 0x0000001e171e7221 */ /* 0x000fca0000010000 */
[----:B------:R-:W-:-:S07]  /*33f0*/  @P6 FSEL R23, R30, R23, !P5 ;  /* 0x000000171e176208 */ /* 0x000fce0006800000 */
[----:B------:R-:W-:Y:S05]  /*3400*/  WARPSYNC.COLLECTIVE R27, `(.L_x_3982) ;  /* 0x000000001b087348 */ /* 0x000fea0003c00000 */
[----:B------:R0:W1:Y:S02]  /*3410*/  SHFL.UP P0, R30, R32, R29, R34 ;  /* 0x0400001d201e7389 */ /* 0x0000640000000022 */
[----:B01----:R-:W-:Y:S01]  /*3420*/  ENDCOLLECTIVE ;  /* 0x000000000000791b */ /* 0x003fe20003800000 */
.L_x_3982:
[----:B------:R-:W-:Y:S02]  /*3430*/  ISETP.GE.AND P6, PT, R17, 0x4, PT ;  /* 0x000000041100780c */ /* 0x000fe40003fc6270 */
[----:B------:R-:W-:Y:S02]  /*3440*/  ISETP.NE.AND P5, PT, R21, RZ, PT ;  /* 0x000000ff1500720c */ /* 0x000fe40003fa5270 */
[----:B------:R-:W-:Y:S01]  /*3450*/  MOV R32, R19 ;  /* 0x0000001300207202 */ /* 0x000fe20000000f00 */
[----:B------:R-:W-:-:S10]  /*3460*/  IMAD.MOV.U32 R28, RZ, RZ, R30 ;  /* 0x000000ffff1c7224 */ /* 0x000fd400078e001e */
[----:B------:R-:W-:Y:S05]  /*3470*/  WARPSYNC.COLLECTIVE R27, `(.L_x_3983) ;  /* 0x000000001b087348 */ /* 0x000fea0003c00000 */
[----:B------:R0:W1:Y:S02]  /*3480*/  SHFL.UP P0, R30, R32, R29, R34 ;  /* 0x0400001d201e7389 */ /* 0x0000640000000022 */
[----:B01----:R-:W-:Y:S01]  /*3490*/  ENDCOLLECTIVE ;  /* 0x000000000000791b */ /* 0x003fe20003800000 */
.L_x_3983:
[----:B------:R-:W-:Y:S01]  /*34a0*/  @P6 IMAD.IADD R21, R21, 0x1, R28 ;  /* 0x0000000115156824 */ /* 0x000fe200078e021c */
[----:B------:R-:W-:Y:S01]  /*34b0*/  MOV R32, R23 ;  /* 0x0000001700207202 */ /* 0x000fe20000000f00 */
[----:B------:R-:W-:-:S05]  /*34c0*/  FADD.FTZ R30, R19, R30 ;  /* 0x0000001e131e7221 */ /* 0x000fca0000010000 */
[----:B------:R-:W-:-:S07]  /*34d0*/  @P6 FSEL R19, R30, R19, !P5 ;  /* 0x000000131e136208 */ /* 0x000fce0006800000 */
[----:B------:R-:W-:Y:S05]  /*34e0*/  WARPSYNC.COLLECTIVE R27, `(.L_x_3984) ;  /* 0x000000001b087348 */ /* 0x000fea0003c00000 */
[----:B------:R0:W1:Y:S02]  /*34f0*/  SHFL.UP P0, R30, R32, R29, R34 ;  /* 0x0400001d201e7389 */ /* 0x0000640000000022 */
[----:B01----:R-:W-:Y:S01]  /*3500*/  ENDCOLLECTIVE ;  /* 0x000000000000791b */ /* 0x003fe20003800000 */
.L_x_3984:
[----:B------:R-:W-:Y:S01]  /*3510*/  HFMA2.MMA R29, -RZ, RZ, 0, 4.76837158203125e-07 ;  /* 0x00000008ff1d7435 */ /* 0x000fe200000001ff */
[----:B------:R-:W-:Y:S01]  /*3520*/  MOV R32, R21 ;  /* 0x0000001500207202 */ /* 0x000fe20000000f00 */
[----:B------:R-:W-:-:S05]  /*3530*/  FADD.FTZ R30, R23, R30 ;  /* 0x0000001e171e7221 */ /* 0x000fca0000010000 */
[----:B------:R-:W-:-:S07]  /*3540*/  @P6 FSEL R23, R30, R23, !P5 ;  /* 0x000000171e176208 */ /* 0x000fce0006800000 */
[----:B------:R-:W-:Y:S05]  /*3550*/  WARPSYNC.COLLECTIVE R27, `(.L_x_3985) ;  /* 0x000000001b087348 */ /* 0x000fea0003c00000 */
[----:B------:R0:W1:Y:S02]  /*3560*/  SHFL.UP P0, R30, R32, R29, R34 ;  /* 0x0400001d201e7389 */ /* 0x0000640000000022 */
[----:B01----:R-:W-:Y:S01]  /*3570*/  ENDCOLLECTIVE ;  /* 0x000000000000791b */ /* 0x003fe20003800000 */
.L_x_3985:
[----:B------:R-:W-:Y:S02]  /*3580*/  ISETP.GE.AND P6, PT, R17, 0x8, PT ;  /* 0x000000081100780c */ /* 0x000fe40003fc6270 */
[----:B------:R-:W-:Y:S02]  /*3590*/  ISETP.NE.AND P5, PT, R21, RZ, PT ;  /* 0x000000ff1500720c */ /* 0x000fe40003fa5270 */
[----:B------:R-:W-:Y:S01]  /*35a0*/  MOV R32, R19 ;  /* 0x0000001300207202 */ /* 0x000fe20000000f00 */
[----:B------:R-:W-:-:S10]  /*35b0*/  IMAD.MOV.U32 R28, RZ, RZ, R30 ;  /* 0x000000ffff1c7224 */ /* 0x000fd400078e001e */
[----:B------:R-:W-:Y:S05]  /*35c0*/  WARPSYNC.COLLECTIVE R27, `(.L_x_3986) ;  /* 0x000000001b087348 */ /* 0x000fea0003c00000 */
[----:B------:R0:W1:Y:S02]  /*35d0*/  SHFL.UP P0, R30, R32, R29, R34 ;  /* 0x0400001d201e7389 */ /* 0x0000640000000022 */
[----:B01----:R-:W-:Y:S01]  /*35e0*/  ENDCOLLECTIVE ;  /* 0x000000000000791b */ /* 0x003fe20003800000 */
.L_x_3986:
[----:B------:R-:W-:Y:S01]  /*35f0*/  MOV R32, R23 ;  /* 0x0000001700207202 */ /* 0x000fe20000000f00 */
[----:B------:R-:W-:-:S05]  /*3600*/  FADD.FTZ R30, R19, R30 ;  /* 0x0000001e131e7221 */ /* 0x000fca0000010000 */
[----:B------:R-:W-:-:S07]  /*3610*/  @P6 FSEL R19, R30, R19, !P5 ;  /* 0x000000131e136208 */ /* 0x000fce0006800000 */
[----:B------:R-:W-:Y:S05]  /*3620*/  WARPSYNC.COLLECTIVE R27, `(.L_x_3987) ;  /* 0x000000001b087348 */ /* 0x000fea0003c00000 */
[----:B------:R0:W1:Y:S02]  /*3630*/  SHFL.UP P0, R30, R32, R29, R34 ;  /* 0x0400001d201e7389 */ /* 0x0000640000000022 */
[----:B01----:R-:W-:Y:S01]  /*3640*/  ENDCOLLECTIVE ;  /* 0x000000000000791b */ /* 0x003fe20003800000 */
.L_x_3987:
[C---:B------:R-:W-:Y:S01]  /*3650*/  ISETP.GE.AND P6, PT, R17.reuse, 0x10, PT ;  /* 0x000000101100780c */ /* 0x040fe20003fc6270 */
[----:B------:R-:W-:Y:S01]  /*3660*/  HFMA2.MMA R29, -RZ, RZ, 0, 9.5367431640625e-07 ;  /* 0x00000010ff1d7435 */ /* 0x000fe200000001ff */
        /* <DEDUP_REMOVED lines=9> */
.L_x_3988:
[----:B------:R-:W-:Y:S01]  /*3700*/  MOV R32, R19 ;  /* 0x0000001300207202 */ /* 0x000fe20000000f00 */
[----:B------:R-:W-:-:S07]  /*3710*/  IMAD.MOV.U32 R28, RZ, RZ, R30 ;  /* 0x000000ffff1c7224 */ /* 0x000fce00078e001e */
[----:B------:R-:W-:Y:S05]  /*3720*/  WARPSYNC.COLLECTIVE R27, `(.L_x_3989) ;  /* 0x000000001b087348 */ /* 0x000fea0003c00000 */
[----:B------:R0:W1:Y:S02]  /*3730*/  SHFL.UP P0, R30, R32, R29, R34 ;  /* 0x0400001d201e7389 */ /* 0x0000640000000022 */
[----:B01----:R-:W-:Y:S01]  /*3740*/  ENDCOLLECTIVE ;  /* 0x000000000000791b */ /* 0x003fe20003800000 */
.L_x_3989:
[----:B------:R-:W-:Y:S02]  /*3750*/  @P6 IADD3 R21, R21, R28, RZ ;  /* 0x0000001c15156210 */ /* 0x000fe40007ffe0ff */
[----:B------:R-:W-:Y:S01]  /*3760*/  MOV R32, R23 ;  /* 0x0000001700207202 */ /* 0x000fe20000000f00 */
[----:B------:R-:W-:-:S07]  /*3770*/  IMAD.MOV.U32 R28, RZ, RZ, R30 ;  /* 0x000000ffff1c7224 */ /* 0x000fce00078e001e */
[----:B------:R-:W-:Y:S05]  /*3780*/  WARPSYNC.COLLECTIVE R27, `(.L_x_3990) ;  /* 0x000000001b087348 */ /* 0x000fea0003c00000 */
[----:B------:R0:W1:Y:S02]  /*3790*/  SHFL.UP P0, R30, R32, R29, R34 ;  /* 0x0400001d201e7389 */ /* 0x0000640000000022 */
[----:B01----:R-:W-:Y:S01]  /*37a0*/  ENDCOLLECTIVE ;  /* 0x000000000000791b */ /* 0x003fe20003800000 */
.L_x_3990:
        /* <DEDUP_REMOVED lines=9> */
.L_x_3991:
[----:B------:R-:W-:Y:S02]  /*3840*/  MOV R32, R19 ;  /* 0x0000001300207202 */ /* 0x000fe40000000f00 */
[----:B------:R-:W-:-:S07]  /*3850*/  MOV R21, R30 ;  /* 0x0000001e00157202 */ /* 0x000fce0000000f00 */
[----:B------:R-:W-:Y:S05]  /*3860*/  WARPSYNC.COLLECTIVE R27, `(.L_x_3992) ;  /* 0x000000001b087348 */ /* 0x000fea0003c00000 */
[----:B------:R0:W1:Y:S02]  /*3870*/  SHFL.UP P0, R30, R32, R29, R34 ;  /* 0x0400001d201e7389 */ /* 0x0000640000000022 */
[----:B01----:R-:W-:Y:S01]  /*3880*/  ENDCOLLECTIVE ;  /* 0x000000000000791b */ /* 0x003fe20003800000 */
.L_x_3992:
[----:B------:R-:W-:Y:S01]  /*3890*/  MOV R32, R23 ;  /* 0x0000001700207202 */ /* 0x000fe20000000f00 */
[----:B------:R-:W-:-:S07]  /*38a0*/  IMAD.MOV.U32 R17, RZ, RZ, R30 ;  /* 0x000000ffff117224 */ /* 0x000fce00078e001e */
[----:B------:R-:W-:Y:S05]  /*38b0*/  WARPSYNC.COLLECTIVE R27, `(.L_x_3993) ;  /* 0x000000001b087348 */ /* 0x000fea0003c00000 */
[----:B------:R0:W1:Y:S02]  /*38c0*/  SHFL.UP P0, R30, R32, R29, R34 ;  /* 0x0400001d201e7389 */ /* 0x0000640000000022 */
[----:B01----:R-:W-:Y:S01]  /*38d0*/  ENDCOLLECTIVE ;  /* 0x000000000000791b */ /* 0x003fe20003800000 */
.L_x_3993:
[----:B------:R-:W-:Y:S01]  /*38e0*/  MOV R25, R30 ;  /* 0x0000001e00197202 */ /* 0x000fe20000000f00 */
[----:B------:R-:W-:Y:S06]  /*38f0*/  BRA `(.L_x_3994) ;  /* 0xfffffff000507947 */ /* 0x000fec000383ffff */
.L_x_3995:
        /* <DEDUP_REMOVED lines=16> */
.L_x_4549:


//--------------------- .text._Z30group_norm_nhwc_bwd_sum_kernelI11Fp16IOFp16WLi196EEv26Group_norm_nhwc_bwd_params --------------------------
	.section	.text._Z30group_norm_nhwc_bwd_sum_kernelI11Fp16IOFp16WLi196EEv26Group_norm_nhwc_bwd_params,"ax",@progbits
	.align	128
        .global         _Z30group_norm_nhwc_bwd_sum_kernelI11Fp16IOFp16WLi196EEv26Group_norm_nhwc_bwd_params
        .type           _Z30group_norm_nhwc_bwd_sum_kernelI11Fp16IOFp16WLi196EEv26Group_norm_nhwc_bwd_params,@function
        .size           _Z30group_norm_nhwc_bwd_sum_kernelI11Fp16IOFp16WLi196EEv26Group_norm_nhwc_bwd_params,(.L_x_4550 - _Z30group_norm_nhwc_bwd_sum_kernelI11Fp16IOFp16WLi196EEv26Group_norm_nhwc_bwd_params)
        .other          _Z30group_norm_nhwc_bwd_sum_kernelI11Fp16IOFp16WLi196EEv26Group_norm_nhwc_bwd_params,@"STO_CUDA_ENTRY STV_DEFAULT"
_Z30group_norm_nhwc_bwd_sum_kernelI11Fp16IOFp16WLi196EEv26Group_norm_nhwc_bwd_params:
.text._Z30group_norm_nhwc_bwd_sum_kernelI11Fp16IOFp16WLi196EEv26Group_norm_nhwc_bwd_params:
        /* <DEDUP_REMOVED lines=20> */
[----:B------:R-:W-:Y:S02]  /*0140*/  IMAD.HI.U32 R3, R3, R7, R2 ;  /* 0x0000000703037227 */ /* 0x000fe400078e0002 */
[----:B------:R-:W0:Y:S04]  /*0150*/  LDC R7, c[0x0][0x2a0] ;  /* 0x0000a800ff077b82 */ /* 0x000e280000000800 */
        /* <DEDUP_REMOVED lines=27> */
[----:B0-----:R-:W-:-:S02]  /*0310*/  IADD3 R6, R0, 0xffffffe, RZ ;  /* 0x0ffffffe00067810 */ /* 0x001fc40007ffe0ff */
[----:B------:R-:W-:-:S04]  /*0320*/  MOV R0, RZ ;  /* 0x000000ff00007202 */ /* 0x000fc80000000f00 */
[----:B------:R0:W2:Y:S02]  /*0330*/  F2I.FTZ.U32.TRUNC.NTZ R7, R6 ;  /* 0x0000000600077305 */ /* 0x0000a4000021f000 */
[----:B0-----:R-:W-:Y:S01]  /*0340*/  HFMA2.MMA R6, -RZ, RZ, 0, 0 ;  /* 0x00000000ff067435 */ /* 0x001fe200000001ff */
[----:B--2---:R-:W-:-:S05]  /*0350*/  IADD3 R2, RZ, -R7, RZ ;  /* 0x80000007ff027210 */ /* 0x004fca0007ffe0ff */
[----:B------:R-:W-:Y:S01]  /*0360*/  IMAD R11, R2, R9, RZ ;  /* 0x00000009020b7224 */ /* 0x000fe200078e02ff */
[----:B------:R-:W-:-:S03]  /*0370*/  HFMA2.MMA R2, -RZ, RZ, 0, 0 ;  /* 0x00000000ff027435 */ /* 0x000fc600000001ff */
        /* <DEDUP_REMOVED lines=22> */
.L_x_3997:
[----:B------:R-:W-:Y:S05]  /*04e0*/  BSYNC B0 ;  /* 0x0000000000007941 */ /* 0x000fea0003800000 */
.L_x_3996:
[----:B-----5:R-:W-:Y:S01]  /*04f0*/  FFMA.FTZ R18, -R4, R4, R5 ;  /* 0x0000000404127223 */ /* 0x020fe20000010105 */
[C---:B------:R-:W-:Y:S01]  /*0500*/  IMAD R16, R9.reuse, R16, R8 ;  /* 0x0000001009107224 */ /* 0x040fe200078e0208 */
[----:B------:R-:W0:Y:S01]  /*0510*/  S2UR UR4, SR_CTAID.Y ;  /* 0x00000000000479c3 */ /* 0x000e220000002600 */
[----:B------:R-:W-:Y:S02]  /*0520*/  ISETP.NE.U32.AND P4, PT, R9, RZ, PT ;  /* 0x000000ff0900720c */ /* 0x000fe40003f85070 */
[----:B------:R-:W-:Y:S02]  /*0530*/  FSETP.GTU.FTZ.AND P2, PT, R18, RZ, PT ;  /* 0x000000ff1200720b */ /* 0x000fe40003f5c000 */
[----:B------:R-:W-:-:S03]  /*0540*/  ISETP.GE.U32.AND P1, PT, R16, R9, PT ;  /* 0x000000091000720c */ /* 0x000fc60003f26070 */
[----:B------:R-:W1:Y:S08]  /*0550*/  LDC.64 R6, c[0x0][0x290] ;  /* 0x0000a400ff067b82 */ /* 0x000e700000000a00 */
[----:B------:R-:W2:Y:S02]  /*0560*/  @P2 LDC R5, c[0x0][0x250] ;  /* 0x00009400ff052b82 */ /* 0x000ea40000000800 */
[----:B------:R-:W-:-:S02]  /*0570*/  @P1 IADD3 R16, R16, -R9, RZ ;  /* 0x8000000910101210 */ /* 0x000fc40007ffe0ff */
[----:B------:R-:W-:Y:S02]  /*0580*/  @P1 IADD3 R12, R12, 0x1, RZ ;  /* 0x000000010c0c1810 */ /* 0x000fe40007ffe0ff */
[----:B------:R-:W-:Y:S01]  /*0590*/  ISETP.GE.U32.AND P3, PT, R16, R9, PT ;  /* 0x000000091000720c */ /* 0x000fe20003f66070 */
[----:B0-----:R-:W-:-:S05]  /*05a0*/  IMAD R13, R10, UR4, RZ ;  /* 0x000000040a0d7c24 */ /* 0x001fca000f8e02ff */
[----:B------:R-:W-:Y:S02]  /*05b0*/  SHF.R.S32.HI R29, RZ, 0x1f, R13 ;  /* 0x0000001fff1d7819 */ /* 0x000fe4000001140d */
[----:B------:R-:W-:-:S05]  /*05c0*/  IADD3 R11, P5, R13, R10, RZ ;  /* 0x0000000a0d0b7210 */ /* 0x000fca0007fbe0ff */
[----:B------:R-:W-:Y:S02]  /*05d0*/  @P3 IADD3 R12, R12, 0x1, RZ ;  /* 0x000000010c0c3810 */ /* 0x000fe40007ffe0ff */
[----:B------:R-:W-:Y:S02]  /*05e0*/  LEA.HI.X.SX32 R10, R10, R29, 0x1, P5 ;  /* 0x0000001d0a0a7211 */ /* 0x000fe400028f0eff */
[----:B-1----:R-:W-:Y:S02]  /*05f0*/  ISETP.LT.U32.AND P1, PT, R11, R6, PT ;  /* 0x000000060b00720c */ /* 0x002fe40003f21070 */
[----:B------:R-:W-:Y:S01]  /*0600*/  SEL R3, R3, R12, !P4 ;  /* 0x0000000c03037207 */ /* 0x000fe20006000000 */
[----:B--2---:R-:W-:Y:S01]  /*0610*/  @P2 FADD.FTZ R12, R18, R5 ;  /* 0x00000005120c2221 */ /* 0x004fe20000010000 */
[----:B------:R-:W-:Y:S01]  /*0620*/  ISETP.LT.AND.EX P1, PT, R10, R7, PT, P1 ;  /* 0x000000070a00720c */ /* 0x000fe20003f21310 */
[----:B------:R-:W-:Y:S01]  /*0630*/  HFMA2.MMA R5, -RZ, RZ, 1.875, 0 ;  /* 0x3f800000ff057435 */ /* 0x000fe200000001ff */
[----:B------:R-:W-:Y:S01]  /*0640*/  CS2R R18, SRZ ;  /* 0x0000000000127805 */ /* 0x000fe2000001ff00 */
[----:B------:R-:W-:Y:S01]  /*0650*/  IMAD.MOV R7, RZ, RZ, -R3 ;  /* 0x000000ffff077224 */ /* 0x000fe200078e0a03 */
[----:B------:R-:W-:-:S02]  /*0660*/  SEL R6, R11, R6, P1 ;  /* 0x000000060b067207 */ /* 0x000fc40000800000 */
[----:B------:R-:W-:Y:S01]  /*0670*/  CS2R R10, SRZ ;  /* 0x00000000000a7805 */ /* 0x000fe2000001ff00 */
[----:B------:R-:W-:Y:S01]  /*0680*/  IMAD R7, R9, R7, R8 ;  /* 0x0000000709077224 */ /* 0x000fe200078e0208 */
[----:B------:R-:W-:Y:S02]  /*0690*/  ISETP.GE.AND P1, PT, R13, R6, PT ;  /* 0x000000060d00720c */ /* 0x000fe40003f26270 */
[----:B------:R-:W-:Y:S01]  /*06a0*/  CS2R R8, SRZ ;  /* 0x0000000000087805 */ /* 0x000fe2000001ff00 */
[----:B------:R0:W1:Y:S10]  /*06b0*/  @P2 MUFU.RSQ R5, R12 ;  /* 0x0000000c00052308 */ /* 0x0000740000001400 */
        /* <DEDUP_REMOVED lines=11> */
[----:B------:R-:W-:-:S05]  /*0770*/  IMAD R9, R9, UR9, R10 ;  /* 0x0000000909097c24 */ /* 0x000fca000f8e020a */
        /* <DEDUP_REMOVED lines=17> */
[----:B0-----:R-:W-:-:S04]  /*0890*/  @!P0 IADD3 R10, P1, R15, R8, RZ ;  /* 0x000000080f0a8210 */ /* 0x001fc80007f3e0ff */
[----:B------:R-:W-:Y:S02]  /*08a0*/  @!P0 IADD3.X R11, R12, R9, RZ, P1, !PT ;  /* 0x000000090c0b8210 */ /* 0x000fe40000ffe4ff */
        /* <DEDUP_REMOVED lines=48> */
.L_x_4000:
[----:B------:R-:W-:Y:S05]  /*0bb0*/  @!P2 BRA `(.L_x_3998) ;  /* 0x0000001400d4a947 */ /* 0x000fea0003800000 */
[----:B------:R-:W-:-:S05]  /*0bc0*/  VIADD R16, R13, 0x1 ;  /* 0x000000010d107836 */ /* 0x000fca0000000000 */
[----:B------:R-:W-:-:S07]  /*0bd0*/  SHF.R.S32.HI R25, RZ, 0x1f, R16 ;  /* 0x0000001fff197819 */ /* 0x000fce0000011410 */
.L_x_4001:
[----:B------:R-:W0:Y:S01]  /*0be0*/  @!P0 LDC.64 R12, c[0x0][0x288] ;  /* 0x0000a200ff0c8b82 */ /* 0x000e220000000a00 */
[----:B------:R-:W-:-:S04]  /*0bf0*/  @!P0 IADD3 R29, P1, R16, -0x1, RZ ;  /* 0xffffffff101d8810 */ /* 0x000fc80007f3e0ff */
[----:B------:R-:W-:-:S05]  /*0c00*/  @!P0 IADD3.X R15, R25, -0x1, RZ, P1, !PT ;  /* 0xffffffff190f8810 */ /* 0x000fca0000ffe4ff */
[----:B0-----:R-:W-:Y:S01]  /*0c10*/  @!P0 IMAD R14, R15, R12, RZ ;  /* 0x0000000c0f0e8224 */ /* 0x001fe200078e02ff */
[----:B------:R-:W-:-:S03]  /*0c20*/  @!P0 MOV R15, R23 ;  /* 0x00000017000f8202 */ /* 0x000fc60000000f00 */
        /* <DEDUP_REMOVED lines=9> */
[----:B--2---:R-:W-:-:S03]  /*0cc0*/  @!P0 IADD3 R14, P2, R29, R14, RZ ;  /* 0x0000000e1d0e8210 */ /* 0x004fc60007f5e0ff */
[C---:B------:R-:W-:Y:S02]  /*0cd0*/  @!P0 IMAD.X R29, R20.reuse, 0x1, R13, P1 ;  /* 0x00000001141d8824 */ /* 0x040fe400008e060d */
[----:B------:R-:W0:Y:S01]  /*0ce0*/  @!P0 LDC.64 R12, c[0x0][0x288] ;  /* 0x0000a200ff0c8b82 */ /* 0x000e220000000a00 */
[C---:B------:R-:W-:Y:S02]  /*0cf0*/  @!P0 IADD3.X R15, R20.reuse, R15, RZ, P2, !PT ;  /* 0x0000000f140f8210 */ /* 0x040fe400017fe4ff */
        /* <DEDUP_REMOVED lines=12> */
[----:B------:R-:W-:-:S02]  /*0dc0*/  @!P0 PRMT R24, R24, 0x7610, R14 ;  /* 0x0000761018188816 */ /* 0x000fc4000000000e */
        /* <DEDUP_REMOVED lines=98> */
.L_x_3999:
[----:B------:R-:W-:Y:S01]  /*13f0*/  LOP3.LUT P1, R16, R16, 0x3, RZ, 0xc0, !PT ;  /* 0x0000000310107812 */ /* 0x000fe2000782c0ff */
[----:B------:R-:W-:Y:S01]  /*1400*/  IMAD.IADD R17, R11, 0x1, -R8 ;  /* 0x000000010b117824 */ /* 0x000fe200078e0a08 */
[----:B------:R-:W-:Y:S02]  /*1410*/  CS2R R10, SRZ ;  /* 0x00000000000a7805 */ /* 0x000fe4000001ff00 */
[----:B------:R-:W-:Y:S02]  /*1420*/  CS2R R18, SRZ ;  /* 0x0000000000127805 */ /* 0x000fe4000001ff00 */
[----:B------:R-:W-:-:S07]  /*1430*/  CS2R R8, SRZ ;  /* 0x0000000000087805 */ /* 0x000fce000001ff00 */
[----:B------:R-:W-:Y:S05]  /*1440*/  @!P1 BRA `(.L_x_4002) ;  /* 0x0000000000c49947 */ /* 0x000fea0003800000 */
[----:B------:R-:W-:-:S11]  /*1450*/  HFMA2.MMA R11, -RZ, RZ, 0, 0 ;  /* 0x00000000ff0b7435 */ /* 0x000fd600000001ff */
.L_x_4003:
        /* <DEDUP_REMOVED lines=11> */
[----:B------:R-:W-:-:S05]  /*1510*/  @!P0 IADD3.X R13, R20, R13, RZ, P1, !PT ;  /* 0x0000000d140d8210 */ /* 0x000fca0000ffe4ff */
[----:B------:R0:W2:Y:S02]  /*1520*/  @!P0 LDG.E R24, desc[UR6][R12.64] ;  /* 0x000000060c188981 */ /* 0x0000a4000c1e1900 */
[----:B0-----:R-:W0:Y:S02]  /*1530*/  @!P0 LDC.64 R12, c[0x0][0x228] ;  /* 0x00008a00ff0c8b82 */ /* 0x001e240000000a00 */
[----:B0-----:R-:W-:-:S04]  /*1540*/  @!P0 IADD3 R12, P1, R21, R12, RZ ;  /* 0x0000000c150c8210 */ /* 0x001fc80007f3e0ff */
[----:B------:R-:W-:-:S05]  /*1550*/  @!P0 IADD3.X R13, R20, R13, RZ, P1, !PT ;  /* 0x0000000d140d8210 */ /* 0x000fca0000ffe4ff */
        /* <DEDUP_REMOVED lines=25> */
[----:B------:R-:W-:Y:S01]  /*16f0*/  IADD3.X R29, RZ, R29, RZ, P2, !PT ;  /* 0x0000001dff1d7210 */ /* 0x000fe200017fe4ff */
[----:B------:R-:W-:Y:S02]  /*1700*/  IMAD.MOV.U32 R25, RZ, RZ, R13 ;  /* 0x000000ffff197224 */ /* 0x000fe400078e000d */
[C---:B------:R-:W-:Y:S01]  /*1710*/  FFMA.FTZ R9, R12.reuse, R20, R9 ;  /* 0x000000140c097223 */ /* 0x040fe20000010009 */
[----:B------:R-:W-:-:S04]  /*1720*/  FMUL.FTZ R12, R12, R0 ;  /* 0x000000000c0c7220 */ /* 0x000fc80000410000 */
[----:B------:R-:W-:Y:S01]  /*1730*/  FADD.FTZ R11, R12, R11 ;  /* 0x0000000b0c0b7221 */ /* 0x000fe20000010000 */
[----:B------:R-:W-:Y:S01]  /*1740*/  FFMA.FTZ R19, R20, R12, R19 ;  /* 0x0000000c14137223 */ /* 0x000fe20000010013 */
[----:B------:R-:W-:Y:S06]  /*1750*/  @P1 BRA `(.L_x_4003) ;  /* 0xfffffffc00401947 */ /* 0x000fec000383ffff */
.L_x_4002:
[----:B------:R-:W-:-:S13]  /*1760*/  ISETP.GE.U32.AND P0, PT, R17, 0x3, PT ;  /* 0x000000031100780c */ /* 0x000fda0003f06070 */
[----:B------:R-:W-:Y:S05]  /*1770*/  @!P0 BRA `(.L_x_3998) ;  /* 0x0000000800e48947 */ /* 0x000fea0003800000 */
[----:B------:R-:W-:Y:S01]  /*1780*/  ULDC.64 UR4, c[0x0][0x288] ;  /* 0x0000a20000047ab9 */ /* 0x000fe20000000a00 */
[----:B------:R-:W-:Y:S02]  /*1790*/  SHF.R.S32.HI R21, RZ, 0x1f, R13 ;  /* 0x0000001fff157819 */ /* 0x000fe4000001140d */
[----:B------:R-:W-:Y:S02]  /*17a0*/  ISETP.GE.U32.AND P0, PT, R14, UR4, PT ;  /* 0x000000040e007c0c */ /* 0x000fe4000bf06070 */
[----:B------:R-:W-:Y:S02]  /*17b0*/  MOV R25, R13 ;  /* 0x0000000d00197202 */ /* 0x000fe40000000f00 */
[----:B------:R-:W-:-:S13]  /*17c0*/  ISETP.GE.AND.EX P0, PT, R15, UR5, PT, P0 ;  /* 0x000000050f007c0c */ /* 0x000fda000bf06300 */
.L_x_4004:
[----:B------:R-:W0:Y:S01]  /*17d0*/  @!P0 LDC.64 R12, c[0x0][0x288] ;  /* 0x0000a200ff0c8b82 */ /* 0x000e220000000a00 */
[----:B------:R-:W-:Y:S02]  /*17e0*/  @!P0 MOV R28, R26 ;  /* 0x0000001a001c8202 */ /* 0x000fe40000000f00 */
[----:B------:R-:W-:-:S05]  /*17f0*/  @!P0 MOV R29, R23 ;  /* 0x00000017001d8202 */ /* 0x000fca0000000f00 */
        /* <DEDUP_REMOVED lines=16> */
[----:B------:R-:W-:Y:S02]  /*1900*/  PRMT R24, RZ, 0x7610, R24 ;  /* 0x00007610ff187816 */ /* 0x000fe40000000018 */
[----:B--2---:R-:W-:Y:S02]  /*1910*/  PRMT R15, RZ, 0x7610, R15 ;  /* 0x00007610ff0f7816 */ /* 0x004fe4000000000f */
[----:B----4-:R-:W-:Y:S02]  /*1920*/  @!P0 IADD3 R17, P1, R25, 0x1, RZ ;  /* 0x0000000119118810 */ /* 0x010fe40007f3e0ff */
[C---:B---3--:R-:W-:Y:S02]  /*1930*/  @!P0 PRMT R15, R14.reuse, 0x7610, R15 ;  /* 0x000076100e0f8816 */ /* 0x048fe4000000000f */
[----:B------:R-:W-:-:S03]  /*1940*/  @!P0 PRMT R24, R14, 0x7632, R24 ;  /* 0x000076320e188816 */ /* 0x000fc60000000018 */
[----:B------:R-:W-:Y:S01]  /*1950*/  HADD2.F32 R20, -RZ, R15.H0_H0 ;  /* 0x2000000fff147230 */ /* 0x000fe20000004100 */
[----:B-----5:R-:W-:Y:S02]  /*1960*/  @!P0 PRMT R29, R16, 0x7610, R29 ;  /* 0x00007610101d8816 */ /* 0x020fe4000000001d */
[----:B------:R-:W-:Y:S02]  /*1970*/  PRMT R24, R24, 0x5410, RZ ;  /* 0x0000541018187816 */ /* 0x000fe400000000ff */
[----:B------:R-:W-:Y:S01]  /*1980*/  FADD.FTZ R14, -R4, R20 ;  /* 0x00000014040e7221 */ /* 0x000fe20000010100 */
[----:B------:R-:W-:Y:S01]  /*1990*/  HADD2.F32 R29, -RZ, R29.H0_H0 ;  /* 0x2000001dff1d7230 */ /* 0x000fe20000004100 */
[----:B------:R-:W-:Y:S02]  /*19a0*/  @!P0 PRMT R24, R24, 0x7610, R16 ;  /* 0x0000761018188816 */ /* 0x000fe40000000010 */
[----:B-1----:R-:W-:Y:S01]  /*19b0*/  FMUL.FTZ R14, R14, R5 ;  /* 0x000000050e0e7220 */ /* 0x002fe20000410000 */
[----:B------:R-:W-:Y:S01]  /*19c0*/  @!P0 IADD3.X R15, RZ, R21, RZ, P1, !PT ;  /* 0x00000015ff0f8210 */ /* 0x000fe20000ffe4ff */
[C---:B------:R-:W-:Y:S01]  /*19d0*/  FMUL.FTZ R16, R29.reuse, R2 ;  /* 0x000000021d107220 */ /* 0x040fe20000410000 */
[C---:B------:R-:W-:Y:S01]  /*19e0*/  FADD.FTZ R10, R29.reuse, R10 ;  /* 0x0000000a1d0a7221 */ /* 0x040fe20000010000 */
[----:B------:R-:W-:-:S02]  /*19f0*/  FFMA.FTZ R18, R29, R14, R18 ;  /* 0x0000000e1d127223 */ /* 0x000fc40000010012 */
        /* <DEDUP_REMOVED lines=31> */
[----:B------:R-:W-:Y:S01]  /*1bf0*/  PRMT R20, RZ, 0x7610, R20 ;  /* 0x00007610ff147816 */ /* 0x000fe20000000014 */
[----:B------:R-:W-:Y:S01]  /*1c00*/  @!P0 IMAD.X R11, RZ, RZ, R21, P1 ;  /* 0x000000ffff0b8224 */ /* 0x000fe200008e0615 */
[----:B--2---:R-:W-:-:S02]  /*1c10*/  @!P0 PRMT R15, R12, 0x7610, R15 ;  /* 0x000076100c0f8816 */ /* 0x004fc4000000000f */
        /* <DEDUP_REMOVED lines=11> */
[----:B0-----:R-:W-:Y:S01]  /*1cd0*/  @!P0 IMAD R10, R11, R8, RZ ;  /* 0x000000080b0a8224 */ /* 0x001fe200078e02ff */
[----:B------:R-:W-:Y:S02]  /*1ce0*/  @!P0 MOV R11, R23 ;  /* 0x00000017000b8202 */ /* 0x000fe40000000f00 */
        /* <DEDUP_REMOVED lines=12> */
[----:B------:R0:W2:Y:S02]  /*1db0*/  @!P0 LDG.E R19, desc[UR6][R8.64] ;  /* 0x0000000608138981 */ /* 0x0000a4000c1e1900 */
[----:B------:R-:W-:-:S05]  /*1dc0*/  @!P0 IMAD.X R11, R20, 0x1, R11, P1 ;  /* 0x00000001140b8824 */ /* 0x000fca00008e060b */
        /* <DEDUP_REMOVED lines=20> */
[----:B---3--:R-:W-:-:S04]  /*1f10*/  @!P0 PRMT R14, R10, 0x7610, R14 ;  /* 0x000076100a0e8816 */ /* 0x008fc8000000000e */
[----:B------:R-:W-:Y:S01]  /*1f20*/  FADD.FTZ R18, -R4, R11 ;  /* 0x0000000b04127221 */ /* 0x000fe20000010100 */
[----:B------:R-:W-:Y:S01]  /*1f30*/  @!P0 IADD3.X R11, RZ, R21, RZ, P1, !PT ;  /* 0x00000015ff0b8210 */ /* 0x000fe20000ffe4ff */
[----:B------:R-:W-:Y:S02]  /*1f40*/  HADD2.F32 R14, -RZ, R14.H0_H0 ;  /* 0x2000000eff0e7230 */ /* 0x000fe40000004100 */
[----:B------:R-:W-:Y:S01]  /*1f50*/  FMUL.FTZ R18, R18, R5 ;  /* 0x0000000512127220 */ /* 0x000fe20000410000 */
[----:B------:R-:W-:Y:S01]  /*1f60*/  @!P0 PRMT R19, R10, 0x7632, R19 ;  /* 0x000076320a138816 */ /* 0x000fe20000000013 */
[----:B0-----:R-:W-:Y:S01]  /*1f70*/  @!P0 IMAD R11, R11, R8, RZ ;  /* 0x000000080b0b8224 */ /* 0x001fe200078e02ff */
[----:B------:R-:W-:Y:S01]  /*1f80*/  @!P0 MOV R10, R26 ;  /* 0x0000001a000a8202 */ /* 0x000fe20000000f00 */
        /* <DEDUP_REMOVED lines=56> */
.L_x_3998:
        /* <DEDUP_REMOVED lines=68> */
.L_x_4022:
        /* <DEDUP_REMOVED lines=12> */
.L_x_4008:
[----:B------:R-:W-:Y:S05]  /*2810*/  BSYNC B0 ;  /* 0x0000000000007941 */ /* 0x000fea0003800000 */
.L_x_4007:
[----:B------:R-:W-:-:S13]  /*2820*/  R2UR UR4, R5 ;  /* 0x00000000050472ca */ /* 0x000fda00000e0000 */
[----:B------:R-:W-:Y:S05]  /*2830*/  BRA.DIV UR4, `(.L_x_4009) ;  /* 0x0000000e04947947 */ /* 0x000fea000b800000 */
[----:B------:R-:W-:Y:S01]  /*2840*/  NOP ;  /* 0x0000000000007918 */ /* 0x000fe20000000000 */
[----:B------:R1:W-:Y:S04]  /*2850*/  STS [R13+0xc0], R6 ;  /* 0x0000c0060d007388 */ /* 0x0003e80000000800 */
[----:B------:R1:W-:Y:S04]  /*2860*/  STS [R13+0xc4], R20 ;  /* 0x0000c4140d007388 */ /* 0x0003e80000000800 */
[----:B------:R1:W-:Y:S01]  /*2870*/  STS [R13+0xc8], R16 ;  /* 0x0000c8100d007388 */ /* 0x0003e20000000800 */
[----:B------:R-:W-:Y:S01]  /*2880*/  NOP ;  /* 0x0000000000007918 */ /* 0x000fe20000000000 */
.L_x_4026:
        /* <DEDUP_REMOVED lines=12> */
.L_x_4011:
[----:B------:R-:W-:Y:S05]  /*2950*/  BSYNC B0 ;  /* 0x0000000000007941 */ /* 0x000fea0003800000 */
.L_x_4010:
[----:B------:R-:W-:-:S13]  /*2960*/  R2UR UR4, R5 ;  /* 0x00000000050472ca */ /* 0x000fda00000e0000 */
[----:B------:R-:W-:Y:S05]  /*2970*/  BRA.DIV UR4, `(.L_x_4012) ;  /* 0x0000000e04747947 */ /* 0x000fea000b800000 */
[----:B------:R-:W-:Y:S01]  /*2980*/  NOP ;  /* 0x0000000000007918 */ /* 0x000fe20000000000 */
[----:B------:R2:W-:Y:S04]  /*2990*/  STS [R13+0xc0], R6 ;  /* 0x0000c0060d007388 */ /* 0x0005e80000000800 */
[----:B------:R2:W-:Y:S04]  /*29a0*/  STS [R13+0xc4], R20 ;  /* 0x0000c4140d007388 */ /* 0x0005e80000000800 */
[----:B------:R2:W-:Y:S01]  /*29b0*/  STS [R13+0xc8], R16 ;  /* 0x0000c8100d007388 */ /* 0x0005e20000000800 */
[----:B------:R-:W-:Y:S01]  /*29c0*/  NOP ;  /* 0x0000000000007918 */ /* 0x000fe20000000000 */
.L_x_4030:
        /* <DEDUP_REMOVED lines=12> */
.L_x_4014:
[----:B------:R-:W-:Y:S05]  /*2a90*/  BSYNC B0 ;  /* 0x0000000000007941 */ /* 0x000fea0003800000 */
.L_x_4013:
[----:B------:R-:W-:-:S13]  /*2aa0*/  R2UR UR4, R5 ;  /* 0x00000000050472ca */ /* 0x000fda00000e0000 */
[----:B------:R-:W-:Y:S05]  /*2ab0*/  BRA.DIV UR4, `(.L_x_4015) ;  /* 0x0000000e04547947 */ /* 0x000fea000b800000 */
[----:B------:R-:W-:Y:S01]  /*2ac0*/  NOP ;  /* 0x0000000000007918 */ /* 0x000fe20000000000 */
[----:B------:R3:W-:Y:S04]  /*2ad0*/  STS [R13+0xc0], R6 ;  /* 0x0000c0060d007388 */ /* 0x0007e80000000800 */
[----:B------:R3:W-:Y:S04]  /*2ae0*/  STS [R13+0xc4], R20 ;  /* 0x0000c4140d007388 */ /* 0x0007e80000000800 */
[----:B------:R3:W-:Y:S01]  /*2af0*/  STS [R13+0xc8], R16 ;  /* 0x0000c8100d007388 */ /* 0x0007e20000000800 */
[----:B------:R-:W-:Y:S01]  /*2b00*/  NOP ;  /* 0x0000000000007918 */ /* 0x000fe20000000000 */
.L_x_4034:
        /* <DEDUP_REMOVED lines=12> */
.L_x_4017:
[----:B------:R-:W-:Y:S05]  /*2bd0*/  BSYNC B0 ;  /* 0x0000000000007941 */ /* 0x000fea0003800000 */
.L_x_4016:
        /* <DEDUP_REMOVED lines=25> */
.L_x_4040:
        /* <DEDUP_REMOVED lines=23> */
[----:B----4-:R-:W-:-:S03]  /*2ee0*/  IADD3 R26, R24, R27, RZ ;  /* 0x0000001b181a7210 */ /* 0x010fc60007ffe0ff */
[----:B------:R-:W3:Y:S01]  /*2ef0*/  LDS R20, [R2+0x238] ;  /* 0x0002380002147984 */ /* 0x000ee20000000800 */
[----:B------:R-:W-:Y:S02]  /*2f00*/  ISETP.NE.AND P5, PT, R24, RZ, PT ;  /* 0x000000ff1800720c */ /* 0x000fe40003fa5270 */
[C---:B-----5:R-:W-:Y:S01]  /*2f10*/  IADD3 R29, R17.reuse, R26, RZ ;  /* 0x0000001a111d7210 */ /* 0x060fe20007ffe0ff */
[----:B------:R-:W4:Y:S01]  /*2f20*/  LDS R19, [R2+0x23c] ;  /* 0x00023c0002137984 */ /* 0x000f220000000800 */
[----:B------:R-:W-:Y:S02]  /*2f30*/  ISETP.NE.AND P4, PT, R17, RZ, PT ;  /* 0x000000ff1100720c */ /* 0x000fe40003f85270 */
[----:B------:R-:W-:Y:S01]  /*2f40*/  ISETP.NE.AND P3, PT, R0, RZ, PT ;  /* 0x000000ff0000720c */ /* 0x000fe20003f65270 */
        /* <DEDUP_REMOVED lines=11> */
[----:B------:R-:W-:Y:S02]  /*3000*/  @!P4 FADD.FTZ R16, R16, R13 ;  /* 0x0000000d1010c221 */ /* 0x000fe40000010000 */
[----:B------:R4:W-:Y:S01]  /*3010*/  STS [R2+0x210], R27 ;  /* 0x0002101b02007388 */ /* 0x0009e20000000800 */
[----:B0-----:R-:W-:-:S03]  /*3020*/  ISETP.NE.AND P1, PT, R14, RZ, PT ;  /* 0x000000ff0e00720c */ /* 0x001fc60003f25270 */
[----:B------:R-:W-:Y:S01]  /*3030*/  STS [R2+0x21c], R26 ;  /* 0x00021c1a02007388 */ /* 0x000fe20000000800 */
[----:B---3--:R-:W-:-:S03]  /*3040*/  @!P3 FADD.FTZ R20, R20, R15 ;  /* 0x0000000f1414b221 */ /* 0x008fc60000010000 */
[----:B------:R-:W-:Y:S01]  /*3050*/  STS [R2+0x228], R29 ;  /* 0x0002281d02007388 */ /* 0x000fe20000000800 */
[----:B----4-:R-:W-:Y:S01]  /*3060*/  IADD3 R27, R0, R29, RZ ;  /* 0x0000001d001b7210 */ /* 0x010fe20007ffe0ff */
[----:B------:R-:W-:Y:S02]  /*3070*/  @!P3 FADD.FTZ R19, R19, R16 ;  /* 0x000000101313b221 */ /* 0x000fe40000010000 */
[----:B------:R-:W-:Y:S02]  /*3080*/  STS [R2+0x214], R11 ;  /* 0x0002140b02007388 */ /* 0x000fe40000000800 */
[----:B------:R-:W-:Y:S02]  /*3090*/  IMAD.IADD R0, R4, 0x1, R27 ;  /* 0x0000000104007824 */ /* 0x000fe400078e021b */
[----:B-----5:R-:W-:Y:S01]  /*30a0*/  @!P2 FADD.FTZ R23, R23, R20 ;  /* 0x000000141717a221 */ /* 0x020fe20000010000 */
[----:B------:R0:W-:Y:S01]  /*30b0*/  STS [R2+0x234], R27 ;  /* 0x0002341b02007388 */ /* 0x0001e20000000800 */
[----:B------:R-:W-:Y:S01]  /*30c0*/  @!P2 FADD.FTZ R21, R21, R19 ;  /* 0x000000131515a221 */ /* 0x000fe20000010000 */
[----:B------:R-:W-:-:S02]  /*30d0*/  IADD3 R6, R6, R0, RZ ;  /* 0x0000000006067210 */ /* 0x000fc40007ffe0ff */
[----:B------:R3:W-:Y:S01]  /*30e0*/  STS [R2+0x240], R0 ;  /* 0x0002400002007388 */ /* 0x0007e20000000800 */
[----:B------:R-:W-:-:S03]  /*30f0*/  @!P0 FADD.FTZ R24, R24, R23 ;  /* 0x0000001718188221 */ /* 0x000fc60000010000 */
[----:B------:R3:W-:Y:S01]  /*3100*/  STS [R2+0x218], R5 ;  /* 0x0002180502007388 */ /* 0x0007e20000000800 */
[----:B-1----:R-:W-:Y:S01]  /*3110*/  @!P0 FADD.FTZ R22, R22, R21 ;  /* 0x0000001516168221 */ /* 0x002fe20000010000 */
[----:B0-----:R-:W-:Y:S02]  /*3120*/  IADD3 R27, R14, R6, RZ ;  /* 0x000000060e1b7210 */ /* 0x001fe40007ffe0ff */
        /* <DEDUP_REMOVED lines=16> */
.L_x_4005:
        /* <DEDUP_REMOVED lines=43> */
.L_x_4020:
[----:B------:R-:W-:Y:S05]  /*34e0*/  BSYNC B0 ;  /* 0x0000000000007941 */ /* 0x000fea0003800000 */
.L_x_4019:
        /* <DEDUP_REMOVED lines=22> */
.L_x_4006:
[----:B0-----:R-:W-:Y:S05]  /*3650*/  WARPSYNC.COLLECTIVE R5, `(.L_x_4021) ;  /* 0x0000000005087348 */ /* 0x001fea0003c00000 */
[----:B------:R-:W-:Y:S01]  /*3660*/  NOP ;  /* 0x0000000000007918 */ /* 0x000fe20000000000 */
[----:B0-----:R-:W-:Y:S01]  /*3670*/  ENDCOLLECTIVE ;  /* 0x000000000000791b */ /* 0x001fe20003800000 */
.L_x_4021:
[----:B------:R-:W-:Y:S05]  /*3680*/  BRA `(.L_x_4022) ;  /* 0xfffffff000307947 */ /* 0x000fea000383ffff */
.L_x_4009:
[----:B------:R-:W-:Y:S01]  /*3690*/  BSSY B0, `(.L_x_4023) ;  /* 0x0000004000007945 */ /* 0x000fe20003800000 */
[----:B0-----:R-:W-:Y:S05]  /*36a0*/  WARPSYNC.COLLECTIVE R5, `(.L_x_4024) ;  /* 0x0000000005087348 */ /* 0x001fea0003c00000 */
[----:B------:R-:W-:Y:S01]  /*36b0*/  NOP ;  /* 0x0000000000007918 */ /* 0x000fe20000000000 */
[----:B0-----:R-:W-:Y:S01]  /*36c0*/  ENDCOLLECTIVE ;  /* 0x000000000000791b */ /* 0x001fe20003800000 */
.L_x_4024:
[----:B------:R-:W-:Y:S05]  /*36d0*/  BSYNC B0 ;  /* 0x0000000000007941 */ /* 0x000fea0003800000 */
.L_x_4023:
[----:B------:R0:W-:Y:S04]  /*36e0*/  STS [R13+0xc0], R6 ;  /* 0x0000c0060d007388 */ /* 0x0001e80000000800 */
[----:B------:R0:W-:Y:S04]  /*36f0*/  STS [R13+0xc4], R20 ;  /* 0x0000c4140d007388 */ /* 0x0001e80000000800 */
[----:B------:R0:W-:Y:S02]  /*3700*/  STS [R13+0xc8], R16 ;  /* 0x0000c8100d007388 */ /* 0x0001e40000000800 */
[----:B0-----:R-:W-:Y:S05]  /*3710*/  WARPSYNC.COLLECTIVE R5, `(.L_x_4025) ;  /* 0x0000000005087348 */ /* 0x001fea0003c00000 */
[----:B------:R-:W-:Y:S01]  /*3720*/  NOP ;  /* 0x0000000000007918 */ /* 0x000fe20000000000 */
[----:B0-----:R-:W-:Y:S01]  /*3730*/  ENDCOLLECTIVE ;  /* 0x000000000000791b */ /* 0x001fe20003800000 */
.L_x_4025:
[----:B------:R-:W-:Y:S05]  /*3740*/  BRA `(.L_x_4026) ;  /* 0xfffffff000507947 */ /* 0x000fea000383ffff */
.L_x_4012:
[----:B------:R-:W-:Y:S01]  /*3750*/  BSSY B0, `(.L_x_4027) ;  /* 0x0000004000007945 */ /* 0x000fe20003800000 */
[----:B01----:R-:W-:Y:S05]  /*3760*/  WARPSYNC.COLLECTIVE R5, `(.L_x_4028) ;  /* 0x0000000005087348 */ /* 0x003fea0003c00000 */
[----:B------:R-:W-:Y:S01]  /*3770*/  NOP ;  /* 0x0000000000007918 */ /* 0x000fe20000000000 */
[----:B01----:R-:W-:Y:S01]  /*3780*/  ENDCOLLECTIVE ;  /* 0x000000000000791b */ /* 0x003fe20003800000 */
.L_x_4028:
[----:B------:R-:W-:Y:S05]  /*3790*/  BSYNC B0 ;  /* 0x0000000000007941 */ /* 0x000fea0003800000 */
.L_x_4027:
[----:B------:R0:W-:Y:S04]  /*37a0*/  STS [R13+0xc0], R6 ;  /* 0x0000c0060d007388 */ /* 0x0001e80000000800 */
[----:B------:R0:W-:Y:S04]  /*37b0*/  STS [R13+0xc4], R20 ;  /* 0x0000c4140d007388 */ /* 0x0001e80000000800 */
[----:B------:R0:W-:Y:S02]  /*37c0*/  STS [R13+0xc8], R16 ;  /* 0x0000c8100d007388 */ /* 0x0001e40000000800 */
[----:B0-----:R-:W-:Y:S05]  /*37d0*/  WARPSYNC.COLLECTIVE R5, `(.L_x_4029) ;  /* 0x0000000005087348 */ /* 0x001fea0003c00000 */
[----:B------:R-:W-:Y:S01]  /*37e0*/  NOP ;  /* 0x0000000000007918 */ /* 0x000fe20000000000 */
[----:B0-----:R-:W-:Y:S01]  /*37f0*/  ENDCOLLECTIVE ;  /* 0x000000000000791b */ /* 0x001fe20003800000 */
.L_x_4029:
[----:B------:R-:W-:Y:S05]  /*3800*/  BRA `(.L_x_4030) ;  /* 0xfffffff000707947 */ /* 0x000fea000383ffff */
.L_x_4015:
[----:B------:R-:W-:Y:S01]  /*3810*/  BSSY B0, `(.L_x_4031) ;  /* 0x0000004000007945 */ /* 0x000fe20003800000 */
[----:B012---:R-:W-:Y:S05]  /*3820*/  WARPSYNC.COLLECTIVE R5, `(.L_x_4032) ;  /* 0x0000000005087348 */ /* 0x007fea0003c00000 */
[----:B------:R-:W-:Y:S01]  /*3830*/  NOP ;  /* 0x0000000000007918 */ /* 0x000fe20000000000 */
[----:B012---:R-:W-:Y:S01]  /*3840*/  ENDCOLLECTIVE ;  /* 0x000000000000791b */ /* 0x007fe20003800000 */
.L_x_4032:
[----:B------:R-:W-:Y:S05]  /*3850*/  BSYNC B0 ;  /* 0x0000000000007941 */ /* 0x000fea0003800000 */
.L_x_4031:
[----:B------:R0:W-:Y:S04]  /*3860*/  STS [R13+0xc0], R6 ;  /* 0x0000c0060d007388 */ /* 0x0001e80000000800 */
[----:B------:R0:W-:Y:S04]  /*3870*/  STS [R13+0xc4], R20 ;  /* 0x0000c4140d007388 */ /* 0x0001e80000000800 */
[----:B------:R0:W-:Y:S02]  /*3880*/  STS [R13+0xc8], R16 ;  /* 0x0000c8100d007388 */ /* 0x0001e40000000800 */
[----:B0-----:R-:W-:Y:S05]  /*3890*/  WARPSYNC.COLLECTIVE R5, `(.L_x_4033) ;  /* 0x0000000005087348 */ /* 0x001fea0003c00000 */
[----:B------:R-:W-:Y:S01]  /*38a0*/  NOP ;  /* 0x0000000000007918 */ /* 0x000fe20000000000 */
[----:B0-----:R-:W-:Y:S01]  /*38b0*/  ENDCOLLECTIVE ;  /* 0x000000000000791b */ /* 0x001fe20003800000 */
.L_x_4033:
[----:B------:R-:W-:Y:S05]  /*38c0*/  BRA `(.L_x_4034) ;  /* 0xfffffff000907947 */ /* 0x000fea000383ffff */
.L_x_4018:
[----:B------:R-:W-:Y:S01]  /*38d0*/  BSSY B0, `(.L_x_4035) ;  /* 0x0000005000007945 */ /* 0x000fe20003800000 */
[----:B------:R-:W-:-:S13]  /*38e0*/  ISETP.GE.U32.AND P0, PT, R4, 0x10, PT ;  /* 0x000000100400780c */ /* 0x000fda0003f06070 */
[----:B0123--:R-:W-:Y:S05]  /*38f0*/  WARPSYNC.COLLECTIVE R5, `(.L_x_4036) ;  /* 0x0000000005087348 */ /* 0x00ffea0003c00000 */
[----:B------:R-:W-:Y:S01]  /*3900*/  NOP ;  /* 0x0000000000007918 */ /* 0x000fe20000000000 */
[----:B0123--:R-:W-:Y:S01]  /*3910*/  ENDCOLLECTIVE ;  /* 0x000000000000791b */ /* 0x00ffe20003800000 */
.L_x_4036:
[----:B------:R-:W-:Y:S05]  /*3920*/  BSYNC B0 ;  /* 0x0000000000007941 */ /* 0x000fea0003800000 */
.L_x_4035:
[----:B------:R0:W-:Y:S01]  /*3930*/  STS [R13+0xc0], R6 ;  /* 0x0000c0060d007388 */ /* 0x0001e20000000800 */
[----:B------:R-:W-:-:S03]  /*3940*/  ISETP.NE.OR P1, PT, R6, RZ, !P0 ;  /* 0x000000ff0600720c */ /* 0x000fc60004725670 */
[----:B------:R0:W-:Y:S04]  /*3950*/  STS [R13+0xc4], R20 ;  /* 0x0000c4140d007388 */ /* 0x0001e80000000800 */
[----:B------:R0:W-:Y:S06]  /*3960*/  STS [R13+0xc8], R16 ;  /* 0x0000c8100d007388 */ /* 0x0001ec0000000800 */
[----:B0-----:R-:W-:Y:S05]  /*3970*/  WARPSYNC.COLLECTIVE R5, `(.L_x_4037) ;  /* 0x0000000005087348 */ /* 0x001fea0003c00000 */
[----:B------:R-:W-:Y:S01]  /*3980*/  NOP ;  /* 0x0000000000007918 */ /* 0x000fe20000000000 */
[----:B0-----:R-:W-:Y:S01]  /*3990*/  ENDCOLLECTIVE ;  /* 0x000000000000791b */ /* 0x001fe20003800000 */
.L_x_4037:
        /* <DEDUP_REMOVED lines=9> */
.L_x_4038:
        /* <DEDUP_REMOVED lines=9> */
.L_x_4039:
[----:B------:R-:W-:Y:S05]  /*3ac0*/  BRA `(.L_x_4040) ;  /* 0xfffffff000a87947 */ /* 0x000fea000383ffff */
.L_x_4041:
        /* <DEDUP_REMOVED lines=11> */
.L_x_4550:


//--------------------- .text._Z30group_norm_nhwc_bwd_sum_kernelI11Fp16IOFp16WLi168EEv26Group_norm_nhwc_bwd_params --------------------------
	.section	.text._Z30group_norm_nhwc_bwd_sum_kernelI11Fp16IOFp16WLi168EEv26Group_norm_nhwc_bwd_params,"ax",@progbits
	.align	128
        .global         _Z30group_norm_nhwc_bwd_sum_kernelI11Fp16IOFp16WLi168EEv26Group_norm_nhwc_bwd_params
        .type           _Z30group_norm_nhwc_bwd_sum_kernelI11Fp16IOFp16WLi168EEv26Group_norm_nhwc_bwd_params,@function
        .size           _Z30group_norm_nhwc_bwd_sum_kernelI11Fp16IOFp16WLi168EEv26Group_norm_nhwc_bwd_params,(.L_x_4551 - _Z30group_norm_nhwc_bwd_sum_kernelI11Fp16IOFp16WLi168EEv26Group_norm_nhwc_bwd_params)
        .other          _Z30group_norm_nhwc_bwd_sum_kernelI11Fp16IOFp16WLi168EEv26Group_norm_nhwc_bwd_params,@"STO_CUDA_ENTRY STV_DEFAULT"
_Z30group_norm_nhwc_bwd_sum_kernelI11Fp16IOFp16WLi168EEv26Group_norm_nhwc_bwd_params:
.text._Z30group_norm_nhwc_bwd_sum_kernelI11Fp16IOFp16WLi168EEv26Group_norm_nhwc_bwd_params:
        /* <DEDUP_REMOVED lines=20> */
[----:B------:R-:W-:Y:S01]  /*0140*/  IMAD R7, R6, R5, RZ ;  /* 0x0000000506077224 */ /* 0x000fe200078e02ff */
[----:B------:R-:W-:-:S03]  /*0150*/  LOP3.LUT R6, RZ, R9, RZ, 0x33, !PT ;  /* 0x00000009ff067212 */ /* 0x000fc600078e33ff */
        /* <DEDUP_REMOVED lines=53> */
.L_x_4043:
[----:B------:R-:W-:Y:S05]  /*04b0*/  BSYNC B0 ;  /* 0x0000000000007941 */ /* 0x000fea0003800000 */
.L_x_4042:
[----:B-----5:R-:W-:Y:S01]  /*04c0*/  FFMA.FTZ R16, -R18, R18, R19 ;  /* 0x0000001212107223 */ /* 0x020fe20000010113 */
[----:B------:R-:W0:Y:S01]  /*04d0*/  S2UR UR4, SR_CTAID.Y ;  /* 0x00000000000479c3 */ /* 0x000e220000002600 */
[----:B------:R-:W-:Y:S01]  /*04e0*/  IMAD R14, R9, R22, R10 ;  /* 0x00000016090e7224 */ /* 0x000fe200078e020a */
[----:B------:R-:W-:Y:S01]  /*04f0*/  HFMA2.MMA R26, -RZ, RZ, 0, 0 ;  /* 0x00000000ff1a7435 */ /* 0x000fe200000001ff */
[----:B------:R-:W-:Y:S02]  /*0500*/  MOV R24, RZ ;  /* 0x000000ff00187202 */ /* 0x000fe40000000f00 */
[----:B------:R-:W-:Y:S02]  /*0510*/  FSETP.GTU.FTZ.AND P2, PT, R16, RZ, PT ;  /* 0x000000ff1000720b */ /* 0x000fe40003f5c000 */
[CC--:B------:R-:W-:Y:S01]  /*0520*/  ISETP.GE.U32.AND P3, PT, R14.reuse, R9.reuse, PT ;  /* 0x000000090e00720c */ /* 0x0c0fe20003f66070 */
[----:B------:R-:W1:Y:S10]  /*0530*/  LDC.64 R12, c[0x0][0x290] ;  /* 0x0000a400ff0c7b82 */ /* 0x000e740000000a00 */
[----:B------:R-:W2:Y:S02]  /*0540*/  @P2 LDC R7, c[0x0][0x250] ;  /* 0x00009400ff072b82 */ /* 0x000ea40000000800 */
[----:B------:R-:W-:-:S02]  /*0550*/  @P3 IADD3 R14, R14, -R9, RZ ;  /* 0x800000090e0e3210 */ /* 0x000fc40007ffe0ff */
[----:B------:R-:W-:Y:S01]  /*0560*/  @P3 IADD3 R11, R11, 0x1, RZ ;  /* 0x000000010b0b3810 */ /* 0x000fe20007ffe0ff */
[----:B0-----:R-:W-:Y:S01]  /*0570*/  IMAD R19, R8, UR4, RZ ;  /* 0x0000000408137c24 */ /* 0x001fe2000f8e02ff */
[----:B------:R-:W-:Y:S02]  /*0580*/  ISETP.GE.U32.AND P4, PT, R14, R9, PT ;  /* 0x000000090e00720c */ /* 0x000fe40003f86070 */
[----:B------:R-:W-:Y:S02]  /*0590*/  ISETP.NE.U32.AND P3, PT, R9, RZ, PT ;  /* 0x000000ff0900720c */ /* 0x000fe40003f65070 */
        /* <DEDUP_REMOVED lines=53> */
[----:B0-----:R-:W-:Y:S02]  /*08f0*/  PRMT R11, RZ, 0x5410, RZ ;  /* 0x00005410ff0b7816 */ /* 0x001fe400000000ff */
[----:B------:R-:W-:Y:S02]  /*0900*/  IADD3 R23, R23, 0x1, RZ ;  /* 0x0000000117177810 */ /* 0x000fe40007ffe0ff */
        /* <DEDUP_REMOVED lines=41> */
.L_x_4046:
[----:B------:R-:W-:Y:S05]  /*0ba0*/  @!P2 BRA `(.L_x_4044) ;  /* 0x0000001400d4a947 */ /* 0x000fea0003800000 */
[----:B------:R-:W-:-:S04]  /*0bb0*/  IADD3 R19, R23, 0x1, RZ ;  /* 0x0000000117137810 */ /* 0x000fc80007ffe0ff */
[----:B------:R-:W-:-:S07]  /*0bc0*/  SHF.R.S32.HI R25, RZ, 0x1f, R19 ;  /* 0x0000001fff197819 */ /* 0x000fce0000011413 */
.L_x_4047:
        /* <DEDUP_REMOVED lines=129> */
.L_x_4045:
        /* <DEDUP_REMOVED lines=9> */
.L_x_4049:
        /* <DEDUP_REMOVED lines=21> */
[----:B0-----:R-:W-:Y:S01]  /*15c0*/  PRMT R23, RZ, 0x5410, RZ ;  /* 0x00005410ff177816 */ /* 0x001fe200000000ff */
[----:B------:R-:W-:-:S03]  /*15d0*/  IMAD.X R25, RZ, RZ, R25, P2 ;  /* 0x000000ffff197224 */ /* 0x000fc600010e0619 */
        /* <DEDUP_REMOVED lines=24> */
.L_x_4048:
[----:B------:R-:W-:-:S13]  /*1760*/  ISETP.GE.U32.AND P0, PT, R5, 0x3, PT ;  /* 0x000000030500780c */ /* 0x000fda0003f06070 */
[----:B------:R-:W-:Y:S05]  /*1770*/  @!P0 BRA `(.L_x_4044) ;  /* 0x0000000800e08947 */ /* 0x000fea0003800000 */
[----:B------:R-:W-:Y:S01]  /*1780*/  ULDC.64 UR4, c[0x0][0x288] ;  /* 0x0000a20000047ab9 */ /* 0x000fe20000000a00 */
[----:B------:R-:W-:Y:S02]  /*1790*/  SHF.R.S32.HI R5, RZ, 0x1f, R23 ;  /* 0x0000001fff057819 */ /* 0x000fe40000011417 */
[----:B------:R-:W-:Y:S02]  /*17a0*/  ISETP.GE.U32.AND P0, PT, R20, UR4, PT ;  /* 0x0000000414007c0c */ /* 0x000fe4000bf06070 */
[----:B------:R-:W-:Y:S02]  /*17b0*/  MOV R3, R23 ;  /* 0x0000001700037202 */ /* 0x000fe40000000f00 */
[----:B------:R-:W-:-:S13]  /*17c0*/  ISETP.GE.AND.EX P0, PT, R21, UR5, PT, P0 ;  /* 0x0000000515007c0c */ /* 0x000fda000bf06300 */
.L_x_4050:
        /* <DEDUP_REMOVED lines=179> */
.L_x_4044:
        /* <DEDUP_REMOVED lines=63> */
.L_x_4068:
        /* <DEDUP_REMOVED lines=12> */
.L_x_4054:
[----:B------:R-:W-:Y:S05]  /*27b0*/  BSYNC B0 ;  /* 0x0000000000007941 */ /* 0x000fea0003800000 */
.L_x_4053:
[----:B------:R-:W-:-:S13]  /*27c0*/  R2UR UR4, R5 ;  /* 0x00000000050472ca */ /* 0x000fda00000e0000 */
[----:B------:R-:W-:Y:S05]  /*27d0*/  BRA.DIV UR4, `(.L_x_4055) ;  /* 0x0000000e04707947 */ /* 0x000fea000b800000 */
[----:B------:R-:W-:Y:S01]  /*27e0*/  NOP ;  /* 0x0000000000007918 */ /* 0x000fe20000000000 */
[----:B------:R1:W-:Y:S04]  /*27f0*/  STS [R8+0xc0], R3 ;  /* 0x0000c00308007388 */ /* 0x0003e80000000800 */
[----:B------:R1:W-:Y:S04]  /*2800*/  STS [R8+0xc4], R11 ;  /* 0x0000c40b08007388 */ /* 0x0003e80000000800 */
[----:B------:R1:W-:Y:S01]  /*2810*/  STS [R8+0xc8], R7 ;  /* 0x0000c80708007388 */ /* 0x0003e20000000800 */
[----:B------:R-:W-:Y:S01]  /*2820*/  NOP ;  /* 0x0000000000007918 */ /* 0x000fe20000000000 */
.L_x_4072:
        /* <DEDUP_REMOVED lines=12> */
.L_x_4057:
[----:B------:R-:W-:Y:S05]  /*28f0*/  BSYNC B0 ;  /* 0x0000000000007941 */ /* 0x000fea0003800000 */
.L_x_4056:
[----:B------:R-:W-:-:S13]  /*2900*/  R2UR UR4, R5 ;  /* 0x00000000050472ca */ /* 0x000fda00000e0000 */
[----:B------:R-:W-:Y:S05]  /*2910*/  BRA.DIV UR4, `(.L_x_4058) ;  /* 0x0000000e04507947 */ /* 0x000fea000b800000 */
[----:B------:R-:W-:Y:S01]  /*2920*/  NOP ;  /* 0x0000000000007918 */ /* 0x000fe20000000000 */
[----:B------:R2:W-:Y:S04]  /*2930*/  STS [R8+0xc0], R3 ;  /* 0x0000c00308007388 */ /* 0x0005e80000000800 */
[----:B------:R2:W-:Y:S04]  /*2940*/  STS [R8+0xc4], R11 ;  /* 0x0000c40b08007388 */ /* 0x0005e80000000800 */
[----:B------:R2:W-:Y:S01]  /*2950*/  STS [R8+0xc8], R7 ;  /* 0x0000c80708007388 */ /* 0x0005e20000000800 */
[----:B------:R-:W-:Y:S01]  /*2960*/  NOP ;  /* 0x0000000000007918 */ /* 0x000fe20000000000 */
.L_x_4076:
        /* <DEDUP_REMOVED lines=12> */
.L_x_4060:
[----:B------:R-:W-:Y:S05]  /*2a30*/  BSYNC B0 ;  /* 0x0000000000007941 */ /* 0x000fea0003800000 */
.L_x_4059:
[----:B------:R-:W-:-:S13]  /*2a40*/  R2UR UR4, R5 ;  /* 0x00000000050472ca */ /* 0x000fda00000e0000 */
[----:B------:R-:W-:Y:S05]  /*2a50*/  BRA.DIV UR4, `(.L_x_4061) ;  /* 0x0000000e04307947 */ /* 0x000fea000b800000 */
[----:B------:R-:W-:Y:S01]  /*2a60*/  NOP ;  /* 0x0000000000007918 */ /* 0x000fe20000000000 */
[----:B------:R3:W-:Y:S04]  /*2a70*/  STS [R8+0xc0], R3 ;  /* 0x0000c00308007388 */ /* 0x0007e80000000800 */
[----:B------:R3:W-:Y:S04]  /*2a80*/  STS [R8+0xc4], R11 ;  /* 0x0000c40b08007388 */ /* 0x0007e80000000800 */
[----:B------:R3:W-:Y:S01]  /*2a90*/  STS [R8+0xc8], R7 ;  /* 0x0000c80708007388 */ /* 0x0007e20000000800 */
[----:B------:R-:W-:Y:S01]  /*2aa0*/  NOP ;  /* 0x0000000000007918 */ /* 0x000fe20000000000 */
.L_x_4080:
        /* <DEDUP_REMOVED lines=12> */
.L_x_4063:
[----:B------:R-:W-:Y:S05]  /*2b70*/  BSYNC B0 ;  /* 0x0000000000007941 */ /* 0x000fea0003800000 */
.L_x_4062:
        /* <DEDUP_REMOVED lines=25> */
.L_x_4086:
        /* <DEDUP_REMOVED lines=66> */
.L_x_4051:
        /* <DEDUP_REMOVED lines=44> */
.L_x_4066:
[----:B------:R-:W-:Y:S05]  /*33f0*/  BSYNC B0 ;  /* 0x0000000000007941 */ /* 0x000fea0003800000 */
.L_x_4065:
[----:B------:R-:W-:Y:S05]  /*3400*/  @P1 EXIT ;  /* 0x000000000000194d */ /* 0x000fea0003800000 */
[----:B------:R-:W-:Y:S01]  /*3410*/  ULDC UR4, c[0x0][0x270] ;  /* 0x00009c0000047ab9 */ /* 0x000fe20000000800 */
[----:B0-----:R-:W0:Y:S01]  /*3420*/  LDC R3, c[0x0][RZ] ;  /* 0x00000000ff037b82 */ /* 0x001e220000000800 */
        /* <DEDUP_REMOVED lines=19> */
.L_x_4052:
[----:B0-----:R-:W-:Y:S05]  /*3560*/  WARPSYNC.COLLECTIVE R5, `(.L_x_4067) ;  /* 0x0000000005087348 */ /* 0x001fea0003c00000 */
[----:B------:R-:W-:Y:S01]  /*3570*/  NOP ;  /* 0x0000000000007918 */ /* 0x000fe20000000000 */
[----:B0-----:R-:W-:Y:S01]  /*3580*/  ENDCOLLECTIVE ;  /* 0x000000000000791b */ /* 0x001fe20003800000 */
.L_x_4067:
[----:B------:R-:W-:Y:S05]  /*3590*/  BRA `(.L_x_4068) ;  /* 0xfffffff000547947 */ /* 0x000fea000383ffff */
.L_x_4055:
[----:B------:R-:W-:Y:S01]  /*35a0*/  BSSY B0, `(.L_x_4069) ;  /* 0x0000004000007945 */ /* 0x000fe20003800000 */
[----:B0-----:R-:W-:Y:S05]  /*35b0*/  WARPSYNC.COLLECTIVE R5, `(.L_x_4070) ;  /* 0x0000000005087348 */ /* 0x001fea0003c00000 */
[----:B------:R-:W-:Y:S01]  /*35c0*/  NOP ;  /* 0x0000000000007918 */ /* 0x000fe20000000000 */
[----:B0-----:R-:W-:Y:S01]  /*35d0*/  ENDCOLLECTIVE ;  /* 0x000000000000791b */ /* 0x001fe20003800000 */
.L_x_4070:
[----:B------:R-:W-:Y:S05]  /*35e0*/  BSYNC B0 ;  /* 0x0000000000007941 */ /* 0x000fea0003800000 */
.L_x_4069:
[----:B------:R0:W-:Y:S04]  /*35f0*/  STS [R8+0xc0], R3 ;  /* 0x0000c00308007388 */ /* 0x0001e80000000800 */
[----:B------:R0:W-:Y:S04]  /*3600*/  STS [R8+0xc4], R11 ;  /* 0x0000c40b08007388 */ /* 0x0001e80000000800 */
[----:B------:R0:W-:Y:S02]  /*3610*/  STS [R8+0xc8], R7 ;  /* 0x0000c80708007388 */ /* 0x0001e40000000800 */
[----:B0-----:R-:W-:Y:S05]  /*3620*/  WARPSYNC.COLLECTIVE R5, `(.L_x_4071) ;  /* 0x0000000005087348 */ /* 0x001fea0003c00000 */
[----:B------:R-:W-:Y:S01]  /*3630*/  NOP ;  /* 0x0000000000007918 */ /* 0x000fe20000000000 */
[----:B0-----:R-:W-:Y:S01]  /*3640*/  ENDCOLLECTIVE ;  /* 0x000000000000791b */ /* 0x001fe20003800000 */
.L_x_4071:
[----:B------:R-:W-:Y:S05]  /*3650*/  BRA `(.L_x_4072) ;  /* 0xfffffff000747947 */ /* 0x000fea000383ffff */
.L_x_4058:
[----:B------:R-:W-:Y:S01]  /*3660*/  BSSY B0, `(.L_x_4073) ;  /* 0x0000004000007945 */ /* 0x000fe20003800000 */
[----:B01----:R-:W-:Y:S05]  /*3670*/  WARPSYNC.COLLECTIVE R5, `(.L_x_4074) ;  /* 0x0000000005087348 */ /* 0x003fea0003c00000 */
[----:B------:R-:W-:Y:S01]  /*3680*/  NOP ;  /* 0x0000000000007918 */ /* 0x000fe20000000000 */
[----:B01----:R-:W-:Y:S01]  /*3690*/  ENDCOLLECTIVE ;  /* 0x000000000000791b */ /* 0x003fe20003800000 */
.L_x_4074:
[----:B------:R-:W-:Y:S05]  /*36a0*/  BSYNC B0 ;  /* 0x0000000000007941 */ /* 0x000fea0003800000 */
.L_x_4073:
[----:B------:R0:W-:Y:S04]  /*36b0*/  STS [R8+0xc0], R3 ;  /* 0x0000c00308007388 */ /* 0x0001e80000000800 */
[----:B------:R0:W-:Y:S04]  /*36c0*/  STS [R8+0xc4], R11 ;  /* 0x0000c40b08007388 */ /* 0x0001e80000000800 */
[----:B------:R0:W-:Y:S02]  /*36d0*/  STS [R8+0xc8], R7 ;  /* 0x0000c80708007388 */ /* 0x0001e40000000800 */
[----:B0-----:R-:W-:Y:S05]  /*36e0*/  WARPSYNC.COLLECTIVE R5, `(.L_x_4075) ;  /* 0x0000000005087348 */ /* 0x001fea0003c00000 */
[----:B------:R-:W-:Y:S01]  /*36f0*/  NOP ;  /* 0x0000000000007918 */ /* 0x000fe20000000000 */
[----:B0-----:R-:W-:Y:S01]  /*3700*/  ENDCOLLECTIVE ;  /* 0x000000000000791b */ /* 0x001fe20003800000 */
.L_x_4075:
[----:B------:R-:W-:Y:S05]  /*3710*/  BRA `(.L_x_4076) ;  /* 0xfffffff000947947 */ /* 0x000fea000383ffff */
.L_x_4061:
[----:B------:R-:W-:Y:S01]  /*3720*/  BSSY B0, `(.L_x_4077) ;  /* 0x0000004000007945 */ /* 0x000fe20003800000 */
[----:B012---:R-:W-:Y:S05]  /*3730*/  WARPSYNC.COLLECTIVE R5, `(.L_x_4078) ;  /* 0x0000000005087348 */ /* 0x007fea0003c00000 */
[----:B------:R-:W-:Y:S01]  /*3740*/  NOP ;  /* 0x0000000000007918 */ /* 0x000fe20000000000 */
[----:B012---:R-:W-:Y:S01]  /*3750*/  ENDCOLLECTIVE ;  /* 0x000000000000791b */ /* 0x007fe20003800000 */
.L_x_4078:
[----:B------:R-:W-:Y:S05]  /*3760*/  BSYNC B0 ;  /* 0x0000000000007941 */ /* 0x000fea0003800000 */
.L_x_4077:
[----:B------:R0:W-:Y:S04]  /*3770*/  STS [R8+0xc0], R3 ;  /* 0x0000c00308007388 */ /* 0x0001e80000000800 */
[----:B------:R0:W-:Y:S04]  /*3780*/  STS [R8+0xc4], R11 ;  /* 0x0000c40b08007388 */ /* 0x0001e80000000800 */
[----:B------:R0:W-:Y:S02]  /*3790*/  STS [R8+0xc8], R7 ;  /* 0x0000c80708007388 */ /* 0x0001e40000000800 */
[----:B0-----:R-:W-:Y:S05]  /*37a0*/  WARPSYNC.COLLECTIVE R5, `(.L_x_4079) ;  /* 0x0000000005087348 */ /* 0x001fea0003c00000 */
[----:B------:R-:W-:Y:S01]  /*37b0*/  NOP ;  /* 0x0000000000007918 */ /* 0x000fe20000000000 */
[----:B0-----:R-:W-:Y:S01]  /*37c0*/  ENDCOLLECTIVE ;  /* 0x000000000000791b */ /* 0x001fe20003800000 */
.L_x_4079:
[----:B------:R-:W-:Y:S05]  /*37d0*/  BRA `(.L_x_4080) ;  /* 0xfffffff000b47947 */ /* 0x000fea000383ffff */
.L_x_4064:
[----:B------:R-:W-:Y:S01]  /*37e0*/  BSSY B0, `(.L_x_4081) ;  /* 0x0000005000007945 */ /* 0x000fe20003800000 */
[----:B------:R-:W-:-:S13]  /*37f0*/  ISETP.GE.U32.AND P0, PT, R2, 0x10, PT ;  /* 0x000000100200780c */ /* 0x000fda0003f06070 */
[----:B0123--:R-:W-:Y:S05]  /*3800*/  WARPSYNC.COLLECTIVE R5, `(.L_x_4082) ;  /* 0x0000000005087348 */ /* 0x00ffea0003c00000 */
[----:B------:R-:W-:Y:S01]  /*3810*/  NOP ;  /* 0x0000000000007918 */ /* 0x000fe20000000000 */
[----:B0123--:R-:W-:Y:S01]  /*3820*/  ENDCOLLECTIVE ;  /* 0x000000000000791b */ /* 0x00ffe20003800000 */
.L_x_4082:
[----:B------:R-:W-:Y:S05]  /*3830*/  BSYNC B0 ;  /* 0x0000000000007941 */ /* 0x000fea0003800000 */
.L_x_4081:
[----:B------:R0:W-:Y:S01]  /*3840*/  STS [R8+0xc0], R3 ;  /* 0x0000c00308007388 */ /* 0x0001e20000000800 */
[----:B------:R-:W-:-:S03]  /*3850*/  ISETP.NE.OR P1, PT, R3, RZ, !P0 ;  /* 0x000000ff0300720c */ /* 0x000fc60004725670 */
[----:B------:R0:W-:Y:S04]  /*3860*/  STS [R8+0xc4], R11 ;  /* 0x0000c40b08007388 */ /* 0x0001e80000000800 */
[----:B------:R0:W-:Y:S06]  /*3870*/  STS [R8+0xc8], R7 ;  /* 0x0000c80708007388 */ /* 0x0001ec0000000800 */
[----:B0-----:R-:W-:Y:S05]  /*3880*/  WARPSYNC.COLLECTIVE R5, `(.L_x_4083) ;  /* 0x0000000005087348 */ /* 0x001fea0003c00000 */
[----:B------:R-:W-:Y:S01]  /*3890*/  NOP ;  /* 0x0000000000007918 */ /* 0x000fe20000000000 */
[----:B0-----:R-:W-:Y:S01]  /*38a0*/  ENDCOLLECTIVE ;  /* 0x000000000000791b */ /* 0x001fe20003800000 */
.L_x_4083:
        /* <DEDUP_REMOVED lines=9> */
.L_x_4084:
        /* <DEDUP_REMOVED lines=9> */
.L_x_4085:
[----:B------:R-:W-:Y:S05]  /*39d0*/  BRA `(.L_x_4086) ;  /* 0xfffffff000cc7947 */ /* 0x000fea000383ffff */
.L_x_4087:
        /* <DEDUP_REMOVED lines=10> */
.L_x_4551:


//--------------------- .text._Z30group_norm_nhwc_bwd_sum_kernelI11Fp16IOFp16WLi64EEv26Group_norm_nhwc_bwd_params --------------------------
	.section	.text._Z30group_norm_nhwc_bwd_sum_kernelI11Fp16IOFp16WLi64EEv26Group_norm_nhwc_bwd_params,"ax",@progbits
	.align	128
        .global         _Z30group_norm_nhwc_bwd_sum_kernelI11Fp16IOFp16WLi64EEv26Group_norm_nhwc_bwd_params
        .type           _Z30group_norm_nhwc_bwd_sum_kernelI11Fp16IOFp16WLi64EEv26Group_norm_nhwc_bwd_params,@function
        .size           _Z30group_norm_nhwc_bwd_sum_kernelI11Fp16IOFp16WLi64EEv26Group_norm_nhwc_bwd_params,(.L_x_4552 - _Z30group_norm_nhwc_bwd_sum_kernelI11Fp16IOFp16WLi64EEv26Group_norm_nhwc_bwd_params)
        .other          _Z30group_norm_nhwc_bwd_sum_kernelI11Fp16IOFp16WLi64EEv26Group_norm_nhwc_bwd_params,@"STO_CUDA_ENTRY STV_DEFAULT"
_Z30group_norm_nhwc_bwd_sum_kernelI11Fp16IOFp16WLi64EEv26Group_norm_nhwc_bwd_params:
.text._Z30group_norm_nhwc_bwd_sum_kernelI11Fp16IOFp16WLi64EEv26Group_norm_nhwc_bwd_params:
        /* <DEDUP_REMOVED lines=76> */
.L_x_4089:
[----:B------:R-:W-:Y:S05]  /*04c0*/  BSYNC B0 ;  /* 0x0000000000007941 */ /* 0x000fea0003800000 */
.L_x_4088:
        /* <DEDUP_REMOVED lines=96> */
.L_x_4092:
        /* <DEDUP_REMOVED lines=11> */
.L_x_4091:
[----:B------:R-:W-:Y:S02]  /*0b80*/  IADD3 R16, -R21, -0x2, RZ ;  /* 0xfffffffe15107810 */ /* 0x000fe40007ffe1ff */
[----:B------:R-:W-:-:S04]  /*0b90*/  LOP3.LUT R17, RZ, R8, RZ, 0x33, !PT ;  /* 0x00000008ff117212 */ /* 0x000fc800078e33ff */
[----:B------:R-:W-:-:S13]  /*0ba0*/  ISETP.NE.AND P1, PT, R16, R17, PT ;  /* 0x000000111000720c */ /* 0x000fda0003f25270 */
[----:B------:R-:W-:Y:S05]  /*0bb0*/  @!P1 BRA `(.L_x_4090) ;  /* 0x0000000800109947 */ /* 0x000fea0003800000 */
[----:B------:R-:W-:-:S05]  /*0bc0*/  VIADD R20, R20, 0x1 ;  /* 0x0000000114147836 */ /* 0x000fca0000000000 */
[----:B------:R-:W-:-:S07]  /*0bd0*/  SHF.R.S32.HI R21, RZ, 0x1f, R20 ;  /* 0x0000001fff157819 */ /* 0x000fce0000011414 */
.L_x_4095:
        /* <DEDUP_REMOVED lines=55> */
.L_x_4093:
        /* <DEDUP_REMOVED lines=60> */
.L_x_4094:
        /* <DEDUP_REMOVED lines=15> */
.L_x_4090:
        /* <DEDUP_REMOVED lines=20> */
[----:B-1----:R-:W-:Y:S02]  /*1540*/  ISETP.NE.AND P1, PT, R9, RZ, PT ;  /* 0x000000ff0900720c */ /* 0x002fe40003f25270 */
[----:B--2---:R-:W-:Y:S01]  /*1550*/  IADD3 R15, R6, R9, RZ ;  /* 0x00000009060f7210 */ /* 0x004fe20007ffe0ff */
        /* <DEDUP_REMOVED lines=58> */
.L_x_4118:
        /* <DEDUP_REMOVED lines=13> */
.L_x_4096:
[----:B------:R-:W3:Y:S01]  /*19d0*/  S2R R16, SR_TID.X ;  /* 0x0000000000107919 */ /* 0x000ee20000002100 */
[----:B0-2---:R-:W0:Y:S01]  /*19e0*/  LDC R3, c[0x0][0x2b4] ;  /* 0x0000ad00ff037b82 */ /* 0x005e220000000800 */
[----:B------:R-:W-:Y:S05]  /*19f0*/  WARPSYNC.ALL ;  /* 0x0000000000007948 */ /* 0x000fea0003800000 */
[----:B0-----:R-:W-:-:S05]  /*1a00*/  IMAD R2, R10, R3, RZ ;  /* 0x000000030a027224 */ /* 0x001fca00078e02ff */
        /* <DEDUP_REMOVED lines=39> */
.L_x_4099:
[----:B------:R-:W-:Y:S05]  /*1c80*/  BSYNC B0 ;  /* 0x0000000000007941 */ /* 0x000fea0003800000 */
.L_x_4098:
        /* <DEDUP_REMOVED lines=22> */
.L_x_4097:
        /* <DEDUP_REMOVED lines=9> */
.L_x_4100:
[----:B------:R-:W-:Y:S01]  /*1e80*/  ISETP.GE.AND P4, PT, R16, 0x8, PT ;  /* 0x000000081000780c */ /* 0x000fe20003f86270 */
[----:B------:R-:W-:Y:S01]  /*1e90*/  IMAD.MOV.U32 R26, RZ, RZ, R17 ;  /* 0x000000ffff1a7224 */ /* 0x000fe200078e0011 */
[----:B------:R-:W-:-:S11]  /*1ea0*/  MOV R20, R28 ;  /* 0x0000001c00147202 */ /* 0x000fd60000000f00 */
[----:B------:R-:W-:Y:S05]  /*1eb0*/  WARPSYNC.COLLECTIVE R19, `(.L_x_4101) ;  /* 0x0000000013087348 */ /* 0x000fea0003c00000 */
[----:B------:R0:W1:Y:S02]  /*1ec0*/  SHFL.UP P0, R28, R26, R21, R22 ;  /* 0x040000151a1c7389 */ /* 0x0000640000000016 */
[----:B01----:R-:W-:Y:S01]  /*1ed0*/  ENDCOLLECTIVE ;  /* 0x000000000000791b */ /* 0x003fe20003800000 */
.L_x_4101:
[----:B------:R-:W-:Y:S01]  /*1ee0*/  @P3 IMAD.IADD R15, R15, 0x1, R20 ;  /* 0x000000010f0f3824 */ /* 0x000fe200078e0214 */
[----:B------:R-:W-:Y:S01]  /*1ef0*/  MOV R26, R18 ;  /* 0x00000012001a7202 */ /* 0x000fe20000000f00 */
[----:B------:R-:W-:-:S05]  /*1f00*/  FADD.FTZ R28, R17, R28 ;  /* 0x0000001c111c7221 */ /* 0x000fca0000010000 */
[----:B------:R-:W-:-:S07]  /*1f10*/  @P3 FSEL R17, R28, R17, !P2 ;  /* 0x000000111c113208 */ /* 0x000fce0005000000 */
[----:B------:R-:W-:Y:S05]  /*1f20*/  WARPSYNC.COLLECTIVE R19, `(.L_x_4102) ;  /* 0x0000000013087348 */ /* 0x000fea0003c00000 */
[----:B------:R0:W1:Y:S02]  /*1f30*/  SHFL.UP P0, R28, R26, R21, R22 ;  /* 0x040000151a1c7389 */ /* 0x0000640000000016 */
[----:B01----:R-:W-:Y:S01]  /*1f40*/  ENDCOLLECTIVE ;  /* 0x000000000000791b */ /* 0x003fe20003800000 */
.L_x_4102:
[----:B------:R-:W-:Y:S01]  /*1f50*/  HFMA2.MMA R21, -RZ, RZ, 0, 1.1920928955078125e-07 ;  /* 0x00000002ff157435 */ /* 0x000fe200000001ff */
[----:B------:R-:W-:Y:S02]  /*1f60*/  MOV R26, R15 ;  /* 0x0000000f001a7202 */ /* 0x000fe40000000f00 */
[----:B------:R-:W-:-:S08]  /*1f70*/  MOV R23, R28 ;  /* 0x0000001c00177202 */ /* 0x000fd00000000f00 */
[----:B------:R-:W-:Y:S05]  /*1f80*/  WARPSYNC.COLLECTIVE R19, `(.L_x_4103) ;  /* 0x0000000013087348 */ /* 0x000fea0003c00000 */
[----:B------:R0:W1:Y:S02]  /*1f90*/  SHFL.UP P0, R28, R26, R21, R22 ;  /* 0x040000151a1c7389 */ /* 0x0000640000000016 */
[----:B01----:R-:W-:Y:S01]  /*1fa0*/  ENDCOLLECTIVE ;  /* 0x000000000000791b */ /* 0x003fe20003800000 */
.L_x_4103:
        /* <DEDUP_REMOVED lines=9> */
.L_x_4104:
[----:B------:R-:W-:Y:S02]  /*2040*/  @P3 IADD3 R15, R15, R20, RZ ;  /* 0x000000140f0f3210 */ /* 0x000fe40007ffe0ff */
[----:B------:R-:W-:Y:S01]  /*2050*/  MOV R26, R18 ;  /* 0x00000012001a7202 */ /* 0x000fe20000000f00 */
[----:B------:R-:W-:-:S05]  /*2060*/  FADD.FTZ R28, R17, R28 ;  /* 0x0000001c111c7221 */ /* 0x000fca0000010000 */
[----:B------:R-:W-:-:S07]  /*2070*/  @P3 FSEL R17, R28, R17, !P2 ;  /* 0x000000111c113208 */ /* 0x000fce0005000000 */
[----:B------:R-:W-:Y:S05]  /*2080*/  WARPSYNC.COLLECTIVE R19, `(.L_x_4105) ;  /* 0x0000000013087348 */ /* 0x000fea0003c00000 */
[----:B------:R0:W1:Y:S02]  /*2090*/  SHFL.UP P0, R28, R26, R21, R22 ;  /* 0x040000151a1c7389 */ /* 0x0000640000000016 */
[----:B01----:R-:W-:Y:S01]  /*20a0*/  ENDCOLLECTIVE ;  /* 0x000000000000791b */ /* 0x003fe20003800000 */
.L_x_4105:
[----:B------:R-:W-:Y:S01]  /*20b0*/  MOV R26, R15 ;  /* 0x0000000f001a7202 */ /* 0x000fe20000000f00 */
[----:B------:R-:W-:Y:S02]  /*20c0*/  IMAD.MOV.U32 R21, RZ, RZ, 0x4 ;  /* 0x00000004ff157424 */ /* 0x000fe400078e00ff */
[----:B------:R-:W-:-:S07]  /*20d0*/  IMAD.MOV.U32 R23, RZ, RZ, R28 ;  /* 0x000000ffff177224 */ /* 0x000fce00078e001c */
[----:B------:R-:W-:Y:S05]  /*20e0*/  WARPSYNC.COLLECTIVE R19, `(.L_x_4106) ;  /* 0x0000000013087348 */ /* 0x000fea0003c00000 */
[----:B------:R0:W1:Y:S02]  /*20f0*/  SHFL.UP P0, R28, R26, R21, R22 ;  /* 0x040000151a1c7389 */ /* 0x0000640000000016 */
[----:B01----:R-:W-:Y:S01]  /*2100*/  ENDCOLLECTIVE ;  /* 0x000000000000791b */ /* 0x003fe20003800000 */
.L_x_4106:
        /* <DEDUP_REMOVED lines=9> */
.L_x_4107:
[----:B------:R-:W-:Y:S01]  /*21a0*/  @P3 IADD3 R15, R15, R20, RZ ;  /* 0x000000140f0f3210 */ /* 0x000fe20007ffe0ff */
[----:B------:R-:W-:Y:S02]  /*21b0*/  IMAD.MOV.U32 R26, RZ, RZ, R18 ;  /* 0x000000ffff1a7224 */ /* 0x000fe400078e0012 */
[----:B------:R-:W-:-:S05]  /*21c0*/  FADD.FTZ R28, R17, R28 ;  /* 0x0000001c111c7221 */ /* 0x000fca0000010000 */
[----:B------:R-:W-:-:S07]  /*21d0*/  @P3 FSEL R17, R28, R17, !P2 ;  /* 0x000000111c113208 */ /* 0x000fce0005000000 */
[----:B------:R-:W-:Y:S05]  /*21e0*/  WARPSYNC.COLLECTIVE R19, `(.L_x_4108) ;  /* 0x0000000013087348 */ /* 0x000fea0003c00000 */
[----:B------:R0:W1:Y:S02]  /*21f0*/  SHFL.UP P0, R28, R26, R21, R22 ;  /* 0x040000151a1c7389 */ /* 0x0000640000000016 */
[----:B01----:R-:W-:Y:S01]  /*2200*/  ENDCOLLECTIVE ;  /* 0x000000000000791b */ /* 0x003fe20003800000 */
.L_x_4108:
[----:B------:R-:W-:Y:S01]  /*2210*/  HFMA2.MMA R21, -RZ, RZ, 0, 4.76837158203125e-07 ;  /* 0x00000008ff157435 */ /* 0x000fe200000001ff */
[----:B------:R-:W-:Y:S01]  /*2220*/  IMAD.MOV.U32 R26, RZ, RZ, R15 ;  /* 0x000000ffff1a7224 */ /* 0x000fe200078e000f */
[----:B------:R-:W-:-:S09]  /*2230*/  MOV R23, R28 ;  /* 0x0000001c00177202 */ /* 0x000fd20000000f00 */
[----:B------:R-:W-:Y:S05]  /*2240*/  WARPSYNC.COLLECTIVE R19, `(.L_x_4109) ;  /* 0x0000000013087348 */ /* 0x000fea0003c00000 */
[----:B------:R0:W1:Y:S02]  /*2250*/  SHFL.UP P0, R28, R26, R21, R22 ;  /* 0x040000151a1c7389 */ /* 0x0000640000000016 */
[----:B01----:R-:W-:Y:S01]  /*2260*/  ENDCOLLECTIVE ;  /* 0x000000000000791b */ /* 0x003fe20003800000 */
.L_x_4109:
        /* <DEDUP_REMOVED lines=9> */
.L_x_4110:
[----:B------:R-:W-:Y:S01]  /*2300*/  @P4 IMAD.IADD R15, R15, 0x1, R20 ;  /* 0x000000010f0f4824 */ /* 0x000fe200078e0214 */
[----:B------:R-:W-:Y:S01]  /*2310*/  MOV R26, R18 ;  /* 0x00000012001a7202 */ /* 0x000fe20000000f00 */
[----:B------:R-:W-:-:S05]  /*2320*/  FADD.FTZ R28, R17, R28 ;  /* 0x0000001c111c7221 */ /* 0x000fca0000010000 */
[----:B------:R-:W-:-:S07]  /*2330*/  @P4 FSEL R17, R28, R17, !P3 ;  /* 0x000000111c114208 */ /* 0x000fce0005800000 */
[----:B------:R-:W-:Y:S05]  /*2340*/  WARPSYNC.COLLECTIVE R19, `(.L_x_4111) ;  /* 0x0000000013087348 */ /* 0x000fea0003c00000 */
[----:B------:R0:W1:Y:S02]  /*2350*/  SHFL.UP P0, R28, R26, R21, R22 ;  /* 0x040000151a1c7389 */ /* 0x0000640000000016 */
[----:B01----:R-:W-:Y:S01]  /*2360*/  ENDCOLLECTIVE ;  /* 0x000000000000791b */ /* 0x003fe20003800000 */
.L_x_4111:
[----:B------:R-:W-:Y:S01]  /*2370*/  HFMA2.MMA R21, -RZ, RZ, 0, 9.5367431640625e-07 ;  /* 0x00000010ff157435 */ /* 0x000fe200000001ff */
[----:B------:R-:W-:Y:S02]  /*2380*/  MOV R26, R15 ;  /* 0x0000000f001a7202 */ /* 0x000fe40000000f00 */
[----:B------:R-:W-:-:S08]  /*2390*/  MOV R23, R28 ;  /* 0x0000001c00177202 */ /* 0x000fd00000000f00 */
[----:B------:R-:W-:Y:S05]  /*23a0*/  WARPSYNC.COLLECTIVE R19, `(.L_x_4112) ;  /* 0x0000000013087348 */ /* 0x000fea0003c00000 */
[----:B------:R0:W1:Y:S02]  /*23b0*/  SHFL.UP P0, R28, R26, R21, R22 ;  /* 0x040000151a1c7389 */ /* 0x0000640000000016 */
[----:B01----:R-:W-:Y:S01]  /*23c0*/  ENDCOLLECTIVE ;  /* 0x000000000000791b */ /* 0x003fe20003800000 */
.L_x_4112:
        /* <DEDUP_REMOVED lines=8> */
.L_x_4113:
[----:B------:R-:W-:Y:S01]  /*2450*/  IMAD.MOV.U32 R26, RZ, RZ, R18 ;  /* 0x000000ffff1a7224 */ /* 0x000fe200078e0012 */
[----:B------:R-:W-:-:S07]  /*2460*/  MOV R20, R28 ;  /* 0x0000001c00147202 */ /* 0x000fce0000000f00 */
[----:B------:R-:W-:Y:S05]  /*2470*/  WARPSYNC.COLLECTIVE R19, `(.L_x_4114) ;  /* 0x0000000013087348 */ /* 0x000fea0003c00000 */
[----:B------:R0:W1:Y:S02]  /*2480*/  SHFL.UP P0, R28, R26, R21, R22 ;  /* 0x040000151a1c7389 */ /* 0x0000640000000016 */
[----:B01----:R-:W-:Y:S01]  /*2490*/  ENDCOLLECTIVE ;  /* 0x000000000000791b */ /* 0x003fe20003800000 */
.L_x_4114:
        /* <DEDUP_REMOVED lines=8> */
.L_x_4115:
[----:B------:R-:W-:-:S05]  /*2520*/  FADD.FTZ R23, R18, R23 ;  /* 0x0000001712177221 */ /* 0x000fca0000010000 */
[----:B------:R-:W-:Y:S02]  /*2530*/  @P2 FSEL R18, R23, R18, !P3 ;  /* 0x0000001217122208 */ /* 0x000fe40005800000 */
[----:B------:R-:W-:Y:S02]  /*2540*/  MOV R26, R17 ;  /* 0x00000011001a7202 */ /* 0x000fe40000000f00 */
[----:B------:R-:W-:-:S07]  /*2550*/  MOV R23, R28 ;  /* 0x0000001c00177202 */ /* 0x000fce0000000f00 */
[----:B------:R-:W-:Y:S05]  /*2560*/  WARPSYNC.COLLECTIVE R19, `(.L_x_4116) ;  /* 0x0000000013087348 */ /* 0x000fea0003c00000 */
[----:B------:R0:W1:Y:S02]  /*2570*/  SHFL.UP P0, R28, R26, R21, R22 ;  /* 0x040000151a1c7389 */ /* 0x0000640000000016 */
[----:B01----:R-:W-:Y:S01]  /*2580*/  ENDCOLLECTIVE ;  /* 0x000000000000791b */ /* 0x003fe20003800000 */
.L_x_4116:
[----:B------:R-:W-:Y:S01]  /*2590*/  MOV R26, R18 ;  /* 0x00000012001a7202 */ /* 0x000fe20000000f00 */
[----:B------:R-:W-:-:S07]  /*25a0*/  IMAD.MOV.U32 R16, RZ, RZ, R28 ;  /* 0x000000ffff107224 */ /* 0x000fce00078e001c */
[----:B------:R-:W-:Y:S05]  /*25b0*/  WARPSYNC.COLLECTIVE R19, `(.L_x_4117) ;  /* 0x0000000013087348 */ /* 0x000fea0003c00000 */
[----:B------:R0:W1:Y:S02]  /*25c0*/  SHFL.UP P0, R28, R26, R21, R22 ;  /* 0x040000151a1c7389 */ /* 0x0000640000000016 */
[----:B01----:R-:W-:Y:S01]  /*25d0*/  ENDCOLLECTIVE ;  /* 0x000000000000791b */ /* 0x003fe20003800000 */
.L_x_4117:
[----:B------:R-:W-:Y:S01]  /*25e0*/  MOV R27, R28 ;  /* 0x0000001c001b7202 */ /* 0x000fe20000000f00 */
[----:B------:R-:W-:Y:S06]  /*25f0*/  BRA `(.L_x_4118) ;  /* 0xfffffff000c07947 */ /* 0x000fec000383ffff */
.L_x_4119:
        /* <DEDUP_REMOVED lines=16> */
.L_x_4552:


//--------------------- .text._Z30group_norm_nhwc_bwd_sum_kernelI11Fp16IOFp16WLi128EEv26Group_norm_nhwc_bwd_params --------------------------
	.section	.text._Z30group_norm_nhwc_bwd_sum_kernelI11Fp16IOFp16WLi128EEv26Group_norm_nhwc_bwd_params,"ax",@progbits
	.align	128
        .global         _Z30group_norm_nhwc_bwd_sum_kernelI11Fp16IOFp16WLi128EEv26Group_norm_nhwc_bwd_params
        .type           _Z30group_norm_nhwc_bwd_sum_kernelI11Fp16IOFp16WLi128EEv26Group_norm_nhwc_bwd_params,@function
        .size           _Z30group_norm_nhwc_bwd_sum_kernelI11Fp16IOFp16WLi128EEv26Group_norm_nhwc_bwd_params,(.L_x_4553 - _Z30group_norm_nhwc_bwd_sum_kernelI11Fp16IOFp16WLi128EEv26Group_norm_nhwc_bwd_params)
        .other          _Z30group_norm_nhwc_bwd_sum_kernelI11Fp16IOFp16WLi128EEv26Group_norm_nhwc_bwd_params,@"STO_CUDA_ENTRY STV_DEFAULT"
_Z30group_norm_nhwc_bwd_sum_kernelI11Fp16IOFp16WLi128EEv26Group_norm_nhwc_bwd_params:
.text._Z30group_norm_nhwc_bwd_sum_kernelI11Fp16IOFp16WLi128EEv26Group_norm_nhwc_bwd_params:
        /* <DEDUP_REMOVED lines=76> */
.L_x_4121:
[----:B------:R-:W-:Y:S05]  /*04c0*/  BSYNC B0 ;  /* 0x0000000000007941 */ /* 0x000fea0003800000 */
.L_x_4120:
[----:B------:R-:W0:Y:S01]  /*04d0*/  S2UR UR7, SR_CTAID.Y ;  /* 0x00000000000779c3 */ /* 0x000e220000002600 */
[C---:B------:R-:W-:Y:S02]  /*04e0*/  IMAD R14, R7.reuse, R18, R8 ;  /* 0x00000012070e7224 */ /* 0x040fe400078e0208 */
[----:B-----5:R-:W-:Y:S01]  /*04f0*/  FFMA.FTZ R16, -R4, R4, R5 ;  /* 0x0000000404107223 */ /* 0x020fe20000010105 */
[----:B------:R-:W-:Y:S01]  /*0500*/  ISETP.NE.U32.AND P4, PT, R7, RZ, PT ;  /* 0x000000ff0700720c */ /* 0x000fe20003f85070 */
[----:B------:R-:W-:Y:S01]  /*0510*/  IMAD.MOV.U32 R24, RZ, RZ, 0x3f800000 ;  /* 0x3f800000ff187424 */ /* 0x000fe200078e00ff */
[-C--:B------:R-:W-:Y:S02]  /*0520*/  ISETP.GE.U32.AND P1, PT, R14, R7.reuse, PT ;  /* 0x000000070e00720c */ /* 0x080fe40003f26070 */
[----:B------:R-:W-:Y:S01]  /*0530*/  FSETP.GTU.FTZ.AND P2, PT, R16, RZ, PT ;  /* 0x000000ff1000720b */ /* 0x000fe20003f5c000 */
[----:B------:R-:W1:Y:S10]  /*0540*/  LDC.64 R10, c[0x0][0x290] ;  /* 0x0000a400ff0a7b82 */ /* 0x000e740000000a00 */
[----:B------:R-:W-:Y:S01]  /*0550*/  @P1 IMAD.IADD R14, R14, 0x1, -R7 ;  /* 0x000000010e0e1824 */ /* 0x000fe200078e0a07 */
[----:B------:R-:W-:Y:S01]  /*0560*/  @P1 IADD3 R19, R19, 0x1, RZ ;  /* 0x0000000113131810 */ /* 0x000fe20007ffe0ff */
[----:B------:R-:W2:Y:S03]  /*0570*/  @P2 LDC R15, c[0x0][0x250] ;  /* 0x00009400ff0f2b82 */ /* 0x000ea60000000800 */
[----:B------:R-:W-:Y:S01]  /*0580*/  ISETP.GE.U32.AND P3, PT, R14, R7, PT ;  /* 0x000000070e00720c */ /* 0x000fe20003f66070 */
[----:B0-----:R-:W-:-:S05]  /*0590*/  IMAD R17, R12, UR7, RZ ;  /* 0x000000070c117c24 */ /* 0x001fca000f8e02ff */
[----:B------:R-:W-:Y:S02]  /*05a0*/  SHF.R.S32.HI R25, RZ, 0x1f, R17 ;  /* 0x0000001fff197819 */ /* 0x000fe40000011411 */
[----:B------:R-:W-:-:S04]  /*05b0*/  IADD3 R13, P5, R17, R12, RZ ;  /* 0x0000000c110d7210 */ /* 0x000fc80007fbe0ff */
[----:B------:R-:W-:Y:S02]  /*05c0*/  LEA.HI.X.SX32 R12, R12, R25, 0x1, P5 ;  /* 0x000000190c0c7211 */ /* 0x000fe400028f0eff */
[-C--:B-1----:R-:W-:Y:S02]  /*05d0*/  ISETP.LT.U32.AND P1, PT, R13, R10.reuse, PT ;  /* 0x0000000a0d00720c */ /* 0x082fe40003f21070 */
[----:B------:R-:W-:Y:S02]  /*05e0*/  @P3 IADD3 R19, R19, 0x1, RZ ;  /* 0x0000000113133810 */ /* 0x000fe40007ffe0ff */
[----:B------:R-:W-:Y:S02]  /*05f0*/  ISETP.LT.AND.EX P1, PT, R12, R11, PT, P1 ;  /* 0x0000000b0c00720c */ /* 0x000fe40003f21310 */
[----:B------:R-:W-:Y:S01]  /*0600*/  SEL R5, R6, R19, !P4 ;  /* 0x0000001306057207 */ /* 0x000fe20006000000 */
[----:B--2---:R-:W-:Y:S01]  /*0610*/  @P2 FADD.FTZ R11, R16, R15 ;  /* 0x0000000f100b2221 */ /* 0x004fe20000010000 */
[----:B------:R-:W-:-:S02]  /*0620*/  SEL R6, R13, R10, P1 ;  /* 0x0000000a0d067207 */ /* 0x000fc40000800000 */
[----:B------:R-:W-:Y:S02]  /*0630*/  CS2R R14, SRZ ;  /* 0x00000000000e7805 */ /* 0x000fe4000001ff00 */
[----:B------:R-:W-:Y:S01]  /*0640*/  IADD3 R10, -R5, RZ, RZ ;  /* 0x000000ff050a7210 */ /* 0x000fe20007ffe1ff */
[----:B------:R0:W1:Y:S01]  /*0650*/  @P2 MUFU.RSQ R24, R11 ;  /* 0x0000000b00182308 */ /* 0x0000620000001400 */
[----:B------:R-:W-:Y:S02]  /*0660*/  ISETP.GE.AND P1, PT, R17, R6, PT ;  /* 0x000000061100720c */ /* 0x000fe40003f26270 */
        /* <DEDUP_REMOVED lines=27> */
[----:B------:R-:W-:Y:S02]  /*0820*/  @!P0 IMAD R8, R25, UR8, RZ ;  /* 0x0000000819088c24 */ /* 0x000fe4000f8e02ff */
[----:B------:R-:W-:Y:S02]  /*0830*/  @!P0 IMAD.MOV.U32 R26, RZ, RZ, R28 ;  /* 0x000000ffff1a8224 */ /* 0x000fe400078e001c */
[C---:B------:R-:W-:Y:S02]  /*0840*/  @!P0 IMAD R15, R11.reuse, UR9, R8 ;  /* 0x000000090b0f8c24 */ /* 0x040fe4000f8e0208 */
[----:B------:R-:W-:-:S05]  /*0850*/  @!P0 IMAD.WIDE.U32 R10, R11, UR8, R26 ;  /* 0x000000080b0a8c25 */ /* 0x000fca000f8e001a */
[----:B------:R-:W-:Y:S02]  /*0860*/  @!P0 IADD3 R15, R11, R15, RZ ;  /* 0x0000000f0b0f8210 */ /* 0x000fe40007ffe0ff */
[C---:B------:R-:W-:Y:S02]  /*0870*/  @!P0 SHF.L.U32 R11, R10.reuse, 0x1, RZ ;  /* 0x000000010a0b8819 */ /* 0x040fe400000006ff */
[----:B------:R-:W-:Y:S02]  /*0880*/  @!P0 SHF.L.U64.HI R8, R10, 0x1, R15 ;  /* 0x000000010a088819 */ /* 0x000fe4000001020f */
[----:B------:R-:W2:Y:S01]  /*0890*/  @!P0 LDC.64 R14, c[0x0][0x228] ;  /* 0x00008a00ff0e8b82 */ /* 0x000ea20000000a00 */
[----:B0-----:R-:W-:-:S05]  /*08a0*/  @!P0 IADD3 R12, P1, R11, R12, RZ ;  /* 0x0000000c0b0c8210 */ /* 0x001fca0007f3e0ff */
[----:B------:R-:W-:-:S05]  /*08b0*/  @!P0 IMAD.X R13, R8, 0x1, R13, P1 ;  /* 0x00000001080d8824 */ /* 0x000fca00008e060d */
[----:B------:R-:W3:Y:S01]  /*08c0*/  @!P0 LDG.E R12, desc[UR4][R12.64] ;  /* 0x000000040c0c8981 */ /* 0x000ee2000c1e1900 */
[----:B--2---:R-:W-:-:S04]  /*08d0*/  @!P0 IADD3 R10, P1, R11, R14, RZ ;  /* 0x0000000e0b0a8210 */ /* 0x004fc80007f3e0ff */
[----:B------:R-:W-:-:S05]  /*08e0*/  @!P0 IADD3.X R11, R8, R15, RZ, P1, !PT ;  /* 0x0000000f080b8210 */ /* 0x000fca0000ffe4ff */
[----:B------:R0:W2:Y:S01]  /*08f0*/  @!P0 LDG.E R20, desc[UR4][R10.64] ;  /* 0x000000040a148981 */ /* 0x0000a2000c1e1900 */
[----:B------:R-:W-:Y:S02]  /*0900*/  PRMT R8, RZ, 0x5410, RZ ;  /* 0x00005410ff087816 */ /* 0x000fe400000000ff */
[----:B------:R-:W-:Y:S02]  /*0910*/  IADD3 R17, R17, 0x1, RZ ;  /* 0x0000000111117810 */ /* 0x000fe40007ffe0ff */
[----:B0-----:R-:W-:Y:S02]  /*0920*/  PRMT R10, RZ, 0x5410, RZ ;  /* 0x00005410ff0a7816 */ /* 0x001fe400000000ff */
[----:B---3--:R-:W-:-:S04]  /*0930*/  @!P0 PRMT R8, R8, 0x5410, R12 ;  /* 0x0000541008088816 */ /* 0x008fc8000000000c */
[----:B------:R-:W-:-:S05]  /*0940*/  @!P0 PRMT R8, R12, 0x7632, R8 ;  /* 0x000076320c088816 */ /* 0x000fca0000000008 */
[--C-:B------:R-:W-:Y:S02]  /*0950*/  HADD2.F32 R15, -RZ, R8.reuse.H1_H1 ;  /* 0x30000008ff0f7230 */ /* 0x100fe40000004100 */
[----:B------:R-:W-:-:S03]  /*0960*/  HADD2.F32 R19, -RZ, R8.H0_H0 ;  /* 0x20000008ff137230 */ /* 0x000fc60000004100 */
[C---:B------:R-:W-:Y:S02]  /*0970*/  FADD.FTZ R15, -R4.reuse, R15 ;  /* 0x0000000f040f7221 */ /* 0x040fe40000010100 */
[----:B------:R-:W-:Y:S01]  /*0980*/  FADD.FTZ R19, -R4, R19 ;  /* 0x0000001304137221 */ /* 0x000fe20000010100 */
[----:B--2---:R-:W-:Y:S01]  /*0990*/  @!P0 PRMT R10, R10, 0x5410, R20 ;  /* 0x000054100a0a8816 */ /* 0x004fe20000000014 */
[-C--:B-1----:R-:W-:Y:S02]  /*09a0*/  FMUL.FTZ R15, R15, R24.reuse ;  /* 0x000000180f0f7220 */ /* 0x082fe40000410000 */
[----:B------:R-:W-:Y:S01]  /*09b0*/  FMUL.FTZ R8, R19, R24 ;  /* 0x0000001813087220 */ /* 0x000fe20000410000 */
[----:B------:R-:W-:Y:S01]  /*09c0*/  @!P0 PRMT R10, R20, 0x7632, R10 ;  /* 0x00007632140a8816 */ /* 0x000fe2000000000a */
        /* <DEDUP_REMOVED lines=30> */
.L_x_4124:
[----:B------:R-:W-:Y:S05]  /*0bb0*/  @!P2 BRA `(.L_x_4122) ;  /* 0x0000001400cca947 */ /* 0x000fea0003800000 */
[----:B------:R-:W-:-:S05]  /*0bc0*/  VIADD R25, R17, 0x1 ;  /* 0x0000000111197836 */ /* 0x000fca0000000000 */
[----:B------:R-:W-:-:S07]  /*0bd0*/  SHF.R.S32.HI R11, RZ, 0x1f, R25 ;  /* 0x0000001fff0b7819 */ /* 0x000fce0000011419 */
.L_x_4125:
        /* <DEDUP_REMOVED lines=32> */
[----:B------:R-:W4:Y:S01]  /*0de0*/  @!P0 LDG.E R18, desc[UR4][R18.64] ;  /* 0x0000000412128981 */ /* 0x000f22000c1e1900 */
[----:B0-----:R-:W-:-:S05]  /*0df0*/  @!P0 IADD3 R16, P1, R23, R16, RZ ;  /* 0x0000001017108210 */ /* 0x001fca0007f3e0ff */
[----:B------:R-:W-:-:S05]  /*0e00*/  @!P0 IMAD.X R17, R22, 0x1, R17, P1 ;  /* 0x0000000116118824 */ /* 0x000fca00008e0611 */
        /* <DEDUP_REMOVED lines=79> */
[----:B------:R-:W-:Y:S01]  /*1300*/  FFMA.FTZ R8, R20, R23, R17 ;  /* 0x0000001714087223 */ /* 0x000fe20000010011 */
[----:B------:R-:W-:Y:S01]  /*1310*/  FADD.FTZ R12, R12, R23 ;  /* 0x000000170c0c7221 */ /* 0x000fe20000010000 */
        /* <DEDUP_REMOVED lines=11> */
.L_x_4123:
        /* <DEDUP_REMOVED lines=8> */
.L_x_4127:
        /* <DEDUP_REMOVED lines=15> */
[----:B------:R-:W2:Y:S04]  /*1540*/  @!P0 LDG.E R18, desc[UR4][R18.64] ;  /* 0x0000000412128981 */ /* 0x000ea8000c1e1900 */
[----:B------:R-:W3:Y:S01]  /*1550*/  @!P0 LDG.E R20, desc[UR4][R20.64] ;  /* 0x0000000414148981 */ /* 0x000ee2000c1e1900 */
[----:B------:R-:W-:Y:S02]  /*1560*/  PRMT R16, R16, 0x5410, RZ ;  /* 0x0000541010107816 */ /* 0x000fe400000000ff */
[----:B------:R-:W-:Y:S02]  /*1570*/  PRMT R17, RZ, 0x7610, R17 ;  /* 0x00007610ff117816 */ /* 0x000fe40000000011 */
[----:B------:R-:W-:-:S02]  /*1580*/  IADD3 R9, R9, -0x1, RZ ;  /* 0xffffffff09097810 */ /* 0x000fc40007ffe0ff */
[----:B------:R-:W-:Y:S02]  /*1590*/  IADD3 R11, P2, R11, 0x1, RZ ;  /* 0x000000010b0b7810 */ /* 0x000fe40007f5e0ff */
[----:B------:R-:W-:Y:S02]  /*15a0*/  ISETP.NE.AND P1, PT, R9, RZ, PT ;  /* 0x000000ff0900720c */ /* 0x000fe40003f25270 */
        /* <DEDUP_REMOVED lines=26> */
[----:B------:R-:W-:-:S07]  /*1750*/  IMAD.MOV.U32 R17, RZ, RZ, R11 ;  /* 0x000000ffff117224 */ /* 0x000fce00078e000b */
.L_x_4126:
[----:B------:R-:W-:-:S13]  /*1760*/  ISETP.GE.U32.AND P0, PT, R32, 0x3, PT ;  /* 0x000000032000780c */ /* 0x000fda0003f06070 */
[----:B------:R-:W-:Y:S05]  /*1770*/  @!P0 BRA `(.L_x_4122) ;  /* 0x0000000800dc8947 */ /* 0x000fea0003800000 */
[----:B------:R-:W-:Y:S01]  /*1780*/  ULDC.64 UR6, c[0x0][0x288] ;  /* 0x0000a20000067ab9 */ /* 0x000fe20000000a00 */
[----:B------:R-:W-:Y:S02]  /*1790*/  SHF.R.S32.HI R11, RZ, 0x1f, R17 ;  /* 0x0000001fff0b7819 */ /* 0x000fe40000011411 */
[----:B------:R-:W-:Y:S02]  /*17a0*/  ISETP.GE.U32.AND P0, PT, R22, UR6, PT ;  /* 0x0000000616007c0c */ /* 0x000fe4000bf06070 */
[----:B------:R-:W-:Y:S02]  /*17b0*/  MOV R9, R17 ;  /* 0x0000001100097202 */ /* 0x000fe40000000f00 */
[----:B------:R-:W-:-:S13]  /*17c0*/  ISETP.GE.AND.EX P0, PT, R23, UR7, PT, P0 ;  /* 0x0000000717007c0c */ /* 0x000fda000bf06300 */
.L_x_4128:
[----:B------:R-:W0:Y:S01]  /*17d0*/  @!P0 LDC.64 R16, c[0x0][0x288] ;  /* 0x0000a200ff108b82 */ /* 0x000e220000000a00 */
[----:B------:R-:W-:Y:S01]  /*17e0*/  @!P0 MOV R30, R28 ;  /* 0x0000001c001e8202 */ /* 0x000fe20000000f00 */
[----:B------:R-:W-:Y:S01]  /*17f0*/  @!P0 IMAD.MOV.U32 R31, RZ, RZ, R27 ;  /* 0x000000ffff1f8224 */ /* 0x000fe200078e001b */
[----:B------:R-:W-:-:S05]  /*1800*/  @!P0 IADD3 R25, P1, R9, 0x1, RZ ;  /* 0x0000000109198810 */ /* 0x000fca0007f3e0ff */
[----:B------:R-:W2:Y:S01]  /*1810*/  @!P0 LDC.64 R18, c[0x0][0x230] ;  /* 0x00008c00ff128b82 */ /* 0x000ea20000000a00 */
[----:B------:R-:W-:-:S07]  /*1820*/  @!P0 IMAD.X R33, RZ, RZ, R11, P1 ;  /* 0x000000ffff218224 */ /* 0x000fce00008e060b */
[----:B------:R-:W3:Y:S08]  /*1830*/  @!P0 LDC.64 R20, c[0x0][0x228] ;  /* 0x00008a00ff148b82 */ /* 0x000ef00000000a00 */
[----:B------:R-:W4:Y:S01]  /*1840*/  @!P0 LDC.64 R22, c[0x0][0x288] ;  /* 0x0000a200ff168b82 */ /* 0x000f220000000a00 */
[-C--:B0-----:R-:W-:Y:S02]  /*1850*/  @!P0 IMAD R32, R11, R16.reuse, RZ ;  /* 0x000000100b208224 */ /* 0x081fe400078e02ff */
[----:B------:R-:W-:-:S04]  /*1860*/  @!P0 IMAD.WIDE.U32 R30, R9, R16, R30 ;  /* 0x00000010091e8225 */ /* 0x000fc800078e001e */
[----:B------:R-:W-:Y:S01]  /*1870*/  @!P0 IMAD R17, R9, R17, R32 ;  /* 0x0000001109118224 */ /* 0x000fe200078e0220 */
[----:B------:R-:W-:-:S04]  /*1880*/  @!P0 SHF.L.U32 R35, R30, 0x1, RZ ;  /* 0x000000011e238819 */ /* 0x000fc800000006ff */
[----:B------:R-:W-:-:S04]  /*1890*/  @!P0 IADD3 R17, R31, R17, RZ ;  /* 0x000000111f118210 */ /* 0x000fc80007ffe0ff */
[----:B------:R-:W-:Y:S02]  /*18a0*/  @!P0 SHF.L.U64.HI R32, R30, 0x1, R17 ;  /* 0x000000011e208819 */ /* 0x000fe40000010211 */
[----:B------:R-:W0:Y:S01]  /*18b0*/  @!P0 LDC.64 R16, c[0x0][0x288] ;  /* 0x0000a200ff108b82 */ /* 0x000e220000000a00 */
[C---:B--2---:R-:W-:Y:S02]  /*18c0*/  @!P0 IADD3 R30, P1, R35.reuse, R18, RZ ;  /* 0x00000012231e8210 */ /* 0x044fe40007f3e0ff */
[----:B---3--:R-:W-:Y:S02]  /*18d0*/  @!P0 IADD3 R34, P2, R35, R20, RZ ;  /* 0x0000001423228210 */ /* 0x008fe40007f5e0ff */
[C---:B------:R-:W-:Y:S01]  /*18e0*/  @!P0 IADD3.X R31, R32.reuse, R19, RZ, P1, !PT ;  /* 0x00000013201f8210 */ /* 0x040fe20000ffe4ff */
[-C--:B----4-:R-:W-:Y:S01]  /*18f0*/  @!P0 IMAD R18, R33, R22.reuse, RZ ;  /* 0x0000001621128224 */ /* 0x090fe200078e02ff */
[----:B------:R-:W-:Y:S01]  /*1900*/  @!P0 IADD3.X R35, R32, R21, RZ, P2, !PT ;  /* 0x0000001520238210 */ /* 0x000fe200017fe4ff */
[----:B------:R-:W-:Y:S01]  /*1910*/  @!P0 IMAD.MOV.U32 R32, RZ, RZ, R28 ;  /* 0x000000ffff208224 */ /* 0x000fe200078e001c */
[----:B------:R-:W-:Y:S01]  /*1920*/  @!P0 MOV R33, R27 ;  /* 0x0000001b00218202 */ /* 0x000fe20000000f00 */
[----:B------:R-:W2:Y:S01]  /*1930*/  @!P0 LDC.64 R20, c[0x0][0x228] ;  /* 0x00008a00ff148b82 */ /* 0x000ea20000000a00 */
[----:B------:R-:W-:Y:S01]  /*1940*/  @!P0 IADD3 R37, P1, R9, 0x2, RZ ;  /* 0x0000000209258810 */ /* 0x000fe20007f3e0ff */
[----:B------:R3:W4:Y:S01]  /*1950*/  @!P0 LDG.E R30, desc[UR4][R30.64] ;  /* 0x000000041e1e8981 */ /* 0x000722000c1e1900 */
[----:B------:R-:W-:-:S04]  /*1960*/  @!P0 IMAD.WIDE.U32 R32, R25, R22, R32 ;  /* 0x0000001619208225 */ /* 0x000fc800078e0020 */
[----:B------:R-:W-:Y:S02]  /*1970*/  @!P0 IMAD R22, R25, R23, R18 ;  /* 0x0000001719168224 */ /* 0x000fe400078e0212 */
[----:B------:R-:W5:Y:S01]  /*1980*/  @!P0 LDC.64 R18, c[0x0][0x230] ;  /* 0x00008c00ff128b82 */ /* 0x000f620000000a00 */
[----:B------:R-:W-:Y:S01]  /*1990*/  @!P0 IADD3.X R23, RZ, R11, RZ, P1, !PT ;  /* 0x0000000bff178210 */ /* 0x000fe20000ffe4ff */
[----:B------:R-:W-:Y:S01]  /*19a0*/  @!P0 IMAD.IADD R33, R33, 0x1, R22 ;  /* 0x0000000121218824 */ /* 0x000fe200078e0216 */
[----:B------:R1:W4:Y:S03]  /*19b0*/  @!P0 LDG.E R25, desc[UR4][R34.64] ;  /* 0x0000000422198981 */ /* 0x000326000c1e1900 */
[----:B0-----:R-:W-:-:S04]  /*19c0*/  @!P0 IMAD R22, R23, R16, RZ ;  /* 0x0000001017168224 */ /* 0x001fc800078e02ff */
[----:B---3--:R-:W-:Y:S02]  /*19d0*/  @!P0 IMAD R31, R37, R17, R22 ;  /* 0x00000011251f8224 */ /* 0x008fe400078e0216 */
[----:B------:R-:W0:Y:S01]  /*19e0*/  @!P0 LDC.64 R22, c[0x0][0x230] ;  /* 0x00008c00ff168b82 */ /* 0x000e220000000a00 */
[C---:B-1----:R-:W-:Y:S02]  /*19f0*/  @!P0 SHF.L.U64.HI R34, R32.reuse, 0x1, R33 ;  /* 0x0000000120228819 */ /* 0x042fe40000010221 */
[----:B------:R-:W-:Y:S01]  /*1a00*/  @!P0 SHF.L.U32 R35, R32, 0x1, RZ ;  /* 0x0000000120238819 */ /* 0x000fe200000006ff */
[----:B------:R-:W-:Y:S01]  /*1a10*/  @!P0 IMAD.MOV.U32 R33, RZ, RZ, R27 ;  /* 0x000000ffff218224 */ /* 0x000fe200078e001b */
[----:B------:R-:W-:-:S05]  /*1a20*/  @!P0 MOV R32, R28 ;  /* 0x0000001c00208202 */ /* 0x000fca0000000f00 */
[----:B------:R-:W-:Y:S02]  /*1a30*/  @!P0 IMAD.WIDE.U32 R32, R37, R16, R32 ;  /* 0x0000001025208225 */ /* 0x000fe400078e0020 */
[----:B------:R-:W1:Y:S01]  /*1a40*/  @!P0 LDC.64 R16, c[0x0][0x228] ;  /* 0x00008a00ff108b82 */ /* 0x000e620000000a00 */
[----:B-----5:R-:W-:-:S04]  /*1a50*/  @!P0 IADD3 R36, P1, R35, R18, RZ ;  /* 0x0000001223248210 */ /* 0x020fc80007f3e0ff */
[----:B------:R-:W-:Y:S01]  /*1a60*/  @!P0 IADD3.X R37, R34, R19, RZ, P1, !PT ;  /* 0x0000001322258210 */ /* 0x000fe20000ffe4ff */
[----:B------:R-:W-:Y:S01]  /*1a70*/  @!P0 IMAD.IADD R31, R33, 0x1, R31 ;  /* 0x00000001211f8824 */ /* 0x000fe200078e021f */
[----:B--2---:R-:W-:Y:S01]  /*1a80*/  @!P0 IADD3 R20, P2, R35, R20, RZ ;  /* 0x0000001423148210 */ /* 0x004fe20007f5e0ff */
[----:B------:R-:W2:Y:S02]  /*1a90*/  @!P0 LDC.64 R18, c[0x0][0x288] ;  /* 0x0000a200ff128b82 */ /* 0x000ea40000000a00 */
[----:B------:R-:W3:Y:S01]  /*1aa0*/  @!P0 LDG.E R36, desc[UR4][R36.64] ;  /* 0x0000000424248981 */ /* 0x000ee2000c1e1900 */
[----:B------:R-:W-:Y:S02]  /*1ab0*/  @!P0 SHF.L.U32 R35, R32, 0x1, RZ ;  /* 0x0000000120238819 */ /* 0x000fe400000006ff */
[----:B------:R-:W-:Y:S02]  /*1ac0*/  @!P0 IADD3.X R21, R34, R21, RZ, P2, !PT ;  /* 0x0000001522158210 */ /* 0x000fe400017fe4ff */
[----:B------:R-:W-:-:S02]  /*1ad0*/  @!P0 SHF.L.U64.HI R34, R32, 0x1, R31 ;  /* 0x0000000120228819 */ /* 0x000fc4000001021f */
[C---:B0-----:R-:W-:Y:S01]  /*1ae0*/  @!P0 IADD3 R32, P1, R35.reuse, R22, RZ ;  /* 0x0000001623208210 */ /* 0x041fe20007f3e0ff */
[----:B------:R0:W5:Y:S03]  /*1af0*/  @!P0 LDG.E R31, desc[UR4][R20.64] ;  /* 0x00000004141f8981 */ /* 0x000166000c1e1900 */
[----:B------:R-:W-:Y:S02]  /*1b00*/  @!P0 IADD3.X R33, R34, R23, RZ, P1, !PT ;  /* 0x0000001722218210 */ /* 0x000fe40000ffe4ff */
[----:B-1----:R-:W-:-:S03]  /*1b10*/  @!P0 IADD3 R22, P1, R35, R16, RZ ;  /* 0x0000001023168210 */ /* 0x002fc60007f3e0ff */
[----:B------:R1:W5:Y:S01]  /*1b20*/  @!P0 LDG.E R32, desc[UR4][R32.64] ;  /* 0x0000000420208981 */ /* 0x000362000c1e1900 */
[----:B0-----:R-:W0:Y:S01]  /*1b30*/  @!P0 LDC.64 R20, c[0x0][0x228] ;  /* 0x00008a00ff148b82 */ /* 0x001e220000000a00 */
[----:B------:R-:W-:-:S05]  /*1b40*/  @!P0 IMAD.X R23, R34, 0x1, R17, P1 ;  /* 0x0000000122178824 */ /* 0x000fca00008e0611 */
        /* <DEDUP_REMOVED lines=9> */
[----:B------:R-:W-:Y:S02]  /*1be0*/  @!P0 IADD3 R33, R19, R35, RZ ;  /* 0x0000002313218210 */ /* 0x000fe40007ffe0ff */
[C---:B------:R-:W-:Y:S02]  /*1bf0*/  @!P0 SHF.L.U32 R19, R18.reuse, 0x1, RZ ;  /* 0x0000000112138819 */ /* 0x040fe400000006ff */
[----:B------:R-:W-:Y:S02]  /*1c00*/  @!P0 SHF.L.U64.HI R18, R18, 0x1, R33 ;  /* 0x0000000112128819 */ /* 0x000fe40000010221 */
[----:B-1----:R-:W-:-:S05]  /*1c10*/  @!P0 IADD3 R16, P1, R19, R16, RZ ;  /* 0x0000001013108210 */ /* 0x002fca0007f3e0ff */
[----:B------:R-:W-:Y:S01]  /*1c20*/  @!P0 IMAD.X R17, R18, 0x1, R17, P1 ;  /* 0x0000000112118824 */ /* 0x000fe200008e0611 */
[----:B0-----:R-:W-:-:S04]  /*1c30*/  @!P0 IADD3 R20, P1, R19, R20, RZ ;  /* 0x0000001413148210 */ /* 0x001fc80007f3e0ff */
[----:B------:R0:W2:Y:S01]  /*1c40*/  @!P0 LDG.E R16, desc[UR4][R16.64] ;  /* 0x0000000410108981 */ /* 0x0000a2000c1e1900 */
[----:B------:R-:W-:-:S05]  /*1c50*/  @!P0 IADD3.X R21, R18, R21, RZ, P1, !PT ;  /* 0x0000001512158210 */ /* 0x000fca0000ffe4ff */
[----:B------:R1:W2:Y:S01]  /*1c60*/  @!P0 LDG.E R20, desc[UR4][R20.64] ;  /* 0x0000000414148981 */ /* 0x0002a2000c1e1900 */
[----:B0-----:R-:W-:Y:S02]  /*1c70*/  PRMT R17, RZ, 0x7610, R17 ;  /* 0x00007610ff117816 */ /* 0x001fe40000000011 */
[----:B------:R-:W-:Y:S02]  /*1c80*/  PRMT R18, RZ, 0x7610, R18 ;  /* 0x00007610ff127816 */ /* 0x000fe40000000012 */
[----:B------:R-:W-:Y:S02]  /*1c90*/  PRMT R22, RZ, 0x7610, R22 ;  /* 0x00007610ff167816 */ /* 0x000fe40000000016 */
[----:B------:R-:W-:-:S04]  /*1ca0*/  IADD3 R9, P2, R9, 0x4, RZ ;  /* 0x0000000409097810 */ /* 0x000fc80007f5e0ff */
[----:B------:R-:W-:Y:S02]  /*1cb0*/  ISETP.GE.AND P1, PT, R9, R6, PT ;  /* 0x000000060900720c */ /* 0x000fe40003f26270 */
[----:B------:R-:W-:Y:S02]  /*1cc0*/  IADD3.X R11, RZ, R11, RZ, P2, !PT ;  /* 0x0000000bff0b7210 */ /* 0x000fe400017fe4ff */
        /* <DEDUP_REMOVED lines=22> */
[----:B------:R-:W-:-:S03]  /*1e30*/  FADD.FTZ R12, R19, R12 ;  /* 0x0000000c130c7221 */ /* 0x000fc60000010000 */
[----:B------:R-:W-:Y:S01]  /*1e40*/  FADD.FTZ R23, -R4, R23 ;  /* 0x0000001704177221 */ /* 0x000fe20000010100 */
[C---:B------:R-:W-:Y:S01]  /*1e50*/  FFMA.FTZ R8, R19.reuse, R17, R8 ;  /* 0x0000001113087223 */ /* 0x040fe20000010008 */
[----:B------:R-:W-:Y:S01]  /*1e60*/  FMUL.FTZ R21, R19, R2 ;  /* 0x0000000213157220 */ /* 0x000fe20000410000 */
[----:B------:R-:W-:Y:S01]  /*1e70*/  PRMT R19, RZ, 0x7610, R19 ;  /* 0x00007610ff137816 */ /* 0x000fe20000000013 */
[----:B------:R-:W-:Y:S02]  /*1e80*/  HADD2.F32 R22, -RZ, R10.H1_H1 ;  /* 0x3000000aff167230 */ /* 0x000fe40000004100 */
[----:B------:R-:W-:Y:S01]  /*1e90*/  FMUL.FTZ R23, R23, R24 ;  /* 0x0000001817177220 */ /* 0x000fe20000410000 */
[----:B------:R-:W-:Y:S01]  /*1ea0*/  FFMA.FTZ R30, R17, R21, R14 ;  /* 0x00000015111e7223 */ /* 0x000fe2000001000e */
[----:B------:R-:W-:Y:S02]  /*1eb0*/  @!P0 PRMT R19, R36, 0x7632, R19 ;  /* 0x0000763224138816 */ /* 0x000fe40000000013 */
[----:B------:R-:W-:Y:S01]  /*1ec0*/  @!P0 PRMT R10, R31, 0x7632, R10 ;  /* 0x000076321f0a8816 */ /* 0x000fe2000000000a */
[C---:B------:R-:W-:Y:S01]  /*1ed0*/  FMUL.FTZ R17, R22.reuse, R3 ;  /* 0x0000000316117220 */ /* 0x040fe20000410000 */
[----:B------:R-:W-:Y:S01]  /*1ee0*/  FADD.FTZ R13, R13, R22 ;  /* 0x000000160d0d7221 */ /* 0x000fe20000010000 */
[----:B------:R-:W-:Y:S01]  /*1ef0*/  FFMA.FTZ R15, R22, R23, R15 ;  /* 0x00000017160f7223 */ /* 0x000fe2000001000f */
[----:B------:R-:W-:Y:S01]  /*1f00*/  PRMT R22, RZ, 0x5410, RZ ;  /* 0x00005410ff167816 */ /* 0x000fe200000000ff */
[----:B------:R-:W-:Y:S01]  /*1f10*/  HADD2.F32 R19, -RZ, R19.H0_H0 ;  /* 0x20000013ff137230 */ /* 0x000fe20000004100 */
[----:B------:R-:W-:-:S02]  /*1f20*/  PRMT R10, R10, 0x5410, RZ ;  /* 0x000054100a0a7816 */ /* 0x000fc400000000ff */
[----:B------:R-:W-:Y:S01]  /*1f30*/  @!P0 PRMT R22, R32, 0x7610, R22 ;  /* 0x0000761020168816 */ /* 0x000fe20000000016 */
[----:B------:R-:W-:Y:S01]  /*1f40*/  FADD.FTZ R18, R21, R18 ;  /* 0x0000001215127221 */ /* 0x000fe20000010000 */
[----:B------:R-:W-:Y:S01]  /*1f50*/  FADD.FTZ R21, -R4, R19 ;  /* 0x0000001304157221 */ /* 0x000fe20000010100 */
[----:B------:R-:W-:Y:S01]  /*1f60*/  HADD2.F32 R19, -RZ, R10.H0_H0 ;  /* 0x2000000aff137230 */ /* 0x000fe20000004100 */
[----:B------:R-:W-:Y:S01]  /*1f70*/  @!P0 PRMT R22, R22, 0x5410, R34 ;  /* 0x0000541016168816 */ /* 0x000fe20000000022 */
[----:B------:R-:W-:Y:S01]  /*1f80*/  FADD.FTZ R14, R18, R17 ;  /* 0x00000011120e7221 */ /* 0x000fe20000010000 */
[----:B------:R-:W-:Y:S01]  /*1f90*/  @!P0 PRMT R10, R10, 0x7610, R32 ;  /* 0x000076100a0a8816 */ /* 0x000fe20000000020 */
[----:B------:R-:W-:Y:S02]  /*1fa0*/  FMUL.FTZ R18, R21, R24 ;  /* 0x0000001815127220 */ /* 0x000fe40000410000 */
        /* <DEDUP_REMOVED lines=20> */
[----:B------:R-:W-:-:S02]  /*20f0*/  HADD2.F32 R19, -RZ, R10.H0_H0 ;  /* 0x2000000aff137230 */ /* 0x000fc40000004100 */
[----:B------:R-:W-:Y:S01]  /*2100*/  FMUL.FTZ R21, R21, R24 ;  /* 0x0000001815157220 */ /* 0x000fe20000410000 */
[----:B--2---:R-:W-:Y:S02]  /*2110*/  @!P0 PRMT R10, R10, 0x5410, R16 ;  /* 0x000054100a0a8816 */ /* 0x004fe40000000010 */
[----:B------:R-:W-:Y:S02]  /*2120*/  @!P0 PRMT R17, R16, 0x7632, R17 ;  /* 0x0000763210118816 */ /* 0x000fe40000000011 */
[----:B------:R-:W-:Y:S01]  /*2130*/  PRMT R16, RZ, 0x5410, RZ ;  /* 0x00005410ff107816 */ /* 0x000fe200000000ff */
[----:B------:R-:W-:-:S03]  /*2140*/  HADD2.F32 R23, -RZ, R10.H1_H1 ;  /* 0x3000000aff177230 */ /* 0x000fc60000004100 */
[----:B------:R-:W-:Y:S01]  /*2150*/  @!P0 PRMT R16, R16, 0x5410, R20 ;  /* 0x0000541010108816 */ /* 0x000fe20000000014 */
[----:B------:R-:W-:Y:S01]  /*2160*/  FADD.FTZ R12, R12, R19 ;  /* 0x000000130c0c7221 */ /* 0x000fe20000010000 */
[C---:B------:R-:W-:Y:S01]  /*2170*/  FFMA.FTZ R8, R19.reuse, R21, R8 ;  /* 0x0000001513087223 */ /* 0x040fe20000010008 */
[----:B------:R-:W-:Y:S01]  /*2180*/  FMUL.FTZ R19, R19, R2 ;  /* 0x0000000213137220 */ /* 0x000fe20000410000 */
[----:B------:R-:W-:Y:S01]  /*2190*/  @!P0 PRMT R16, R20, 0x7632, R16 ;  /* 0x0000763214108816 */ /* 0x000fe20000000010 */
[----:B------:R-:W-:Y:S02]  /*21a0*/  FADD.FTZ R23, -R4, R23 ;  /* 0x0000001704177221 */ /* 0x000fe40000010100 */
[----:B------:R-:W-:Y:S01]  /*21b0*/  FADD.FTZ R10, R19, R14 ;  /* 0x0000000e130a7221 */ /* 0x000fe20000010000 */
[----:B------:R-:W-:Y:S01]  /*21c0*/  FADD.FTZ R13, R13, R22 ;  /* 0x000000160d0d7221 */ /* 0x000fe20000010000 */
[----:B------:R-:W-:Y:S02]  /*21d0*/  HADD2.F32 R14, -RZ, R16.H1_H1 ;  /* 0x30000010ff0e7230 */ /* 0x000fe40000004100 */
[----:B------:R-:W-:Y:S01]  /*21e0*/  FMUL.FTZ R23, R23, R24 ;  /* 0x0000001817177220 */ /* 0x000fe20000410000 */
[----:B------:R-:W-:-:S02]  /*21f0*/  HADD2.F32 R17, -RZ, R17.H0_H0 ;  /* 0x20000011ff117230 */ /* 0x000fc40000004100 */
[----:B------:R-:W-:Y:S01]  /*2200*/  FFMA.FTZ R18, R21, R19, R18 ;  /* 0x0000001315127223 */ /* 0x000fe20000010012 */
[----:B------:R-:W-:Y:S02]  /*2210*/  HADD2.F32 R19, -RZ, R16.H0_H0 ;  /* 0x20000010ff137230 */ /* 0x000fe40000004100 */
        /* <DEDUP_REMOVED lines=13> */
.L_x_4122:
        /* <DEDUP_REMOVED lines=99> */
.L_x_4151:
        /* <DEDUP_REMOVED lines=32> */
.L_x_4129:
        /* <DEDUP_REMOVED lines=35> */
[----:B------:R-:W2:Y:S03]  /*2d50*/  S2R R3, SR_CTAID.Z ;  /* 0x0000000000037919 */ /* 0x000ea60000002700 */
[----:B0-----:R-:W-:Y:S02]  /*2d60*/  LEA R6, R2, R5, 0x18 ;  /* 0x0000000502067211 */ /* 0x001fe400078ec0ff */
[----:B------:R-:W0:Y:S03]  /*2d70*/  LDC.64 R4, c[0x0][0x268] ;  /* 0x00009a00ff047b82 */ /* 0x000e260000000a00 */
[----:B------:R-:W-:-:S06]  /*2d80*/  IMAD R6, R17, 0x8, R6 ;  /* 0x0000000811067824 */ /* 0x000fcc00078e0206 */
        /* <DEDUP_REMOVED lines=9> */
.L_x_4132:
[----:B------:R-:W-:Y:S05]  /*2e20*/  BSYNC B0 ;  /* 0x0000000000007941 */ /* 0x000fea0003800000 */
.L_x_4131:
        /* <DEDUP_REMOVED lines=22> */
.L_x_4130:
[----:B------:R-:W-:Y:S01]  /*2f90*/  HFMA2.MMA R26, -RZ, RZ, 0, 5.9604644775390625e-08 ;  /* 0x00000001ff1a7435 */ /* 0x000fe200000001ff */
[----:B------:R-:W-:Y:S01]  /*2fa0*/  IMAD.MOV.U32 R27, RZ, RZ, R21 ;  /* 0x000000ffff1b7224 */ /* 0x000fe200078e0015 */
[----:B------:R-:W-:Y:S02]  /*2fb0*/  MOV R25, RZ ;  /* 0x000000ff00197202 */ /* 0x000fe40000000f00 */
[----:B------:R-:W-:Y:S02]  /*2fc0*/  MOV R24, 0xffffffff ;  /* 0xffffffff00187802 */ /* 0x000fe40000000f00 */
[----:B------:R-:W-:-:S13]  /*2fd0*/  ISETP.GE.AND P4, PT, R19, 0x1, PT ;  /* 0x000000011300780c */ /* 0x000fda0003f86270 */
[----:B------:R-:W-:Y:S05]  /*2fe0*/  WARPSYNC.COLLECTIVE R24, `(.L_x_4133) ;  /* 0x0000000018087348 */ /* 0x000fea0003c00000 */
[----:B------:R0:W1:Y:S02]  /*2ff0*/  SHFL.UP P0, R30, R27, R26, R25 ;  /* 0x0400001a1b1e7389 */ /* 0x0000640000000019 */
[----:B01----:R-:W-:Y:S01]  /*3000*/  ENDCOLLECTIVE ;  /* 0x000000000000791b */ /* 0x003fe20003800000 */
.L_x_4133:
[----:B------:R-:W-:Y:S01]  /*3010*/  MOV R27, R22 ;  /* 0x00000016001b7202 */ /* 0x000fe20000000f00 */
[----:B------:R-:W-:-:S07]  /*3020*/  IMAD.MOV.U32 R28, RZ, RZ, R30 ;  /* 0x000000ffff1c7224 */ /* 0x000fce00078e001e */
[----:B------:R-:W-:Y:S05]  /*3030*/  WARPSYNC.COLLECTIVE R24, `(.L_x_4134) ;  /* 0x0000000018087348 */ /* 0x000fea0003c00000 */
[----:B------:R0:W1:Y:S02]  /*3040*/  SHFL.UP P0, R30, R27, R26, R25 ;  /* 0x0400001a1b1e7389 */ /* 0x0000640000000019 */
[----:B01----:R-:W-:Y:S01]  /*3050*/  ENDCOLLECTIVE ;  /* 0x000000000000791b */ /* 0x003fe20003800000 */
.L_x_4134:
[----:B------:R-:W-:Y:S02]  /*3060*/  MOV R27, R23 ;  /* 0x00000017001b7202 */ /* 0x000fe40000000f00 */
[----:B------:R-:W-:-:S07]  /*3070*/  MOV R29, R30 ;  /* 0x0000001e001d7202 */ /* 0x000fce0000000f00 */
[----:B------:R-:W-:Y:S05]  /*3080*/  WARPSYNC.COLLECTIVE R24, `(.L_x_4135) ;  /* 0x0000000018087348 */ /* 0x000fea0003c00000 */
[----:B------:R0:W1:Y:S02]  /*3090*/  SHFL.UP P0, R30, R27, R26, R25 ;  /* 0x0400001a1b1e7389 */ /* 0x0000640000000019 */
[----:B01----:R-:W-:Y:S01]  /*30a0*/  ENDCOLLECTIVE ;  /* 0x000000000000791b */ /* 0x003fe20003800000 */
.L_x_4135:
        /* <DEDUP_REMOVED lines=12> */
.L_x_4136:
[----:B------:R-:W-:Y:S01]  /*3170*/  IMAD.MOV.U32 R27, RZ, RZ, R22 ;  /* 0x000000ffff1b7224 */ /* 0x000fe200078e0016 */
[----:B------:R-:W-:-:S07]  /*3180*/  MOV R28, R30 ;  /* 0x0000001e001c7202 */ /* 0x000fce0000000f00 */
[----:B------:R-:W-:Y:S05]  /*3190*/  WARPSYNC.COLLECTIVE R24, `(.L_x_4137) ;  /* 0x0000000018087348 */ /* 0x000fea0003c00000 */
[----:B------:R0:W1:Y:S02]  /*31a0*/  SHFL.UP P0, R30, R27, R26, R25 ;  /* 0x0400001a1b1e7389 */ /* 0x0000640000000019 */
[----:B01----:R-:W-:Y:S01]  /*31b0*/  ENDCOLLECTIVE ;  /* 0x000000000000791b */ /* 0x003fe20003800000 */
.L_x_4137:
[----:B------:R-:W-:Y:S02]  /*31c0*/  MOV R27, R23 ;  /* 0x00000017001b7202 */ /* 0x000fe40000000f00 */
[----:B------:R-:W-:-:S07]  /*31d0*/  MOV R29, R30 ;  /* 0x0000001e001d7202 */ /* 0x000fce0000000f00 */
[----:B------:R-:W-:Y:S05]  /*31e0*/  WARPSYNC.COLLECTIVE R24, `(.L_x_4138) ;  /* 0x0000000018087348 */ /* 0x000fea0003c00000 */
[----:B------:R0:W1:Y:S02]  /*31f0*/  SHFL.UP P0, R30, R27, R26, R25 ;  /* 0x0400001a1b1e7389 */ /* 0x0000640000000019 */
[----:B01----:R-:W-:Y:S01]  /*3200*/  ENDCOLLECTIVE ;  /* 0x000000000000791b */ /* 0x003fe20003800000 */
.L_x_4138:
        /* <DEDUP_REMOVED lines=12> */
.L_x_4139:
[----:B------:R-:W-:Y:S02]  /*32d0*/  MOV R27, R22 ;  /* 0x00000016001b7202 */ /* 0x000fe40000000f00 */
[----:B------:R-:W-:-:S07]  /*32e0*/  MOV R28, R30 ;  /* 0x0000001e001c7202 */ /* 0x000fce0000000f00 */
[----:B------:R-:W-:Y:S05]  /*32f0*/  WARPSYNC.COLLECTIVE R24, `(.L_x_4140) ;  /* 0x0000000018087348 */ /* 0x000fea0003c00000 */
[----:B------:R0:W1:Y:S02]  /*3300*/  SHFL.UP P0, R30, R27, R26, R25 ;  /* 0x0400001a1b1e7389 */ /* 0x0000640000000019 */
[----:B01----:R-:W-:Y:S01]  /*3310*/  ENDCOLLECTIVE ;  /* 0x000000000000791b */ /* 0x003fe20003800000 */
.L_x_4140:
[----:B------:R-:W-:Y:S01]  /*3320*/  MOV R27, R23 ;  /* 0x00000017001b7202 */ /* 0x000fe20000000f00 */
[----:B------:R-:W-:-:S07]  /*3330*/  IMAD.MOV.U32 R29, RZ, RZ, R30 ;  /* 0x000000ffff1d7224 */ /* 0x000fce00078e001e */
[----:B------:R-:W-:Y:S05]  /*3340*/  WARPSYNC.COLLECTIVE R24, `(.L_x_4141) ;  /* 0x0000000018087348 */ /* 0x000fea0003c00000 */
[----:B------:R0:W1:Y:S02]  /*3350*/  SHFL.UP P0, R30, R27, R26, R25 ;  /* 0x0400001a1b1e7389 */ /* 0x0000640000000019 */
[----:B01----:R-:W-:Y:S01]  /*3360*/  ENDCOLLECTIVE ;  /* 0x000000000000791b */ /* 0x003fe20003800000 */
.L_x_4141:
        /* <DEDUP_REMOVED lines=12> */
.L_x_4142:
[----:B------:R-:W-:Y:S02]  /*3430*/  MOV R27, R22 ;  /* 0x00000016001b7202 */ /* 0x000fe40000000f00 */
[----:B------:R-:W-:-:S07]  /*3440*/  MOV R28, R30 ;  /* 0x0000001e001c7202 */ /* 0x000fce0000000f00 */
[----:B------:R-:W-:Y:S05]  /*3450*/  WARPSYNC.COLLECTIVE R24, `(.L_x_4143) ;  /* 0x0000000018087348 */ /* 0x000fea0003c00000 */
[----:B------:R0:W1:Y:S02]  /*3460*/  SHFL.UP P0, R30, R27, R26, R25 ;  /* 0x0400001a1b1e7389 */ /* 0x0000640000000019 */
[----:B01----:R-:W-:Y:S01]  /*3470*/  ENDCOLLECTIVE ;  /* 0x000000000000791b */ /* 0x003fe20003800000 */
.L_x_4143:
[----:B------:R-:W-:Y:S01]  /*3480*/  IMAD.MOV.U32 R27, RZ, RZ, R23 ;  /* 0x000000ffff1b7224 */ /* 0x000fe200078e0017 */
[----:B------:R-:W-:-:S07]  /*3490*/  MOV R29, R30 ;  /* 0x0000001e001d7202 */ /* 0x000fce0000000f00 */
[----:B------:R-:W-:Y:S05]  /*34a0*/  WARPSYNC.COLLECTIVE R24, `(.L_x_4144) ;  /* 0x0000000018087348 */ /* 0x000fea0003c00000 */
[----:B------:R0:W1:Y:S02]  /*34b0*/  SHFL.UP P0, R30, R27, R26, R25 ;  /* 0x0400001a1b1e7389 */ /* 0x0000640000000019 */
[----:B01----:R-:W-:Y:S01]  /*34c0*/  ENDCOLLECTIVE ;  /* 0x000000000000791b */ /* 0x003fe20003800000 */
.L_x_4144:
        /* <DEDUP_REMOVED lines=12> */
.L_x_4145:
[----:B------:R-:W-:Y:S01]  /*3590*/  MOV R27, R22 ;  /* 0x00000016001b7202 */ /* 0x000fe20000000f00 */
[----:B------:R-:W-:-:S07]  /*35a0*/  IMAD.MOV.U32 R28, RZ, RZ, R30 ;  /* 0x000000ffff1c7224 */ /* 0x000fce00078e001e */
[----:B------:R-:W-:Y:S05]  /*35b0*/  WARPSYNC.COLLECTIVE R24, `(.L_x_4146) ;  /* 0x0000000018087348 */ /* 0x000fea0003c00000 */
[----:B------:R0:W1:Y:S02]  /*35c0*/  SHFL.UP P0, R30, R27, R26, R25 ;  /* 0x0400001a1b1e7389 */ /* 0x0000640000000019 */
[----:B01----:R-:W-:Y:S01]  /*35d0*/  ENDCOLLECTIVE ;  /* 0x000000000000791b */ /* 0x003fe20003800000 */
.L_x_4146:
[----:B------:R-:W-:Y:S02]  /*35e0*/  MOV R27, R23 ;  /* 0x00000017001b7202 */ /* 0x000fe40000000f00 */
[----:B------:R-:W-:-:S07]  /*35f0*/  MOV R29, R30 ;  /* 0x0000001e001d7202 */ /* 0x000fce0000000f00 */
[----:B------:R-:W-:Y:S05]  /*3600*/  WARPSYNC.COLLECTIVE R24, `(.L_x_4147) ;  /* 0x0000000018087348 */ /* 0x000fea0003c00000 */
[----:B------:R0:W1:Y:S02]  /*3610*/  SHFL.UP P0, R30, R27, R26, R25 ;  /* 0x0400001a1b1e7389 */ /* 0x0000640000000019 */
[----:B01----:R-:W-:Y:S01]  /*3620*/  ENDCOLLECTIVE ;  /* 0x000000000000791b */ /* 0x003fe20003800000 */
.L_x_4147:
        /* <DEDUP_REMOVED lines=11> */
.L_x_4148:
[----:B------:R-:W-:Y:S01]  /*36e0*/  IMAD.MOV.U32 R27, RZ, RZ, R22 ;  /* 0x000000ffff1b7224 */ /* 0x000fe200078e0016 */
[----:B------:R-:W-:-:S07]  /*36f0*/  MOV R19, R30 ;  /* 0x0000001e00137202 */ /* 0x000fce0000000f00 */
[----:B------:R-:W-:Y:S05]  /*3700*/  WARPSYNC.COLLECTIVE R24, `(.L_x_4149) ;  /* 0x0000000018087348 */ /* 0x000fea0003c00000 */
[----:B------:R0:W1:Y:S02]  /*3710*/  SHFL.UP P0, R30, R27, R26, R25 ;  /* 0x0400001a1b1e7389 */ /* 0x0000640000000019 */
[----:B01----:R-:W-:Y:S01]  /*3720*/  ENDCOLLECTIVE ;  /* 0x000000000000791b */ /* 0x003fe20003800000 */
.L_x_4149:
[----:B------:R-:W-:Y:S02]  /*3730*/  MOV R27, R23 ;  /* 0x00000017001b7202 */ /* 0x000fe40000000f00 */
[----:B------:R-:W-:-:S07]  /*3740*/  MOV R22, R30 ;  /* 0x0000001e00167202 */ /* 0x000fce0000000f00 */
[----:B------:R-:W-:Y:S05]  /*3750*/  WARPSYNC.COLLECTIVE R24, `(.L_x_4150) ;  /* 0x0000000018087348 */ /* 0x000fea0003c00000 */
[----:B------:R0:W1:Y:S02]  /*3760*/  SHFL.UP P0, R30, R27, R26, R25 ;  /* 0x0400001a1b1e7389 */ /* 0x0000640000000019 */
[----:B01----:R-:W-:Y:S01]  /*3770*/  ENDCOLLECTIVE ;  /* 0x000000000000791b */ /* 0x003fe20003800000 */
.L_x_4150:
[----:B------:R-:W-:Y:S01]  /*3780*/  MOV R23, R30 ;  /* 0x0000001e00177202 */ /* 0x000fe20000000f00 */
[----:B------:R-:W-:Y:S06]  /*3790*/  BRA `(.L_x_4151) ;  /* 0xfffffff000607947 */ /* 0x000fec000383ffff */
.L_x_4152:
        /* <DEDUP_REMOVED lines=14> */
.L_x_4553:


//--------------------- .text._Z30group_norm_nhwc_bwd_sum_kernelI11Fp16IOFp16WLi192EEv26Group_norm_nhwc_bwd_params --------------------------
	.section	.text._Z30group_norm_nhwc_bwd_sum_kernelI11Fp16IOFp16WLi192EEv26Group_norm_nhwc_bwd_params,"ax",@progbits
	.align	128
        .global         _Z30group_norm_nhwc_bwd_sum_kernelI11Fp16IOFp16WLi192EEv26Group_norm_nhwc_bwd_params
        .type           _Z30group_norm_nhwc_bwd_sum_kernelI11Fp16IOFp16WLi192EEv26Group_norm_nhwc_bwd_params,@function
        .size           _Z30group_norm_nhwc_bwd_sum_kernelI11Fp16IOFp16WLi192EEv26Group_norm_nhwc_bwd_params,(.L_x_4554 - _Z30group_norm_nhwc_bwd_sum_kernelI11Fp16IOFp16WLi192EEv26Group_norm_nhwc_bwd_params)
        .other          _Z30group_norm_nhwc_bwd_sum_kernelI11Fp16IOFp16WLi192EEv26Group_norm_nhwc_bwd_params,@"STO_CUDA_ENTRY STV_DEFAULT"
_Z30group_norm_nhwc_bwd_sum_kernelI11Fp16IOFp16WLi192EEv26Group_norm_nhwc_bwd_params:
.text._Z30group_norm_nhwc_bwd_sum_kernelI11Fp16IOFp16WLi192EEv26Group_norm_nhwc_bwd_params:
        /* <DEDUP_REMOVED lines=76> */
.L_x_4154:
[----:B------:R-:W-:Y:S05]  /*04c0*/  BSYNC B0 ;  /* 0x0000000000007941 */ /* 0x000fea0003800000 */
.L_x_4153:
        /* <DEDUP_REMOVED lines=110> */
.L_x_4157:
[----:B------:R-:W-:Y:S05]  /*0bb0*/  @!P2 BRA `(.L_x_4155) ;  /* 0x0000001400cca947 */ /* 0x000fea0003800000 */
[----:B------:R-:W-:-:S05]  /*0bc0*/  VIADD R25, R17, 0x1 ;  /* 0x0000000111197836 */ /* 0x000fca0000000000 */
[----:B------:R-:W-:-:S07]  /*0bd0*/  SHF.R.S32.HI R11, RZ, 0x1f, R25 ;  /* 0x0000001fff0b7819 */ /* 0x000fce0000011419 */
.L_x_4158:
        /* <DEDUP_REMOVED lines=127> */
.L_x_4156:
        /* <DEDUP_REMOVED lines=8> */
.L_x_4160:
        /* <DEDUP_REMOVED lines=49> */
.L_x_4159:
[----:B------:R-:W-:-:S13]  /*1760*/  ISETP.GE.U32.AND P0, PT, R32, 0x3, PT ;  /* 0x000000032000780c */ /* 0x000fda0003f06070 */
[----:B------:R-:W-:Y:S05]  /*1770*/  @!P0 BRA `(.L_x_4155) ;  /* 0x0000000800dc8947 */ /* 0x000fea0003800000 */
[----:B------:R-:W-:Y:S01]  /*1780*/  ULDC.64 UR6, c[0x0][0x288] ;  /* 0x0000a20000067ab9 */ /* 0x000fe20000000a00 */
[----:B------:R-:W-:Y:S02]  /*1790*/  SHF.R.S32.HI R11, RZ, 0x1f, R17 ;  /* 0x0000001fff0b7819 */ /* 0x000fe40000011411 */
[----:B------:R-:W-:Y:S02]  /*17a0*/  ISETP.GE.U32.AND P0, PT, R22, UR6, PT ;  /* 0x0000000616007c0c */ /* 0x000fe4000bf06070 */
[----:B------:R-:W-:Y:S02]  /*17b0*/  MOV R9, R17 ;  /* 0x0000001100097202 */ /* 0x000fe40000000f00 */
[----:B------:R-:W-:-:S13]  /*17c0*/  ISETP.GE.AND.EX P0, PT, R23, UR7, PT, P0 ;  /* 0x0000000717007c0c */ /* 0x000fda000bf06300 */
.L_x_4161:
        /* <DEDUP_REMOVED lines=178> */
.L_x_4155:
        /* <DEDUP_REMOVED lines=21> */
[----:B-1----:R-:W-:Y:S04]  /*2440*/  LDS R24, [R0+0x24] ;  /* 0x0000240000187984 */ /* 0x002fe80000000800 */
[----:B------:R-:W1:Y:S04]  /*2450*/  LDS R22, [R0+0x18] ;  /* 0x0000180000167984 */ /* 0x000e680000000800 */
        /* <DEDUP_REMOVED lines=12> */
[----:B--2---:R-:W-:Y:S01]  /*2520*/  FADD.FTZ R3, R26, R25 ;  /* 0x000000191a037221 */ /* 0x004fe20000010000 */
[----:B-1----:R-:W-:Y:S01]  /*2530*/  FADD.FTZ R29, R24, R22 ;  /* 0x00000016181d7221 */ /* 0x002fe20000010000 */
        /* <DEDUP_REMOVED lines=86> */
.L_x_4185:
        /* <DEDUP_REMOVED lines=48> */
.L_x_4163:
[----:B------:R-:W-:Y:S05]  /*2da0*/  BSYNC B0 ;  /* 0x0000000000007941 */ /* 0x000fea0003800000 */
.L_x_4162:
        /* <DEDUP_REMOVED lines=50> */
.L_x_4166:
[----:B------:R-:W-:Y:S05]  /*30d0*/  BSYNC B0 ;  /* 0x0000000000007941 */ /* 0x000fea0003800000 */
.L_x_4165:
        /* <DEDUP_REMOVED lines=22> */
.L_x_4164:
        /* <DEDUP_REMOVED lines=8> */
.L_x_4167:
[----:B------:R-:W-:Y:S02]  /*32c0*/  MOV R3, R30 ;  /* 0x0000001e00037202 */ /* 0x000fe40000000f00 */
[----:B------:R-:W-:-:S07]  /*32d0*/  MOV R33, R35 ;  /* 0x0000002300217202 */ /* 0x000fce0000000f00 */
[----:B------:R-:W-:Y:S05]  /*32e0*/  WARPSYNC.COLLECTIVE R29, `(.L_x_4168) ;  /* 0x000000001d087348 */ /* 0x000fea0003c00000 */
[----:B------:R0:W1:Y:S02]  /*32f0*/  SHFL.UP P0, R35, R3, R0, R28 ;  /* 0x0400000003237389 */ /* 0x000064000000001c */
[----:B01----:R-:W-:Y:S01]  /*3300*/  ENDCOLLECTIVE ;  /* 0x000000000000791b */ /* 0x003fe20003800000 */
.L_x_4168:
[----:B------:R-:W-:Y:S01]  /*3310*/  IMAD.MOV.U32 R3, RZ, RZ, R2 ;  /* 0x000000ffff037224 */ /* 0x000fe200078e0002 */
[----:B------:R-:W-:Y:S01]  /*3320*/  ISETP.GE.AND P0, PT, R31, 0x1, PT ;  /* 0x000000011f00780c */ /* 0x000fe20003f06270 */
[----:B------:R-:W-:-:S12]  /*3330*/  FADD.FTZ R35, R30, R35 ;  /* 0x000000231e237221 */ /* 0x000fd80000010000 */
[----:B------:R-:W-:-:S07]  /*3340*/  @P0 FSEL R30, R35, R30, !P6 ;  /* 0x0000001e231e0208 */ /* 0x000fce0007000000 */
[----:B------:R-:W-:Y:S05]  /*3350*/  WARPSYNC.COLLECTIVE R29, `(.L_x_4169) ;  /* 0x000000001d087348 */ /* 0x000fea0003c00000 */
[----:B------:R0:W1:Y:S02]  /*3360*/  SHFL.UP P0, R35, R3, R0, R28 ;  /* 0x0400000003237389 */ /* 0x000064000000001c */
[----:B01----:R-:W-:Y:S01]  /*3370*/  ENDCOLLECTIVE ;  /* 0x000000000000791b */ /* 0x003fe20003800000 */
.L_x_4169:
[----:B------:R-:W-:Y:S01]  /*3380*/  HFMA2.MMA R0, -RZ, RZ, 0, 1.1920928955078125e-07 ;  /* 0x00000002ff007435 */ /* 0x000fe200000001ff */
        /* <DEDUP_REMOVED lines=10> */
.L_x_4170:
[----:B------:R-:W-:Y:S01]  /*3430*/  IMAD.MOV.U32 R3, RZ, RZ, R30 ;  /* 0x000000ffff037224 */ /* 0x000fe200078e001e */
[----:B------:R-:W-:-:S07]  /*3440*/  MOV R33, R35 ;  /* 0x0000002300217202 */ /* 0x000fce0000000f00 */
[----:B------:R-:W-:Y:S05]  /*3450*/  WARPSYNC.COLLECTIVE R29, `(.L_x_4171) ;  /* 0x000000001d087348 */ /* 0x000fea0003c00000 */
[----:B------:R0:W1:Y:S02]  /*3460*/  SHFL.UP P0, R35, R3, R0, R28 ;  /* 0x0400000003237389 */ /* 0x000064000000001c */
[----:B01----:R-:W-:Y:S01]  /*3470*/  ENDCOLLECTIVE ;  /* 0x000000000000791b */ /* 0x003fe20003800000 */
.L_x_4171:
[----:B------:R-:W-:Y:S02]  /*3480*/  MOV R3, R2 ;  /* 0x0000000200037202 */ /* 0x000fe40000000f00 */
[----:B------:R-:W-:Y:S01]  /*3490*/  ISETP.GE.AND P0, PT, R31, 0x2, PT ;  /* 0x000000021f00780c */ /* 0x000fe20003f06270 */
[----:B------:R-:W-:-:S12]  /*34a0*/  FADD.FTZ R35, R30, R35 ;  /* 0x000000231e237221 */ /* 0x000fd80000010000 */
[----:B------:R-:W-:-:S07]  /*34b0*/  @P0 FSEL R30, R35, R30, !P6 ;  /* 0x0000001e231e0208 */ /* 0x000fce0007000000 */
[----:B------:R-:W-:Y:S05]  /*34c0*/  WARPSYNC.COLLECTIVE R29, `(.L_x_4172) ;  /* 0x000000001d087348 */ /* 0x000fea0003c00000 */
[----:B------:R0:W1:Y:S02]  /*34d0*/  SHFL.UP P0, R35, R3, R0, R28 ;  /* 0x0400000003237389 */ /* 0x000064000000001c */
[----:B01----:R-:W-:Y:S01]  /*34e0*/  ENDCOLLECTIVE ;  /* 0x000000000000791b */ /* 0x003fe20003800000 */
.L_x_4172:
[----:B------:R-:W-:Y:S01]  /*34f0*/  HFMA2.MMA R0, -RZ, RZ, 0, 2.384185791015625e-07 ;  /* 0x00000004ff007435 */ /* 0x000fe200000001ff */
        /* <DEDUP_REMOVED lines=10> */
.L_x_4173:
[----:B------:R-:W-:Y:S01]  /*35a0*/  MOV R3, R30 ;  /* 0x0000001e00037202 */ /* 0x000fe20000000f00 */
[----:B------:R-:W-:-:S07]  /*35b0*/  IMAD.MOV.U32 R33, RZ, RZ, R35 ;  /* 0x000000ffff217224 */ /* 0x000fce00078e0023 */
[----:B------:R-:W-:Y:S05]  /*35c0*/  WARPSYNC.COLLECTIVE R29, `(.L_x_4174) ;  /* 0x000000001d087348 */ /* 0x000fea0003c00000 */
[----:B------:R0:W1:Y:S02]  /*35d0*/  SHFL.UP P0, R35, R3, R0, R28 ;  /* 0x0400000003237389 */ /* 0x000064000000001c */
[----:B01----:R-:W-:Y:S01]  /*35e0*/  ENDCOLLECTIVE ;  /* 0x000000000000791b */ /* 0x003fe20003800000 */
.L_x_4174:
[----:B------:R-:W-:Y:S02]  /*35f0*/  MOV R3, R2 ;  /* 0x0000000200037202 */ /* 0x000fe40000000f00 */
[----:B------:R-:W-:Y:S01]  /*3600*/  ISETP.GE.AND P0, PT, R31, 0x4, PT ;  /* 0x000000041f00780c */ /* 0x000fe20003f06270 */
[----:B------:R-:W-:-:S12]  /*3610*/  FADD.FTZ R35, R30, R35 ;  /* 0x000000231e237221 */ /* 0x000fd80000010000 */
[----:B------:R-:W-:-:S07]  /*3620*/  @P0 FSEL R30, R35, R30, !P6 ;  /* 0x0000001e231e0208 */ /* 0x000fce0007000000 */
[----:B------:R-:W-:Y:S05]  /*3630*/  WARPSYNC.COLLECTIVE R29, `(.L_x_4175) ;  /* 0x000000001d087348 */ /* 0x000fea0003c00000 */
[----:B------:R0:W1:Y:S02]  /*3640*/  SHFL.UP P0, R35, R3, R0, R28 ;  /* 0x0400000003237389 */ /* 0x000064000000001c */
[----:B01----:R-:W-:Y:S01]  /*3650*/  ENDCOLLECTIVE ;  /* 0x000000000000791b */ /* 0x003fe20003800000 */
.L_x_4175:
        /* <DEDUP_REMOVED lines=11> */
.L_x_4176:
[----:B------:R-:W-:Y:S02]  /*3710*/  MOV R3, R30 ;  /* 0x0000001e00037202 */ /* 0x000fe40000000f00 */
[----:B------:R-:W-:-:S07]  /*3720*/  MOV R33, R35 ;  /* 0x0000002300217202 */ /* 0x000fce0000000f00 */
[----:B------:R-:W-:Y:S05]  /*3730*/  WARPSYNC.COLLECTIVE R29, `(.L_x_4177) ;  /* 0x000000001d087348 */ /* 0x000fea0003c00000 */
[----:B------:R0:W1:Y:S02]  /*3740*/  SHFL.UP P0, R35, R3, R0, R28 ;  /* 0x0400000003237389 */ /* 0x000064000000001c */
[----:B01----:R-:W-:Y:S01]  /*3750*/  ENDCOLLECTIVE ;  /* 0x000000000000791b */ /* 0x003fe20003800000 */
.L_x_4177:
[----:B------:R-:W-:Y:S01]  /*3760*/  IMAD.MOV.U32 R3, RZ, RZ, R2 ;  /* 0x000000ffff037224 */ /* 0x000fe200078e0002 */
[----:B------:R-:W-:Y:S01]  /*3770*/  ISETP.GE.AND P0, PT, R31, 0x8, PT ;  /* 0x000000081f00780c */ /* 0x000fe20003f06270 */
[----:B------:R-:W-:-:S12]  /*3780*/  FADD.FTZ R35, R30, R35 ;  /* 0x000000231e237221 */ /* 0x000fd80000010000 */
[----:B------:R-:W-:-:S07]  /*3790*/  @P0 FSEL R30, R35, R30, !P6 ;  /* 0x0000001e231e0208 */ /* 0x000fce0007000000 */
[----:B------:R-:W-:Y:S05]  /*37a0*/  WARPSYNC.COLLECTIVE R29, `(.L_x_4178) ;  /* 0x000000001d087348 */ /* 0x000fea0003c00000 */
[----:B------:R0:W1:Y:S02]  /*37b0*/  SHFL.UP P0, R35, R3, R0, R28 ;  /* 0x0400000003237389 */ /* 0x000064000000001c */
[----:B01----:R-:W-:Y:S01]  /*37c0*/  ENDCOLLECTIVE ;  /* 0x000000000000791b */ /* 0x003fe20003800000 */
.L_x_4178:
        /* <DEDUP_REMOVED lines=11> */
.L_x_4179:
[----:B------:R-:W-:Y:S01]  /*3880*/  IMAD.MOV.U32 R3, RZ, RZ, R30 ;  /* 0x000000ffff037224 */ /* 0x000fe200078e001e */
[----:B------:R-:W-:-:S13]  /*3890*/  ISETP.GE.AND P0, PT, R31, 0x10, PT ;  /* 0x000000101f00780c */ /* 0x000fda0003f06270 */
[----:B------:R-:W-:-:S07]  /*38a0*/  @P0 IADD3 R32, R32, R35, RZ ;  /* 0x0000002320200210 */ /* 0x000fce0007ffe0ff */
[----:B------:R-:W-:Y:S05]  /*38b0*/  WARPSYNC.COLLECTIVE R29, `(.L_x_4180) ;  /* 0x000000001d087348 */ /* 0x000fea0003c00000 */
[----:B------:R0:W1:Y:S02]  /*38c0*/  SHFL.UP P0, R35, R3, R0, R28 ;  /* 0x0400000003237389 */ /* 0x000064000000001c */
[----:B01----:R-:W-:Y:S01]  /*38d0*/  ENDCOLLECTIVE ;  /* 0x000000000000791b */ /* 0x003fe20003800000 */
.L_x_4180:
[----:B------:R-:W-:Y:S02]  /*38e0*/  MOV R3, R2 ;  /* 0x0000000200037202 */ /* 0x000fe40000000f00 */
[----:B------:R-:W-:-:S07]  /*38f0*/  MOV R33, R35 ;  /* 0x0000002300217202 */ /* 0x000fce0000000f00 */
[----:B------:R-:W-:Y:S05]  /*3900*/  WARPSYNC.COLLECTIVE R29, `(.L_x_4181) ;  /* 0x000000001d087348 */ /* 0x000fea0003c00000 */
[----:B------:R0:W1:Y:S02]  /*3910*/  SHFL.UP P0, R35, R3, R0, R28 ;  /* 0x0400000003237389 */ /* 0x000064000000001c */
[----:B01----:R-:W-:Y:S01]  /*3920*/  ENDCOLLECTIVE ;  /* 0x000000000000791b */ /* 0x003fe20003800000 */
.L_x_4181:
        /* <DEDUP_REMOVED lines=11> */
.L_x_4182:
[----:B------:R-:W-:Y:S01]  /*39e0*/  IMAD.MOV.U32 R3, RZ, RZ, R30 ;  /* 0x000000ffff037224 */ /* 0x000fe200078e001e */
[----:B------:R-:W-:-:S07]  /*39f0*/  MOV R31, R35 ;  /* 0x00000023001f7202 */ /* 0x000fce0000000f00 */
[----:B------:R-:W-:Y:S05]  /*3a00*/  WARPSYNC.COLLECTIVE R29, `(.L_x_4183) ;  /* 0x000000001d087348 */ /* 0x000fea0003c00000 */
[----:B------:R0:W1:Y:S02]  /*3a10*/  SHFL.UP P0, R35, R3, R0, R28 ;  /* 0x0400000003237389 */ /* 0x000064000000001c */
[----:B01----:R-:W-:Y:S01]  /*3a20*/  ENDCOLLECTIVE ;  /* 0x000000000000791b */ /* 0x003fe20003800000 */
.L_x_4183:
[----:B------:R-:W-:Y:S02]  /*3a30*/  MOV R3, R2 ;  /* 0x0000000200037202 */ /* 0x000fe40000000f00 */
[----:B------:R-:W-:-:S07]  /*3a40*/  MOV R30, R35 ;  /* 0x00000023001e7202 */ /* 0x000fce0000000f00 */
[----:B------:R-:W-:Y:S05]  /*3a50*/  WARPSYNC.COLLECTIVE R29, `(.L_x_4184) ;  /* 0x000000001d087348 */ /* 0x000fea0003c00000 */
[----:B------:R0:W1:Y:S02]  /*3a60*/  SHFL.UP P0, R35, R3, R0, R28 ;  /* 0x0400000003237389 */ /* 0x000064000000001c */
[----:B01----:R-:W-:Y:S01]  /*3a70*/  ENDCOLLECTIVE ;  /* 0x000000000000791b */ /* 0x003fe20003800000 */
.L_x_4184:
[----:B------:R-:W-:Y:S01]  /*3a80*/  MOV R2, R35 ;  /* 0x0000002300027202 */ /* 0x000fe20000000f00 */
[----:B------:R-:W-:Y:S06]  /*3a90*/  BRA `(.L_x_4185) ;  /* 0xfffffff000007947 */ /* 0x000fec000383ffff */
.L_x_4186:
        /* <DEDUP_REMOVED lines=14> */
.L_x_4554:


//--------------------- .text._Z30group_norm_nhwc_bwd_sum_kernelI11Fp16IOFp16WLi448EEv26Group_norm_nhwc_bwd_params --------------------------
	.section	.text._Z30group_norm_nhwc_bwd_sum_kernelI11Fp16IOFp16WLi448EEv26Group_norm_nhwc_bwd_params,"ax",@progbits
	.align	128
        .global         _Z30group_norm_nhwc_bwd_sum_kernelI11Fp16IOFp16WLi448EEv26Group_norm_nhwc_bwd_params
        .type           _Z30group_norm_nhwc_bwd_sum_kernelI11Fp16IOFp16WLi448EEv26Group_norm_nhwc_bwd_params,@function
        .size           _Z30group_norm_nhwc_bwd_sum_kernelI11Fp16IOFp16WLi448EEv26Group_norm_nhwc_bwd_params,(.L_x_4555 - _Z30group_norm_nhwc_bwd_sum_kernelI11Fp16IOFp16WLi448EEv26Group_norm_nhwc_bwd_params)
        .other          _Z30group_norm_nhwc_bwd_sum_kernelI11Fp16IOFp16WLi448EEv26Group_norm_nhwc_bwd_params,@"STO_CUDA_ENTRY STV_DEFAULT"
_Z30group_norm_nhwc_bwd_sum_kernelI11Fp16IOFp16WLi448EEv26Group_norm_nhwc_bwd_params:
.text._Z30group_norm_nhwc_bwd_sum_kernelI11Fp16IOFp16WLi448EEv26Group_norm_nhwc_bwd_params:
        /* <DEDUP_REMOVED lines=77> */
.L_x_4188:
[----:B------:R-:W-:Y:S05]  /*04d0*/  BSYNC B0 ;  /* 0x0000000000007941 */ /* 0x000fea0003800000 */
.L_x_4187:
        /* <DEDUP_REMOVED lines=112> */
.L_x_4191:
[----:B------:R-:W-:Y:S05]  /*0be0*/  @!P2 BRA `(.L_x_4189) ;  /* 0x0000001400dca947 */ /* 0x000fea0003800000 */
[----:B------:R-:W-:-:S05]  /*0bf0*/  VIADD R20, R24, 0x1 ;  /* 0x0000000118147836 */ /* 0x000fca0000000000 */
[----:B------:R-:W-:-:S07]  /*0c00*/  SHF.R.S32.HI R21, RZ, 0x1f, R20 ;  /* 0x0000001fff157819 */ /* 0x000fce0000011414 */
.L_x_4192:
        /* <DEDUP_REMOVED lines=129> */
.L_x_4190:
        /* <DEDUP_REMOVED lines=9> */
.L_x_4194:
        /* <DEDUP_REMOVED lines=49> */
.L_x_4193:
[----:B------:R-:W-:-:S13]  /*17c0*/  ISETP.GE.U32.AND P0, PT, R30, 0x3, PT ;  /* 0x000000031e00780c */ /* 0x000fda0003f06070 */
[----:B------:R-:W-:Y:S05]  /*17d0*/  @!P0 BRA `(.L_x_4189) ;  /* 0x0000000800e08947 */ /* 0x000fea0003800000 */
[----:B------:R-:W-:Y:S01]  /*17e0*/  ULDC.64 UR6, c[0x0][0x288] ;  /* 0x0000a20000067ab9 */ /* 0x000fe20000000a00 */
[--C-:B------:R-:W-:Y:S02]  /*17f0*/  SHF.R.S32.HI R19, RZ, 0x1f, R24.reuse ;  /* 0x0000001fff137819 */ /* 0x100fe40000011418 */
[----:B------:R-:W-:Y:S01]  /*1800*/  ISETP.GE.U32.AND P0, PT, R20, UR6, PT ;  /* 0x0000000614007c0c */ /* 0x000fe2000bf06070 */
[----:B------:R-:W-:-:S03]  /*1810*/  IMAD.MOV.U32 R20, RZ, RZ, R24 ;  /* 0x000000ffff147224 */ /* 0x000fc600078e0018 */
[----:B------:R-:W-:-:S13]  /*1820*/  ISETP.GE.AND.EX P0, PT, R21, UR7, PT, P0 ;  /* 0x0000000715007c0c */ /* 0x000fda000bf06300 */
.L_x_4195:
        /* <DEDUP_REMOVED lines=149> */
[----:B------:R-:W-:Y:S01]  /*2180*/  @!P0 PRMT R0, R0, 0x5410, R22 ;  /* 0x0000541000008816 */ /* 0x000fe20000000016 */
[----:B------:R-:W-:-:S02]  /*2190*/  HADD2.F32 R10, -RZ, R10.H1_H1 ;  /* 0x3000000aff0a7230 */ /* 0x000fc40000004100 */
[----:B------:R-:W-:Y:S01]  /*21a0*/  FMUL.FTZ R5, R5, R18 ;  /* 0x0000001205057220 */ /* 0x000fe20000410000 */
[----:B------:R-:W-:Y:S02]  /*21b0*/  @!P0 PRMT R0, R22, 0x7632, R0 ;  /* 0x0000763216008816 */ /* 0x000fe40000000000 */
[----:B------:R-:W-:Y:S01]  /*21c0*/  FADD.FTZ R29, R29, R10 ;  /* 0x0000000a1d1d7221 */ /* 0x000fe20000010000 */
[----:B------:R-:W-:Y:S01]  /*21d0*/  FFMA.FTZ R37, R10, R5, R37 ;  /* 0x000000050a257223 */ /* 0x000fe20000010025 */
[----:B------:R-:W-:Y:S01]  /*21e0*/  @!P0 PRMT R14, R14, 0x5410, R23 ;  /* 0x000054100e0e8816 */ /* 0x000fe20000000017 */
[--C-:B------:R-:W-:Y:S02]  /*21f0*/  HADD2.F32 R15, -RZ, R0.reuse.H1_H1 ;  /* 0x30000000ff0f7230 */ /* 0x100fe40000004100 */
[----:B------:R-:W-:Y:S01]  /*2200*/  FMUL.FTZ R10, R10, R13 ;  /* 0x0000000d0a0a7220 */ /* 0x000fe20000410000 */
[----:B------:R-:W-:Y:S02]  /*2210*/  @!P0 PRMT R14, R23, 0x7632, R14 ;  /* 0x00007632170e8816 */ /* 0x000fe4000000000e */
[----:B------:R-:W-:Y:S01]  /*2220*/  FADD.FTZ R15, -R4, R15 ;  /* 0x0000000f040f7221 */ /* 0x000fe20000010100 */
[----:B------:R-:W-:Y:S01]  /*2230*/  FFMA.FTZ R24, R5, R10, R2 ;  /* 0x0000000a05187223 */ /* 0x000fe20000010002 */
[----:B------:R-:W-:-:S02]  /*2240*/  HADD2.F32 R5, -RZ, R0.H0_H0 ;  /* 0x20000000ff057230 */ /* 0x000fc40000004100 */
[----:B------:R-:W-:Y:S01]  /*2250*/  FADD.FTZ R25, R10, R21 ;  /* 0x000000150a197221 */ /* 0x000fe20000010000 */
[--C-:B------:R-:W-:Y:S02]  /*2260*/  HADD2.F32 R2, -RZ, R14.reuse.H1_H1 ;  /* 0x3000000eff027230 */ /* 0x100fe40000004100 */
[-C--:B------:R-:W-:Y:S01]  /*2270*/  FMUL.FTZ R21, R15, R18.reuse ;  /* 0x000000120f157220 */ /* 0x080fe20000410000 */
        /* <DEDUP_REMOVED lines=14> */
.L_x_4189:
        /* <DEDUP_REMOVED lines=204> */
.L_x_4219:
        /* <DEDUP_REMOVED lines=114> */
.L_x_4197:
[----:B------:R-:W-:Y:S05]  /*3740*/  BSYNC B0 ;  /* 0x0000000000007941 */ /* 0x000fea0003800000 */
.L_x_4196:
        /* <DEDUP_REMOVED lines=51> */
.L_x_4200:
[----:B------:R-:W-:Y:S05]  /*3a80*/  BSYNC B0 ;  /* 0x0000000000007941 */ /* 0x000fea0003800000 */
.L_x_4199:
        /* <DEDUP_REMOVED lines=22> */
.L_x_4198:
        /* <DEDUP_REMOVED lines=9> */
.L_x_4201:
[----:B------:R-:W-:Y:S02]  /*3c80*/  P2R R66, PR, RZ, 0x1 ;  /* 0x00000001ff427803 */ /* 0x000fe40000000000 */
[----:B------:R-:W-:Y:S02]  /*3c90*/  ISETP.NE.AND P0, PT, R49, RZ, PT ;  /* 0x000000ff3100720c */ /* 0x000fe40003f05270 */
[----:B------:R-:W-:Y:S02]  /*3ca0*/  MOV R52, R53 ;  /* 0x0000003500347202 */ /* 0x000fe40000000f00 */
[----:B------:R-:W-:-:S09]  /*3cb0*/  MOV R56, R67 ;  /* 0x0000004300387202 */ /* 0x000fd20000000f00 */
[----:B------:R-:W-:Y:S05]  /*3cc0*/  WARPSYNC.COLLECTIVE R55, `(.L_x_4202) ;  /* 0x0000000037087348 */ /* 0x000fea0003c00000 */
[----:B------:R0:W1:Y:S02]  /*3cd0*/  SHFL.UP P6, R67, R52, R51, R54 ;  /* 0x0400003334437389 */ /* 0x00006400000c0036 */
[----:B01----:R-:W-:Y:S01]  /*3ce0*/  ENDCOLLECTIVE ;  /* 0x000000000000791b */ /* 0x003fe20003800000 */
.L_x_4202:
[----:B------:R-:W-:Y:S02]  /*3cf0*/  @P1 IADD3 R49, R49, R56, RZ ;  /* 0x0000003831311210 */ /* 0x000fe40007ffe0ff */
[----:B------:R-:W-:Y:S01]  /*3d00*/  MOV R52, R50 ;  /* 0x0000003200347202 */ /* 0x000fe20000000f00 */
[----:B------:R-:W-:-:S07]  /*3d10*/  IMAD.MOV.U32 R68, RZ, RZ, R67 ;  /* 0x000000ffff447224 */ /* 0x000fce00078e0043 */
[----:B------:R-:W-:Y:S05]  /*3d20*/  WARPSYNC.COLLECTIVE R55, `(.L_x_4203) ;  /* 0x0000000037087348 */ /* 0x000fea0003c00000 */
[----:B------:R0:W1:Y:S02]  /*3d30*/  SHFL.UP P6, R67, R52, R51, R54 ;  /* 0x0400003334437389 */ /* 0x00006400000c0036 */
[----:B01----:R-:W-:Y:S01]  /*3d40*/  ENDCOLLECTIVE ;  /* 0x000000000000791b */ /* 0x003fe20003800000 */
.L_x_4203:
        /* <DEDUP_REMOVED lines=9> */
.L_x_4204:
[----:B------:R-:W-:Y:S02]  /*3de0*/  ISETP.GE.AND P0, PT, R57, 0x2, PT ;  /* 0x000000023900780c */ /* 0x000fe40003f06270 */
[----:B------:R-:W-:Y:S01]  /*3df0*/  ISETP.NE.AND P1, PT, R49, RZ, PT ;  /* 0x000000ff3100720c */ /* 0x000fe20003f25270 */
[----:B------:R-:W-:Y:S01]  /*3e00*/  IMAD.MOV.U32 R52, RZ, RZ, R53 ;  /* 0x000000ffff347224 */ /* 0x000fe200078e0035 */
[----:B------:R-:W-:-:S11]  /*3e10*/  MOV R56, R67 ;  /* 0x0000004300387202 */ /* 0x000fd60000000f00 */
[----:B------:R-:W-:Y:S05]  /*3e20*/  WARPSYNC.COLLECTIVE R55, `(.L_x_4205) ;  /* 0x0000000037087348 */ /* 0x000fea0003c00000 */
[----:B------:R0:W1:Y:S02]  /*3e30*/  SHFL.UP P6, R67, R52, R51, R54 ;  /* 0x0400003334437389 */ /* 0x00006400000c0036 */
[----:B01----:R-:W-:Y:S01]  /*3e40*/  ENDCOLLECTIVE ;  /* 0x000000000000791b */ /* 0x003fe20003800000 */
.L_x_4205:
[----:B------:R-:W-:Y:S01]  /*3e50*/  @P0 IMAD.IADD R49, R49, 0x1, R56 ;  /* 0x0000000131310824 */ /* 0x000fe200078e0238 */
[----:B------:R-:W-:Y:S02]  /*3e60*/  MOV R52, R50 ;  /* 0x0000003200347202 */ /* 0x000fe40000000f00 */
[----:B------:R-:W-:-:S07]  /*3e70*/  MOV R68, R67 ;  /* 0x0000004300447202 */ /* 0x000fce0000000f00 */
[----:B------:R-:W-:Y:S05]  /*3e80*/  WARPSYNC.COLLECTIVE R55, `(.L_x_4206) ;  /* 0x0000000037087348 */ /* 0x000fea0003c00000 */
[----:B------:R0:W1:Y:S02]  /*3e90*/  SHFL.UP P6, R67, R52, R51, R54 ;  /* 0x0400003334437389 */ /* 0x00006400000c0036 */
[----:B01----:R-:W-:Y:S01]  /*3ea0*/  ENDCOLLECTIVE ;  /* 0x000000000000791b */ /* 0x003fe20003800000 */
.L_x_4206:
        /* <DEDUP_REMOVED lines=9> */
.L_x_4207:
[----:B------:R-:W-:Y:S02]  /*3f40*/  ISETP.GE.AND P0, PT, R57, 0x4, PT ;  /* 0x000000043900780c */ /* 0x000fe40003f06270 */
[----:B------:R-:W-:Y:S02]  /*3f50*/  ISETP.NE.AND P1, PT, R49, RZ, PT ;  /* 0x000000ff3100720c */ /* 0x000fe40003f25270 */
[----:B------:R-:W-:Y:S01]  /*3f60*/  MOV R52, R53 ;  /* 0x0000003500347202 */ /* 0x000fe20000000f00 */
[----:B------:R-:W-:-:S10]  /*3f70*/  IMAD.MOV.U32 R56, RZ, RZ, R67 ;  /* 0x000000ffff387224 */ /* 0x000fd400078e0043 */
[----:B------:R-:W-:Y:S05]  /*3f80*/  WARPSYNC.COLLECTIVE R55, `(.L_x_4208) ;  /* 0x0000000037087348 */ /* 0x000fea0003c00000 */
[----:B------:R0:W1:Y:S02]  /*3f90*/  SHFL.UP P6, R67, R52, R51, R54 ;  /* 0x0400003334437389 */ /* 0x00006400000c0036 */
[----:B01----:R-:W-:Y:S01]  /*3fa0*/  ENDCOLLECTIVE ;  /* 0x000000000000791b */ /* 0x003fe20003800000 */
.L_x_4208:
[----:B------:R-:W-:Y:S01]  /*3fb0*/  @P0 IADD3 R49, R49, R56, RZ ;  /* 0x0000003831310210 */ /* 0x000fe20007ffe0ff */
[----:B------:R-:W-:Y:S01]  /*3fc0*/  IMAD.MOV.U32 R52, RZ, RZ, R50 ;  /* 0x000000ffff347224 */ /* 0x000fe200078e0032 */
[----:B------:R-:W-:-:S07]  /*3fd0*/  MOV R68, R67 ;  /* 0x0000004300447202 */ /* 0x000fce0000000f00 */
[----:B------:R-:W-:Y:S05]  /*3fe0*/  WARPSYNC.COLLECTIVE R55, `(.L_x_4209) ;  /* 0x0000000037087348 */ /* 0x000fea0003c00000 */
[----:B------:R0:W1:Y:S02]  /*3ff0*/  SHFL.UP P6, R67, R52, R51, R54 ;  /* 0x0400003334437389 */ /* 0x00006400000c0036 */
[----:B01----:R-:W-:Y:S01]  /*4000*/  ENDCOLLECTIVE ;  /* 0x000000000000791b */ /* 0x003fe20003800000 */
.L_x_4209:
        /* <DEDUP_REMOVED lines=9> */
.L_x_4210:
[----:B------:R-:W-:Y:S02]  /*40a0*/  ISETP.GE.AND P0, PT, R57, 0x8, PT ;  /* 0x000000083900780c */ /* 0x000fe40003f06270 */
[----:B------:R-:W-:Y:S02]  /*40b0*/  ISETP.NE.AND P1, PT, R49, RZ, PT ;  /* 0x000000ff3100720c */ /* 0x000fe40003f25270 */
[----:B------:R-:W-:Y:S02]  /*40c0*/  MOV R52, R53 ;  /* 0x0000003500347202 */ /* 0x000fe40000000f00 */
[----:B------:R-:W-:-:S09]  /*40d0*/  MOV R56, R67 ;  /* 0x0000004300387202 */ /* 0x000fd20000000f00 */
[----:B------:R-:W-:Y:S05]  /*40e0*/  WARPSYNC.COLLECTIVE R55, `(.L_x_4211) ;  /* 0x0000000037087348 */ /* 0x000fea0003c00000 */
[----:B------:R0:W1:Y:S02]  /*40f0*/  SHFL.UP P6, R67, R52, R51, R54 ;  /* 0x0400003334437389 */ /* 0x00006400000c0036 */
[----:B01----:R-:W-:Y:S01]  /*4100*/  ENDCOLLECTIVE ;  /* 0x000000000000791b */ /* 0x003fe20003800000 */
.L_x_4211:
[----:B------:R-:W-:Y:S02]  /*4110*/  @P0 IADD3 R49, R49, R56, RZ ;  /* 0x0000003831310210 */ /* 0x000fe40007ffe0ff */
[----:B------:R-:W-:Y:S01]  /*4120*/  MOV R52, R50 ;  /* 0x0000003200347202 */ /* 0x000fe20000000f00 */
[----:B------:R-:W-:-:S07]  /*4130*/  IMAD.MOV.U32 R68, RZ, RZ, R67 ;  /* 0x000000ffff447224 */ /* 0x000fce00078e0043 */
[----:B------:R-:W-:Y:S05]  /*4140*/  WARPSYNC.COLLECTIVE R55, `(.L_x_4212) ;  /* 0x0000000037087348 */ /* 0x000fea0003c00000 */
[----:B------:R0:W1:Y:S02]  /*4150*/  SHFL.UP P6, R67, R52, R51, R54 ;  /* 0x0400003334437389 */ /* 0x00006400000c0036 */
[----:B01----:R-:W-:Y:S01]  /*4160*/  ENDCOLLECTIVE ;  /* 0x000000000000791b */ /* 0x003fe20003800000 */
.L_x_4212:
        /* <DEDUP_REMOVED lines=9> */
.L_x_4213:
        /* <DEDUP_REMOVED lines=9> */
.L_x_4214:
[----:B------:R-:W-:Y:S01]  /*4290*/  IMAD.MOV.U32 R52, RZ, RZ, R50 ;  /* 0x000000ffff347224 */ /* 0x000fe200078e0032 */
[----:B------:R-:W-:-:S07]  /*42a0*/  MOV R56, R67 ;  /* 0x0000004300387202 */ /* 0x000fce0000000f00 */
[----:B------:R-:W-:Y:S05]  /*42b0*/  WARPSYNC.COLLECTIVE R55, `(.L_x_4215) ;  /* 0x0000000037087348 */ /* 0x000fea0003c00000 */
[----:B------:R0:W1:Y:S02]  /*42c0*/  SHFL.UP P6, R67, R52, R51, R54 ;  /* 0x0400003334437389 */ /* 0x00006400000c0036 */
[----:B01----:R-:W-:Y:S01]  /*42d0*/  ENDCOLLECTIVE ;  /* 0x000000000000791b */ /* 0x003fe20003800000 */
.L_x_4215:
        /* <DEDUP_REMOVED lines=11> */
.L_x_4216:
[----:B------:R-:W-:Y:S02]  /*4390*/  ISETP.NE.AND P0, PT, R66, RZ, PT ;  /* 0x000000ff4200720c */ /* 0x000fe40003f05270 */
[----:B------:R-:W-:Y:S02]  /*43a0*/  MOV R52, R53 ;  /* 0x0000003500347202 */ /* 0x000fe40000000f00 */
[----:B------:R-:W-:-:S09]  /*43b0*/  MOV R56, R67 ;  /* 0x0000004300387202 */ /* 0x000fd20000000f00 */
[----:B------:R-:W-:Y:S05]  /*43c0*/  WARPSYNC.COLLECTIVE R55, `(.L_x_4217) ;  /* 0x0000000037087348 */ /* 0x000fea0003c00000 */
[----:B------:R0:W1:Y:S02]  /*43d0*/  SHFL.UP P6, R67, R52, R51, R54 ;  /* 0x0400003334437389 */ /* 0x00006400000c0036 */
[----:B01----:R-:W-:Y:S01]  /*43e0*/  ENDCOLLECTIVE ;  /* 0x000000000000791b */ /* 0x003fe20003800000 */
.L_x_4217:
[----:B------:R-:W-:Y:S01]  /*43f0*/  MOV R52, R50 ;  /* 0x0000003200347202 */ /* 0x000fe20000000f00 */
[----:B------:R-:W-:-:S07]  /*4400*/  IMAD.MOV.U32 R57, RZ, RZ, R67 ;  /* 0x000000ffff397224 */ /* 0x000fce00078e0043 */
[----:B------:R-:W-:Y:S05]  /*4410*/  WARPSYNC.COLLECTIVE R55, `(.L_x_4218) ;  /* 0x0000000037087348 */ /* 0x000fea0003c00000 */
[----:B------:R0:W1:Y:S02]  /*4420*/  SHFL.UP P6, R67, R52, R51, R54 ;  /* 0x0400003334437389 */ /* 0x00006400000c0036 */
[----:B01----:R-:W-:Y:S01]  /*4430*/  ENDCOLLECTIVE ;  /* 0x000000000000791b */ /* 0x003fe20003800000 */
.L_x_4218:
[----:B------:R-:W-:Y:S01]  /*4440*/  MOV R65, R67 ;  /* 0x0000004300417202 */ /* 0x000fe20000000f00 */
[----:B------:R-:W-:Y:S06]  /*4450*/  BRA `(.L_x_4219) ;  /* 0xffffffe800f07947 */ /* 0x000fec000383ffff */
.L_x_4220:
        /* <DEDUP_REMOVED lines=10> */
.L_x_4555:


//--------------------- .text._Z30group_norm_nhwc_bwd_sum_kernelI11Fp16IOFp16WLi256EEv26Group_norm_nhwc_bwd_params --------------------------
	.section	.text._Z30group_norm_nhwc_bwd_sum_kernelI11Fp16IOFp16WLi256EEv26Group_norm_nhwc_bwd_params,"ax",@progbits
	.align	128
        .global         _Z30group_norm_nhwc_bwd_sum_kernelI11Fp16IOFp16WLi256EEv26Group_norm_nhwc_bwd_params
        .type           _Z30group_norm_nhwc_bwd_sum_kernelI11Fp16IOFp16WLi256EEv26Group_norm_nhwc_bwd_params,@function
        .size           _Z30group_norm_nhwc_bwd_sum_kernelI11Fp16IOFp16WLi256EEv26Group_norm_nhwc_bwd_params,(.L_x_4556 - _Z30group_norm_nhwc_bwd_sum_kernelI11Fp16IOFp16WLi256EEv26Group_norm_nhwc_bwd_params)
        .other          _Z30group_norm_nhwc_bwd_sum_kernelI11Fp16IOFp16WLi256EEv26Group_norm_nhwc_bwd_params,@"STO_CUDA_ENTRY STV_DEFAULT"
_Z30group_norm_nhwc_bwd_sum_kernelI11Fp16IOFp16WLi256EEv26Group_norm_nhwc_bwd_params:
.text._Z30group_norm_nhwc_bwd_sum_kernelI11Fp16IOFp16WLi256EEv26Group_norm_nhwc_bwd_params:
        /* <DEDUP_REMOVED lines=76> */
.L_x_4222:
[----:B------:R-:W-:Y:S05]  /*04c0*/  BSYNC B0 ;  /* 0x0000000000007941 */ /* 0x000fea0003800000 */
.L_x_4221:
        /* <DEDUP_REMOVED lines=63> */
[----:B------:R-:W3:Y:S01]  /*08c0*/  @!P0 LDG.E R12, desc[UR4][R12.64] ;  /* 0x000000040c0c8981 */ /* 0x000ee2000c1e1900 */
[----:B--2---:R-:W-:-:S04]  /*08d0*/  @!P0 IADD3 R18, P1, R19, R24, RZ ;  /* 0x0000001813128210 */ /* 0x004fc80007f3e0ff */
[----:B------:R-:W-:-:S05]  /*08e0*/  @!P0 IADD3.X R19, R22, R25, RZ, P1, !PT ;  /* 0x0000001916138210 */ /* 0x000fca0000ffe4ff */
[----:B------:R-:W2:Y:S01]  /*08f0*/  @!P0 LDG.E R26, desc[UR4][R18.64] ;  /* 0x00000004121a8981 */ /* 0x000ea2000c1e1900 */
[----:B------:R-:W-:Y:S02]  /*0900*/  PRMT R11, RZ, 0x5410, RZ ;  /* 0x00005410ff0b7816 */ /* 0x000fe400000000ff */
        /* <DEDUP_REMOVED lines=42> */
.L_x_4225:
[----:B------:R-:W-:Y:S05]  /*0bb0*/  @!P2 BRA `(.L_x_4223) ;  /* 0x0000001400d0a947 */ /* 0x000fea0003800000 */
[----:B------:R-:W-:-:S05]  /*0bc0*/  VIADD R31, R20, 0x1 ;  /* 0x00000001141f7836 */ /* 0x000fca0000000000 */
[----:B------:R-:W-:-:S07]  /*0bd0*/  SHF.R.S32.HI R27, RZ, 0x1f, R31 ;  /* 0x0000001fff1b7819 */ /* 0x000fce000001141f */
.L_x_4226:
        /* <DEDUP_REMOVED lines=127> */
.L_x_4224:
        /* <DEDUP_REMOVED lines=8> */
.L_x_4228:
        /* <DEDUP_REMOVED lines=49> */
.L_x_4227:
[----:B------:R-:W-:-:S13]  /*1760*/  ISETP.GE.U32.AND P0, PT, R9, 0x3, PT ;  /* 0x000000030900780c */ /* 0x000fda0003f06070 */
[----:B------:R-:W-:Y:S05]  /*1770*/  @!P0 BRA `(.L_x_4223) ;  /* 0x0000000800e08947 */ /* 0x000fea0003800000 */
[----:B------:R-:W-:Y:S01]  /*1780*/  ULDC.64 UR6, c[0x0][0x288] ;  /* 0x0000a20000067ab9 */ /* 0x000fe20000000a00 */
[----:B------:R-:W-:Y:S02]  /*1790*/  SHF.R.S32.HI R9, RZ, 0x1f, R20 ;  /* 0x0000001fff097819 */ /* 0x000fe40000011414 */
[----:B------:R-:W-:Y:S02]  /*17a0*/  ISETP.GE.U32.AND P0, PT, R18, UR6, PT ;  /* 0x0000000612007c0c */ /* 0x000fe4000bf06070 */
[----:B------:R-:W-:Y:S02]  /*17b0*/  MOV R10, R20 ;  /* 0x00000014000a7202 */ /* 0x000fe40000000f00 */
[----:B------:R-:W-:-:S13]  /*17c0*/  ISETP.GE.AND.EX P0, PT, R19, UR7, PT, P0 ;  /* 0x0000000713007c0c */ /* 0x000fda000bf06300 */
.L_x_4229:
        /* <DEDUP_REMOVED lines=179> */
.L_x_4223:
        /* <DEDUP_REMOVED lines=142> */
.L_x_4252:
        /* <DEDUP_REMOVED lines=62> */
.L_x_4230:
        /* <DEDUP_REMOVED lines=49> */
.L_x_4233:
[----:B------:R-:W-:Y:S05]  /*32d0*/  BSYNC B0 ;  /* 0x0000000000007941 */ /* 0x000fea0003800000 */
.L_x_4232:
        /* <DEDUP_REMOVED lines=22> */
.L_x_4231:
        /* <DEDUP_REMOVED lines=9> */
.L_x_4234:
[----:B------:R-:W-:Y:S02]  /*34d0*/  P2R R42, PR, RZ, 0x2 ;  /* 0x00000002ff2a7803 */ /* 0x000fe40000000000 */
[----:B------:R-:W-:Y:S02]  /*34e0*/  ISETP.NE.AND P1, PT, R32, RZ, PT ;  /* 0x000000ff2000720c */ /* 0x000fe40003f25270 */
[----:B------:R-:W-:Y:S01]  /*34f0*/  MOV R35, R31 ;  /* 0x0000001f00237202 */ /* 0x000fe20000000f00 */
[----:B------:R-:W-:-:S10]  /*3500*/  IMAD.MOV.U32 R39, RZ, RZ, R43 ;  /* 0x000000ffff277224 */ /* 0x000fd400078e002b */
[----:B------:R-:W-:Y:S05]  /*3510*/  WARPSYNC.COLLECTIVE R37, `(.L_x_4235) ;  /* 0x0000000025087348 */ /* 0x000fea0003c00000 */
[----:B------:R0:W1:Y:S02]  /*3520*/  SHFL.UP P0, R43, R35, R34, R36 ;  /* 0x04000022232b7389 */ /* 0x0000640000000024 */
[----:B01----:R-:W-:Y:S01]  /*3530*/  ENDCOLLECTIVE ;  /* 0x000000000000791b */ /* 0x003fe20003800000 */
.L_x_4235:
[----:B------:R-:W-:Y:S01]  /*3540*/  @P2 IADD3 R32, R32, R39, RZ ;  /* 0x0000002720202210 */ /* 0x000fe20007ffe0ff */
[----:B------:R-:W-:Y:S01]  /*3550*/  IMAD.MOV.U32 R35, RZ, RZ, R33 ;  /* 0x000000ffff237224 */ /* 0x000fe200078e0021 */
[----:B------:R-:W-:-:S07]  /*3560*/  MOV R44, R43 ;  /* 0x0000002b002c7202 */ /* 0x000fce0000000f00 */
[----:B------:R-:W-:Y:S05]  /*3570*/  WARPSYNC.COLLECTIVE R37, `(.L_x_4236) ;  /* 0x0000000025087348 */ /* 0x000fea0003c00000 */
[----:B------:R0:W1:Y:S02]  /*3580*/  SHFL.UP P0, R43, R35, R34, R36 ;  /* 0x04000022232b7389 */ /* 0x0000640000000024 */
[----:B01----:R-:W-:Y:S01]  /*3590*/  ENDCOLLECTIVE ;  /* 0x000000000000791b */ /* 0x003fe20003800000 */
.L_x_4236:
        /* <DEDUP_REMOVED lines=8> */
.L_x_4237:
        /* <DEDUP_REMOVED lines=9> */
.L_x_4238:
[----:B------:R-:W-:Y:S02]  /*36b0*/  @P1 IADD3 R32, R32, R39, RZ ;  /* 0x0000002720201210 */ /* 0x000fe40007ffe0ff */
[----:B------:R-:W-:Y:S02]  /*36c0*/  MOV R35, R33 ;  /* 0x0000002100237202 */ /* 0x000fe40000000f00 */
[----:B------:R-:W-:-:S07]  /*36d0*/  MOV R44, R43 ;  /* 0x0000002b002c7202 */ /* 0x000fce0000000f00 */
[----:B------:R-:W-:Y:S05]  /*36e0*/  WARPSYNC.COLLECTIVE R37, `(.L_x_4239) ;  /* 0x0000000025087348 */ /* 0x000fea0003c00000 */
[----:B------:R0:W1:Y:S02]  /*36f0*/  SHFL.UP P0, R43, R35, R34, R36 ;  /* 0x04000022232b7389 */ /* 0x0000640000000024 */
[----:B01----:R-:W-:Y:S01]  /*3700*/  ENDCOLLECTIVE ;  /* 0x000000000000791b */ /* 0x003fe20003800000 */
.L_x_4239:
        /* <DEDUP_REMOVED lines=8> */
.L_x_4240:
        /* <DEDUP_REMOVED lines=9> */
.L_x_4241:
[----:B------:R-:W-:Y:S01]  /*3820*/  @P1 IMAD.IADD R32, R32, 0x1, R39 ;  /* 0x0000000120201824 */ /* 0x000fe200078e0227 */
[----:B------:R-:W-:Y:S01]  /*3830*/  MOV R35, R33 ;  /* 0x0000002100237202 */ /* 0x000fe20000000f00 */
[----:B------:R-:W-:-:S07]  /*3840*/  IMAD.MOV.U32 R44, RZ, RZ, R43 ;  /* 0x000000ffff2c7224 */ /* 0x000fce00078e002b */
[----:B------:R-:W-:Y:S05]  /*3850*/  WARPSYNC.COLLECTIVE R37, `(.L_x_4242) ;  /* 0x0000000025087348 */ /* 0x000fea0003c00000 */
[----:B------:R0:W1:Y:S02]  /*3860*/  SHFL.UP P0, R43, R35, R34, R36 ;  /* 0x04000022232b7389 */ /* 0x0000640000000024 */
[----:B01----:R-:W-:Y:S01]  /*3870*/  ENDCOLLECTIVE ;  /* 0x000000000000791b */ /* 0x003fe20003800000 */
.L_x_4242:
        /* <DEDUP_REMOVED lines=8> */
.L_x_4243:
        /* <DEDUP_REMOVED lines=9> */
.L_x_4244:
[----:B------:R-:W-:Y:S01]  /*3990*/  @P1 IADD3 R32, R32, R39, RZ ;  /* 0x0000002720201210 */ /* 0x000fe20007ffe0ff */
[----:B------:R-:W-:Y:S01]  /*39a0*/  IMAD.MOV.U32 R35, RZ, RZ, R33 ;  /* 0x000000ffff237224 */ /* 0x000fe200078e0021 */
[----:B------:R-:W-:-:S07]  /*39b0*/  MOV R44, R43 ;  /* 0x0000002b002c7202 */ /* 0x000fce0000000f00 */
[----:B------:R-:W-:Y:S05]  /*39c0*/  WARPSYNC.COLLECTIVE R37, `(.L_x_4245) ;  /* 0x0000000025087348 */ /* 0x000fea0003c00000 */
[----:B------:R0:W1:Y:S02]  /*39d0*/  SHFL.UP P0, R43, R35, R34, R36 ;  /* 0x04000022232b7389 */ /* 0x0000640000000024 */
[----:B01----:R-:W-:Y:S01]  /*39e0*/  ENDCOLLECTIVE ;  /* 0x000000000000791b */ /* 0x003fe20003800000 */
.L_x_4245:
        /* <DEDUP_REMOVED lines=8> */
.L_x_4246:
        /* <DEDUP_REMOVED lines=11> */
.L_x_4247:
[----:B------:R-:W-:Y:S01]  /*3b20*/  IMAD.MOV.U32 R35, RZ, RZ, R33 ;  /* 0x000000ffff237224 */ /* 0x000fe200078e0021 */
[----:B------:R-:W-:-:S07]  /*3b30*/  MOV R44, R43 ;  /* 0x0000002b002c7202 */ /* 0x000fce0000000f00 */
[----:B------:R-:W-:Y:S05]  /*3b40*/  WARPSYNC.COLLECTIVE R37, `(.L_x_4248) ;  /* 0x0000000025087348 */ /* 0x000fea0003c00000 */
[----:B------:R0:W1:Y:S02]  /*3b50*/  SHFL.UP P0, R43, R35, R34, R36 ;  /* 0x04000022232b7389 */ /* 0x0000640000000024 */
[----:B01----:R-:W-:Y:S01]  /*3b60*/  ENDCOLLECTIVE ;  /* 0x000000000000791b */ /* 0x003fe20003800000 */
.L_x_4248:
        /* <DEDUP_REMOVED lines=11> */
.L_x_4249:
[----:B------:R-:W-:Y:S02]  /*3c20*/  ISETP.NE.AND P1, PT, R42, RZ, PT ;  /* 0x000000ff2a00720c */ /* 0x000fe40003f25270 */
[----:B------:R-:W-:Y:S02]  /*3c30*/  MOV R35, R31 ;  /* 0x0000001f00237202 */ /* 0x000fe40000000f00 */
[----:B------:R-:W-:-:S09]  /*3c40*/  MOV R38, R43 ;  /* 0x0000002b00267202 */ /* 0x000fd20000000f00 */
[----:B------:R-:W-:Y:S05]  /*3c50*/  WARPSYNC.COLLECTIVE R37, `(.L_x_4250) ;  /* 0x0000000025087348 */ /* 0x000fea0003c00000 */
[----:B------:R0:W1:Y:S02]  /*3c60*/  SHFL.UP P0, R43, R35, R34, R36 ;  /* 0x04000022232b7389 */ /* 0x0000640000000024 */
[----:B01----:R-:W-:Y:S01]  /*3c70*/  ENDCOLLECTIVE ;  /* 0x000000000000791b */ /* 0x003fe20003800000 */
.L_x_4250:
[----:B------:R-:W-:Y:S01]  /*3c80*/  MOV R35, R33 ;  /* 0x0000002100237202 */ /* 0x000fe20000000f00 */
[----:B------:R-:W-:-:S07]  /*3c90*/  IMAD.MOV.U32 R39, RZ, RZ, R43 ;  /* 0x000000ffff277224 */ /* 0x000fce00078e002b */
[----:B------:R-:W-:Y:S05]  /*3ca0*/  WARPSYNC.COLLECTIVE R37, `(.L_x_4251) ;  /* 0x0000000025087348 */ /* 0x000fea0003c00000 */
[----:B------:R0:W1:Y:S02]  /*3cb0*/  SHFL.UP P0, R43, R35, R34, R36 ;  /* 0x04000022232b7389 */ /* 0x0000640000000024 */
[----:B01----:R-:W-:Y:S01]  /*3cc0*/  ENDCOLLECTIVE ;  /* 0x000000000000791b */ /* 0x003fe20003800000 */
.L_x_4251:
[----:B------:R-:W-:Y:S01]  /*3cd0*/  MOV R41, R43 ;  /* 0x0000002b00297202 */ /* 0x000fe20000000f00 */
[----:B------:R-:W-:Y:S06]  /*3ce0*/  BRA `(.L_x_4252) ;  /* 0xffffffec00bc7947 */ /* 0x000fec000383ffff */
.L_x_4253:
        /* <DEDUP_REMOVED lines=9> */
.L_x_4556:


//--------------------- .text._Z30group_norm_nhwc_bwd_sum_kernelI11Fp16IOFp16WLi120EEv26Group_norm_nhwc_bwd_params --------------------------
	.section	.text._Z30group_norm_nhwc_bwd_sum_kernelI11Fp16IOFp16WLi120EEv26Group_norm_nhwc_bwd_params,"ax",@progbits
	.align	128
        .global         _Z30group_norm_nhwc_bwd_sum_kernelI11Fp16IOFp16WLi120EEv26Group_norm_nhwc_bwd_params
        .type           _Z30group_norm_nhwc_bwd_sum_kernelI11Fp16IOFp16WLi120EEv26Group_norm_nhwc_bwd_params,@function
        .size           _Z30group_norm_nhwc_bwd_sum_kernelI11Fp16IOFp16WLi120EEv26Group_norm_nhwc_bwd_params,(.L_x_4557 - _Z30group_norm_nhwc_bwd_sum_kernelI11Fp16IOFp16WLi120EEv26Group_norm_nhwc_bwd_params)
        .other          _Z30group_norm_nhwc_bwd_sum_kernelI11Fp16IOFp16WLi120EEv26Group_norm_nhwc_bwd_params,@"STO_CUDA_ENTRY STV_DEFAULT"
_Z30group_norm_nhwc_bwd_sum_kernelI11Fp16IOFp16WLi120EEv26Group_norm_nhwc_bwd_params:
.text._Z30group_norm_nhwc_bwd_sum_kernelI11Fp16IOFp16WLi120EEv26Group_norm_nhwc_bwd_params:
        /* <DEDUP_REMOVED lines=75> */
.L_x_4255:
[----:B------:R-:W-:Y:S05]  /*04b0*/  BSYNC B0 ;  /* 0x0000000000007941 */ /* 0x000fea0003800000 */
.L_x_4254:
        /* <DEDUP_REMOVED lines=110> */
.L_x_4258:
[----:B------:R-:W-:Y:S05]  /*0ba0*/  @!P2 BRA `(.L_x_4256) ;  /* 0x0000001400d4a947 */ /* 0x000fea0003800000 */
[----:B------:R-:W-:-:S04]  /*0bb0*/  IADD3 R19, R23, 0x1, RZ ;  /* 0x0000000117137810 */ /* 0x000fc80007ffe0ff */
[----:B------:R-:W-:-:S07]  /*0bc0*/  SHF.R.S32.HI R25, RZ, 0x1f, R19 ;  /* 0x0000001fff197819 */ /* 0x000fce0000011413 */
.L_x_4259:
        /* <DEDUP_REMOVED lines=129> */
.L_x_4257:
        /* <DEDUP_REMOVED lines=9> */
.L_x_4261:
        /* <DEDUP_REMOVED lines=47> */
.L_x_4260:
[----:B------:R-:W-:-:S13]  /*1760*/  ISETP.GE.U32.AND P0, PT, R5, 0x3, PT ;  /* 0x000000030500780c */ /* 0x000fda0003f06070 */
[----:B------:R-:W-:Y:S05]  /*1770*/  @!P0 BRA `(.L_x_4256) ;  /* 0x0000000800e08947 */ /* 0x000fea0003800000 */
[----:B------:R-:W-:Y:S01]  /*1780*/  ULDC.64 UR4, c[0x0][0x288] ;  /* 0x0000a20000047ab9 */ /* 0x000fe20000000a00 */
[----:B------:R-:W-:Y:S02]  /*1790*/  SHF.R.S32.HI R5, RZ, 0x1f, R23 ;  /* 0x0000001fff057819 */ /* 0x000fe40000011417 */
[----:B------:R-:W-:Y:S02]  /*17a0*/  ISETP.GE.U32.AND P0, PT, R20, UR4, PT ;  /* 0x0000000414007c0c */ /* 0x000fe4000bf06070 */
[----:B------:R-:W-:Y:S02]  /*17b0*/  MOV R3, R23 ;  /* 0x0000001700037202 */ /* 0x000fe40000000f00 */
[----:B------:R-:W-:-:S13]  /*17c0*/  ISETP.GE.AND.EX P0, PT, R21, UR5, PT, P0 ;  /* 0x0000000515007c0c */ /* 0x000fda000bf06300 */
.L_x_4262:
        /* <DEDUP_REMOVED lines=154> */
[----:B------:R-:W-:Y:S01]  /*2170*/  ISETP.GE.AND P1, PT, R3, R8, PT ;  /* 0x000000080300720c */ /* 0x000fe20003f26270 */
[----:B------:R-:W-:Y:S01]  /*2180*/  IMAD.X R5, RZ, RZ, R5, P2 ;  /* 0x000000ffff057224 */ /* 0x000fe200010e0605 */
        /* <DEDUP_REMOVED lines=23> */
.L_x_4256:
        /* <DEDUP_REMOVED lines=37> */
[----:B-1----:R-:W-:Y:S01]  /*2550*/  @!P1 FADD.FTZ R22, R14, R22 ;  /* 0x000000160e169221 */ /* 0x002fe20000010000 */
[----:B------:R-:W-:Y:S01]  /*2560*/  IADD3 R3, R18, R25, RZ ;  /* 0x0000001912037210 */ /* 0x000fe20007ffe0ff */
[----:B------:R-:W-:Y:S01]  /*2570*/  IMAD R14, R2, 0xc, R17 ;  /* 0x0000000c020e7824 */ /* 0x000fe200078e0211 */
[----:B------:R-:W-:Y:S01]  /*2580*/  R2UR UR4, R11 ;  /* 0x000000000b0472ca */ /* 0x000fe200000e0000 */
[----:B------:R-:W-:-:S03]  /*2590*/  @!P1 FADD.FTZ R23, R16, R23 ;  /* 0x0000001710179221 */ /* 0x000fc60000010000 */
[----:B------:R1:W-:Y:S01]  /*25a0*/  STS [R14+0xc0], R3 ;  /* 0x0000c0030e007388 */ /* 0x0003e20000000800 */
[----:B------:R-:W-:Y:S01]  /*25b0*/  @!P2 FADD.FTZ R13, R22, R13 ;  /* 0x0000000d160da221 */ /* 0x000fe20000010000 */
[----:B0-----:R-:W-:-:S04]  /*25c0*/  @!P2 FADD.FTZ R15, R23, R15 ;  /* 0x0000000f170fa221 */ /* 0x001fc80000010000 */
[----:B------:R1:W-:Y:S04]  /*25d0*/  STS [R14+0xc4], R13 ;  /* 0x0000c40d0e007388 */ /* 0x0003e80000000800 */
[----:B------:R1:W-:Y:S01]  /*25e0*/  STS [R14+0xc8], R15 ;  /* 0x0000c80f0e007388 */ /* 0x0003e20000000800 */
[----:B------:R-:W-:Y:S05]  /*25f0*/  BRA.DIV UR4, `(.L_x_4264) ;  /* 0x0000000e04387947 */ /* 0x000fea000b800000 */
[----:B------:R-:W-:Y:S01]  /*2600*/  NOP ;  /* 0x0000000000007918 */ /* 0x000fe20000000000 */
.L_x_4280:
        /* <DEDUP_REMOVED lines=12> */
.L_x_4266:
[----:B------:R-:W-:Y:S05]  /*26d0*/  BSYNC B0 ;  /* 0x0000000000007941 */ /* 0x000fea0003800000 */
.L_x_4265:
[----:B------:R-:W-:-:S13]  /*26e0*/  R2UR UR4, R11 ;  /* 0x000000000b0472ca */ /* 0x000fda00000e0000 */
[----:B------:R-:W-:Y:S05]  /*26f0*/  BRA.DIV UR4, `(.L_x_4267) ;  /* 0x0000000e04087947 */ /* 0x000fea000b800000 */
[----:B------:R-:W-:Y:S01]  /*2700*/  NOP ;  /* 0x0000000000007918 */ /* 0x000fe20000000000 */
[----:B------:R0:W-:Y:S04]  /*2710*/  STS [R14+0xc0], R3 ;  /* 0x0000c0030e007388 */ /* 0x0001e80000000800 */
[----:B------:R0:W-:Y:S04]  /*2720*/  STS [R14+0xc4], R13 ;  /* 0x0000c40d0e007388 */ /* 0x0001e80000000800 */
[----:B------:R0:W-:Y:S01]  /*2730*/  STS [R14+0xc8], R15 ;  /* 0x0000c80f0e007388 */ /* 0x0001e20000000800 */
[----:B------:R-:W-:Y:S01]  /*2740*/  NOP ;  /* 0x0000000000007918 */ /* 0x000fe20000000000 */
.L_x_4284:
        /* <DEDUP_REMOVED lines=12> */
.L_x_4269:
[----:B------:R-:W-:Y:S05]  /*2810*/  BSYNC B0 ;  /* 0x0000000000007941 */ /* 0x000fea0003800000 */
.L_x_4268:
[----:B------:R-:W-:-:S13]  /*2820*/  R2UR UR4, R11 ;  /* 0x000000000b0472ca */ /* 0x000fda00000e0000 */
[----:B------:R-:W-:Y:S05]  /*2830*/  BRA.DIV UR4, `(.L_x_4270) ;  /* 0x0000000a04e87947 */ /* 0x000fea000b800000 */
[----:B------:R-:W-:Y:S01]  /*2840*/  NOP ;  /* 0x0000000000007918 */ /* 0x000fe20000000000 */
[----:B------:R2:W-:Y:S04]  /*2850*/  STS [R14+0xc0], R3 ;  /* 0x0000c0030e007388 */ /* 0x0005e80000000800 */
[----:B------:R2:W-:Y:S04]  /*2860*/  STS [R14+0xc4], R13 ;  /* 0x0000c40d0e007388 */ /* 0x0005e80000000800 */
[----:B------:R2:W-:Y:S01]  /*2870*/  STS [R14+0xc8], R15 ;  /* 0x0000c80f0e007388 */ /* 0x0005e20000000800 */
[----:B------:R-:W-:Y:S01]  /*2880*/  NOP ;  /* 0x0000000000007918 */ /* 0x000fe20000000000 */
.L_x_4288:
        /* <DEDUP_REMOVED lines=12> */
.L_x_4272:
[----:B------:R-:W-:Y:S05]  /*2950*/  BSYNC B0 ;  /* 0x0000000000007941 */ /* 0x000fea0003800000 */
.L_x_4271:
[----:B------:R-:W-:-:S13]  /*2960*/  R2UR UR4, R11 ;  /* 0x000000000b0472ca */ /* 0x000fda00000e0000 */
[----:B------:R-:W-:Y:S05]  /*2970*/  BRA.DIV UR4, `(.L_x_4273) ;  /* 0x0000000a04c87947 */ /* 0x000fea000b800000 */
[----:B------:R-:W-:Y:S01]  /*2980*/  NOP ;  /* 0x0000000000007918 */ /* 0x000fe20000000000 */
[----:B------:R3:W-:Y:S04]  /*2990*/  STS [R14+0xc0], R3 ;  /* 0x0000c0030e007388 */ /* 0x0007e80000000800 */
[----:B------:R3:W-:Y:S04]  /*29a0*/  STS [R14+0xc4], R13 ;  /* 0x0000c40d0e007388 */ /* 0x0007e80000000800 */
[----:B------:R3:W-:Y:S01]  /*29b0*/  STS [R14+0xc8], R15 ;  /* 0x0000c80f0e007388 */ /* 0x0007e20000000800 */
[----:B------:R-:W-:Y:S01]  /*29c0*/  NOP ;  /* 0x0000000000007918 */ /* 0x000fe20000000000 */
.L_x_4292:
        /* <DEDUP_REMOVED lines=12> */
.L_x_4275:
[----:B------:R-:W-:Y:S05]  /*2a90*/  BSYNC B0 ;  /* 0x0000000000007941 */ /* 0x000fea0003800000 */
.L_x_4274:
        /* <DEDUP_REMOVED lines=25> */
.L_x_4298:
        /* <DEDUP_REMOVED lines=23> */
[----:B----4-:R-:W-:Y:S02]  /*2da0*/  @!P0 FADD.FTZ R32, R3, R32 ;  /* 0x0000002003208221 */ /* 0x010fe40000010000 */
[----:B------:R4:W-:Y:S02]  /*2db0*/  STS [R7+0x230], R30 ;  /* 0x0002301e07007388 */ /* 0x0009e40000000800 */
[----:B------:R-:W-:Y:S02]  /*2dc0*/  IMAD.IADD R15, R15, 0x1, R2 ;  /* 0x000000010f0f7824 */ /* 0x000fe400078e0202 */
        /* <DEDUP_REMOVED lines=20> */
.L_x_4263:
        /* <DEDUP_REMOVED lines=29> */
[----:B0-----:R-:W-:Y:S02]  /*30e0*/  IMAD R3, R14, UR4, R9 ;  /* 0x000000040e037c24 */ /* 0x001fe4000f8e0209 */
        /* <DEDUP_REMOVED lines=8> */
.L_x_4278:
[----:B------:R-:W-:Y:S05]  /*3170*/  BSYNC B0 ;  /* 0x0000000000007941 */ /* 0x000fea0003800000 */
.L_x_4277:
        /* <DEDUP_REMOVED lines=22> */
.L_x_4264:
[----:B-1----:R-:W-:Y:S05]  /*32e0*/  WARPSYNC.COLLECTIVE R11, `(.L_x_4279) ;  /* 0x000000000b087348 */ /* 0x002fea0003c00000 */
[----:B------:R-:W-:Y:S01]  /*32f0*/  NOP ;  /* 0x0000000000007918 */ /* 0x000fe20000000000 */
[----:B-1----:R-:W-:Y:S01]  /*3300*/  ENDCOLLECTIVE ;  /* 0x000000000000791b */ /* 0x002fe20003800000 */
.L_x_4279:
[----:B------:R-:W-:Y:S05]  /*3310*/  BRA `(.L_x_4280) ;  /* 0xfffffff000bc7947 */ /* 0x000fea000383ffff */
.L_x_4267:
[----:B------:R-:W-:Y:S01]  /*3320*/  BSSY B0, `(.L_x_4281) ;  /* 0x0000004000007945 */ /* 0x000fe20003800000 */
[----:B-1----:R-:W-:Y:S05]  /*3330*/  WARPSYNC.COLLECTIVE R11, `(.L_x_4282) ;  /* 0x000000000b087348 */ /* 0x002fea0003c00000 */
[----:B------:R-:W-:Y:S01]  /*3340*/  NOP ;  /* 0x0000000000007918 */ /* 0x000fe20000000000 */
[----:B-1----:R-:W-:Y:S01]  /*3350*/  ENDCOLLECTIVE ;  /* 0x000000000000791b */ /* 0x002fe20003800000 */
.L_x_4282:
[----:B------:R-:W-:Y:S05]  /*3360*/  BSYNC B0 ;  /* 0x0000000000007941 */ /* 0x000fea0003800000 */
.L_x_4281:
[----:B------:R0:W-:Y:S04]  /*3370*/  STS [R14+0xc0], R3 ;  /* 0x0000c0030e007388 */ /* 0x0001e80000000800 */
[----:B------:R0:W-:Y:S04]  /*3380*/  STS [R14+0xc4], R13 ;  /* 0x0000c40d0e007388 */ /* 0x0001e80000000800 */
[----:B------:R0:W-:Y:S02]  /*3390*/  STS [R14+0xc8], R15 ;  /* 0x0000c80f0e007388 */ /* 0x0001e40000000800 */
[----:B0-----:R-:W-:Y:S05]  /*33a0*/  WARPSYNC.COLLECTIVE R11, `(.L_x_4283) ;  /* 0x000000000b087348 */ /* 0x001fea0003c00000 */
[----:B------:R-:W-:Y:S01]  /*33b0*/  NOP ;  /* 0x0000000000007918 */ /* 0x000fe20000000000 */
[----:B0-----:R-:W-:Y:S01]  /*33c0*/  ENDCOLLECTIVE ;  /* 0x000000000000791b */ /* 0x001fe20003800000 */
.L_x_4283:
[----:B------:R-:W-:Y:S05]  /*33d0*/  BRA `(.L_x_4284) ;  /* 0xfffffff000dc7947 */ /* 0x000fea000383ffff */
.L_x_4270:
[----:B------:R-:W-:Y:S01]  /*33e0*/  BSSY B0, `(.L_x_4285) ;  /* 0x0000004000007945 */ /* 0x000fe20003800000 */
[----:B01----:R-:W-:Y:S05]  /*33f0*/  WARPSYNC.COLLECTIVE R11, `(.L_x_4286) ;  /* 0x000000000b087348 */ /* 0x003fea0003c00000 */
[----:B------:R-:W-:Y:S01]  /*3400*/  NOP ;  /* 0x0000000000007918 */ /* 0x000fe20000000000 */
[----:B01----:R-:W-:Y:S01]  /*3410*/  ENDCOLLECTIVE ;  /* 0x000000000000791b */ /* 0x003fe20003800000 */
.L_x_4286:
[----:B------:R-:W-:Y:S05]  /*3420*/  BSYNC B0 ;  /* 0x0000000000007941 */ /* 0x000fea0003800000 */
.L_x_4285:
[----:B------:R0:W-:Y:S04]  /*3430*/  STS [R14+0xc0], R3 ;  /* 0x0000c0030e007388 */ /* 0x0001e80000000800 */
[----:B------:R0:W-:Y:S04]  /*3440*/  STS [R14+0xc4], R13 ;  /* 0x0000c40d0e007388 */ /* 0x0001e80000000800 */
[----:B------:R0:W-:Y:S02]  /*3450*/  STS [R14+0xc8], R15 ;  /* 0x0000c80f0e007388 */ /* 0x0001e40000000800 */
[----:B0-----:R-:W-:Y:S05]  /*3460*/  WARPSYNC.COLLECTIVE R11, `(.L_x_4287) ;  /* 0x000000000b087348 */ /* 0x001fea0003c00000 */
[----:B------:R-:W-:Y:S01]  /*3470*/  NOP ;  /* 0x0000000000007918 */ /* 0x000fe20000000000 */
[----:B0-----:R-:W-:Y:S01]  /*3480*/  ENDCOLLECTIVE ;  /* 0x000000000000791b */ /* 0x001fe20003800000 */
.L_x_4287:
[----:B------:R-:W-:Y:S05]  /*3490*/  BRA `(.L_x_4288) ;  /* 0xfffffff000fc7947 */ /* 0x000fea000383ffff */
.L_x_4273:
[----:B------:R-:W-:Y:S01]  /*34a0*/  BSSY B0, `(.L_x_4289) ;  /* 0x0000004000007945 */ /* 0x000fe20003800000 */
[----:B012---:R-:W-:Y:S05]  /*34b0*/  WARPSYNC.COLLECTIVE R11, `(.L_x_4290) ;  /* 0x000000000b087348 */ /* 0x007fea0003c00000 */
[----:B------:R-:W-:Y:S01]  /*34c0*/  NOP ;  /* 0x0000000000007918 */ /* 0x000fe20000000000 */
[----:B012---:R-:W-:Y:S01]  /*34d0*/  ENDCOLLECTIVE ;  /* 0x000000000000791b */ /* 0x007fe20003800000 */
.L_x_4290:
[----:B------:R-:W-:Y:S05]  /*34e0*/  BSYNC B0 ;  /* 0x0000000000007941 */ /* 0x000fea0003800000 */
.L_x_4289:
[----:B------:R0:W-:Y:S04]  /*34f0*/  STS [R14+0xc0], R3 ;  /* 0x0000c0030e007388 */ /* 0x0001e80000000800 */
[----:B------:R0:W-:Y:S04]  /*3500*/  STS [R14+0xc4], R13 ;  /* 0x0000c40d0e007388 */ /* 0x0001e80000000800 */
[----:B------:R0:W-:Y:S02]  /*3510*/  STS [R14+0xc8], R15 ;  /* 0x0000c80f0e007388 */ /* 0x0001e40000000800 */
[----:B0-----:R-:W-:Y:S05]  /*3520*/  WARPSYNC.COLLECTIVE R11, `(.L_x_4291) ;  /* 0x000000000b087348 */ /* 0x001fea0003c00000 */
[----:B------:R-:W-:Y:S01]  /*3530*/  NOP ;  /* 0x0000000000007918 */ /* 0x000fe20000000000 */
[----:B0-----:R-:W-:Y:S01]  /*3540*/  ENDCOLLECTIVE ;  /* 0x000000000000791b */ /* 0x001fe20003800000 */
.L_x_4291:
[----:B------:R-:W-:Y:S05]  /*3550*/  BRA `(.L_x_4292) ;  /* 0xfffffff4001c7947 */ /* 0x000fea000383ffff */
.L_x_4276:
[----:B------:R-:W-:Y:S01]  /*3560*/  BSSY B0, `(.L_x_4293) ;  /* 0x0000005000007945 */ /* 0x000fe20003800000 */
[----:B------:R-:W-:-:S13]  /*3570*/  ISETP.GE.U32.AND P0, PT, R2, 0x10, PT ;  /* 0x000000100200780c */ /* 0x000fda0003f06070 */
[----:B0123--:R-:W-:Y:S05]  /*3580*/  WARPSYNC.COLLECTIVE R11, `(.L_x_4294) ;  /* 0x000000000b087348 */ /* 0x00ffea0003c00000 */
[----:B------:R-:W-:Y:S01]  /*3590*/  NOP ;  /* 0x0000000000007918 */ /* 0x000fe20000000000 */
[----:B0123--:R-:W-:Y:S01]  /*35a0*/  ENDCOLLECTIVE ;  /* 0x000000000000791b */ /* 0x00ffe20003800000 */
.L_x_4294:
[----:B------:R-:W-:Y:S05]  /*35b0*/  BSYNC B0 ;  /* 0x0000000000007941 */ /* 0x000fea0003800000 */
.L_x_4293:
[----:B------:R0:W-:Y:S01]  /*35c0*/  STS [R14+0xc0], R3 ;  /* 0x0000c0030e007388 */ /* 0x0001e20000000800 */
[----:B------:R-:W-:-:S03]  /*35d0*/  ISETP.NE.OR P1, PT, R3, RZ, !P0 ;  /* 0x000000ff0300720c */ /* 0x000fc60004725670 */
[----:B------:R0:W-:Y:S04]  /*35e0*/  STS [R14+0xc4], R13 ;  /* 0x0000c40d0e007388 */ /* 0x0001e80000000800 */
[----:B------:R0:W-:Y:S06]  /*35f0*/  STS [R14+0xc8], R15 ;  /* 0x0000c80f0e007388 */ /* 0x0001ec0000000800 */
[----:B0-----:R-:W-:Y:S05]  /*3600*/  WARPSYNC.COLLECTIVE R11, `(.L_x_4295) ;  /* 0x000000000b087348 */ /* 0x001fea0003c00000 */
[----:B------:R-:W-:Y:S01]  /*3610*/  NOP ;  /* 0x0000000000007918 */ /* 0x000fe20000000000 */
[----:B0-----:R-:W-:Y:S01]  /*3620*/  ENDCOLLECTIVE ;  /* 0x000000000000791b */ /* 0x001fe20003800000 */
.L_x_4295:
        /* <DEDUP_REMOVED lines=9> */
.L_x_4296:
        /* <DEDUP_REMOVED lines=9> */
.L_x_4297:
[----:B------:R-:W-:Y:S05]  /*3750*/  BRA `(.L_x_4298) ;  /* 0xfffffff400347947 */ /* 0x000fea000383ffff */
.L_x_4299:
        /* <DEDUP_REMOVED lines=10> */
.L_x_4557:


//--------------------- .text._Z30group_norm_nhwc_bwd_sum_kernelI11Fp16IOFp16WLi140EEv26Group_norm_nhwc_bwd_params --------------------------
	.section	.text._Z30group_norm_nhwc_bwd_sum_kernelI11Fp16IOFp16WLi140EEv26Group_norm_nhwc_bwd_params,"ax",@progbits
	.align	128
        .global         _Z30group_norm_nhwc_bwd_sum_kernelI11Fp16IOFp16WLi140EEv26Group_norm_nhwc_bwd_params
        .type           _Z30group_norm_nhwc_bwd_sum_kernelI11Fp16IOFp16WLi140EEv26Group_norm_nhwc_bwd_params,@function
        .size           _Z30group_norm_nhwc_bwd_sum_kernelI11Fp16IOFp16WLi140EEv26Group_norm_nhwc_bwd_params,(.L_x_4558 - _Z30group_norm_nhwc_bwd_sum_kernelI11Fp16IOFp16WLi140EEv26Group_norm_nhwc_bwd_params)
        .other          _Z30group_norm_nhwc_bwd_sum_kernelI11Fp16IOFp16WLi140EEv26Group_norm_nhwc_bwd_params,@"STO_CUDA_ENTRY STV_DEFAULT"
_Z30group_norm_nhwc_bwd_sum_kernelI11Fp16IOFp16WLi140EEv26Group_norm_nhwc_bwd_params:
.text._Z30group_norm_nhwc_bwd_sum_kernelI11Fp16IOFp16WLi140EEv26Group_norm_nhwc_bwd_params:
        /* <DEDUP_REMOVED lines=75> */
.L_x_4301:
[----:B------:R-:W-:Y:S05]  /*04b0*/  BSYNC B0 ;  /* 0x0000000000007941 */ /* 0x000fea0003800000 */
.L_x_4300:
        /* <DEDUP_REMOVED lines=110> */
.L_x_4304:
[----:B------:R-:W-:Y:S05]  /*0ba0*/  @!P2 BRA `(.L_x_4302) ;  /* 0x0000001400d4a947 */ /* 0x000fea0003800000 */
[----:B------:R-:W-:-:S04]  /*0bb0*/  IADD3 R19, R23, 0x1, RZ ;  /* 0x0000000117137810 */ /* 0x000fc80007ffe0ff */
[----:B------:R-:W-:-:S07]  /*0bc0*/  SHF.R.S32.HI R25, RZ, 0x1f, R19 ;  /* 0x0000001fff197819 */ /* 0x000fce0000011413 */
.L_x_4305:
        /* <DEDUP_REMOVED lines=129> */
.L_x_4303:
        /* <DEDUP_REMOVED lines=9> */
.L_x_4307:
        /* <DEDUP_REMOVED lines=47> */
.L_x_4306:
[----:B------:R-:W-:-:S13]  /*1760*/  ISETP.GE.U32.AND P0, PT, R5, 0x3, PT ;  /* 0x000000030500780c */ /* 0x000fda0003f06070 */
[----:B------:R-:W-:Y:S05]  /*1770*/  @!P0 BRA `(.L_x_4302) ;  /* 0x0000000800e08947 */ /* 0x000fea0003800000 */
[----:B------:R-:W-:Y:S01]  /*1780*/  ULDC.64 UR4, c[0x0][0x288] ;  /* 0x0000a20000047ab9 */ /* 0x000fe20000000a00 */
[----:B------:R-:W-:Y:S02]  /*1790*/  SHF.R.S32.HI R5, RZ, 0x1f, R23 ;  /* 0x0000001fff057819 */ /* 0x000fe40000011417 */
[----:B------:R-:W-:Y:S02]  /*17a0*/  ISETP.GE.U32.AND P0, PT, R20, UR4, PT ;  /* 0x0000000414007c0c */ /* 0x000fe4000bf06070 */
[----:B------:R-:W-:Y:S02]  /*17b0*/  MOV R3, R23 ;  /* 0x0000001700037202 */ /* 0x000fe40000000f00 */
[----:B------:R-:W-:-:S13]  /*17c0*/  ISETP.GE.AND.EX P0, PT, R21, UR5, PT, P0 ;  /* 0x0000000515007c0c */ /* 0x000fda000bf06300 */
.L_x_4308:
        /* <DEDUP_REMOVED lines=179> */
.L_x_4302:
        /* <DEDUP_REMOVED lines=54> */
.L_x_4326:
        /* <DEDUP_REMOVED lines=12> */
.L_x_4312:
[----:B------:R-:W-:Y:S05]  /*2720*/  BSYNC B0 ;  /* 0x0000000000007941 */ /* 0x000fea0003800000 */
.L_x_4311:
[----:B------:R-:W-:-:S13]  /*2730*/  R2UR UR4, R11 ;  /* 0x000000000b0472ca */ /* 0x000fda00000e0000 */
[----:B------:R-:W-:Y:S05]  /*2740*/  BRA.DIV UR4, `(.L_x_4313) ;  /* 0x0000000e04307947 */ /* 0x000fea000b800000 */
[----:B------:R-:W-:Y:S01]  /*2750*/  NOP ;  /* 0x0000000000007918 */ /* 0x000fe20000000000 */
[----:B------:R0:W-:Y:S04]  /*2760*/  STS [R14+0xc0], R3 ;  /* 0x0000c0030e007388 */ /* 0x0001e80000000800 */
[----:B------:R0:W-:Y:S04]  /*2770*/  STS [R14+0xc4], R13 ;  /* 0x0000c40d0e007388 */ /* 0x0001e80000000800 */
[----:B------:R0:W-:Y:S01]  /*2780*/  STS [R14+0xc8], R15 ;  /* 0x0000c80f0e007388 */ /* 0x0001e20000000800 */
[----:B------:R-:W-:Y:S01]  /*2790*/  NOP ;  /* 0x0000000000007918 */ /* 0x000fe20000000000 */
.L_x_4330:
        /* <DEDUP_REMOVED lines=12> */
.L_x_4315:
[----:B------:R-:W-:Y:S05]  /*2860*/  BSYNC B0 ;  /* 0x0000000000007941 */ /* 0x000fea0003800000 */
.L_x_4314:
[----:B------:R-:W-:-:S13]  /*2870*/  R2UR UR4, R11 ;  /* 0x000000000b0472ca */ /* 0x000fda00000e0000 */
[----:B------:R-:W-:Y:S05]  /*2880*/  BRA.DIV UR4, `(.L_x_4316) ;  /* 0x0000000e04107947 */ /* 0x000fea000b800000 */
[----:B------:R-:W-:Y:S01]  /*2890*/  NOP ;  /* 0x0000000000007918 */ /* 0x000fe20000000000 */
[----:B------:R1:W-:Y:S04]  /*28a0*/  STS [R14+0xc0], R3 ;  /* 0x0000c0030e007388 */ /* 0x0003e80000000800 */
[----:B------:R1:W-:Y:S04]  /*28b0*/  STS [R14+0xc4], R13 ;  /* 0x0000c40d0e007388 */ /* 0x0003e80000000800 */
[----:B------:R1:W-:Y:S01]  /*28c0*/  STS [R14+0xc8], R15 ;  /* 0x0000c80f0e007388 */ /* 0x0003e20000000800 */
[----:B------:R-:W-:Y:S01]  /*28d0*/  NOP ;  /* 0x0000000000007918 */ /* 0x000fe20000000000 */
.L_x_4334:
        /* <DEDUP_REMOVED lines=12> */
.L_x_4318:
[----:B------:R-:W-:Y:S05]  /*29a0*/  BSYNC B0 ;  /* 0x0000000000007941 */ /* 0x000fea0003800000 */
.L_x_4317:
[----:B------:R-:W-:-:S13]  /*29b0*/  R2UR UR4, R11 ;  /* 0x000000000b0472ca */ /* 0x000fda00000e0000 */
[----:B------:R-:W-:Y:S05]  /*29c0*/  BRA.DIV UR4, `(.L_x_4319) ;  /* 0x0000000a04f07947 */ /* 0x000fea000b800000 */
[----:B------:R-:W-:Y:S01]  /*29d0*/  NOP ;  /* 0x0000000000007918 */ /* 0x000fe20000000000 */
[----:B------:R3:W-:Y:S04]  /*29e0*/  STS [R14+0xc0], R3 ;  /* 0x0000c0030e007388 */ /* 0x0007e80000000800 */
[----:B------:R3:W-:Y:S04]  /*29f0*/  STS [R14+0xc4], R13 ;  /* 0x0000c40d0e007388 */ /* 0x0007e80000000800 */
[----:B------:R3:W-:Y:S01]  /*2a00*/  STS [R14+0xc8], R15 ;  /* 0x0000c80f0e007388 */ /* 0x0007e20000000800 */
[----:B------:R-:W-:Y:S01]  /*2a10*/  NOP ;  /* 0x0000000000007918 */ /* 0x000fe20000000000 */
.L_x_4338:
        /* <DEDUP_REMOVED lines=12> */
.L_x_4321:
[----:B------:R-:W-:Y:S05]  /*2ae0*/  BSYNC B0 ;  /* 0x0000000000007941 */ /* 0x000fea0003800000 */
.L_x_4320:
        /* <DEDUP_REMOVED lines=25> */
.L_x_4344:
        /* <DEDUP_REMOVED lines=56> */
.L_x_4309:
        /* <DEDUP_REMOVED lines=38> */
.L_x_4324:
[----:B------:R-:W-:Y:S05]  /*3260*/  BSYNC B0 ;  /* 0x0000000000007941 */ /* 0x000fea0003800000 */
.L_x_4323:
        /* <DEDUP_REMOVED lines=22> */
.L_x_4310:
[----:B--2---:R-:W-:Y:S05]  /*33d0*/  WARPSYNC.COLLECTIVE R11, `(.L_x_4325) ;  /* 0x000000000b087348 */ /* 0x004fea0003c00000 */
[----:B------:R-:W-:Y:S01]  /*33e0*/  NOP ;  /* 0x0000000000007918 */ /* 0x000fe20000000000 */
[----:B--2---:R-:W-:Y:S01]  /*33f0*/  ENDCOLLECTIVE ;  /* 0x000000000000791b */ /* 0x004fe20003800000 */
.L_x_4325:
[----:B------:R-:W-:Y:S05]  /*3400*/  BRA `(.L_x_4326) ;  /* 0xfffffff000947947 */ /* 0x000fea000383ffff */
.L_x_4313:
[----:B------:R-:W-:Y:S01]  /*3410*/  BSSY B0, `(.L_x_4327) ;  /* 0x0000004000007945 */ /* 0x000fe20003800000 */
[----:B--2---:R-:W-:Y:S05]  /*3420*/  WARPSYNC.COLLECTIVE R11, `(.L_x_4328) ;  /* 0x000000000b087348 */ /* 0x004fea0003c00000 */
[----:B------:R-:W-:Y:S01]  /*3430*/  NOP ;  /* 0x0000000000007918 */ /* 0x000fe20000000000 */
[----:B--2---:R-:W-:Y:S01]  /*3440*/  ENDCOLLECTIVE ;  /* 0x000000000000791b */ /* 0x004fe20003800000 */
.L_x_4328:
[----:B------:R-:W-:Y:S05]  /*3450*/  BSYNC B0 ;  /* 0x0000000000007941 */ /* 0x000fea0003800000 */
.L_x_4327:
[----:B------:R0:W-:Y:S04]  /*3460*/  STS [R14+0xc0], R3 ;  /* 0x0000c0030e007388 */ /* 0x0001e80000000800 */
[----:B------:R0:W-:Y:S04]  /*3470*/  STS [R14+0xc4], R13 ;  /* 0x0000c40d0e007388 */ /* 0x0001e80000000800 */
[----:B------:R0:W-:Y:S02]  /*3480*/  STS [R14+0xc8], R15 ;  /* 0x0000c80f0e007388 */ /* 0x0001e40000000800 */
[----:B0-----:R-:W-:Y:S05]  /*3490*/  WARPSYNC.COLLECTIVE R11, `(.L_x_4329) ;  /* 0x000000000b087348 */ /* 0x001fea0003c00000 */
[----:B------:R-:W-:Y:S01]  /*34a0*/  NOP ;  /* 0x0000000000007918 */ /* 0x000fe20000000000 */
[----:B0-----:R-:W-:Y:S01]  /*34b0*/  ENDCOLLECTIVE ;  /* 0x000000000000791b */ /* 0x001fe20003800000 */
.L_x_4329:
[----:B------:R-:W-:Y:S05]  /*34c0*/  BRA `(.L_x_4330) ;  /* 0xfffffff000b47947 */ /* 0x000fea000383ffff */
.L_x_4316:
[----:B------:R-:W-:Y:S01]  /*34d0*/  BSSY B0, `(.L_x_4331) ;  /* 0x0000004000007945 */ /* 0x000fe20003800000 */
[----:B0-2---:R-:W-:Y:S05]  /*34e0*/  WARPSYNC.COLLECTIVE R11, `(.L_x_4332) ;  /* 0x000000000b087348 */ /* 0x005fea0003c00000 */
[----:B------:R-:W-:Y:S01]  /*34f0*/  NOP ;  /* 0x0000000000007918 */ /* 0x000fe20000000000 */
[----:B0-2---:R-:W-:Y:S01]  /*3500*/  ENDCOLLECTIVE ;  /* 0x000000000000791b */ /* 0x005fe20003800000 */
.L_x_4332:
[----:B------:R-:W-:Y:S05]  /*3510*/  BSYNC B0 ;  /* 0x0000000000007941 */ /* 0x000fea0003800000 */
.L_x_4331:
[----:B------:R0:W-:Y:S04]  /*3520*/  STS [R14+0xc0], R3 ;  /* 0x0000c0030e007388 */ /* 0x0001e80000000800 */
[----:B------:R0:W-:Y:S04]  /*3530*/  STS [R14+0xc4], R13 ;  /* 0x0000c40d0e007388 */ /* 0x0001e80000000800 */
[----:B------:R0:W-:Y:S02]  /*3540*/  STS [R14+0xc8], R15 ;  /* 0x0000c80f0e007388 */ /* 0x0001e40000000800 */
[----:B0-----:R-:W-:Y:S05]  /*3550*/  WARPSYNC.COLLECTIVE R11, `(.L_x_4333) ;  /* 0x000000000b087348 */ /* 0x001fea0003c00000 */
[----:B------:R-:W-:Y:S01]  /*3560*/  NOP ;  /* 0x0000000000007918 */ /* 0x000fe20000000000 */
[----:B0-----:R-:W-:Y:S01]  /*3570*/  ENDCOLLECTIVE ;  /* 0x000000000000791b */ /* 0x001fe20003800000 */
.L_x_4333:
[----:B------:R-:W-:Y:S05]  /*3580*/  BRA `(.L_x_4334) ;  /* 0xfffffff000d47947 */ /* 0x000fea000383ffff */
.L_x_4319:
[----:B------:R-:W-:Y:S01]  /*3590*/  BSSY B0, `(.L_x_4335) ;  /* 0x0000004000007945 */ /* 0x000fe20003800000 */
[----:B012---:R-:W-:Y:S05]  /*35a0*/  WARPSYNC.COLLECTIVE R11, `(.L_x_4336) ;  /* 0x000000000b087348 */ /* 0x007fea0003c00000 */
[----:B------:R-:W-:Y:S01]  /*35b0*/  NOP ;  /* 0x0000000000007918 */ /* 0x000fe20000000000 */
[----:B012---:R-:W-:Y:S01]  /*35c0*/  ENDCOLLECTIVE ;  /* 0x000000000000791b */ /* 0x007fe20003800000 */
.L_x_4336:
[----:B------:R-:W-:Y:S05]  /*35d0*/  BSYNC B0 ;  /* 0x0000000000007941 */ /* 0x000fea0003800000 */
.L_x_4335:
[----:B------:R0:W-:Y:S04]  /*35e0*/  STS [R14+0xc0], R3 ;  /* 0x0000c0030e007388 */ /* 0x0001e80000000800 */
[----:B------:R0:W-:Y:S04]  /*35f0*/  STS [R14+0xc4], R13 ;  /* 0x0000c40d0e007388 */ /* 0x0001e80000000800 */
[----:B------:R0:W-:Y:S02]  /*3600*/  STS [R14+0xc8], R15 ;  /* 0x0000c80f0e007388 */ /* 0x0001e40000000800 */
[----:B0-----:R-:W-:Y:S05]  /*3610*/  WARPSYNC.COLLECTIVE R11, `(.L_x_4337) ;  /* 0x000000000b087348 */ /* 0x001fea0003c00000 */
[----:B------:R-:W-:Y:S01]  /*3620*/  NOP ;  /* 0x0000000000007918 */ /* 0x000fe20000000000 */
[----:B0-----:R-:W-:Y:S01]  /*3630*/  ENDCOLLECTIVE ;  /* 0x000000000000791b */ /* 0x001fe20003800000 */
.L_x_4337:
[----:B------:R-:W-:Y:S05]  /*3640*/  BRA `(.L_x_4338) ;  /* 0xfffffff000f47947 */ /* 0x000fea000383ffff */
.L_x_4322:
[----:B------:R-:W-:Y:S01]  /*3650*/  BSSY B0, `(.L_x_4339) ;  /* 0x0000005000007945 */ /* 0x000fe20003800000 */
[----:B------:R-:W-:-:S13]  /*3660*/  ISETP.GE.U32.AND P0, PT, R2, 0x10, PT ;  /* 0x000000100200780c */ /* 0x000fda0003f06070 */
[----:B0123--:R-:W-:Y:S05]  /*3670*/  WARPSYNC.COLLECTIVE R11, `(.L_x_4340) ;  /* 0x000000000b087348 */ /* 0x00ffea0003c00000 */
[----:B------:R-:W-:Y:S01]  /*3680*/  NOP ;  /* 0x0000000000007918 */ /* 0x000fe20000000000 */
[----:B0123--:R-:W-:Y:S01]  /*3690*/  ENDCOLLECTIVE ;  /* 0x000000000000791b */ /* 0x00ffe20003800000 */
.L_x_4340:
[----:B------:R-:W-:Y:S05]  /*36a0*/  BSYNC B0 ;  /* 0x0000000000007941 */ /* 0x000fea0003800000 */
.L_x_4339:
[----:B------:R0:W-:Y:S01]  /*36b0*/  STS [R14+0xc0], R3 ;  /* 0x0000c0030e007388 */ /* 0x0001e20000000800 */
[----:B------:R-:W-:-:S03]  /*36c0*/  ISETP.NE.OR P1, PT, R3, RZ, !P0 ;  /* 0x000000ff0300720c */ /* 0x000fc60004725670 */
[----:B------:R0:W-:Y:S04]  /*36d0*/  STS [R14+0xc4], R13 ;  /* 0x0000c40d0e007388 */ /* 0x0001e80000000800 */
[----:B------:R0:W-:Y:S06]  /*36e0*/  STS [R14+0xc8], R15 ;  /* 0x0000c80f0e007388 */ /* 0x0001ec0000000800 */
[----:B0-----:R-:W-:Y:S05]  /*36f0*/  WARPSYNC.COLLECTIVE R11, `(.L_x_4341) ;  /* 0x000000000b087348 */ /* 0x001fea0003c00000 */
[----:B------:R-:W-:Y:S01]  /*3700*/  NOP ;  /* 0x0000000000007918 */ /* 0x000fe20000000000 */
[----:B0-----:R-:W-:Y:S01]  /*3710*/  ENDCOLLECTIVE ;  /* 0x000000000000791b */ /* 0x001fe20003800000 */
.L_x_4341:
        /* <DEDUP_REMOVED lines=9> */
.L_x_4342:
        /* <DEDUP_REMOVED lines=9> */
.L_x_4343:
[----:B------:R-:W-:Y:S05]  /*3840*/  BRA `(.L_x_4344) ;  /* 0xfffffff4000c7947 */ /* 0x000fea000383ffff */
.L_x_4345:
        /* <DEDUP_REMOVED lines=11> */
.L_x_4558:


//--------------------- .text._Z30group_norm_nhwc_bwd_sum_kernelI11Fp16IOFp16WLi160EEv26Group_norm_nhwc_bwd_params --------------------------
	.section	.text._Z30group_norm_nhwc_bwd_sum_kernelI11Fp16IOFp16WLi160EEv26Group_norm_nhwc_bwd_params,"ax",@progbits
	.align	128
        .global         _Z30group_norm_nhwc_bwd_sum_kernelI11Fp16IOFp16WLi160EEv26Group_norm_nhwc_bwd_params
        .type           _Z30group_norm_nhwc_bwd_sum_kernelI11Fp16IOFp16WLi160EEv26Group_norm_nhwc_bwd_params,@function
        .size           _Z30group_norm_nhwc_bwd_sum_kernelI11Fp16IOFp16WLi160EEv26Group_norm_nhwc_bwd_params,(.L_x_4559 - _Z30group_norm_nhwc_bwd_sum_kernelI11Fp16IOFp16WLi160EEv26Group_norm_nhwc_bwd_params)
        .other          _Z30group_norm_nhwc_bwd_sum_kernelI11Fp16IOFp16WLi160EEv26Group_norm_nhwc_bwd_params,@"STO_CUDA_ENTRY STV_DEFAULT"
_Z30group_norm_nhwc_bwd_sum_kernelI11Fp16IOFp16WLi160EEv26Group_norm_nhwc_bwd_params:
.text._Z30group_norm_nhwc_bwd_sum_kernelI11Fp16IOFp16WLi160EEv26Group_norm_nhwc_bwd_params:
        /* <DEDUP_REMOVED lines=46> */
[----:B0-----:R-:W-:Y:S01]  /*02e0*/  IADD3 R2, R0, 0xffffffe, RZ ;  /* 0x0ffffffe00027810 */ /* 0x001fe20007ffe0ff */
[----:B------:R-:W-:-:S05]  /*02f0*/  IMAD.MOV.U32 R0, RZ, RZ, RZ ;  /* 0x000000ffff007224 */ /* 0x000fca00078e00ff */
[----:B------:R0:W2:Y:S02]  /*0300*/  F2I.FTZ.U32.TRUNC.NTZ R3, R2 ;  /* 0x0000000200037305 */ /* 0x0000a4000021f000 */
[----:B0-----:R-:W-:Y:S01]  /*0310*/  IMAD.MOV.U32 R2, RZ, RZ, RZ ;  /* 0x000000ffff027224 */ /* 0x001fe200078e00ff */
[----:B--2---:R-:W-:-:S05]  /*0320*/  IADD3 R12, RZ, -R3, RZ ;  /* 0x80000003ff0c7210 */ /* 0x004fca0007ffe0ff */
[----:B------:R-:W-:-:S04]  /*0330*/  IMAD R5, R12, R9, RZ ;  /* 0x000000090c057224 */ /* 0x000fc800078e02ff */
[----:B------:R-:W-:Y:S01]  /*0340*/  IMAD.HI.U32 R3, R3, R5, R2 ;  /* 0x0000000503037227 */ /* 0x000fe200078e0002 */
[----:B------:R-:W-:-:S05]  /*0350*/  MOV R5, RZ ;  /* 0x000000ff00057202 */ /* 0x000fca0000000f00 */
        /* <DEDUP_REMOVED lines=22> */
.L_x_4347:
[----:B------:R-:W-:Y:S05]  /*04c0*/  BSYNC B0 ;  /* 0x0000000000007941 */ /* 0x000fea0003800000 */
.L_x_4346:
        /* <DEDUP_REMOVED lines=28> */
[----:B------:R-:W-:Y:S01]  /*0690*/  HFMA2.MMA R12, -RZ, RZ, 0, 0 ;  /* 0x00000000ff0c7435 */ /* 0x000fe200000001ff */
        /* <DEDUP_REMOVED lines=82> */
.L_x_4350:
[----:B------:R-:W-:Y:S05]  /*0bc0*/  @!P2 BRA `(.L_x_4348) ;  /* 0x0000001400dca947 */ /* 0x000fea0003800000 */
[----:B------:R-:W-:-:S04]  /*0bd0*/  IADD3 R11, R21, 0x1, RZ ;  /* 0x00000001150b7810 */ /* 0x000fc80007ffe0ff */
[----:B------:R-:W-:-:S07]  /*0be0*/  SHF.R.S32.HI R13, RZ, 0x1f, R11 ;  /* 0x0000001fff0d7819 */ /* 0x000fce000001140b */
.L_x_4351:
        /* <DEDUP_REMOVED lines=128> */
.L_x_4349:
        /* <DEDUP_REMOVED lines=8> */
.L_x_4353:
        /* <DEDUP_REMOVED lines=48> */
.L_x_4352:
[----:B------:R-:W-:-:S13]  /*1770*/  ISETP.GE.U32.AND P0, PT, R0, 0x3, PT ;  /* 0x000000030000780c */ /* 0x000fda0003f06070 */
[----:B------:R-:W-:Y:S05]  /*1780*/  @!P0 BRA `(.L_x_4348) ;  /* 0x0000000800ec8947 */ /* 0x000fea0003800000 */
[----:B------:R-:W-:Y:S01]  /*1790*/  ULDC.64 UR6, c[0x0][0x288] ;  /* 0x0000a20000067ab9 */ /* 0x000fe20000000a00 */
[----:B------:R-:W-:Y:S02]  /*17a0*/  SHF.R.S32.HI R13, RZ, 0x1f, R21 ;  /* 0x0000001fff0d7819 */ /* 0x000fe40000011415 */
[----:B------:R-:W-:Y:S02]  /*17b0*/  ISETP.GE.U32.AND P0, PT, R18, UR6, PT ;  /* 0x0000000612007c0c */ /* 0x000fe4000bf06070 */
[----:B------:R-:W-:Y:S02]  /*17c0*/  MOV R11, R21 ;  /* 0x00000015000b7202 */ /* 0x000fe40000000f00 */
[----:B------:R-:W-:-:S13]  /*17d0*/  ISETP.GE.AND.EX P0, PT, R19, UR7, PT, P0 ;  /* 0x0000000713007c0c */ /* 0x000fda000bf06300 */
.L_x_4354:
        /* <DEDUP_REMOVED lines=182> */
.L_x_4348:
        /* <DEDUP_REMOVED lines=112> */
.L_x_4377:
        /* <DEDUP_REMOVED lines=39> */
.L_x_4355:
        /* <DEDUP_REMOVED lines=48> */
.L_x_4358:
[----:B------:R-:W-:Y:S05]  /*2fb0*/  BSYNC B0 ;  /* 0x0000000000007941 */ /* 0x000fea0003800000 */
.L_x_4357:
        /* <DEDUP_REMOVED lines=22> */
.L_x_4356:
        /* <DEDUP_REMOVED lines=9> */
.L_x_4359:
[----:B------:R-:W-:Y:S01]  /*31b0*/  MOV R32, R19 ;  /* 0x0000001300207202 */ /* 0x000fe20000000f00 */
[----:B------:R-:W-:-:S07]  /*31c0*/  IMAD.MOV.U32 R28, RZ, RZ, R30 ;  /* 0x000000ffff1c7224 */ /* 0x000fce00078e001e */
[----:B------:R-:W-:Y:S05]  /*31d0*/  WARPSYNC.COLLECTIVE R27, `(.L_x_4360) ;  /* 0x000000001b087348 */ /* 0x000fea0003c00000 */
[----:B------:R0:W1:Y:S02]  /*31e0*/  SHFL.UP P0, R30, R32, R29, R34 ;  /* 0x0400001d201e7389 */ /* 0x0000640000000022 */
[----:B01----:R-:W-:Y:S01]  /*31f0*/  ENDCOLLECTIVE ;  /* 0x000000000000791b */ /* 0x003fe20003800000 */
.L_x_4360:
[----:B------:R-:W-:Y:S01]  /*3200*/  @P6 IMAD.IADD R21, R21, 0x1, R28 ;  /* 0x0000000115156824 */ /* 0x000fe200078e021c */
[----:B------:R-:W-:Y:S01]  /*3210*/  MOV R32, R23 ;  /* 0x0000001700207202 */ /* 0x000fe20000000f00 */
[----:B------:R-:W-:-:S05]  /*3220*/  FADD.FTZ R30, R19, R30 ;  /* 0x0000001e131e7221 */ /* 0x000fca0000010000 */
[----:B------:R-:W-:-:S07]  /*3230*/  @P6 FSEL R19, R30, R19, !P5 ;  /* 0x000000131e136208 */ /* 0x000fce0006800000 */
[----:B------:R-:W-:Y:S05]  /*3240*/  WARPSYNC.COLLECTIVE R27, `(.L_x_4361) ;  /* 0x000000001b087348 */ /* 0x000fea0003c00000 */
[----:B------:R0:W1:Y:S02]  /*3250*/  SHFL.UP P0, R30, R32, R29, R34 ;  /* 0x0400001d201e7389 */ /* 0x0000640000000022 */
[----:B01----:R-:W-:Y:S01]  /*3260*/  ENDCOLLECTIVE ;  /* 0x000000000000791b */ /* 0x003fe20003800000 */
.L_x_4361:
[----:B------:R-:W-:Y:S01]  /*3270*/  HFMA2.MMA R29, -RZ, RZ, 0, 1.1920928955078125e-07 ;  /* 0x00000002ff1d7435 */ /* 0x000fe200000001ff */
[----:B------:R-:W-:Y:S01]  /*3280*/  MOV R32, R21 ;  /* 0x0000001500207202 */ /* 0x000fe20000000f00 */
[----:B------:R-:W-:-:S05]  /*3290*/  FADD.FTZ R30, R23, R30 ;  /* 0x0000001e171e7221 */ /* 0x000fca0000010000 */
[----:B------:R-:W-:-:S07]  /*32a0*/  @P6 FSEL R23, R30, R23, !P5 ;  /* 0x000000171e176208 */ /* 0x000fce0006800000 */
[----:B------:R-:W-:Y:S05]  /*32b0*/  WARPSYNC.COLLECTIVE R27, `(.L_x_4362) ;  /* 0x000000001b087348 */ /* 0x000fea0003c00000 */
[----:B------:R0:W1:Y:S02]  /*32c0*/  SHFL.UP P0, R30, R32, R29, R34 ;  /* 0x0400001d201e7389 */ /* 0x0000640000000022 */
[----:B01----:R-:W-:Y:S01]  /*32d0*/  ENDCOLLECTIVE ;  /* 0x000000000000791b */ /* 0x003fe20003800000 */
.L_x_4362:
[----:B------:R-:W-:Y:S02]  /*32e0*/  ISETP.GE.AND P6, PT, R17, 0x2, PT ;  /* 0x000000021100780c */ /* 0x000fe40003fc6270 */
[----:B------:R-:W-:Y:S02]  /*32f0*/  ISETP.NE.AND P5, PT, R21, RZ, PT ;  /* 0x000000ff1500720c */ /* 0x000fe40003fa5270 */
[----:B------:R-:W-:Y:S01]  /*3300*/  MOV R32, R19 ;  /* 0x0000001300207202 */ /* 0x000fe20000000f00 */
[----:B------:R-:W-:-:S10]  /*3310*/  IMAD.MOV.U32 R28, RZ, RZ, R30 ;  /* 0x000000ffff1c7224 */ /* 0x000fd400078e001e */
[----:B------:R-:W-:Y:S05]  /*3320*/  WARPSYNC.COLLECTIVE R27, `(.L_x_4363) ;  /* 0x000000001b087348 */ /* 0x000fea0003c00000 */
[----:B------:R0:W1:Y:S02]  /*3330*/  SHFL.UP P0, R30, R32, R29, R34 ;  /* 0x0400001d201e7389 */ /* 0x0000640000000022 */
[----:B01----:R-:W-:Y:S01]  /*3340*/  ENDCOLLECTIVE ;  /* 0x000000000000791b */ /* 0x003fe20003800000 */
.L_x_4363:
[----:B------:R-:W-:Y:S01]  /*3350*/  @P6 IMAD.IADD R21, R21, 0x1, R28 ;  /* 0x0000000115156824 */ /* 0x000fe200078e021c */
[----:B------:R-:W-:Y:S01]  /*3360*/  MOV R32, R23 ;  /* 0x0000001700207202 */ /* 0x000fe20000000f00 */
[----:B------:R-:W-:-:S05]  /*3370*/  FADD.FTZ R30, R19, R30 ;  /* 0x0000001e131e7221 */ /* 0x000fca0000010000 */
[----:B------:R-:W-:-:S07]  /*3380*/  @P6 FSEL R19, R30, R19, !P5 ;  /* 0x000000131e136208 */ /* 0x000fce0006800000 */
[----:B------:R-:W-:Y:S05]  /*3390*/  WARPSYNC.COLLECTIVE R27, `(.L_x_4364) ;  /* 0x000000001b087348 */ /* 0x000fea0003c00000 */
[----:B------:R0:W1:Y:S02]  /*33a0*/  SHFL.UP P0, R30, R32, R29, R34 ;  /* 0x0400001d201e7389 */ /* 0x0000640000000022 */
[----:B01----:R-:W-:Y:S01]  /*33b0*/  ENDCOLLECTIVE ;  /* 0x000000000000791b */ /* 0x003fe20003800000 */
.L_x_4364:
[----:B------:R-:W-:Y:S01]  /*33c0*/  HFMA2.MMA R29, -RZ, RZ, 0, 2.384185791015625e-07 ;  /* 0x00000004ff1d7435 */ /* 0x000fe200000001ff */
[----:B------:R-:W-:Y:S01]  /*33d0*/  MOV R32, R21 ;  /* 0x0000001500207202 */ /* 0x000fe20000000f00 */
[----:B------:R-:W-:-:S05]  /*33e0*/  FADD.FTZ R30, R23, R30 ;  /* 0x0000001e171e7221 */ /* 0x000fca0000010000 */
[----:B------:R-:W-:-:S07]  /*33f0*/  @P6 FSEL R23, R30, R23, !P5 ;  /* 0x000000171e176208 */ /* 0x000fce0006800000 */
[----:B------:R-:W-:Y:S05]  /*3400*/  WARPSYNC.COLLECTIVE R27, `(.L_x_4365) ;  /* 0x000000001b087348 */ /* 0x000fea0003c00000 */
[----:B------:R0:W1:Y:S02]  /*3410*/  SHFL.UP P0, R30, R32, R29, R34 ;  /* 0x0400001d201e7389 */ /* 0x0000640000000022 */
[----:B01----:R-:W-:Y:S01]  /*3420*/  ENDCOLLECTIVE ;  /* 0x000000000000791b */ /* 0x003fe20003800000 */
.L_x_4365:
[----:B------:R-:W-:Y:S02]  /*3430*/  ISETP.GE.AND P6, PT, R17, 0x4, PT ;  /* 0x000000041100780c */ /* 0x000fe40003fc6270 */
[----:B------:R-:W-:Y:S02]  /*3440*/  ISETP.NE.AND P5, PT, R21, RZ, PT ;  /* 0x000000ff1500720c */ /* 0x000fe40003fa5270 */
[----:B------:R-:W-:Y:S01]  /*3450*/  MOV R32, R19 ;  /* 0x0000001300207202 */ /* 0x000fe20000000f00 */
[----:B------:R-:W-:-:S10]  /*3460*/  IMAD.MOV.U32 R28, RZ, RZ, R30 ;  /* 0x000000ffff1c7224 */ /* 0x000fd400078e001e */
[----:B------:R-:W-:Y:S05]  /*3470*/  WARPSYNC.COLLECTIVE R27, `(.L_x_4366) ;  /* 0x000000001b087348 */ /* 0x000fea0003c00000 */
[----:B------:R0:W1:Y:S02]  /*3480*/  SHFL.UP P0, R30, R32, R29, R34 ;  /* 0x0400001d201e7389 */ /* 0x0000640000000022 */
[----:B01----:R-:W-:Y:S01]  /*3490*/  ENDCOLLECTIVE ;  /* 0x000000000000791b */ /* 0x003fe20003800000 */
.L_x_4366:
[----:B------:R-:W-:Y:S02]  /*34a0*/  @P6 IADD3 R21, R21, R28, RZ ;  /* 0x0000001c15156210 */ /* 0x000fe40007ffe0ff */
[----:B------:R-:W-:Y:S01]  /*34b0*/  MOV R32, R23 ;  /* 0x0000001700207202 */ /* 0x000fe20000000f00 */
[----:B------:R-:W-:-:S05]  /*34c0*/  FADD.FTZ R30, R19, R30 ;  /* 0x0000001e131e7221 */ /* 0x000fca0000010000 */
[----:B------:R-:W-:-:S07]  /*34d0*/  @P6 FSEL R19, R30, R19, !P5 ;  /* 0x000000131e136208 */ /* 0x000fce0006800000 */
[----:B------:R-:W-:Y:S05]  /*34e0*/  WARPSYNC.COLLECTIVE R27, `(.L_x_4367) ;  /* 0x000000001b087348 */ /* 0x000fea0003c00000 */
[----:B------:R0:W1:Y:S02]  /*34f0*/  SHFL.UP P0, R30, R32, R29, R34 ;  /* 0x0400001d201e7389 */ /* 0x0000640000000022 */
[----:B01----:R-:W-:Y:S01]  /*3500*/  ENDCOLLECTIVE ;  /* 0x000000000000791b */ /* 0x003fe20003800000 */
.L_x_4367:
[----:B------:R-:W-:Y:S01]  /*3510*/  HFMA2.MMA R29, -RZ, RZ, 0, 4.76837158203125e-07 ;  /* 0x00000008ff1d7435 */ /* 0x000fe200000001ff */
[----:B------:R-:W-:Y:S02]  /*3520*/  IMAD.MOV.U32 R32, RZ, RZ, R21 ;  /* 0x000000ffff207224 */ /* 0x000fe400078e0015 */
[----:B------:R-:W-:-:S05]  /*3530*/  FADD.FTZ R30, R23, R30 ;  /* 0x0000001e171e7221 */ /* 0x000fca0000010000 */
[----:B------:R-:W-:-:S07]  /*3540*/  @P6 FSEL R23, R30, R23, !P5 ;  /* 0x000000171e176208 */ /* 0x000fce0006800000 */
[----:B------:R-:W-:Y:S05]  /*3550*/  WARPSYNC.COLLECTIVE R27, `(.L_x_4368) ;  /* 0x000000001b087348 */ /* 0x000fea0003c00000 */
[----:B------:R0:W1:Y:S02]  /*3560*/  SHFL.UP P0, R30, R32, R29, R34 ;  /* 0x0400001d201e7389 */ /* 0x0000640000000022 */
[----:B01----:R-:W-:Y:S01]  /*3570*/  ENDCOLLECTIVE ;  /* 0x000000000000791b */ /* 0x003fe20003800000 */
.L_x_4368:
[----:B------:R-:W-:Y:S02]  /*3580*/  ISETP.GE.AND P6, PT, R17, 0x8, PT ;  /* 0x000000081100780c */ /* 0x000fe40003fc6270 */
[----:B------:R-:W-:Y:S02]  /*3590*/  ISETP.NE.AND P5, PT, R21, RZ, PT ;  /* 0x000000ff1500720c */ /* 0x000fe40003fa5270 */
[----:B------:R-:W-:Y:S02]  /*35a0*/  MOV R32, R19 ;  /* 0x0000001300207202 */ /* 0x000fe40000000f00 */
[----:B------:R-:W-:-:S09]  /*35b0*/  MOV R28, R30 ;  /* 0x0000001e001c7202 */ /* 0x000fd20000000f00 */
[----:B------:R-:W-:Y:S05]  /*35c0*/  WARPSYNC.COLLECTIVE R27, `(.L_x_4369) ;  /* 0x000000001b087348 */ /* 0x000fea0003c00000 */
[----:B------:R0:W1:Y:S02]  /*35d0*/  SHFL.UP P0, R30, R32, R29, R34 ;  /* 0x0400001d201e7389 */ /* 0x0000640000000022 */
[----:B01----:R-:W-:Y:S01]  /*35e0*/  ENDCOLLECTIVE ;  /* 0x000000000000791b */ /* 0x003fe20003800000 */
.L_x_4369:
[----:B------:R-:W-:Y:S02]  /*35f0*/  IMAD.MOV.U32 R32, RZ, RZ, R23 ;  /* 0x000000ffff207224 */ /* 0x000fe400078e0017 */
[----:B------:R-:W-:-:S05]  /*3600*/  FADD.FTZ R30, R19, R30 ;  /* 0x0000001e131e7221 */ /* 0x000fca0000010000 */
[----:B------:R-:W-:-:S07]  /*3610*/  @P6 FSEL R19, R30, R19, !P5 ;  /* 0x000000131e136208 */ /* 0x000fce0006800000 */
[----:B------:R-:W-:Y:S05]  /*3620*/  WARPSYNC.COLLECTIVE R27, `(.L_x_4370) ;  /* 0x000000001b087348 */ /* 0x000fea0003c00000 */
[----:B------:R0:W1:Y:S02]  /*3630*/  SHFL.UP P0, R30, R32, R29, R34 ;  /* 0x0400001d201e7389 */ /* 0x0000640000000022 */
[----:B01----:R-:W-:Y:S01]  /*3640*/  ENDCOLLECTIVE ;  /* 0x000000000000791b */ /* 0x003fe20003800000 */
.L_x_4370:
[C---:B------:R-:W-:Y:S01]  /*3650*/  ISETP.GE.AND P6, PT, R17.reuse, 0x10, PT ;  /* 0x000000101100780c */ /* 0x040fe20003fc6270 */
[----:B------:R-:W-:Y:S01]  /*3660*/  HFMA2.MMA R29, -RZ, RZ, 0, 9.5367431640625e-07 ;  /* 0x00000010ff1d7435 */ /* 0x000fe200000001ff */
        /* <DEDUP_REMOVED lines=9> */
.L_x_4371:
[----:B------:R-:W-:Y:S01]  /*3700*/  MOV R32, R19 ;  /* 0x0000001300207202 */ /* 0x000fe20000000f00 */
[----:B------:R-:W-:-:S07]  /*3710*/  IMAD.MOV.U32 R28, RZ, RZ, R30 ;  /* 0x000000ffff1c7224 */ /* 0x000fce00078e001e */
[----:B------:R-:W-:Y:S05]  /*3720*/  WARPSYNC.COLLECTIVE R27, `(.L_x_4372) ;  /* 0x000000001b087348 */ /* 0x000fea0003c00000 */
[----:B------:R0:W1:Y:S02]  /*3730*/  SHFL.UP P0, R30, R32, R29, R34 ;  /* 0x0400001d201e7389 */ /* 0x0000640000000022 */
[----:B01----:R-:W-:Y:S01]  /*3740*/  ENDCOLLECTIVE ;  /* 0x000000000000791b */ /* 0x003fe20003800000 */
.L_x_4372:
[----:B------:R-:W-:Y:S01]  /*3750*/  @P6 IADD3 R21, R21, R28, RZ ;  /* 0x0000001c15156210 */ /* 0x000fe20007ffe0ff */
[----:B------:R-:W-:Y:S01]  /*3760*/  IMAD.MOV.U32 R32, RZ, RZ, R23 ;  /* 0x000000ffff207224 */ /* 0x000fe200078e0017 */
[----:B------:R-:W-:-:S07]  /*3770*/  MOV R28, R30 ;  /* 0x0000001e001c7202 */ /* 0x000fce0000000f00 */
[----:B------:R-:W-:Y:S05]  /*3780*/  WARPSYNC.COLLECTIVE R27, `(.L_x_4373) ;  /* 0x000000001b087348 */ /* 0x000fea0003c00000 */
[----:B------:R0:W1:Y:S02]  /*3790*/  SHFL.UP P0, R30, R32, R29, R34 ;  /* 0x0400001d201e7389 */ /* 0x0000640000000022 */
[----:B01----:R-:W-:Y:S01]  /*37a0*/  ENDCOLLECTIVE ;  /* 0x000000000000791b */ /* 0x003fe20003800000 */
.L_x_4373:
        /* <DEDUP_REMOVED lines=9> */
.L_x_4374:
[----:B------:R-:W-:Y:S01]  /*3840*/  IMAD.MOV.U32 R32, RZ, RZ, R19 ;  /* 0x000000ffff207224 */ /* 0x000fe200078e0013 */
[----:B------:R-:W-:-:S07]  /*3850*/  MOV R21, R30 ;  /* 0x0000001e00157202 */ /* 0x000fce0000000f00 */
[----:B------:R-:W-:Y:S05]  /*3860*/  WARPSYNC.COLLECTIVE R27, `(.L_x_4375) ;  /* 0x000000001b087348 */ /* 0x000fea0003c00000 */
[----:B------:R0:W1:Y:S02]  /*3870*/  SHFL.UP P0, R30, R32, R29, R34 ;  /* 0x0400001d201e7389 */ /* 0x0000640000000022 */
[----:B01----:R-:W-:Y:S01]  /*3880*/  ENDCOLLECTIVE ;  /* 0x000000000000791b */ /* 0x003fe20003800000 */
.L_x_4375:
[----:B------:R-:W-:Y:S02]  /*3890*/  MOV R32, R23 ;  /* 0x0000001700207202 */ /* 0x000fe40000000f00 */
[----:B------:R-:W-:-:S07]  /*38a0*/  MOV R17, R30 ;  /* 0x0000001e00117202 */ /* 0x000fce0000000f00 */
[----:B------:R-:W-:Y:S05]  /*38b0*/  WARPSYNC.COLLECTIVE R27, `(.L_x_4376) ;  /* 0x000000001b087348 */ /* 0x000fea0003c00000 */
[----:B------:R0:W1:Y:S02]  /*38c0*/  SHFL.UP P0, R30, R32, R29, R34 ;  /* 0x0400001d201e7389 */ /* 0x0000640000000022 */
[----:B01----:R-:W-:Y:S01]  /*38d0*/  ENDCOLLECTIVE ;  /* 0x000000000000791b */ /* 0x003fe20003800000 */
.L_x_4376:
[----:B------:R-:W-:Y:S01]  /*38e0*/  MOV R25, R30 ;  /* 0x0000001e00197202 */ /* 0x000fe20000000f00 */
[----:B------:R-:W-:Y:S06]  /*38f0*/  BRA `(.L_x_4377) ;  /* 0xfffffff000507947 */ /* 0x000fec000383ffff */
.L_x_4378:
        /* <DEDUP_REMOVED lines=16> */
.L_x_4559:


//--------------------- .nv.shared.reserved.0     --------------------------
	.section	.nv.shared.reserved.0,"aw",@nobits
	.weak		__nv_reservedSMEM_offset_0_alias
	.size		__nv_reservedSMEM_offset_0_alias, 0, 0
	.other		__nv_reservedSMEM_offset_0_alias,@"STO_CUDA_RESERVED_SHARED STV_DEFAULT"
__nv_reservedSMEM_offset_0_alias:
	.zero		0


//--------------------- .nv.global                --------------------------
	.section	.nv.global,"aw",@nobits
.nv.global:
	.type		_ZN62_INTERNAL_4569dee4_31_group_norm_nhwc_bwd_two_pass_cu_4d61947e6thrust23THRUST_300001_SM_900_NS12placeholders2_5E,@object
	.size		_ZN62_INTERNAL_4569dee4_31_group_norm_nhwc_bwd_two_pass_cu_4d61947e6thrust23THRUST_300001_SM_900_NS12placeholders2_5E,(_ZN62_INTERNAL_4569dee4_31_group_norm_nhwc_bwd_two_pass_cu_4d61947e4cuda3std3__45__cpo6cbeginE - _ZN62_INTERNAL_4569dee4_31_group_norm_nhwc_bwd_two_pass_cu_4d61947e6thrust23THRUST_300001_SM_900_NS12placeholders2_5E)
_ZN62_INTERNAL_4569dee4_31_group_norm_nhwc_bwd_two_pass_cu_4d61947e6thrust23THRUST_300001_SM_900_NS12placeholders2_5E:
	.zero		1
	.type		_ZN62_INTERNAL_4569dee4_31_group_norm_nhwc_bwd_two_pass_cu_4d61947e4cuda3std3__45__cpo6cbeginE,@object
	.size		_ZN62_INTERNAL_4569dee4_31_group_norm_nhwc_bwd_two_pass_cu_4d61947e4cuda3std3__45__cpo6cbeginE,(_ZN62_INTERNAL_4569dee4_31_group_norm_nhwc_bwd_two_pass_cu_4d61947e4cuda3std6ranges3__45__cpo6cbeginE - _ZN62_INTERNAL_4569dee4_31_group_norm_nhwc_bwd_two_pass_cu_4d61947e4cuda3std3__45__cpo6cbeginE)
_ZN62_INTERNAL_4569dee4_31_group_norm_nhwc_bwd_two_pass_cu_4d61947e4cuda3std3__45__cpo6cbeginE:
	.zero		1
	.type		_ZN62_INTERNAL_4569dee4_31_group_norm_nhwc_bwd_two_pass_cu_4d61947e4cuda3std6ranges3__45__cpo6cbeginE,@object
	.size		_ZN62_INTERNAL_4569dee4_31_group_norm_nhwc_bwd_two_pass_cu_4d61947e4cuda3std6ranges3__45__cpo6cbeginE,(_ZN62_INTERNAL_4569dee4_31_group_norm_nhwc_bwd_two_pass_cu_4d61947e4cuda3std3__48in_placeE - _ZN62_INTERNAL_4569dee4_31_group_norm_nhwc_bwd_two_pass_cu_4d61947e4cuda3std6ranges3__45__cpo6cbeginE)
_ZN62_INTERNAL_4569dee4_31_group_norm_nhwc_bwd_two_pass_cu_4d61947e4cuda3std6ranges3__45__cpo6cbeginE:
	.zero		1
	.type		_ZN62_INTERNAL_4569dee4_31_group_norm_nhwc_bwd_two_pass_cu_4d61947e4cuda3std3__48in_placeE,@object
	.size		_ZN62_INTERNAL_4569dee4_31_group_norm_nhwc_bwd_two_pass_cu_4d61947e4cuda3std3__48in_placeE,(_ZN62_INTERNAL_4569dee4_31_group_norm_nhwc_bwd_two_pass_cu_4d61947e4cuda3std6ranges3__45__cpo4sizeE - _ZN62_INTERNAL_4569dee4_31_group_norm_nhwc_bwd_two_pass_cu_4d61947e4cuda3std3__48in_placeE)
_ZN62_INTERNAL_4569dee4_31_group_norm_nhwc_bwd_two_pass_cu_4d61947e4cuda3std3__48in_placeE:
	.zero		1
	.type		_ZN62_INTERNAL_4569dee4_31_group_norm_nhwc_bwd_two_pass_cu_4d61947e4cuda3std6ranges3__45__cpo4sizeE,@object
	.size		_ZN62_INTERNAL_4569dee4_31_group_norm_nhwc_bwd_two_pass_cu_4d61947e4cuda3std6ranges3__45__cpo4sizeE,(_ZN62_INTERNAL_4569dee4_31_group_norm_nhwc_bwd_two_pass_cu_4d61947e6thrust23THRUST_300001_SM_900_NS12placeholders2_9E - _ZN62_INTERNAL_4569dee4_31_group_norm_nhwc_bwd_two_pass_cu_4d61947e4cuda3std6ranges3__45__cpo4sizeE)
_ZN62_INTERNAL_4569dee4_31_group_norm_nhwc_bwd_two_pass_cu_4d61947e4cuda3std6ranges3__45__cpo4sizeE:
	.zero		1
	.type		_ZN62_INTERNAL_4569dee4_31_group_norm_nhwc_bwd_two_pass_cu_4d61947e6thrust23THRUST_300001_SM_900_NS12placeholders2_9E,@object
	.size		_ZN62_INTERNAL_4569dee4_31_group_norm_nhwc_bwd_two_pass_cu_4d61947e6thrust23THRUST_300001_SM_900_NS12placeholders2_9E,(_ZN62_INTERNAL_4569dee4_31_group_norm_nhwc_bwd_two_pass_cu_4d61947e4cuda3std3__45__cpo7crbeginE - _ZN62_INTERNAL_4569dee4_31_group_norm_nhwc_bwd_two_pass_cu_4d61947e6thrust23THRUST_300001_SM_900_NS12placeholders2_9E)
_ZN62_INTERNAL_4569dee4_31_group_norm_nhwc_bwd_two_pass_cu_4d61947e6thrust23THRUST_300001_SM_900_NS12placeholders2_9E:
	.zero		1
	.type		_ZN62_INTERNAL_4569dee4_31_group_norm_nhwc_bwd_two_pass_cu_4d61947e4cuda3std3__45__cpo7crbeginE,@object
	.size		_ZN62_INTERNAL_4569dee4_31_group_norm_nhwc_bwd_two_pass_cu_4d61947e4cuda3std3__45__cpo7crbeginE,(_ZN62_INTERNAL_4569dee4_31_group_norm_nhwc_bwd_two_pass_cu_4d61947e4cuda3std6ranges3__45__cpo4nextE - _ZN62_INTERNAL_4569dee4_31_group_norm_nhwc_bwd_two_pass_cu_4d61947e4cuda3std3__45__cpo7crbeginE)
_ZN62_INTERNAL_4569dee4_31_group_norm_nhwc_bwd_two_pass_cu_4d61947e4cuda3std3__45__cpo7crbeginE:
	.zero		1
	.type		_ZN62_INTERNAL_4569dee4_31_group_norm_nhwc_bwd_two_pass_cu_4d61947e4cuda3std6ranges3__45__cpo4nextE,@object
	.size		_ZN62_INTERNAL_4569dee4_31_group_norm_nhwc_bwd_two_pass_cu_4d61947e4cuda3std6ranges3__45__cpo4nextE,(_ZN62_INTERNAL_4569dee4_31_group_norm_nhwc_bwd_two_pass_cu_4d61947e4cuda3std6ranges3__45__cpo4swapE - _ZN62_INTERNAL_4569dee4_31_group_norm_nhwc_bwd_two_pass_cu_4d61947e4cuda3std6ranges3__45__cpo4nextE)
_ZN62_INTERNAL_4569dee4_31_group_norm_nhwc_bwd_two_pass_cu_4d61947e4cuda3std6ranges3__45__cpo4nextE:
	.zero		1
	.type		_ZN62_INTERNAL_4569dee4_31_group_norm_nhwc_bwd_two_pass_cu_4d61947e4cuda3std6ranges3__45__cpo4swapE,@object
	.size		_ZN62_INTERNAL_4569dee4_31_group_norm_nhwc_bwd_two_pass_cu_4d61947e4cuda3std6ranges3__45__cpo4swapE,(_ZN62_INTERNAL_4569dee4_31_group_norm_nhwc_bwd_two_pass_cu_4d61947e6thrust23THRUST_300001_SM_900_NS12placeholders2_1E - _ZN62_INTERNAL_4569dee4_31_group_norm_nhwc_bwd_two_pass_cu_4d61947e4cuda3std6ranges3__45__cpo4swapE)
_ZN62_INTERNAL_4569dee4_31_group_norm_nhwc_bwd_two_pass_cu_4d61947e4cuda3std6ranges3__45__cpo4swapE:
	.zero		1
	.type		_ZN62_INTERNAL_4569dee4_31_group_norm_nhwc_bwd_two_pass_cu_4d61947e6thrust23THRUST_300001_SM_900_NS12placeholders2_1E,@object
	.size		_ZN62_INTERNAL_4569dee4_31_group_norm_nhwc_bwd_two_pass_cu_4d61947e6thrust23THRUST_300001_SM_900_NS12placeholders2_1E,(_ZN62_INTERNAL_4569dee4_31_group_norm_nhwc_bwd_two_pass_cu_4d61947e6thrust23THRUST_300001_SM_900_NS12placeholders2_3E - _ZN62_INTERNAL_4569dee4_31_group_norm_nhwc_bwd_two_pass_cu_4d61947e6thrust23THRUST_300001_SM_900_NS12placeholders2_1E)
_ZN62_INTERNAL_4569dee4_31_group_norm_nhwc_bwd_two_pass_cu_4d61947e6thrust23THRUST_300001_SM_900_NS12placeholders2_1E:
	.zero		1
	.type		_ZN62_INTERNAL_4569dee4_31_group_norm_nhwc_bwd_two_pass_cu_4d61947e6thrust23THRUST_300001_SM_900_NS12placeholders2_3E,@object
	.size		_ZN62_INTERNAL_4569dee4_31_group_norm_nhwc_bwd_two_pass_cu_4d61947e6thrust23THRUST_300001_SM_900_NS12placeholders2_3E,(_ZN62_INTERNAL_4569dee4_31_group_norm_nhwc_bwd_two_pass_cu_4d61947e4cuda3std3__45__cpo5beginE - _ZN62_INTERNAL_4569dee4_31_group_norm_nhwc_bwd_two_pass_cu_4d61947e6thrust23THRUST_300001_SM_900_NS12placeholders2_3E)
_ZN62_INTERNAL_4569dee4_31_group_norm_nhwc_bwd_two_pass_cu_4d61947e6thrust23THRUST_300001_SM_900_NS12placeholders2_3E:
	.zero		1
	.type		_ZN62_INTERNAL_4569dee4_31_group_norm_nhwc_bwd_two_pass_cu_4d61947e4cuda3std3__45__cpo5beginE,@object
	.size		_ZN62_INTERNAL_4569dee4_31_group_norm_nhwc_bwd_two_pass_cu_4d61947e4cuda3std3__45__cpo5beginE,(_ZN62_INTERNAL_4569dee4_31_group_norm_nhwc_bwd_two_pass_cu_4d61947e4cuda3std6ranges3__45__cpo5beginE - _ZN62_INTERNAL_4569dee4_31_group_norm_nhwc_bwd_two_pass_cu_4d61947e4cuda3std3__45__cpo5beginE)
_ZN62_INTERNAL_4569dee4_31_group_norm_nhwc_bwd_two_pass_cu_4d61947e4cuda3std3__45__cpo5beginE:
	.zero		1
	.type		_ZN62_INTERNAL_4569dee4_31_group_norm_nhwc_bwd_two_pass_cu_4d61947e4cuda3std6ranges3__45__cpo5beginE,@object
	.size		_ZN62_INTERNAL_4569dee4_31_group_norm_nhwc_bwd_two_pass_cu_4d61947e4cuda3std6ranges3__45__cpo5beginE,(_ZN62_INTERNAL_4569dee4_31_group_norm_nhwc_bwd_two_pass_cu_4d61947e4cuda3std3__464_GLOBAL__N__4569dee4_31_group_norm_nhwc_bwd_two_pass_cu_4d61947e6ignoreE - _ZN62_INTERNAL_4569dee4_31_group_norm_nhwc_bwd_two_pass_cu_4d61947e4cuda3std6ranges3__45__cpo5beginE)
_ZN62_INTERNAL_4569dee4_31_group_norm_nhwc_bwd_two_pass_cu_4d61947e4cuda3std6ranges3__45__cpo5beginE:
	.zero		1
	.type		_ZN62_INTERNAL_4569dee4_31_group_norm_nhwc_bwd_two_pass_cu_4d61947e4cuda3std3__464_GLOBAL__N__4569dee4_31_group_norm_nhwc_bwd_two_pass_cu_4d61947e6ignoreE,@object
	.size		_ZN62_INTERNAL_4569dee4_31_group_norm_nhwc_bwd_two_pass_cu_4d61947e4cuda3std3__464_GLOBAL__N__4569dee4_31_group_norm_nhwc_bwd_two_pass_cu_4d61947e6ignoreE,(_ZN62_INTERNAL_4569dee4_31_group_norm_nhwc_bwd_two_pass_cu_4d61947e4cuda3std6ranges3__45__cpo4dataE - _ZN62_INTERNAL_4569dee4_31_group_norm_nhwc_bwd_two_pass_cu_4d61947e4cuda3std3__464_GLOBAL__N__4569dee4_31_group_norm_nhwc_bwd_two_pass_cu_4d61947e6ignoreE)
_ZN62_INTERNAL_4569dee4_31_group_norm_nhwc_bwd_two_pass_cu_4d61947e4cuda3std3__464_GLOBAL__N__4569dee4_31_group_norm_nhwc_bwd_two_pass_cu_4d61947e6ignoreE:
	.zero		1
	.type		_ZN62_INTERNAL_4569dee4_31_group_norm_nhwc_bwd_two_pass_cu_4d61947e4cuda3std6ranges3__45__cpo4dataE,@object
	.size		_ZN62_INTERNAL_4569dee4_31_group_norm_nhwc_bwd_two_pass_cu_4d61947e4cuda3std6ranges3__45__cpo4dataE,(_ZN62_INTERNAL_4569dee4_31_group_norm_nhwc_bwd_two_pass_cu_4d61947e6thrust23THRUST_300001_SM_900_NS12placeholders2_7E - _ZN62_INTERNAL_4569dee4_31_group_norm_nhwc_bwd_two_pass_cu_4d61947e4cuda3std6ranges3__45__cpo4dataE)
_ZN62_INTERNAL_4569dee4_31_group_norm_nhwc_bwd_two_pass_cu_4d61947e4cuda3std6ranges3__45__cpo4dataE:
	.zero		1
	.type		_ZN62_INTERNAL_4569dee4_31_group_norm_nhwc_bwd_two_pass_cu_4d61947e6thrust23THRUST_300001_SM_900_NS12placeholders2_7E,@object
	.size		_ZN62_INTERNAL_4569dee4_31_group_norm_nhwc_bwd_two_pass_cu_4d61947e6thrust23THRUST_300001_SM_900_NS12placeholders2_7E,(_ZN62_INTERNAL_4569dee4_31_group_norm_nhwc_bwd_two_pass_cu_4d61947e4cuda3std3__45__cpo6rbeginE - _ZN62_INTERNAL_4569dee4_31_group_norm_nhwc_bwd_two_pass_cu_4d61947e6thrust23THRUST_300001_SM_900_NS12placeholders2_7E)
_ZN62_INTERNAL_4569dee4_31_group_norm_nhwc_bwd_two_pass_cu_4d61947e6thrust23THRUST_300001_SM_900_NS12placeholders2_7E:
	.zero		1
	.type		_ZN62_INTERNAL_4569dee4_31_group_norm_nhwc_bwd_two_pass_cu_4d61947e4cuda3std3__45__cpo6rbeginE,@object
	.size		_ZN62_INTERNAL_4569dee4_31_group_norm_nhwc_bwd_two_pass_cu_4d61947e4cuda3std3__45__cpo6rbeginE,(_ZN62_INTERNAL_4569dee4_31_group_norm_nhwc_bwd_two_pass_cu_4d61947e4cuda3std6ranges3__45__cpo7advanceE - _ZN62_INTERNAL_4569dee4_31_group_norm_nhwc_bwd_two_pass_cu_4d61947e4cuda3std3__45__cpo6rbeginE)
_ZN62_INTERNAL_4569dee4_31_group_norm_nhwc_bwd_two_pass_cu_4d61947e4cuda3std3__45__cpo6rbeginE:
	.zero		1
	.type		_ZN62_INTERNAL_4569dee4_31_group_norm_nhwc_bwd_two_pass_cu_4d61947e4cuda3std6ranges3__45__cpo7advanceE,@object
	.size		_ZN62_INTERNAL_4569dee4_31_group_norm_nhwc_bwd_two_pass_cu_4d61947e4cuda3std6ranges3__45__cpo7advanceE,(_ZN62_INTERNAL_4569dee4_31_group_norm_nhwc_bwd_two_pass_cu_4d61947e4cuda3std3__47nulloptE - _ZN62_INTERNAL_4569dee4_31_group_norm_nhwc_bwd_two_pass_cu_4d61947e4cuda3std6ranges3__45__cpo7advanceE)
_ZN62_INTERNAL_4569dee4_31_group_norm_nhwc_bwd_two_pass_cu_4d61947e4cuda3std6ranges3__45__cpo7advanceE:
	.zero		1
	.type		_ZN62_INTERNAL_4569dee4_31_group_norm_nhwc_bwd_two_pass_cu_4d61947e4cuda3std3__47nulloptE,@object
	.size		_ZN62_INTERNAL_4569dee4_31_group_norm_nhwc_bwd_two_pass_cu_4d61947e4cuda3std3__47nulloptE,(_ZN62_INTERNAL_4569dee4_31_group_norm_nhwc_bwd_two_pass_cu_4d61947e4cuda3std6ranges3__45__cpo8distanceE - _ZN62_INTERNAL_4569dee4_31_group_norm_nhwc_bwd_two_pass_cu_4d61947e4cuda3std3__47nulloptE)
_ZN62_INTERNAL_4569dee4_31_group_norm_nhwc_bwd_two_pass_cu_4d61947e4cuda3std3__47nulloptE:
	.zero		1
	.type		_ZN62_INTERNAL_4569dee4_31_group_norm_nhwc_bwd_two_pass_cu_4d61947e4cuda3std6ranges3__45__cpo8distanceE,@object
	.size		_ZN62_INTERNAL_4569dee4_31_group_norm_nhwc_bwd_two_pass_cu_4d61947e4cuda3std6ranges3__45__cpo8distanceE,(_ZN62_INTERNAL_4569dee4_31_group_norm_nhwc_bwd_two_pass_cu_4d61947e6thrust23THRUST_300001_SM_900_NS12placeholders2_6E - _ZN62_INTERNAL_4569dee4_31_group_norm_nhwc_bwd_two_pass_cu_4d61947e4cuda3std6ranges3__45__cpo8distanceE)
_ZN62_INTERNAL_4569dee4_31_group_norm_nhwc_bwd_two_pass_cu_4d61947e4cuda3std6ranges3__45__cpo8distanceE:
	.zero		1
	.type		_ZN62_INTERNAL_4569dee4_31_group_norm_nhwc_bwd_two_pass_cu_4d61947e6thrust23THRUST_300001_SM_900_NS12placeholders2_6E,@object
	.size		_ZN62_INTERNAL_4569dee4_31_group_norm_nhwc_bwd_two_pass_cu_4d61947e6thrust23THRUST_300001_SM_900_NS12placeholders2_6E,(_ZN62_INTERNAL_4569dee4_31_group_norm_nhwc_bwd_two_pass_cu_4d61947e4cuda3std3__45__cpo4cendE - _ZN62_INTERNAL_4569dee4_31_group_norm_nhwc_bwd_two_pass_cu_4d61947e6thrust23THRUST_300001_SM_900_NS12placeholders2_6E)
_ZN62_INTERNAL_4569dee4_31_group_norm_nhwc_bwd_two_pass_cu_4d61947e6thrust23THRUST_300001_SM_900_NS12placeholders2_6E:
	.zero		1
	.type		_ZN62_INTERNAL_4569dee4_31_group_norm_nhwc_bwd_two_pass_cu_4d61947e4cuda3std3__45__cpo4cendE,@object
	.size		_ZN62_INTERNAL_4569dee4_31_group_norm_nhwc_bwd_two_pass_cu_4d61947e4cuda3std3__45__cpo4cendE,(_ZN62_INTERNAL_4569dee4_31_group_norm_nhwc_bwd_two_pass_cu_4d61947e4cuda3std6ranges3__45__cpo4cendE - _ZN62_INTERNAL_4569dee4_31_group_norm_nhwc_bwd_two_pass_cu_4d61947e4cuda3std3__45__cpo4cendE)
_ZN62_INTERNAL_4569dee4_31_group_norm_nhwc_bwd_two_pass_cu_4d61947e4cuda3std3__45__cpo4cendE:
	.zero		1
	.type		_ZN62_INTERNAL_4569dee4_31_group_norm_nhwc_bwd_two_pass_cu_4d61947e4cuda3std6ranges3__45__cpo4cendE,@object
	.size		_ZN62_INTERNAL_4569dee4_31_group_norm_nhwc_bwd_two_pass_cu_4d61947e4cuda3std6ranges3__45__cpo4cendE,(_ZN62_INTERNAL_4569dee4_31_group_norm_nhwc_bwd_two_pass_cu_4d61947e4cuda3std3__420unreachable_sentinelE - _ZN62_INTERNAL_4569dee4_31_group_norm_nhwc_bwd_two_pass_cu_4d61947e4cuda3std6ranges3__45__cpo4cendE)
_ZN62_INTERNAL_4569dee4_31_group_norm_nhwc_bwd_two_pass_cu_4d61947e4cuda3std6ranges3__45__cpo4cendE:
	.zero		1
	.type		_ZN62_INTERNAL_4569dee4_31_group_norm_nhwc_bwd_two_pass_cu_4d61947e4cuda3std3__420unreachable_sentinelE,@object
	.size		_ZN62_INTERNAL_4569dee4_31_group_norm_nhwc_bwd_two_pass_cu_4d61947e4cuda3std3__420unreachable_sentinelE,(_ZN62_INTERNAL_4569dee4_31_group_norm_nhwc_bwd_two_pass_cu_4d61947e4cuda3std6ranges3__45__cpo5ssizeE - _ZN62_INTERNAL_4569dee4_31_group_norm_nhwc_bwd_two_pass_cu_4d61947e4cuda3std3__420unreachable_sentinelE)
_ZN62_INTERNAL_4569dee4_31_group_norm_nhwc_bwd_two_pass_cu_4d61947e4cuda3std3__420unreachable_sentinelE:
	.zero		1
	.type		_ZN62_INTERNAL_4569dee4_31_group_norm_nhwc_bwd_two_pass_cu_4d61947e4cuda3std6ranges3__45__cpo5ssizeE,@object
	.size		_ZN62_INTERNAL_4569dee4_31_group_norm_nhwc_bwd_two_pass_cu_4d61947e4cuda3std6ranges3__45__cpo5ssizeE,(_ZN62_INTERNAL_4569dee4_31_group_norm_nhwc_bwd_two_pass_cu_4d61947e6thrust23THRUST_300001_SM_900_NS12placeholders3_10E - _ZN62_INTERNAL_4569dee4_31_group_norm_nhwc_bwd_two_pass_cu_4d61947e4cuda3std6ranges3__45__cpo5ssizeE)
_ZN62_INTERNAL_4569dee4_31_group_norm_nhwc_bwd_two_pass_cu_4d61947e4cuda3std6ranges3__45__cpo5ssizeE:
	.zero		1
	.type		_ZN62_INTERNAL_4569dee4_31_group_norm_nhwc_bwd_two_pass_cu_4d61947e6thrust23THRUST_300001_SM_900_NS12placeholders3_10E,@object
	.size		_ZN62_INTERNAL_4569dee4_31_group_norm_nhwc_bwd_two_pass_cu_4d61947e6thrust23THRUST_300001_SM_900_NS12placeholders3_10E,(_ZN62_INTERNAL_4569dee4_31_group_norm_nhwc_bwd_two_pass_cu_4d61947e4cuda3std3__45__cpo5crendE - _ZN62_INTERNAL_4569dee4_31_group_norm_nhwc_bwd_two_pass_cu_4d61947e6thrust23THRUST_300001_SM_900_NS12placeholders3_10E)
_ZN62_INTERNAL_4569dee4_31_group_norm_nhwc_bwd_two_pass_cu_4d61947e6thrust23THRUST_300001_SM_900_NS12placeholders3_10E:
	.zero		1
	.type		_ZN62_INTERNAL_4569dee4_31_group_norm_nhwc_bwd_two_pass_cu_4d61947e4cuda3std3__45__cpo5crendE,@object
	.size		_ZN62_INTERNAL_4569dee4_31_group_norm_nhwc_bwd_two_pass_cu_4d61947e4cuda3std3__45__cpo5crendE,(_ZN62_INTERNAL_4569dee4_31_group_norm_nhwc_bwd_two_pass_cu_4d61947e4cuda3std6ranges3__45__cpo4prevE - _ZN62_INTERNAL_4569dee4_31_group_norm_nhwc_bwd_two_pass_cu_4d61947e4cuda3std3__45__cpo5crendE)
_ZN62_INTERNAL_4569dee4_31_group_norm_nhwc_bwd_two_pass_cu_4d61947e4cuda3std3__45__cpo5crendE:
	.zero		1
	.type		_ZN62_INTERNAL_4569dee4_31_group_norm_nhwc_bwd_two_pass_cu_4d61947e4cuda3std6ranges3__45__cpo4prevE,@object
	.size		_ZN62_INTERNAL_4569dee4_31_group_norm_nhwc_bwd_two_pass_cu_4d61947e4cuda3std6ranges3__45__cpo4prevE,(_ZN62_INTERNAL_4569dee4_31_group_norm_nhwc_bwd_two_pass_cu_4d61947e4cuda3std6ranges3__45__cpo9iter_moveE - _ZN62_INTERNAL_4569dee4_31_group_norm_nhwc_bwd_two_pass_cu_4d61947e4cuda3std6ranges3__45__cpo4prevE)
_ZN62_INTERNAL_4569dee4_31_group_norm_nhwc_bwd_two_pass_cu_4d61947e4cuda3std6ranges3__45__cpo4prevE:
	.zero		1
	.type		_ZN62_INTERNAL_4569dee4_31_group_norm_nhwc_bwd_two_pass_cu_4d61947e4cuda3std6ranges3__45__cpo9iter_moveE,@object
	.size		_ZN62_INTERNAL_4569dee4_31_group_norm_nhwc_bwd_two_pass_cu_4d61947e4cuda3std6ranges3__45__cpo9iter_moveE,(_ZN62_INTERNAL_4569dee4_31_group_norm_nhwc_bwd_two_pass_cu_4d61947e6thrust23THRUST_300001_SM_900_NS12placeholders2_2E - _ZN62_INTERNAL_4569dee4_31_group_norm_nhwc_bwd_two_pass_cu_4d61947e4cuda3std6ranges3__45__cpo9iter_moveE)
_ZN62_INTERNAL_4569dee4_31_group_norm_nhwc_bwd_two_pass_cu_4d61947e4cuda3std6ranges3__45__cpo9iter_moveE:
	.zero		1
	.type		_ZN62_INTERNAL_4569dee4_31_group_norm_nhwc_bwd_two_pass_cu_4d61947e6thrust23THRUST_300001_SM_900_NS12placeholders2_2E,@object
	.size		_ZN62_INTERNAL_4569dee4_31_group_norm_nhwc_bwd_two_pass_cu_4d61947e6thrust23THRUST_300001_SM_900_NS12placeholders2_2E,(_ZN62_INTERNAL_4569dee4_31_group_norm_nhwc_bwd_two_pass_cu_4d61947e6thrust23THRUST_300001_SM_900_NS12placeholders2_4E - _ZN62_INTERNAL_4569dee4_31_group_norm_nhwc_bwd_two_pass_cu_4d61947e6thrust23THRUST_300001_SM_900_NS12placeholders2_2E)
_ZN62_INTERNAL_4569dee4_31_group_norm_nhwc_bwd_two_pass_cu_4d61947e6thrust23THRUST_300001_SM_900_NS12placeholders2_2E:
	.zero		1
	.type		_ZN62_INTERNAL_4569dee4_31_group_norm_nhwc_bwd_two_pass_cu_4d61947e6thrust23THRUST_300001_SM_900_NS12placeholders2_4E,@object
	.size		_ZN62_INTERNAL_4569dee4_31_group_norm_nhwc_bwd_two_pass_cu_4d61947e6thrust23THRUST_300001_SM_900_NS12placeholders2_4E,(_ZN62_INTERNAL_4569dee4_31_group_norm_nhwc_bwd_two_pass_cu_4d61947e4cuda3std3__45__cpo3endE - _ZN62_INTERNAL_4569dee4_31_group_norm_nhwc_bwd_two_pass_cu_4d61947e6thrust23THRUST_300001_SM_900_NS12placeholders2_4E)
_ZN62_INTERNAL_4569dee4_31_group_norm_nhwc_bwd_two_pass_cu_4d61947e6thrust23THRUST_300001_SM_900_NS12placeholders2_4E:
	.zero		1
	.type		_ZN62_INTERNAL_4569dee4_31_group_norm_nhwc_bwd_two_pass_cu_4d61947e4cuda3std3__45__cpo3endE,@object
	.size		_ZN62_INTERNAL_4569dee4_31_group_norm_nhwc_bwd_two_pass_cu_4d61947e4cuda3std3__45__cpo3endE,(_ZN62_INTERNAL_4569dee4_31_group_norm_nhwc_bwd_two_pass_cu_4d61947e4cuda3std6ranges3__45__cpo3endE - _ZN62_INTERNAL_4569dee4_31_group_norm_nhwc_bwd_two_pass_cu_4d61947e4cuda3std3__45__cpo3endE)
_ZN62_INTERNAL_4569dee4_31_group_norm_nhwc_bwd_two_pass_cu_4d61947e4cuda3std3__45__cpo3endE:
	.zero		1
	.type		_ZN62_INTERNAL_4569dee4_31_group_norm_nhwc_bwd_two_pass_cu_4d61947e4cuda3std6ranges3__45__cpo3endE,@object
	.size		_ZN62_INTERNAL_4569dee4_31_group_norm_nhwc_bwd_two_pass_cu_4d61947e4cuda3std6ranges3__45__cpo3endE,(_ZN62_INTERNAL_4569dee4_31_group_norm_nhwc_bwd_two_pass_cu_4d61947e4cuda3std3__419piecewise_constructE - _ZN62_INTERNAL_4569dee4_31_group_norm_nhwc_bwd_two_pass_cu_4d61947e4cuda3std6ranges3__45__cpo3endE)
_ZN62_INTERNAL_4569dee4_31_group_norm_nhwc_bwd_two_pass_cu_4d61947e4cuda3std6ranges3__45__cpo3endE:
	.zero		1
	.type		_ZN62_INTERNAL_4569dee4_31_group_norm_nhwc_bwd_two_pass_cu_4d61947e4cuda3std3__419piecewise_constructE,@object
	.size		_ZN62_INTERNAL_4569dee4_31_group_norm_nhwc_bwd_two_pass_cu_4d61947e4cuda3std3__419piecewise_constructE,(_ZN62_INTERNAL_4569dee4_31_group_norm_nhwc_bwd_two_pass_cu_4d61947e4cuda3std6ranges3__45__cpo5cdataE - _ZN62_INTERNAL_4569dee4_31_group_norm_nhwc_bwd_two_pass_cu_4d61947e4cuda3std3__419piecewise_constructE)
_ZN62_INTERNAL_4569dee4_31_group_norm_nhwc_bwd_two_pass_cu_4d61947e4cuda3std3__419piecewise_constructE:
	.zero		1
	.type		_ZN62_INTERNAL_4569dee4_31_group_norm_nhwc_bwd_two_pass_cu_4d61947e4cuda3std6ranges3__45__cpo5cdataE,@object
	.size		_ZN62_INTERNAL_4569dee4_31_group_norm_nhwc_bwd_two_pass_cu_4d61947e4cuda3std6ranges3__45__cpo5cdataE,(_ZN62_INTERNAL_4569dee4_31_group_norm_nhwc_bwd_two_pass_cu_4d61947e6thrust23THRUST_300001_SM_900_NS12placeholders2_8E - _ZN62_INTERNAL_4569dee4_31_group_norm_nhwc_bwd_two_pass_cu_4d61947e4cuda3std6ranges3__45__cpo5cdataE)
_ZN62_INTERNAL_4569dee4_31_group_norm_nhwc_bwd_two_pass_cu_4d61947e4cuda3std6ranges3__45__cpo5cdataE:
	.zero		1
	.type		_ZN62_INTERNAL_4569dee4_31_group_norm_nhwc_bwd_two_pass_cu_4d61947e6thrust23THRUST_300001_SM_900_NS12placeholders2_8E,@object
	.size		_ZN62_INTERNAL_4569dee4_31_group_norm_nhwc_bwd_two_pass_cu_4d61947e6thrust23THRUST_300001_SM_900_NS12placeholders2_8E,(_ZN62_INTERNAL_4569dee4_31_group_norm_nhwc_bwd_two_pass_cu_4d61947e4cuda3std3__45__cpo4rendE - _ZN62_INTERNAL_4569dee4_31_group_norm_nhwc_bwd_two_pass_cu_4d61947e6thrust23THRUST_300001_SM_900_NS12placeholders2_8E)
_ZN62_INTERNAL_4569dee4_31_group_norm_nhwc_bwd_two_pass_cu_4d61947e6thrust23THRUST_300001_SM_900_NS12placeholders2_8E:
	.zero		1
	.type		_ZN62_INTERNAL_4569dee4_31_group_norm_nhwc_bwd_two_pass_cu_4d61947e4cuda3std3__45__cpo4rendE,@object
	.size		_ZN62_INTERNAL_4569dee4_31_group_norm_nhwc_bwd_two_pass_cu_4d61947e4cuda3std3__45__cpo4rendE,(_ZN62_INTERNAL_4569dee4_31_group_norm_nhwc_bwd_two_pass_cu_4d61947e4cuda3std6ranges3__45__cpo9iter_swapE - _ZN62_INTERNAL_4569dee4_31_group_norm_nhwc_bwd_two_pass_cu_4d61947e4cuda3std3__45__cpo4rendE)
_ZN62_INTERNAL_4569dee4_31_group_norm_nhwc_bwd_two_pass_cu_4d61947e4cuda3std3__45__cpo4rendE:
	.zero		1
	.type		_ZN62_INTERNAL_4569dee4_31_group_norm_nhwc_bwd_two_pass_cu_4d61947e4cuda3std6ranges3__45__cpo9iter_swapE,@object
	.size		_ZN62_INTERNAL_4569dee4_31_group_norm_nhwc_bwd_two_pass_cu_4d61947e4cuda3std6ranges3__45__cpo9iter_swapE,(_ZN62_INTERNAL_4569dee4_31_group_norm_nhwc_bwd_two_pass_cu_4d61947e4cuda3std3__48unexpectE - _ZN62_INTERNAL_4569dee4_31_group_norm_nhwc_bwd_two_pass_cu_4d61947e4cuda3std6ranges3__45__cpo9iter_swapE)
_ZN62_INTERNAL_4569dee4_31_group_norm_nhwc_bwd_two_pass_cu_4d61947e4cuda3std6ranges3__45__cpo9iter_swapE:
	.zero		1
	.type		_ZN62_INTERNAL_4569dee4_31_group_norm_nhwc_bwd_two_pass_cu_4d61947e4cuda3std3__48unexpectE,@object
	.size		_ZN62_INTERNAL_4569dee4_31_group_norm_nhwc_bwd_two_pass_cu_4d61947e4cuda3std3__48unexpectE,(_ZN62_INTERNAL_4569dee4_31_group_norm_nhwc_bwd_two_pass_cu_4d61947e6thrust23THRUST_300001_SM_900_NS6system6detail10sequential3seqE - _ZN62_INTERNAL_4569dee4_31_group_norm_nhwc_bwd_two_pass_cu_4d61947e4cuda3std3__48unexpectE)
_ZN62_INTERNAL_4569dee4_31_group_norm_nhwc_bwd_two_pass_cu_4d61947e4cuda3std3__48unexpectE:
	.zero		1
	.type		_ZN62_INTERNAL_4569dee4_31_group_norm_nhwc_bwd_two_pass_cu_4d61947e6thrust23THRUST_300001_SM_900_NS6system6detail10sequential3seqE,@object
	.size		_ZN62_INTERNAL_4569dee4_31_group_norm_nhwc_bwd_two_pass_cu_4d61947e6thrust23THRUST_300001_SM_900_NS6system6detail10sequential3seqE,(.L_29 - _ZN62_INTERNAL_4569dee4_31_group_norm_nhwc_bwd_two_pass_cu_4d61947e6thrust23THRUST_300001_SM_900_NS6system6detail10sequential3seqE)
_ZN62_INTERNAL_4569dee4_31_group_norm_nhwc_bwd_two_pass_cu_4d61947e6thrust23THRUST_300001_SM_900_NS6system6detail10sequential3seqE:
	.zero		1
.L_29:


//--------------------- .nv.shared._Z30group_norm_nhwc_bwd_sum_kernelI11Fp32IOFp32WLi196EEv26Group_norm_nhwc_bwd_params --------------------------
	.section	.nv.shared._Z30group_norm_nhwc_bwd_sum_kernelI11Fp32IOFp32WLi196EEv26Group_norm_nhwc_bwd_params,"aw",@nobits
	.sectionflags	@""
	.align	16
.nv.shared._Z30group_norm_nhwc_bwd_sum_kernelI11Fp32IOFp32WLi196EEv26Group_norm_nhwc_bwd_params:
	.zero		5488


//--------------------- .nv.shared._Z30group_norm_nhwc_bwd_sum_kernelI11Fp32IOFp32WLi168EEv26Group_norm_nhwc_bwd_params --------------------------
	.section	.nv.shared._Z30group_norm_nhwc_bwd_sum_kernelI11Fp32IOFp32WLi168EEv26Group_norm_nhwc_bwd_params,"aw",@nobits
	.sectionflags	@""
	.align	16
.nv.shared._Z30group_norm_nhwc_bwd_sum_kernelI11Fp32IOFp32WLi168EEv26Group_norm_nhwc_bwd_params:
	.zero		5264


//--------------------- .nv.shared._Z30group_norm_nhwc_bwd_sum_kernelI11Fp32IOFp32WLi64EEv26Group_norm_nhwc_bwd_params --------------------------
	.section	.nv.shared._Z30group_norm_nhwc_bwd_sum_kernelI11Fp32IOFp32WLi64EEv26Group_norm_nhwc_bwd_params,"aw",@nobits
	.sectionflags	@""
	.align	16
.nv.shared._Z30group_norm_nhwc_bwd_sum_kernelI11Fp32IOFp32WLi64EEv26Group_norm_nhwc_bwd_params:
	.zero		2336


//--------------------- .nv.shared._Z30group_norm_nhwc_bwd_sum_kernelI11Fp32IOFp32WLi128EEv26Group_norm_nhwc_bwd_params --------------------------
	.section	.nv.shared._Z30group_norm_nhwc_bwd_sum_kernelI11Fp32IOFp32WLi128EEv26Group_norm_nhwc_bwd_params,"aw",@nobits
	.sectionflags	@""
	.align	16
.nv.shared._Z30group_norm_nhwc_bwd_sum_kernelI11Fp32IOFp32WLi128EEv26Group_norm_nhwc_bwd_params:
	.zero		4000


//--------------------- .nv.shared._Z30group_norm_nhwc_bwd_sum_kernelI11Fp32IOFp32WLi192EEv26Group_norm_nhwc_bwd_params --------------------------
	.section	.nv.shared._Z30group_norm_nhwc_bwd_sum_kernelI11Fp32IOFp32WLi192EEv26Group_norm_nhwc_bwd_params,"aw",@nobits
	.sectionflags	@""
	.align	16
.nv.shared._Z30group_norm_nhwc_bwd_sum_kernelI11Fp32IOFp32WLi192EEv26Group_norm_nhwc_bwd_params:
	.zero		5280


//--------------------- .nv.shared._Z30group_norm_nhwc_bwd_sum_kernelI11Fp32IOFp32WLi448EEv26Group_norm_nhwc_bwd_params --------------------------
	.section	.nv.shared._Z30group_norm_nhwc_bwd_sum_kernelI11Fp32IOFp32WLi448EEv26Group_norm_nhwc_bwd_params,"aw",@nobits
	.sectionflags	@""
	.align	16
.nv.shared._Z30group_norm_nhwc_bwd_sum_kernelI11Fp32IOFp32WLi448EEv26Group_norm_nhwc_bwd_params:
	.zero		10400


//--------------------- .nv.shared._Z30group_norm_nhwc_bwd_sum_kernelI11Fp32IOFp32WLi256EEv26Group_norm_nhwc_bwd_params --------------------------
	.section	.nv.shared._Z30group_norm_nhwc_bwd_sum_kernelI11Fp32IOFp32WLi256EEv26Group_norm_nhwc_bwd_params,"aw",@nobits
	.sectionflags	@""
	.align	16
.nv.shared._Z30group_norm_nhwc_bwd_sum_kernelI11Fp32IOFp32WLi256EEv26Group_norm_nhwc_bwd_params:
	.zero		6560


//--------------------- .nv.shared._Z30group_norm_nhwc_bwd_sum_kernelI11Fp32IOFp32WLi120EEv26Group_norm_nhwc_bwd_params --------------------------
	.section	.nv.shared._Z30group_norm_nhwc_bwd_sum_kernelI11Fp32IOFp32WLi120EEv26Group_norm_nhwc_bwd_params,"aw",@nobits
	.sectionflags	@""
	.align	16
.nv.shared._Z30group_norm_nhwc_bwd_sum_kernelI11Fp32IOFp32WLi120EEv26Group_norm_nhwc_bwd_params:
	.zero		4368


//--------------------- .nv.shared._Z30group_norm_nhwc_bwd_sum_kernelI11Fp32IOFp32WLi140EEv26Group_norm_nhwc_bwd_params --------------------------
	.section	.nv.shared._Z30group_norm_nhwc_bwd_sum_kernelI11Fp32IOFp32WLi140EEv26Group_norm_nhwc_bwd_params,"aw",@nobits
	.sectionflags	@""
	.align	16
.nv.shared._Z30group_norm_nhwc_bwd_sum_kernelI11Fp32IOFp32WLi140EEv26Group_norm_nhwc_bwd_params:
	.zero		4368


//--------------------- .nv.shared._Z30group_norm_nhwc_bwd_sum_kernelI11Fp32IOFp32WLi160EEv26Group_norm_nhwc_bwd_params --------------------------
	.section	.nv.shared._Z30group_norm_nhwc_bwd_sum_kernelI11Fp32IOFp32WLi160EEv26Group_norm_nhwc_bwd_params,"aw",@nobits
	.sectionflags	@""
	.align	16
.nv.shared._Z30group_norm_nhwc_bwd_sum_kernelI11Fp32IOFp32WLi160EEv26Group_norm_nhwc_bwd_params:
	.zero		4256


//--------------------- .nv.shared._Z30group_norm_nhwc_bwd_sum_kernelI11Fp32IOBf16WLi196EEv26Group_norm_nhwc_bwd_params --------------------------
	.section	.nv.shared._Z30group_norm_nhwc_bwd_sum_kernelI11Fp32IOBf16WLi196EEv26Group_norm_nhwc_bwd_params,"aw",@nobits
	.sectionflags	@""
	.align	16
.nv.shared._Z30group_norm_nhwc_bwd_sum_kernelI11Fp32IOBf16WLi196EEv26Group_norm_nhwc_bwd_params:
	.zero		5488


//--------------------- .nv.shared._Z30group_norm_nhwc_bwd_sum_kernelI11Fp32IOBf16WLi168EEv26Group_norm_nhwc_bwd_params --------------------------
	.section	.nv.shared._Z30group_norm_nhwc_bwd_sum_kernelI11Fp32IOBf16WLi168EEv26Group_norm_nhwc_bwd_params,"aw",@nobits
	.sectionflags	@""
	.align	16
.nv.shared._Z30group_norm_nhwc_bwd_sum_kernelI11Fp32IOBf16WLi168EEv26Group_norm_nhwc_bwd_params:
	.zero		5264


//--------------------- .nv.shared._Z30group_norm_nhwc_bwd_sum_kernelI11Fp32IOBf16WLi64EEv26Group_norm_nhwc_bwd_params --------------------------
	.section	.nv.shared._Z30group_norm_nhwc_bwd_sum_kernelI11Fp32IOBf16WLi64EEv26Group_norm_nhwc_bwd_params,"aw",@nobits
	.sectionflags	@""
	.align	16
.nv.shared._Z30group_norm_nhwc_bwd_sum_kernelI11Fp32IOBf16WLi64EEv26Group_norm_nhwc_bwd_params:
	.zero		2336


//--------------------- .nv.shared._Z30group_norm_nhwc_bwd_sum_kernelI11Fp32IOBf16WLi128EEv26Group_norm_nhwc_bwd_params --------------------------
	.section	.nv.shared._Z30group_norm_nhwc_bwd_sum_kernelI11Fp32IOBf16WLi128EEv26Group_norm_nhwc_bwd_params,"aw",@nobits
	.sectionflags	@""
	.align	16
.nv.shared._Z30group_norm_nhwc_bwd_sum_kernelI11Fp32IOBf16WLi128EEv26Group_norm_nhwc_bwd_params:
	.zero		4000


//--------------------- .nv.shared._Z30group_norm_nhwc_bwd_sum_kernelI11Fp32IOBf16WLi192EEv26Group_norm_nhwc_bwd_params --------------------------
	.section	.nv.shared._Z30group_norm_nhwc_bwd_sum_kernelI11Fp32IOBf16WLi192EEv26Group_norm_nhwc_bwd_params,"aw",@nobits
	.sectionflags	@""
	.align	16
.nv.shared._Z30group_norm_nhwc_bwd_sum_kernelI11Fp32IOBf16WLi192EEv26Group_norm_nhwc_bwd_params:
	.zero		5280


//--------------------- .nv.shared._Z30group_norm_nhwc_bwd_sum_kernelI11Fp32IOBf16WLi448EEv26Group_norm_nhwc_bwd_params --------------------------
	.section	.nv.shared._Z30group_norm_nhwc_bwd_sum_kernelI11Fp32IOBf16WLi448EEv26Group_norm_nhwc_bwd_params,"aw",@nobits
	.sectionflags	@""
	.align	16
.nv.shared._Z30group_norm_nhwc_bwd_sum_kernelI11Fp32IOBf16WLi448EEv26Group_norm_nhwc_bwd_params:
	.zero		10400


//--------------------- .nv.shared._Z30group_norm_nhwc_bwd_sum_kernelI11Fp32IOBf16WLi256EEv26Group_norm_nhwc_bwd_params --------------------------
	.section	.nv.shared._Z30group_norm_nhwc_bwd_sum_kernelI11Fp32IOBf16WLi256EEv26Group_norm_nhwc_bwd_params,"aw",@nobits
	.sectionflags	@""
	.align	16
.nv.shared._Z30group_norm_nhwc_bwd_sum_kernelI11Fp32IOBf16WLi256EEv26Group_norm_nhwc_bwd_params:
	.zero		6560


//--------------------- .nv.shared._Z30group_norm_nhwc_bwd_sum_kernelI11Fp32IOBf16WLi120EEv26Group_norm_nhwc_bwd_params --------------------------
	.section	.nv.shared._Z30group_norm_nhwc_bwd_sum_kernelI11Fp32IOBf16WLi120EEv26Group_norm_nhwc_bwd_params,"aw",@nobits
	.sectionflags	@""
	.align	16
.nv.shared._Z30group_norm_nhwc_bwd_sum_kernelI11Fp32IOBf16WLi120EEv26Group_norm_nhwc_bwd_params:
	.zero		4368


//--------------------- .nv.shared._Z30group_norm_nhwc_bwd_sum_kernelI11Fp32IOBf16WLi140EEv26Group_norm_nhwc_bwd_params --------------------------
	.section	.nv.shared._Z30group_norm_nhwc_bwd_sum_kernelI11Fp32IOBf16WLi140EEv26Group_norm_nhwc_bwd_params,"aw",@nobits
	.sectionflags	@""
	.align	16
.nv.shared._Z30group_norm_nhwc_bwd_sum_kernelI11Fp32IOBf16WLi140EEv26Group_norm_nhwc_bwd_params:
	.zero		4368


//--------------------- .nv.shared._Z30group_norm_nhwc_bwd_sum_kernelI11Fp32IOBf16WLi160EEv26Group_norm_nhwc_bwd_params --------------------------
	.section	.nv.shared._Z30group_norm_nhwc_bwd_sum_kernelI11Fp32IOBf16WLi160EEv26Group_norm_nhwc_bwd_params,"aw",@nobits
	.sectionflags	@""
	.align	16
.nv.shared._Z30group_norm_nhwc_bwd_sum_kernelI11Fp32IOBf16WLi160EEv26Group_norm_nhwc_bwd_params:
	.zero		4256


//--------------------- .nv.shared._Z30group_norm_nhwc_bwd_sum_kernelI11Fp32IOFp16WLi196EEv26Group_norm_nhwc_bwd_params --------------------------
	.section	.nv.shared._Z30group_norm_nhwc_bwd_sum_kernelI11Fp32IOFp16WLi196EEv26Group_norm_nhwc_bwd_params,"aw",@nobits
	.sectionflags	@""
	.align	16
.nv.shared._Z30group_norm_nhwc_bwd_sum_kernelI11Fp32IOFp16WLi196EEv26Group_norm_nhwc_bwd_params:
	.zero		5488


//--------------------- .nv.shared._Z30group_norm_nhwc_bwd_sum_kernelI11Fp32IOFp16WLi168EEv26Group_norm_nhwc_bwd_params --------------------------
	.section	.nv.shared._Z30group_norm_nhwc_bwd_sum_kernelI11Fp32IOFp16WLi168EEv26Group_norm_nhwc_bwd_params,"aw",@nobits
	.sectionflags	@""
	.align	16
.nv.shared._Z30group_norm_nhwc_bwd_sum_kernelI11Fp32IOFp16WLi168EEv26Group_norm_nhwc_bwd_params:
	.zero		5264


//--------------------- .nv.shared._Z30group_norm_nhwc_bwd_sum_kernelI11Fp32IOFp16WLi64EEv26Group_norm_nhwc_bwd_params --------------------------
	.section	.nv.shared._Z30group_norm_nhwc_bwd_sum_kernelI11Fp32IOFp16WLi64EEv26Group_norm_nhwc_bwd_params,"aw",@nobits
	.sectionflags	@""
	.align	16
.nv.shared._Z30group_norm_nhwc_bwd_sum_kernelI11Fp32IOFp16WLi64EEv26Group_norm_nhwc_bwd_params:
	.zero		2336


//--------------------- .nv.shared._Z30group_norm_nhwc_bwd_sum_kernelI11Fp32IOFp16WLi128EEv26Group_norm_nhwc_bwd_params --------------------------
	.section	.nv.shared._Z30group_norm_nhwc_bwd_sum_kernelI11Fp32IOFp16WLi128EEv26Group_norm_nhwc_bwd_params,"aw",@nobits
	.sectionflags	@""
	.align	16
.nv.shared._Z30group_norm_nhwc_bwd_sum_kernelI11Fp32IOFp16WLi128EEv26Group_norm_nhwc_bwd_params:
	.zero		4000


//--------------------- .nv.shared._Z30group_norm_nhwc_bwd_sum_kernelI11Fp32IOFp16WLi192EEv26Group_norm_nhwc_bwd_params --------------------------
	.section	.nv.shared._Z30group_norm_nhwc_bwd_sum_kernelI11Fp32IOFp16WLi192EEv26Group_norm_nhwc_bwd_params,"aw",@nobits
	.sectionflags	@""
	.align	16
.nv.shared._Z30group_norm_nhwc_bwd_sum_kernelI11Fp32IOFp16WLi192EEv26Group_norm_nhwc_bwd_params:
	.zero		5280


//--------------------- .nv.shared._Z30group_norm_nhwc_bwd_sum_kernelI11Fp32IOFp16WLi448EEv26Group_norm_nhwc_bwd_params --------------------------
	.section	.nv.shared._Z30group_norm_nhwc_bwd_sum_kernelI11Fp32IOFp16WLi448EEv26Group_norm_nhwc_bwd_params,"aw",@nobits
	.sectionflags	@""
	.align	16
.nv.shared._Z30group_norm_nhwc_bwd_sum_kernelI11Fp32IOFp16WLi448EEv26Group_norm_nhwc_bwd_params:
	.zero		10400


//--------------------- .nv.shared._Z30group_norm_nhwc_bwd_sum_kernelI11Fp32IOFp16WLi256EEv26Group_norm_nhwc_bwd_params --------------------------
	.section	.nv.shared._Z30group_norm_nhwc_bwd_sum_kernelI11Fp32IOFp16WLi256EEv26Group_norm_nhwc_bwd_params,"aw",@nobits
	.sectionflags	@""
	.align	16
.nv.shared._Z30group_norm_nhwc_bwd_sum_kernelI11Fp32IOFp16WLi256EEv26Group_norm_nhwc_bwd_params:
	.zero		6560


//--------------------- .nv.shared._Z30group_norm_nhwc_bwd_sum_kernelI11Fp32IOFp16WLi120EEv26Group_norm_nhwc_bwd_params --------------------------
	.section	.nv.shared._Z30group_norm_nhwc_bwd_sum_kernelI11Fp32IOFp16WLi120EEv26Group_norm_nhwc_bwd_params,"aw",@nobits
	.sectionflags	@""
	.align	16
.nv.shared._Z30group_norm_nhwc_bwd_sum_kernelI11Fp32IOFp16WLi120EEv26Group_norm_nhwc_bwd_params:
	.zero		4368


//--------------------- .nv.shared._Z30group_norm_nhwc_bwd_sum_kernelI11Fp32IOFp16WLi140EEv26Group_norm_nhwc_bwd_params --------------------------
	.section	.nv.shared._Z30group_norm_nhwc_bwd_sum_kernelI11Fp32IOFp16WLi140EEv26Group_norm_nhwc_bwd_params,"aw",@nobits
	.sectionflags	@""
	.align	16
.nv.shared._Z30group_norm_nhwc_bwd_sum_kernelI11Fp32IOFp16WLi140EEv26Group_norm_nhwc_bwd_params:
	.zero		4368


//--------------------- .nv.shared._Z30group_norm_nhwc_bwd_sum_kernelI11Fp32IOFp16WLi160EEv26Group_norm_nhwc_bwd_params --------------------------
	.section	.nv.shared._Z30group_norm_nhwc_bwd_sum_kernelI11Fp32IOFp16WLi160EEv26Group_norm_nhwc_bwd_params,"aw",@nobits
	.sectionflags	@""
	.align	16
.nv.shared._Z30group_norm_nhwc_bwd_sum_kernelI11Fp32IOFp16WLi160EEv26Group_norm_nhwc_bwd_params:
	.zero		4256


//--------------------- .nv.shared._Z30group_norm_nhwc_bwd_sum_kernelI11Bf16IOFp32WLi196EEv26Group_norm_nhwc_bwd_params --------------------------
	.section	.nv.shared._Z30group_norm_nhwc_bwd_sum_kernelI11Bf16IOFp32WLi196EEv26Group_norm_nhwc_bwd_params,"aw",@nobits
	.sectionflags	@""
	.align	16
.nv.shared._Z30group_norm_nhwc_bwd_sum_kernelI11Bf16IOFp32WLi196EEv26Group_norm_nhwc_bwd_params:
	.zero		5488


//--------------------- .nv.shared._Z30group_norm_nhwc_bwd_sum_kernelI11Bf16IOFp32WLi168EEv26Group_norm_nhwc_bwd_params --------------------------
	.section	.nv.shared._Z30group_norm_nhwc_bwd_sum_kernelI11Bf16IOFp32WLi168EEv26Group_norm_nhwc_bwd_params,"aw",@nobits
	.sectionflags	@""
	.align	16
.nv.shared._Z30group_norm_nhwc_bwd_sum_kernelI11Bf16IOFp32WLi168EEv26Group_norm_nhwc_bwd_params:
	.zero		5264


//--------------------- .nv.shared._Z30group_norm_nhwc_bwd_sum_kernelI11Bf16IOFp32WLi64EEv26Group_norm_nhwc_bwd_params --------------------------
	.section	.nv.shared._Z30group_norm_nhwc_bwd_sum_kernelI11Bf16IOFp32WLi64EEv26Group_norm_nhwc_bwd_params,"aw",@nobits
	.sectionflags	@""
	.align	16
.nv.shared._Z30group_norm_nhwc_bwd_sum_kernelI11Bf16IOFp32WLi64EEv26Group_norm_nhwc_bwd_params:
	.zero		2336


//--------------------- .nv.shared._Z30group_norm_nhwc_bwd_sum_kernelI11Bf16IOFp32WLi128EEv26Group_norm_nhwc_bwd_params --------------------------
	.section	.nv.shared._Z30group_norm_nhwc_bwd_sum_kernelI11Bf16IOFp32WLi128EEv26Group_norm_nhwc_bwd_params,"aw",@nobits
	.sectionflags	@""
	.align	16
.nv.shared._Z30group_norm_nhwc_bwd_sum_kernelI11Bf16IOFp32WLi128EEv26Group_norm_nhwc_bwd_params:
	.zero		4000


//--------------------- .nv.shared._Z30group_norm_nhwc_bwd_sum_kernelI11Bf16IOFp32WLi192EEv26Group_norm_nhwc_bwd_params --------------------------
	.section	.nv.shared._Z30group_norm_nhwc_bwd_sum_kernelI11Bf16IOFp32WLi192EEv26Group_norm_nhwc_bwd_params,"aw",@nobits
	.sectionflags	@""
	.align	16
.nv.shared._Z30group_norm_nhwc_bwd_sum_kernelI11Bf16IOFp32WLi192EEv26Group_norm_nhwc_bwd_params:
	.zero		5280


//--------------------- .nv.shared._Z30group_norm_nhwc_bwd_sum_kernelI11Bf16IOFp32WLi448EEv26Group_norm_nhwc_bwd_params --------------------------
	.section	.nv.shared._Z30group_norm_nhwc_bwd_sum_kernelI11Bf16IOFp32WLi448EEv26Group_norm_nhwc_bwd_params,"aw",@nobits
	.sectionflags	@""
	.align	16
.nv.shared._Z30group_norm_nhwc_bwd_sum_kernelI11Bf16IOFp32WLi448EEv26Group_norm_nhwc_bwd_params:
	.zero		10400


//--------------------- .nv.shared._Z30group_norm_nhwc_bwd_sum_kernelI11Bf16IOFp32WLi256EEv26Group_norm_nhwc_bwd_params --------------------------
	.section	.nv.shared._Z30group_norm_nhwc_bwd_sum_kernelI11Bf16IOFp32WLi256EEv26Group_norm_nhwc_bwd_params,"aw",@nobits
	.sectionflags	@""
	.align	16
.nv.shared._Z30group_norm_nhwc_bwd_sum_kernelI11Bf16IOFp32WLi256EEv26Group_norm_nhwc_bwd_params:
	.zero		6560


//--------------------- .nv.shared._Z30group_norm_nhwc_bwd_sum_kernelI11Bf16IOFp32WLi120EEv26Group_norm_nhwc_bwd_params --------------------------
	.section	.nv.shared._Z30group_norm_nhwc_bwd_sum_kernelI11Bf16IOFp32WLi120EEv26Group_norm_nhwc_bwd_params,"aw",@nobits
	.sectionflags	@""
	.align	16
.nv.shared._Z30group_norm_nhwc_bwd_sum_kernelI11Bf16IOFp32WLi120EEv26Group_norm_nhwc_bwd_params:
	.zero		4368


//--------------------- .nv.shared._Z30group_norm_nhwc_bwd_sum_kernelI11Bf16IOFp32WLi140EEv26Group_norm_nhwc_bwd_params --------------------------
	.section	.nv.shared._Z30group_norm_nhwc_bwd_sum_kernelI11Bf16IOFp32WLi140EEv26Group_norm_nhwc_bwd_params,"aw",@nobits
	.sectionflags	@""
	.align	16
.nv.shared._Z30group_norm_nhwc_bwd_sum_kernelI11Bf16IOFp32WLi140EEv26Group_norm_nhwc_bwd_params:
	.zero		4368


//--------------------- .nv.shared._Z30group_norm_nhwc_bwd_sum_kernelI11Bf16IOFp32WLi160EEv26Group_norm_nhwc_bwd_params --------------------------
	.section	.nv.shared._Z30group_norm_nhwc_bwd_sum_kernelI11Bf16IOFp32WLi160EEv26Group_norm_nhwc_bwd_params,"aw",@nobits
	.sectionflags	@""
	.align	16
.nv.shared._Z30group_norm_nhwc_bwd_sum_kernelI11Bf16IOFp32WLi160EEv26Group_norm_nhwc_bwd_params:
	.zero		4256


//--------------------- .nv.shared._Z30group_norm_nhwc_bwd_sum_kernelI11Bf16IOBf16WLi196EEv26Group_norm_nhwc_bwd_params --------------------------
	.section	.nv.shared._Z30group_norm_nhwc_bwd_sum_kernelI11Bf16IOBf16WLi196EEv26Group_norm_nhwc_bwd_params,"aw",@nobits
	.sectionflags	@""
	.align	16
.nv.shared._Z30group_norm_nhwc_bwd_sum_kernelI11Bf16IOBf16WLi196EEv26Group_norm_nhwc_bwd_params:
	.zero		5488


//--------------------- .nv.shared._Z30group_norm_nhwc_bwd_sum_kernelI11Bf16IOBf16WLi168EEv26Group_norm_nhwc_bwd_params --------------------------
	.section	.nv.shared._Z30group_norm_nhwc_bwd_sum_kernelI11Bf16IOBf16WLi168EEv26Group_norm_nhwc_bwd_params,"aw",@nobits
	.sectionflags	@""
	.align	16
.nv.shared._Z30group_norm_nhwc_bwd_sum_kernelI11Bf16IOBf16WLi168EEv26Group_norm_nhwc_bwd_params:
	.zero		5264


//--------------------- .nv.shared._Z30group_norm_nhwc_bwd_sum_kernelI11Bf16IOBf16WLi64EEv26Group_norm_nhwc_bwd_params --------------------------
	.section	.nv.shared._Z30group_norm_nhwc_bwd_sum_kernelI11Bf16IOBf16WLi64EEv26Group_norm_nhwc_bwd_params,"aw",@nobits
	.sectionflags	@""
	.align	16
.nv.shared._Z30group_norm_nhwc_bwd_sum_kernelI11Bf16IOBf16WLi64EEv26Group_norm_nhwc_bwd_params:
	.zero		2336


//--------------------- .nv.shared._Z30group_norm_nhwc_bwd_sum_kernelI11Bf16IOBf16WLi128EEv26Group_norm_nhwc_bwd_params --------------------------
	.section	.nv.shared._Z30group_norm_nhwc_bwd_sum_kernelI11Bf16IOBf16WLi128EEv26Group_norm_nhwc_bwd_params,"aw",@nobits
	.sectionflags	@""
	.align	16
.nv.shared._Z30group_norm_nhwc_bwd_sum_kernelI11Bf16IOBf16WLi128EEv26Group_norm_nhwc_bwd_params:
	.zero		4000


//--------------------- .nv.shared._Z30group_norm_nhwc_bwd_sum_kernelI11Bf16IOBf16WLi192EEv26Group_norm_nhwc_bwd_params --------------------------
	.section	.nv.shared._Z30group_norm_nhwc_bwd_sum_kernelI11Bf16IOBf16WLi192EEv26Group_norm_nhwc_bwd_params,"aw",@nobits
	.sectionflags	@""
	.align	16
.nv.shared._Z30group_norm_nhwc_bwd_sum_kernelI11Bf16IOBf16WLi192EEv26Group_norm_nhwc_bwd_params:
	.zero		5280


//--------------------- .nv.shared._Z30group_norm_nhwc_bwd_sum_kernelI11Bf16IOBf16WLi448EEv26Group_norm_nhwc_bwd_params --------------------------
	.section	.nv.shared._Z30group_norm_nhwc_bwd_sum_kernelI11Bf16IOBf16WLi448EEv26Group_norm_nhwc_bwd_params,"aw",@nobits
	.sectionflags	@""
	.align	16
.nv.shared._Z30group_norm_nhwc_bwd_sum_kernelI11Bf16IOBf16WLi448EEv26Group_norm_nhwc_bwd_params:
	.zero		10400


//--------------------- .nv.shared._Z30group_norm_nhwc_bwd_sum_kernelI11Bf16IOBf16WLi256EEv26Group_norm_nhwc_bwd_params --------------------------
	.section	.nv.shared._Z30group_norm_nhwc_bwd_sum_kernelI11Bf16IOBf16WLi256EEv26Group_norm_nhwc_bwd_params,"aw",@nobits
	.sectionflags	@""
	.align	16
.nv.shared._Z30group_norm_nhwc_bwd_sum_kernelI11Bf16IOBf16WLi256EEv26Group_norm_nhwc_bwd_params:
	.zero		6560


//--------------------- .nv.shared._Z30group_norm_nhwc_bwd_sum_kernelI11Bf16IOBf16WLi120EEv26Group_norm_nhwc_bwd_params --------------------------
	.section	.nv.shared._Z30group_norm_nhwc_bwd_sum_kernelI11Bf16IOBf16WLi120EEv26Group_norm_nhwc_bwd_params,"aw",@nobits
	.sectionflags	@""
	.align	16
.nv.shared._Z30group_norm_nhwc_bwd_sum_kernelI11Bf16IOBf16WLi120EEv26Group_norm_nhwc_bwd_params:
	.zero		4368


//--------------------- .nv.shared._Z30group_norm_nhwc_bwd_sum_kernelI11Bf16IOBf16WLi140EEv26Group_norm_nhwc_bwd_params --------------------------
	.section	.nv.shared._Z30group_norm_nhwc_bwd_sum_kernelI11Bf16IOBf16WLi140EEv26Group_norm_nhwc_bwd_params,"aw",@nobits
	.sectionflags	@""
	.align	16
.nv.shared._Z30group_norm_nhwc_bwd_sum_kernelI11Bf16IOBf16WLi140EEv26Group_norm_nhwc_bwd_params:
	.zero		4368


//--------------------- .nv.shared._Z30group_norm_nhwc_bwd_sum_kernelI11Bf16IOBf16WLi160EEv26Group_norm_nhwc_bwd_params --------------------------
	.section	.nv.shared._Z30group_norm_nhwc_bwd_sum_kernelI11Bf16IOBf16WLi160EEv26Group_norm_nhwc_bwd_params,"aw",@nobits
	.sectionflags	@""
	.align	16
.nv.shared._Z30group_norm_nhwc_bwd_sum_kernelI11Bf16IOBf16WLi160EEv26Group_norm_nhwc_bwd_params:
	.zero		4256


//--------------------- .nv.shared._Z30group_norm_nhwc_bwd_sum_kernelI11Bf16IOFp16WLi196EEv26Group_norm_nhwc_bwd_params --------------------------
	.section	.nv.shared._Z30group_norm_nhwc_bwd_sum_kernelI11Bf16IOFp16WLi196EEv26Group_norm_nhwc_bwd_params,"aw",@nobits
	.sectionflags	@""
	.align	16
.nv.shared._Z30group_norm_nhwc_bwd_sum_kernelI11Bf16IOFp16WLi196EEv26Group_norm_nhwc_bwd_params:
	.zero		5488


//--------------------- .nv.shared._Z30group_norm_nhwc_bwd_sum_kernelI11Bf16IOFp16WLi168EEv26Group_norm_nhwc_bwd_params --------------------------
	.section	.nv.shared._Z30group_norm_nhwc_bwd_sum_kernelI11Bf16IOFp16WLi168EEv26Group_norm_nhwc_bwd_params,"aw",@nobits
	.sectionflags	@""
	.align	16
.nv.shared._Z30group_norm_nhwc_bwd_sum_kernelI11Bf16IOFp16WLi168EEv26Group_norm_nhwc_bwd_params:
	.zero		5264


//--------------------- .nv.shared._Z30group_norm_nhwc_bwd_sum_kernelI11Bf16IOFp16WLi64EEv26Group_norm_nhwc_bwd_params --------------------------
	.section	.nv.shared._Z30group_norm_nhwc_bwd_sum_kernelI11Bf16IOFp16WLi64EEv26Group_norm_nhwc_bwd_params,"aw",@nobits
	.sectionflags	@""
	.align	16
.nv.shared._Z30group_norm_nhwc_bwd_sum_kernelI11Bf16IOFp16WLi64EEv26Group_norm_nhwc_bwd_params:
	.zero		2336


//--------------------- .nv.shared._Z30group_norm_nhwc_bwd_sum_kernelI11Bf16IOFp16WLi128EEv26Group_norm_nhwc_bwd_params --------------------------
	.section	.nv.shared._Z30group_norm_nhwc_bwd_sum_kernelI11Bf16IOFp16WLi128EEv26Group_norm_nhwc_bwd_params,"aw",@nobits
	.sectionflags	@""
	.align	16
.nv.shared._Z30group_norm_nhwc_bwd_sum_kernelI11Bf16IOFp16WLi128EEv26Group_norm_nhwc_bwd_params:
	.zero		4000


//--------------------- .nv.shared._Z30group_norm_nhwc_bwd_sum_kernelI11Bf16IOFp16WLi192EEv26Group_norm_nhwc_bwd_params --------------------------
	.section	.nv.shared._Z30group_norm_nhwc_bwd_sum_kernelI11Bf16IOFp16WLi192EEv26Group_norm_nhwc_bwd_params,"aw",@nobits
	.sectionflags	@""
	.align	16
.nv.shared._Z30group_norm_nhwc_bwd_sum_kernelI11Bf16IOFp16WLi192EEv26Group_norm_nhwc_bwd_params:
	.zero		5280


//--------------------- .nv.shared._Z30group_norm_nhwc_bwd_sum_kernelI11Bf16IOFp16WLi448EEv26Group_norm_nhwc_bwd_params --------------------------
	.section	.nv.shared._Z30group_norm_nhwc_bwd_sum_kernelI11Bf16IOFp16WLi448EEv26Group_norm_nhwc_bwd_params,"aw",@nobits
	.sectionflags	@""
	.align	16
.nv.shared._Z30group_norm_nhwc_bwd_sum_kernelI11Bf16IOFp16WLi448EEv26Group_norm_nhwc_bwd_params:
	.zero		10400


//--------------------- .nv.shared._Z30group_norm_nhwc_bwd_sum_kernelI11Bf16IOFp16WLi256EEv26Group_norm_nhwc_bwd_params --------------------------
	.section	.nv.shared._Z30group_norm_nhwc_bwd_sum_kernelI11Bf16IOFp16WLi256EEv26Group_norm_nhwc_bwd_params,"aw",@nobits
	.sectionflags	@""
	.align	16
.nv.shared._Z30group_norm_nhwc_bwd_sum_kernelI11Bf16IOFp16WLi256EEv26Group_norm_nhwc_bwd_params:
	.zero		6560


//--------------------- .nv.shared._Z30group_norm_nhwc_bwd_sum_kernelI11Bf16IOFp16WLi120EEv26Group_norm_nhwc_bwd_params --------------------------
	.section	.nv.shared._Z30group_norm_nhwc_bwd_sum_kernelI11Bf16IOFp16WLi120EEv26Group_norm_nhwc_bwd_params,"aw",@nobits
	.sectionflags	@""
	.align	16
.nv.shared._Z30group_norm_nhwc_bwd_sum_kernelI11Bf16IOFp16WLi120EEv26Group_norm_nhwc_bwd_params:
	.zero		4368


//--------------------- .nv.shared._Z30group_norm_nhwc_bwd_sum_kernelI11Bf16IOFp16WLi140EEv26Group_norm_nhwc_bwd_params --------------------------
	.section	.nv.shared._Z30group_norm_nhwc_bwd_sum_kernelI11Bf16IOFp16WLi140EEv26Group_norm_nhwc_bwd_params,"aw",@nobits
	.sectionflags	@""
	.align	16
.nv.shared._Z30group_norm_nhwc_bwd_sum_kernelI11Bf16IOFp16WLi140EEv26Group_norm_nhwc_bwd_params:
	.zero		4368


//--------------------- .nv.shared._Z30group_norm_nhwc_bwd_sum_kernelI11Bf16IOFp16WLi160EEv26Group_norm_nhwc_bwd_params --------------------------
	.section	.nv.shared._Z30group_norm_nhwc_bwd_sum_kernelI11Bf16IOFp16WLi160EEv26Group_norm_nhwc_bwd_params,"aw",@nobits
	.sectionflags	@""
	.align	16
.nv.shared._Z30group_norm_nhwc_bwd_sum_kernelI11Bf16IOFp16WLi160EEv26Group_norm_nhwc_bwd_params:
	.zero		4256


//--------------------- .nv.shared._Z30group_norm_nhwc_bwd_sum_kernelI11Fp16IOFp32WLi196EEv26Group_norm_nhwc_bwd_params --------------------------
	.section	.nv.shared._Z30group_norm_nhwc_bwd_sum_kernelI11Fp16IOFp32WLi196EEv26Group_norm_nhwc_bwd_params,"aw",@nobits
	.sectionflags	@""
	.align	16
.nv.shared._Z30group_norm_nhwc_bwd_sum_kernelI11Fp16IOFp32WLi196EEv26Group_norm_nhwc_bwd_params:
	.zero		5488


//--------------------- .nv.shared._Z30group_norm_nhwc_bwd_sum_kernelI11Fp16IOFp32WLi168EEv26Group_norm_nhwc_bwd_params --------------------------
	.section	.nv.shared._Z30group_norm_nhwc_bwd_sum_kernelI11Fp16IOFp32WLi168EEv26Group_norm_nhwc_bwd_params,"aw",@nobits
	.sectionflags	@""
	.align	16
.nv.shared._Z30group_norm_nhwc_bwd_sum_kernelI11Fp16IOFp32WLi168EEv26Group_norm_nhwc_bwd_params:
	.zero		5264


//--------------------- .nv.shared._Z30group_norm_nhwc_bwd_sum_kernelI11Fp16IOFp32WLi64EEv26Group_norm_nhwc_bwd_params --------------------------
	.section	.nv.shared._Z30group_norm_nhwc_bwd_sum_kernelI11Fp16IOFp32WLi64EEv26Group_norm_nhwc_bwd_params,"aw",@nobits
	.sectionflags	@""
	.align	16
.nv.shared._Z30group_norm_nhwc_bwd_sum_kernelI11Fp16IOFp32WLi64EEv26Group_norm_nhwc_bwd_params:
	.zero		2336


//--------------------- .nv.shared._Z30group_norm_nhwc_bwd_sum_kernelI11Fp16IOFp32WLi128EEv26Group_norm_nhwc_bwd_params --------------------------
	.section	.nv.shared._Z30group_norm_nhwc_bwd_sum_kernelI11Fp16IOFp32WLi128EEv26Group_norm_nhwc_bwd_params,"aw",@nobits
	.sectionflags	@""
	.align	16
.nv.shared._Z30group_norm_nhwc_bwd_sum_kernelI11Fp16IOFp32WLi128EEv26Group_norm_nhwc_bwd_params:
	.zero		4000


//--------------------- .nv.shared._Z30group_norm_nhwc_bwd_sum_kernelI11Fp16IOFp32WLi192EEv26Group_norm_nhwc_bwd_params --------------------------
	.section	.nv.shared._Z30group_norm_nhwc_bwd_sum_kernelI11Fp16IOFp32WLi192EEv26Group_norm_nhwc_bwd_params,"aw",@nobits
	.sectionflags	@""
	.align	16
.nv.shared._Z30group_norm_nhwc_bwd_sum_kernelI11Fp16IOFp32WLi192EEv26Group_norm_nhwc_bwd_params:
	.zero		5280


//--------------------- .nv.shared._Z30group_norm_nhwc_bwd_sum_kernelI11Fp16IOFp32WLi448EEv26Group_norm_nhwc_bwd_params --------------------------
	.section	.nv.shared._Z30group_norm_nhwc_bwd_sum_kernelI11Fp16IOFp32WLi448EEv26Group_norm_nhwc_bwd_params,"aw",@nobits
	.sectionflags	@""
	.align	16
.nv.shared._Z30group_norm_nhwc_bwd_sum_kernelI11Fp16IOFp32WLi448EEv26Group_norm_nhwc_bwd_params:
	.zero		10400


//--------------------- .nv.shared._Z30group_norm_nhwc_bwd_sum_kernelI11Fp16IOFp32WLi256EEv26Group_norm_nhwc_bwd_params --------------------------
	.section	.nv.shared._Z30group_norm_nhwc_bwd_sum_kernelI11Fp16IOFp32WLi256EEv26Group_norm_nhwc_bwd_params,"aw",@nobits
	.sectionflags	@""
	.align	16
.nv.shared._Z30group_norm_nhwc_bwd_sum_kernelI11Fp16IOFp32WLi256EEv26Group_norm_nhwc_bwd_params:
	.zero		6560


//--------------------- .nv.shared._Z30group_norm_nhwc_bwd_sum_kernelI11Fp16IOFp32WLi120EEv26Group_norm_nhwc_bwd_params --------------------------
	.section	.nv.shared._Z30group_norm_nhwc_bwd_sum_kernelI11Fp16IOFp32WLi120EEv26Group_norm_nhwc_bwd_params,"aw",@nobits
	.sectionflags	@""
	.align	16
.nv.shared._Z30group_norm_nhwc_bwd_sum_kernelI11Fp16IOFp32WLi120EEv26Group_norm_nhwc_bwd_params:
	.zero		4368


//--------------------- .nv.shared._Z30group_norm_nhwc_bwd_sum_kernelI11Fp16IOFp32WLi140EEv26Group_norm_nhwc_bwd_params --------------------------
	.section	.nv.shared._Z30group_norm_nhwc_bwd_sum_kernelI11Fp16IOFp32WLi140EEv26Group_norm_nhwc_bwd_params,"aw",@nobits
	.sectionflags	@""
	.align	16
.nv.shared._Z30group_norm_nhwc_bwd_sum_kernelI11Fp16IOFp32WLi140EEv26Group_norm_nhwc_bwd_params:
	.zero		4368


//--------------------- .nv.shared._Z30group_norm_nhwc_bwd_sum_kernelI11Fp16IOFp32WLi160EEv26Group_norm_nhwc_bwd_params --------------------------
	.section	.nv.shared._Z30group_norm_nhwc_bwd_sum_kernelI11Fp16IOFp32WLi160EEv26Group_norm_nhwc_bwd_params,"aw",@nobits
	.sectionflags	@""
	.align	16
.nv.shared._Z30group_norm_nhwc_bwd_sum_kernelI11Fp16IOFp32WLi160EEv26Group_norm_nhwc_bwd_params:
	.zero		4256


//--------------------- .nv.shared._Z30group_norm_nhwc_bwd_sum_kernelI11Fp16IOBf16WLi196EEv26Group_norm_nhwc_bwd_params --------------------------
	.section	.nv.shared._Z30group_norm_nhwc_bwd_sum_kernelI11Fp16IOBf16WLi196EEv26Group_norm_nhwc_bwd_params,"aw",@nobits
	.sectionflags	@""
	.align	16
.nv.shared._Z30group_norm_nhwc_bwd_sum_kernelI11Fp16IOBf16WLi196EEv26Group_norm_nhwc_bwd_params:
	.zero		5488


//--------------------- .nv.shared._Z30group_norm_nhwc_bwd_sum_kernelI11Fp16IOBf16WLi168EEv26Group_norm_nhwc_bwd_params --------------------------
	.section	.nv.shared._Z30group_norm_nhwc_bwd_sum_kernelI11Fp16IOBf16WLi168EEv26Group_norm_nhwc_bwd_params,"aw",@nobits
	.sectionflags	@""
	.align	16
.nv.shared._Z30group_norm_nhwc_bwd_sum_kernelI11Fp16IOBf16WLi168EEv26Group_norm_nhwc_bwd_params:
	.zero		5264


//--------------------- .nv.shared._Z30group_norm_nhwc_bwd_sum_kernelI11Fp16IOBf16WLi64EEv26Group_norm_nhwc_bwd_params --------------------------
	.section	.nv.shared._Z30group_norm_nhwc_bwd_sum_kernelI11Fp16IOBf16WLi64EEv26Group_norm_nhwc_bwd_params,"aw",@nobits
	.sectionflags	@""
	.align	16
.nv.shared._Z30group_norm_nhwc_bwd_sum_kernelI11Fp16IOBf16WLi64EEv26Group_norm_nhwc_bwd_params:
	.zero		2336


//--------------------- .nv.shared._Z30group_norm_nhwc_bwd_sum_kernelI11Fp16IOBf16WLi128EEv26Group_norm_nhwc_bwd_params --------------------------
	.section	.nv.shared._Z30group_norm_nhwc_bwd_sum_kernelI11Fp16IOBf16WLi128EEv26Group_norm_nhwc_bwd_params,"aw",@nobits
	.sectionflags	@""
	.align	16
.nv.shared._Z30group_norm_nhwc_bwd_sum_kernelI11Fp16IOBf16WLi128EEv26Group_norm_nhwc_bwd_params:
	.zero		4000


//--------------------- .nv.shared._Z30group_norm_nhwc_bwd_sum_kernelI11Fp16IOBf16WLi192EEv26Group_norm_nhwc_bwd_params --------------------------
	.section	.nv.shared._Z30group_norm_nhwc_bwd_sum_kernelI11Fp16IOBf16WLi192EEv26Group_norm_nhwc_bwd_params,"aw",@nobits
	.sectionflags	@""
	.align	16
.nv.shared._Z30group_norm_nhwc_bwd_sum_kernelI11Fp16IOBf16WLi192EEv26Group_norm_nhwc_bwd_params:
	.zero		5280


//--------------------- .nv.shared._Z30group_norm_nhwc_bwd_sum_kernelI11Fp16IOBf16WLi448EEv26Group_norm_nhwc_bwd_params --------------------------
	.section	.nv.shared._Z30group_norm_nhwc_bwd_sum_kernelI11Fp16IOBf16WLi448EEv26Group_norm_nhwc_bwd_params,"aw",@nobits
	.sectionflags	@""
	.align	16
.nv.shared._Z30group_norm_nhwc_bwd_sum_kernelI11Fp16IOBf16WLi448EEv26Group_norm_nhwc_bwd_params:
	.zero		10400


//--------------------- .nv.shared._Z30group_norm_nhwc_bwd_sum_kernelI11Fp16IOBf16WLi256EEv26Group_norm_nhwc_bwd_params --------------------------
	.section	.nv.shared._Z30group_norm_nhwc_bwd_sum_kernelI11Fp16IOBf16WLi256EEv26Group_norm_nhwc_bwd_params,"aw",@nobits
	.sectionflags	@""
	.align	16
.nv.shared._Z30group_norm_nhwc_bwd_sum_kernelI11Fp16IOBf16WLi256EEv26Group_norm_nhwc_bwd_params:
	.zero		6560


//--------------------- .nv.shared._Z30group_norm_nhwc_bwd_sum_kernelI11Fp16IOBf16WLi120EEv26Group_norm_nhwc_bwd_params --------------------------
	.section	.nv.shared._Z30group_norm_nhwc_bwd_sum_kernelI11Fp16IOBf16WLi120EEv26Group_norm_nhwc_bwd_params,"aw",@nobits
	.sectionflags	@""
	.align	16
.nv.shared._Z30group_norm_nhwc_bwd_sum_kernelI11Fp16IOBf16WLi120EEv26Group_norm_nhwc_bwd_params:
	.zero		4368


//--------------------- .nv.shared._Z30group_norm_nhwc_bwd_sum_kernelI11Fp16IOBf16WLi140EEv26Group_norm_nhwc_bwd_params --------------------------
	.section	.nv.shared._Z30group_norm_nhwc_bwd_sum_kernelI11Fp16IOBf16WLi140EEv26Group_norm_nhwc_bwd_params,"aw",@nobits
	.sectionflags	@""
	.align	16
.nv.shared._Z30group_norm_nhwc_bwd_sum_kernelI11Fp16IOBf16WLi140EEv26Group_norm_nhwc_bwd_params:
	.zero		4368


//--------------------- .nv.shared._Z30group_norm_nhwc_bwd_sum_kernelI11Fp16IOBf16WLi160EEv26Group_norm_nhwc_bwd_params --------------------------
	.section	.nv.shared._Z30group_norm_nhwc_bwd_sum_kernelI11Fp16IOBf16WLi160EEv26Group_norm_nhwc_bwd_params,"aw",@nobits
	.sectionflags	@""
	.align	16
.nv.shared._Z30group_norm_nhwc_bwd_sum_kernelI11Fp16IOBf16WLi160EEv26Group_norm_nhwc_bwd_params:
	.zero		4256


//--------------------- .nv.shared._Z30group_norm_nhwc_bwd_sum_kernelI11Fp16IOFp16WLi196EEv26Group_norm_nhwc_bwd_params --------------------------
	.section	.nv.shared._Z30group_norm_nhwc_bwd_sum_kernelI11Fp16IOFp16WLi196EEv26Group_norm_nhwc_bwd_params,"aw",@nobits
	.sectionflags	@""
	.align	16
.nv.shared._Z30group_norm_nhwc_bwd_sum_kernelI11Fp16IOFp16WLi196EEv26Group_norm_nhwc_bwd_params:
	.zero		5488


//--------------------- .nv.shared._Z30group_norm_nhwc_bwd_sum_kernelI11Fp16IOFp16WLi168EEv26Group_norm_nhwc_bwd_params --------------------------
	.section	.nv.shared._Z30group_norm_nhwc_bwd_sum_kernelI11Fp16IOFp16WLi168EEv26Group_norm_nhwc_bwd_params,"aw",@nobits
	.sectionflags	@""
	.align	16
.nv.shared._Z30group_norm_nhwc_bwd_sum_kernelI11Fp16IOFp16WLi168EEv26Group_norm_nhwc_bwd_params:
	.zero		5264


//--------------------- .nv.shared._Z30group_norm_nhwc_bwd_sum_kernelI11Fp16IOFp16WLi64EEv26Group_norm_nhwc_bwd_params --------------------------
	.section	.nv.shared._Z30group_norm_nhwc_bwd_sum_kernelI11Fp16IOFp16WLi64EEv26Group_norm_nhwc_bwd_params,"aw",@nobits
	.sectionflags	@""
	.align	16
.nv.shared._Z30group_norm_nhwc_bwd_sum_kernelI11Fp16IOFp16WLi64EEv26Group_norm_nhwc_bwd_params:
	.zero		2336


//--------------------- .nv.shared._Z30group_norm_nhwc_bwd_sum_kernelI11Fp16IOFp16WLi128EEv26Group_norm_nhwc_bwd_params --------------------------
	.section	.nv.shared._Z30group_norm_nhwc_bwd_sum_kernelI11Fp16IOFp16WLi128EEv26Group_norm_nhwc_bwd_params,"aw",@nobits
	.sectionflags	@""
	.align	16
.nv.shared._Z30group_norm_nhwc_bwd_sum_kernelI11Fp16IOFp16WLi128EEv26Group_norm_nhwc_bwd_params:
	.zero		4000


//--------------------- .nv.shared._Z30group_norm_nhwc_bwd_sum_kernelI11Fp16IOFp16WLi192EEv26Group_norm_nhwc_bwd_params --------------------------
	.section	.nv.shared._Z30group_norm_nhwc_bwd_sum_kernelI11Fp16IOFp16WLi192EEv26Group_norm_nhwc_bwd_params,"aw",@nobits
	.sectionflags	@""
	.align	16
.nv.shared._Z30group_norm_nhwc_bwd_sum_kernelI11Fp16IOFp16WLi192EEv26Group_norm_nhwc_bwd_params:
	.zero		5280


//--------------------- .nv.shared._Z30group_norm_nhwc_bwd_sum_kernelI11Fp16IOFp16WLi448EEv26Group_norm_nhwc_bwd_params --------------------------
	.section	.nv.shared._Z30group_norm_nhwc_bwd_sum_kernelI11Fp16IOFp16WLi448EEv26Group_norm_nhwc_bwd_params,"aw",@nobits
	.sectionflags	@""
	.align	16
.nv.shared._Z30group_norm_nhwc_bwd_sum_kernelI11Fp16IOFp16WLi448EEv26Group_norm_nhwc_bwd_params:
	.zero		10400


//--------------------- .nv.shared._Z30group_norm_nhwc_bwd_sum_kernelI11Fp16IOFp16WLi256EEv26Group_norm_nhwc_bwd_params --------------------------
	.section	.nv.shared._Z30group_norm_nhwc_bwd_sum_kernelI11Fp16IOFp16WLi256EEv26Group_norm_nhwc_bwd_params,"aw",@nobits
	.sectionflags	@""
	.align	16
.nv.shared._Z30group_norm_nhwc_bwd_sum_kernelI11Fp16IOFp16WLi256EEv26Group_norm_nhwc_bwd_params:
	.zero		6560


//--------------------- .nv.shared._Z30group_norm_nhwc_bwd_sum_kernelI11Fp16IOFp16WLi120EEv26Group_norm_nhwc_bwd_params --------------------------
	.section	.nv.shared._Z30group_norm_nhwc_bwd_sum_kernelI11Fp16IOFp16WLi120EEv26Group_norm_nhwc_bwd_params,"aw",@nobits
	.sectionflags	@""
	.align	16
.nv.shared._Z30group_norm_nhwc_bwd_sum_kernelI11Fp16IOFp16WLi120EEv26Group_norm_nhwc_bwd_params:
	.zero		4368


//--------------------- .nv.shared._Z30group_norm_nhwc_bwd_sum_kernelI11Fp16IOFp16WLi140EEv26Group_norm_nhwc_bwd_params --------------------------
	.section	.nv.shared._Z30group_norm_nhwc_bwd_sum_kernelI11Fp16IOFp16WLi140EEv26Group_norm_nhwc_bwd_params,"aw",@nobits
	.sectionflags	@""
	.align	16
.nv.shared._Z30group_norm_nhwc_bwd_sum_kernelI11Fp16IOFp16WLi140EEv26Group_norm_nhwc_bwd_params:
	.zero		4368


//--------------------- .nv.shared._Z30group_norm_nhwc_bwd_sum_kernelI11Fp16IOFp16WLi160EEv26Group_norm_nhwc_bwd_params --------------------------
	.section	.nv.shared._Z30group_norm_nhwc_bwd_sum_kernelI11Fp16IOFp16WLi160EEv26Group_norm_nhwc_bwd_params,"aw",@nobits
	.sectionflags	@""
	.align	16
.nv.shared._Z30group_norm_nhwc_bwd_sum_kernelI11Fp16IOFp16WLi160EEv26Group_norm_nhwc_bwd_params:
	.zero		4256


//--------------------- .nv.constant0._ZN3cub17CUB_300001_SM_9006detail11EmptyKernelIvEEvv --------------------------
	.section	.nv.constant0._ZN3cub17CUB_300001_SM_9006detail11EmptyKernelIvEEvv,"a",@progbits
	.sectionflags	@""
	.align	4
.nv.constant0._ZN3cub17CUB_300001_SM_9006detail11EmptyKernelIvEEvv:
	.zero		528


//--------------------- .nv.constant0._Z32group_norm_nhwc_bwd_scale_kernelI11Fp32IOFp32WLi196EEv26Group_norm_nhwc_bwd_params --------------------------
	.section	.nv.constant0._Z32group_norm_nhwc_bwd_scale_kernelI11Fp32IOFp32WLi196EEv26Group_norm_nhwc_bwd_params,"a",@progbits
	.sectionflags	@""
	.align	4
.nv.constant0._Z32group_norm_nhwc_bwd_scale_kernelI11Fp32IOFp32WLi196EEv26Group_norm_nhwc_bwd_params:
	.zero		712


//--------------------- .nv.constant0._Z32group_norm_nhwc_bwd_scale_kernelI11Fp32IOFp32WLi168EEv26Group_norm_nhwc_bwd_params --------------------------
	.section	.nv.constant0._Z32group_norm_nhwc_bwd_scale_kernelI11Fp32IOFp32WLi168EEv26Group_norm_nhwc_bwd_params,"a",@progbits
	.sectionflags	@""
	.align	4
.nv.constant0._Z32group_norm_nhwc_bwd_scale_kernelI11Fp32IOFp32WLi168EEv26Group_norm_nhwc_bwd_params:
	.zero		712


//--------------------- .nv.constant0._Z32group_norm_nhwc_bwd_scale_kernelI11Fp32IOFp32WLi64EEv26Group_norm_nhwc_bwd_params --------------------------
	.section	.nv.constant0._Z32group_norm_nhwc_bwd_scale_kernelI11Fp32IOFp32WLi64EEv26Group_norm_nhwc_bwd_params,"a",@progbits
	.sectionflags	@""
	.align	4
.nv.constant0._Z32group_norm_nhwc_bwd_scale_kernelI11Fp32IOFp32WLi64EEv26Group_norm_nhwc_bwd_params:
	.zero		712


//--------------------- .nv.constant0._Z32group_norm_nhwc_bwd_scale_kernelI11Fp32IOFp32WLi128EEv26Group_norm_nhwc_bwd_params --------------------------
	.section	.nv.constant0._Z32group_norm_nhwc_bwd_scale_kernelI11Fp32IOFp32WLi128EEv26Group_norm_nhwc_bwd_params,"a",@progbits
	.sectionflags	@""
	.align	4
.nv.constant0._Z32group_norm_nhwc_bwd_scale_kernelI11Fp32IOFp32WLi128EEv26Group_norm_nhwc_bwd_params:
	.zero		712


//--------------------- .nv.constant0._Z32group_norm_nhwc_bwd_scale_kernelI11Fp32IOFp32WLi192EEv26Group_norm_nhwc_bwd_params --------------------------
	.section	.nv.constant0._Z32group_norm_nhwc_bwd_scale_kernelI11Fp32IOFp32WLi192EEv26Group_norm_nhwc_bwd_params,"a",@progbits
	.sectionflags	@""
	.align	4
.nv.constant0._Z32group_norm_nhwc_bwd_scale_kernelI11Fp32IOFp32WLi192EEv26Group_norm_nhwc_bwd_params:
	.zero		712


//--------------------- .nv.constant0._Z32group_norm_nhwc_bwd_scale_kernelI11Fp32IOFp32WLi448EEv26Group_norm_nhwc_bwd_params --------------------------
	.section	.nv.constant0._Z32group_norm_nhwc_bwd_scale_kernelI11Fp32IOFp32WLi448EEv26Group_norm_nhwc_bwd_params,"a",@progbits
	.sectionflags	@""
	.align	4
.nv.constant0._Z32group_norm_nhwc_bwd_scale_kernelI11Fp32IOFp32WLi448EEv26Group_norm_nhwc_bwd_params:
	.zero		712


//--------------------- .nv.constant0._Z32group_norm_nhwc_bwd_scale_kernelI11Fp32IOFp32WLi256EEv26Group_norm_nhwc_bwd_params --------------------------
	.section	.nv.constant0._Z32group_norm_nhwc_bwd_scale_kernelI11Fp32IOFp32WLi256EEv26Group_norm_nhwc_bwd_params,"a",@progbits
	.sectionflags	@""
	.align	4
.nv.constant0._Z32group_norm_nhwc_bwd_scale_kernelI11Fp32IOFp32WLi256EEv26Group_norm_nhwc_bwd_params:
	.zero		712


//--------------------- .nv.constant0._Z32group_norm_nhwc_bwd_scale_kernelI11Fp32IOFp32WLi120EEv26Group_norm_nhwc_bwd_params --------------------------
	.section	.nv.constant0._Z32group_norm_nhwc_bwd_scale_kernelI11Fp32IOFp32WLi120EEv26Group_norm_nhwc_bwd_params,"a",@progbits
	.sectionflags	@""
	.align	4
.nv.constant0._Z32group_norm_nhwc_bwd_scale_kernelI11Fp32IOFp32WLi120EEv26Group_norm_nhwc_bwd_params:
	.zero		712


//--------------------- .nv.constant0._Z32group_norm_nhwc_bwd_scale_kernelI11Fp32IOFp32WLi140EEv26Group_norm_nhwc_bwd_params --------------------------
	.section	.nv.constant0._Z32group_norm_nhwc_bwd_scale_kernelI11Fp32IOFp32WLi140EEv26Group_norm_nhwc_bwd_params,"a",@progbits
	.sectionflags	@""
	.align	4
.nv.constant0._Z32group_norm_nhwc_bwd_scale_kernelI11Fp32IOFp32WLi140EEv26Group_norm_nhwc_bwd_params:
	.zero		712


//--------------------- .nv.constant0._Z32group_norm_nhwc_bwd_scale_kernelI11Fp32IOFp32WLi160EEv26Group_norm_nhwc_bwd_params --------------------------
	.section	.nv.constant0._Z32group_norm_nhwc_bwd_scale_kernelI11Fp32IOFp32WLi160EEv26Group_norm_nhwc_bwd_params,"a",@progbits
	.sectionflags	@""
	.align	4
.nv.constant0._Z32group_norm_nhwc_bwd_scale_kernelI11Fp32IOFp32WLi160EEv26Group_norm_nhwc_bwd_params:
	.zero		712


//--------------------- .nv.constant0._Z32group_norm_nhwc_bwd_scale_kernelI11Fp32IOBf16WLi196EEv26Group_norm_nhwc_bwd_params --------------------------
	.section	.nv.constant0._Z32group_norm_nhwc_bwd_scale_kernelI11Fp32IOBf16WLi196EEv26Group_norm_nhwc_bwd_params,"a",@progbits
	.sectionflags	@""
	.align	4
.nv.constant0._Z32group_norm_nhwc_bwd_scale_kernelI11Fp32IOBf16WLi196EEv26Group_norm_nhwc_bwd_params:
	.zero		712


//--------------------- .nv.constant0._Z32group_norm_nhwc_bwd_scale_kernelI11Fp32IOBf16WLi168EEv26Group_norm_nhwc_bwd_params --------------------------
	.section	.nv.constant0._Z32group_norm_nhwc_bwd_scale_kernelI11Fp32IOBf16WLi168EEv26Group_norm_nhwc_bwd_params,"a",@progbits
	.sectionflags	@""
	.align	4
.nv.constant0._Z32group_norm_nhwc_bwd_scale_kernelI11Fp32IOBf16WLi168EEv26Group_norm_nhwc_bwd_params:
	.zero		712


//--------------------- .nv.constant0._Z32group_norm_nhwc_bwd_scale_kernelI11Fp32IOBf16WLi64EEv26Group_norm_nhwc_bwd_params --------------------------
	.section	.nv.constant0._Z32group_norm_nhwc_bwd_scale_kernelI11Fp32IOBf16WLi64EEv26Group_norm_nhwc_bwd_params,"a",@progbits
	.sectionflags	@""
	.align	4
.nv.constant0._Z32group_norm_nhwc_bwd_scale_kernelI11Fp32IOBf16WLi64EEv26Group_norm_nhwc_bwd_params:
	.zero		712


//--------------------- .nv.constant0._Z32group_norm_nhwc_bwd_scale_kernelI11Fp32IOBf16WLi128EEv26Group_norm_nhwc_bwd_params --------------------------
	.section	.nv.constant0._Z32group_norm_nhwc_bwd_scale_kernelI11Fp32IOBf16WLi128EEv26Group_norm_nhwc_bwd_params,"a",@progbits
	.sectionflags	@""
	.align	4
.nv.constant0._Z32group_norm_nhwc_bwd_scale_kernelI11Fp32IOBf16WLi128EEv26Group_norm_nhwc_bwd_params:
	.zero		712


//--------------------- .nv.constant0._Z32group_norm_nhwc_bwd_scale_kernelI11Fp32IOBf16WLi192EEv26Group_norm_nhwc_bwd_params --------------------------
	.section	.nv.constant0._Z32group_norm_nhwc_bwd_scale_kernelI11Fp32IOBf16WLi192EEv26Group_norm_nhwc_bwd_params,"a",@progbits
	.sectionflags	@""
	.align	4
.nv.constant0._Z32group_norm_nhwc_bwd_scale_kernelI11Fp32IOBf16WLi192EEv26Group_norm_nhwc_bwd_params:
	.zero		712


//--------------------- .nv.constant0._Z32group_norm_nhwc_bwd_scale_kernelI11Fp32IOBf16WLi448EEv26Group_norm_nhwc_bwd_params --------------------------
	.section	.nv.constant0._Z32group_norm_nhwc_bwd_scale_kernelI11Fp32IOBf16WLi448EEv26Group_norm_nhwc_bwd_params,"a",@progbits
	.sectionflags	@""
	.align	4
.nv.constant0._Z32group_norm_nhwc_bwd_scale_kernelI11Fp32IOBf16WLi448EEv26Group_norm_nhwc_bwd_params:
	.zero		712


//--------------------- .nv.constant0._Z32group_norm_nhwc_bwd_scale_kernelI11Fp32IOBf16WLi256EEv26Group_norm_nhwc_bwd_params --------------------------
	.section	.nv.constant0._Z32group_norm_nhwc_bwd_scale_kernelI11Fp32IOBf16WLi256EEv26Group_norm_nhwc_bwd_params,"a",@progbits
	.sectionflags	@""
	.align	4
.nv.constant0._Z32group_norm_nhwc_bwd_scale_kernelI11Fp32IOBf16WLi256EEv26Group_norm_nhwc_bwd_params:
	.zero		712


//--------------------- .nv.constant0._Z32group_norm_nhwc_bwd_scale_kernelI11Fp32IOBf16WLi120EEv26Group_norm_nhwc_bwd_params --------------------------
	.section	.nv.constant0._Z32group_norm_nhwc_bwd_scale_kernelI11Fp32IOBf16WLi120EEv26Group_norm_nhwc_bwd_params,"a",@progbits
	.sectionflags	@""
	.align	4
.nv.constant0._Z32group_norm_nhwc_bwd_scale_kernelI11Fp32IOBf16WLi120EEv26Group_norm_nhwc_bwd_params:
	.zero		712


//--------------------- .nv.constant0._Z32group_norm_nhwc_bwd_scale_kernelI11Fp32IOBf16WLi140EEv26Group_norm_nhwc_bwd_params --------------------------
	.section	.nv.constant0._Z32group_norm_nhwc_bwd_scale_kernelI11Fp32IOBf16WLi140EEv26Group_norm_nhwc_bwd_params,"a",@progbits
	.sectionflags	@""
	.align	4
.nv.constant0._Z32group_norm_nhwc_bwd_scale_kernelI11Fp32IOBf16WLi140EEv26Group_norm_nhwc_bwd_params:
	.zero		712


//--------------------- .nv.constant0._Z32group_norm_nhwc_bwd_scale_kernelI11Fp32IOBf16WLi160EEv26Group_norm_nhwc_bwd_params --------------------------
	.section	.nv.constant0._Z32group_norm_nhwc_bwd_scale_kernelI11Fp32IOBf16WLi160EEv26Group_norm_nhwc_bwd_params,"a",@progbits
	.sectionflags	@""
	.align	4
.nv.constant0._Z32group_norm_nhwc_bwd_scale_kernelI11Fp32IOBf16WLi160EEv26Group_norm_nhwc_bwd_params:
	.zero		712


//--------------------- .nv.constant0._Z32group_norm_nhwc_bwd_scale_kernelI11Fp32IOFp16WLi196EEv26Group_norm_nhwc_bwd_params --------------------------
	.section	.nv.constant0._Z32group_norm_nhwc_bwd_scale_kernelI11Fp32IOFp16WLi196EEv26Group_norm_nhwc_bwd_params,"a",@progbits
	.sectionflags	@""
	.align	4
.nv.constant0._Z32group_norm_nhwc_bwd_scale_kernelI11Fp32IOFp16WLi196EEv26Group_norm_nhwc_bwd_params:
	.zero		712


//--------------------- .nv.constant0._Z32group_norm_nhwc_bwd_scale_kernelI11Fp32IOFp16WLi168EEv26Group_norm_nhwc_bwd_params --------------------------
	.section	.nv.constant0._Z32group_norm_nhwc_bwd_scale_kernelI11Fp32IOFp16WLi168EEv26Group_norm_nhwc_bwd_params,"a",@progbits
	.sectionflags	@""
	.align	4
.nv.constant0._Z32group_norm_nhwc_bwd_scale_kernelI11Fp32IOFp16WLi168EEv26Group_norm_nhwc_bwd_params:
	.zero		712


//--------------------- .nv.constant0._Z32group_norm_nhwc_bwd_scale_kernelI11Fp32IOFp16WLi64EEv26Group_norm_nhwc_bwd_params --------------------------
	.section	.nv.constant0._Z32group_norm_nhwc_bwd_scale_kernelI11Fp32IOFp16WLi64EEv26Group_norm_nhwc_bwd_params,"a",@progbits
	.sectionflags	@""
	.align	4
.nv.constant0._Z32group_norm_nhwc_bwd_scale_kernelI11Fp32IOFp16WLi64EEv26Group_norm_nhwc_bwd_params:
	.zero		712


//--------------------- .nv.constant0._Z32group_norm_nhwc_bwd_scale_kernelI11Fp32IOFp16WLi128EEv26Group_norm_nhwc_bwd_params --------------------------
	.section	.nv.constant0._Z32group_norm_nhwc_bwd_scale_kernelI11Fp32IOFp16WLi128EEv26Group_norm_nhwc_bwd_params,"a",@progbits
	.sectionflags	@""
	.align	4
.nv.constant0._Z32group_norm_nhwc_bwd_scale_kernelI11Fp32IOFp16WLi128EEv26Group_norm_nhwc_bwd_params:
	.zero		712


//--------------------- .nv.constant0._Z32group_norm_nhwc_bwd_scale_kernelI11Fp32IOFp16WLi192EEv26Group_norm_nhwc_bwd_params --------------------------
	.section	.nv.constant0._Z32group_norm_nhwc_bwd_scale_kernelI11Fp32IOFp16WLi192EEv26Group_norm_nhwc_bwd_params,"a",@progbits
	.sectionflags	@""
	.align	4
.nv.constant0._Z32group_norm_nhwc_bwd_scale_kernelI11Fp32IOFp16WLi192EEv26Group_norm_nhwc_bwd_params:
	.zero		712


//--------------------- .nv.constant0._Z32group_norm_nhwc_bwd_scale_kernelI11Fp32IOFp16WLi448EEv26Group_norm_nhwc_bwd_params --------------------------
	.section	.nv.constant0._Z32group_norm_nhwc_bwd_scale_kernelI11Fp32IOFp16WLi448EEv26Group_norm_nhwc_bwd_params,"a",@progbits
	.sectionflags	@""
	.align	4
.nv.constant0._Z32group_norm_nhwc_bwd_scale_kernelI11Fp32IOFp16WLi448EEv26Group_norm_nhwc_bwd_params:
	.zero		712


//--------------------- .nv.constant0._Z32group_norm_nhwc_bwd_scale_kernelI11Fp32IOFp16WLi256EEv26Group_norm_nhwc_bwd_params --------------------------
	.section	.nv.constant0._Z32group_norm_nhwc_bwd_scale_kernelI11Fp32IOFp16WLi256EEv26Group_norm_nhwc_bwd_params,"a",@progbits
	.sectionflags	@""
	.align	4
.nv.constant0._Z32group_norm_nhwc_bwd_scale_kernelI11Fp32IOFp16WLi256EEv26Group_norm_nhwc_bwd_params:
	.zero		712


//--------------------- .nv.constant0._Z32group_norm_nhwc_bwd_scale_kernelI11Fp32IOFp16WLi120EEv26Group_norm_nhwc_bwd_params --------------------------
	.section	.nv.constant0._Z32group_norm_nhwc_bwd_scale_kernelI11Fp32IOFp16WLi120EEv26Group_norm_nhwc_bwd_params,"a",@progbits
	.sectionflags	@""
	.align	4
.nv.constant0._Z32group_norm_nhwc_bwd_scale_kernelI11Fp32IOFp16WLi120EEv26Group_norm_nhwc_bwd_params:
	.zero		712


//--------------------- .nv.constant0._Z32group_norm_nhwc_bwd_scale_kernelI11Fp32IOFp16WLi140EEv26Group_norm_nhwc_bwd_params --------------------------
	.section	.nv.constant0._Z32group_norm_nhwc_bwd_scale_kernelI11Fp32IOFp16WLi140EEv26Group_norm_nhwc_bwd_params,"a",@progbits
	.sectionflags	@""
	.align	4
.nv.constant0._Z32group_norm_nhwc_bwd_scale_kernelI11Fp32IOFp16WLi140EEv26Group_norm_nhwc_bwd_params:
	.zero		712


//--------------------- .nv.constant0._Z32group_norm_nhwc_bwd_scale_kernelI11Fp32IOFp16WLi160EEv26Group_norm_nhwc_bwd_params --------------------------
	.section	.nv.constant0._Z32group_norm_nhwc_bwd_scale_kernelI11Fp32IOFp16WLi160EEv26Group_norm_nhwc_bwd_params,"a",@progbits
	.sectionflags	@""
	.align	4
.nv.constant0._Z32group_norm_nhwc_bwd_scale_kernelI11Fp32IOFp16WLi160EEv26Group_norm_nhwc_bwd_params:
	.zero		712


//--------------------- .nv.constant0._Z32group_norm_nhwc_bwd_scale_kernelI11Bf16IOFp32WLi196EEv26Group_norm_nhwc_bwd_params --------------------------
	.section	.nv.constant0._Z32group_norm_nhwc_bwd_scale_kernelI11Bf16IOFp32WLi196EEv26Group_norm_nhwc_bwd_params,"a",@progbits
	.sectionflags	@""
	.align	4
.nv.constant0._Z32group_norm_nhwc_bwd_scale_kernelI11Bf16IOFp32WLi196EEv26Group_norm_nhwc_bwd_params:
	.zero		712


//--------------------- .nv.constant0._Z32group_norm_nhwc_bwd_scale_kernelI11Bf16IOFp32WLi168EEv26Group_norm_nhwc_bwd_params --------------------------
	.section	.nv.constant0._Z32group_norm_nhwc_bwd_scale_kernelI11Bf16IOFp32WLi168EEv26Group_norm_nhwc_bwd_params,"a",@progbits
	.sectionflags	@""
	.align	4
.nv.constant0._Z32group_norm_nhwc_bwd_scale_kernelI11Bf16IOFp32WLi168EEv26Group_norm_nhwc_bwd_params:
	.zero		712


//--------------------- .nv.constant0._Z32group_norm_nhwc_bwd_scale_kernelI11Bf16IOFp32WLi64EEv26Group_norm_nhwc_bwd_params --------------------------
	.section	.nv.constant0._Z32group_norm_nhwc_bwd_scale_kernelI11Bf16IOFp32WLi64EEv26Group_norm_nhwc_bwd_params,"a",@progbits
	.sectionflags	@""
	.align	4
.nv.constant0._Z32group_norm_nhwc_bwd_scale_kernelI11Bf16IOFp32WLi64EEv26Group_norm_nhwc_bwd_params:
	.zero		712


//--------------------- .nv.constant0._Z32group_norm_nhwc_bwd_scale_kernelI11Bf16IOFp32WLi128EEv26Group_norm_nhwc_bwd_params --------------------------
	.section	.nv.constant0._Z32group_norm_nhwc_bwd_scale_kernelI11Bf16IOFp32WLi128EEv26Group_norm_nhwc_bwd_params,"a",@progbits
	.sectionflags	@""
	.align	4
.nv.constant0._Z32group_norm_nhwc_bwd_scale_kernelI11Bf16IOFp32WLi128EEv26Group_norm_nhwc_bwd_params:
	.zero		712


//--------------------- .nv.constant0._Z32group_norm_nhwc_bwd_scale_kernelI11Bf16IOFp32WLi192EEv26Group_norm_nhwc_bwd_params --------------------------
	.section	.nv.constant0._Z32group_norm_nhwc_bwd_scale_kernelI11Bf16IOFp32WLi192EEv26Group_norm_nhwc_bwd_params,"a",@progbits
	.sectionflags	@""
	.align	4
.nv.constant0._Z32group_norm_nhwc_bwd_scale_kernelI11Bf16IOFp32WLi192EEv26Group_norm_nhwc_bwd_params:
	.zero		712


//--------------------- .nv.constant0._Z32group_norm_nhwc_bwd_scale_kernelI11Bf16IOFp32WLi448EEv26Group_norm_nhwc_bwd_params --------------------------
	.section	.nv.constant0._Z32group_norm_nhwc_bwd_scale_kernelI11Bf16IOFp32WLi448EEv26Group_norm_nhwc_bwd_params,"a",@progbits
	.sectionflags	@""
	.align	4
.nv.constant0._Z32group_norm_nhwc_bwd_scale_kernelI11Bf16IOFp32WLi448EEv26Group_norm_nhwc_bwd_params:
	.zero		712


//--------------------- .nv.constant0._Z32group_norm_nhwc_bwd_scale_kernelI11Bf16IOFp32WLi256EEv26Group_norm_nhwc_bwd_params --------------------------
	.section	.nv.constant0._Z32group_norm_nhwc_bwd_scale_kernelI11Bf16IOFp32WLi256EEv26Group_norm_nhwc_bwd_params,"a",@progbits
	.sectionflags	@""
	.align	4
.nv.constant0._Z32group_norm_nhwc_bwd_scale_kernelI11Bf16IOFp32WLi256EEv26Group_norm_nhwc_bwd_params:
	.zero		712


//--------------------- .nv.constant0._Z32group_norm_nhwc_bwd_scale_kernelI11Bf16IOFp32WLi120EEv26Group_norm_nhwc_bwd_params --------------------------
	.section	.nv.constant0._Z32group_norm_nhwc_bwd_scale_kernelI11Bf16IOFp32WLi120EEv26Group_norm_nhwc_bwd_params,"a",@progbits
	.sectionflags	@""
	.align	4
.nv.constant0._Z32group_norm_nhwc_bwd_scale_kernelI11Bf16IOFp32WLi120EEv26Group_norm_nhwc_bwd_params:
	.zero		712


//--------------------- .nv.constant0._Z32group_norm_nhwc_bwd_scale_kernelI11Bf16IOFp32WLi140EEv26Group_norm_nhwc_bwd_params --------------------------
	.section	.nv.constant0._Z32group_norm_nhwc_bwd_scale_kernelI11Bf16IOFp32WLi140EEv26Group_norm_nhwc_bwd_params,"a",@progbits
	.sectionflags	@""
	.align	4
.nv.constant0._Z32group_norm_nhwc_bwd_scale_kernelI11Bf16IOFp32WLi140EEv26Group_norm_nhwc_bwd_params:
	.zero		712


//--------------------- .nv.constant0._Z32group_norm_nhwc_bwd_scale_kernelI11Bf16IOFp32WLi160EEv26Group_norm_nhwc_bwd_params --------------------------
	.section	.nv.constant0._Z32group_norm_nhwc_bwd_scale_kernelI11Bf16IOFp32WLi160EEv26Group_norm_nhwc_bwd_params,"a",@progbits
	.sectionflags	@""
	.align	4
.nv.constant0._Z32group_norm_nhwc_bwd_scale_kernelI11Bf16IOFp32WLi160EEv26Group_norm_nhwc_bwd_params:
	.zero		712


//--------------------- .nv.constant0._Z32group_norm_nhwc_bwd_scale_kernelI11Bf16IOBf16WLi196EEv26Group_norm_nhwc_bwd_params --------------------------
	.section	.nv.constant0._Z32group_norm_nhwc_bwd_scale_kernelI11Bf16IOBf16WLi196EEv26Group_norm_nhwc_bwd_params,"a",@progbits
	.sectionflags	@""
	.align	4
.nv.constant0._Z32group_norm_nhwc_bwd_scale_kernelI11Bf16IOBf16WLi196EEv26Group_norm_nhwc_bwd_params:
	.zero		712


//--------------------- .nv.constant0._Z32group_norm_nhwc_bwd_scale_kernelI11Bf16IOBf16WLi168EEv26Group_norm_nhwc_bwd_params --------------------------
	.section	.nv.constant0._Z32group_norm_nhwc_bwd_scale_kernelI11Bf16IOBf16WLi168EEv26Group_norm_nhwc_bwd_params,"a",@progbits
	.sectionflags	@""
	.align	4
.nv.constant0._Z32group_norm_nhwc_bwd_scale_kernelI11Bf16IOBf16WLi168EEv26Group_norm_nhwc_bwd_params:
	.zero		712


//--------------------- .nv.constant0._Z32group_norm_nhwc_bwd_scale_kernelI11Bf16IOBf16WLi64EEv26Group_norm_nhwc_bwd_params --------------------------
	.section	.nv.constant0._Z32group_norm_nhwc_bwd_scale_kernelI11Bf16IOBf16WLi64EEv26Group_norm_nhwc_bwd_params,"a",@progbits
	.sectionflags	@""
	.align	4
.nv.constant0._Z32group_norm_nhwc_bwd_scale_kernelI11Bf16IOBf16WLi64EEv26Group_norm_nhwc_bwd_params:
	.zero		712


//--------------------- .nv.constant0._Z32group_norm_nhwc_bwd_scale_kernelI11Bf16IOBf16WLi128EEv26Group_norm_nhwc_bwd_params --------------------------
	.section	.nv.constant0._Z32group_norm_nhwc_bwd_scale_kernelI11Bf16IOBf16WLi128EEv26Group_norm_nhwc_bwd_params,"a",@progbits
	.sectionflags	@""
	.align	4
.nv.constant0._Z32group_norm_nhwc_bwd_scale_kernelI11Bf16IOBf16WLi128EEv26Group_norm_nhwc_bwd_params:
	.zero		712


//--------------------- .nv.constant0._Z32group_norm_nhwc_bwd_scale_kernelI11Bf16IOBf16WLi192EEv26Group_norm_nhwc_bwd_params --------------------------
	.section	.nv.constant0._Z32group_norm_nhwc_bwd_scale_kernelI11Bf16IOBf16WLi192EEv26Group_norm_nhwc_bwd_params,"a",@progbits
	.sectionflags	@""
	.align	4
.nv.constant0._Z32group_norm_nhwc_bwd_scale_kernelI11Bf16IOBf16WLi192EEv26Group_norm_nhwc_bwd_params:
	.zero		712


//--------------------- .nv.constant0._Z32group_norm_nhwc_bwd_scale_kernelI11Bf16IOBf16WLi448EEv26Group_norm_nhwc_bwd_params --------------------------
	.section	.nv.constant0._Z32group_norm_nhwc_bwd_scale_kernelI11Bf16IOBf16WLi448EEv26Group_norm_nhwc_bwd_params,"a",@progbits
	.sectionflags	@""
	.align	4
.nv.constant0._Z32group_norm_nhwc_bwd_scale_kernelI11Bf16IOBf16WLi448EEv26Group_norm_nhwc_bwd_params:
	.zero		712


//--------------------- .nv.constant0._Z32group_norm_nhwc_bwd_scale_kernelI11Bf16IOBf16WLi256EEv26Group_norm_nhwc_bwd_params --------------------------
	.section	.nv.constant0._Z32group_norm_nhwc_bwd_scale_kernelI11Bf16IOBf16WLi256EEv26Group_norm_nhwc_bwd_params,"a",@progbits
	.sectionflags	@""
	.align	4
.nv.constant0._Z32group_norm_nhwc_bwd_scale_kernelI11Bf16IOBf16WLi256EEv26Group_norm_nhwc_bwd_params:
	.zero		712


//--------------------- .nv.constant0._Z32group_norm_nhwc_bwd_scale_kernelI11Bf16IOBf16WLi120EEv26Group_norm_nhwc_bwd_params --------------------------
	.section	.nv.constant0._Z32group_norm_nhwc_bwd_scale_kernelI11Bf16IOBf16WLi120EEv26Group_norm_nhwc_bwd_params,"a",@progbits
	.sectionflags	@""
	.align	4
.nv.constant0._Z32group_norm_nhwc_bwd_scale_kernelI11Bf16IOBf16WLi120EEv26Group_norm_nhwc_bwd_params:
	.zero		712


//--------------------- .nv.constant0._Z32group_norm_nhwc_bwd_scale_kernelI11Bf16IOBf16WLi140EEv26Group_norm_nhwc_bwd_params --------------------------
	.section	.nv.constant0._Z32group_norm_nhwc_bwd_scale_kernelI11Bf16IOBf16WLi140EEv26Group_norm_nhwc_bwd_params,"a",@progbits
	.sectionflags	@""
	.align	4
.nv.constant0._Z32group_norm_nhwc_bwd_scale_kernelI11Bf16IOBf16WLi140EEv26Group_norm_nhwc_bwd_params:
	.zero		712


//--------------------- .nv.constant0._Z32group_norm_nhwc_bwd_scale_kernelI11Bf16IOBf16WLi160EEv26Group_norm_nhwc_bwd_params --------------------------
	.section	.nv.constant0._Z32group_norm_nhwc_bwd_scale_kernelI11Bf16IOBf16WLi160EEv26Group_norm_nhwc_bwd_params,"a",@progbits
	.sectionflags	@""
	.align	4
.nv.constant0._Z32group_norm_nhwc_bwd_scale_kernelI11Bf16IOBf16WLi160EEv26Group_norm_nhwc_bwd_params:
	.zero		712


//--------------------- .nv.constant0._Z32group_norm_nhwc_bwd_scale_kernelI11Bf16IOFp16WLi196EEv26Group_norm_nhwc_bwd_params --------------------------
	.section	.nv.constant0._Z32group_norm_nhwc_bwd_scale_kernelI11Bf16IOFp16WLi196EEv26Group_norm_nhwc_bwd_params,"a",@progbits
	.sectionflags	@""
	.align	4
.nv.constant0._Z32group_norm_nhwc_bwd_scale_kernelI11Bf16IOFp16WLi196EEv26Group_norm_nhwc_bwd_params:
	.zero		712


//--------------------- .nv.constant0._Z32group_norm_nhwc_bwd_scale_kernelI11Bf16IOFp16WLi168EEv26Group_norm_nhwc_bwd_params --------------------------
	.section	.nv.constant0._Z32group_norm_nhwc_bwd_scale_kernelI11Bf16IOFp16WLi168EEv26Group_norm_nhwc_bwd_params,"a",@progbits
	.sectionflags	@""
	.align	4
.nv.constant0._Z32group_norm_nhwc_bwd_scale_kernelI11Bf16IOFp16WLi168EEv26Group_norm_nhwc_bwd_params:
	.zero		712


//--------------------- .nv.constant0._Z32group_norm_nhwc_bwd_scale_kernelI11Bf16IOFp16WLi64EEv26Group_norm_nhwc_bwd_params --------------------------
	.section	.nv.constant0._Z32group_norm_nhwc_bwd_scale_kernelI11Bf16IOFp16WLi64EEv26Group_norm_nhwc_bwd_params,"a",@progbits
	.sectionflags	@""
	.align	4
.nv.constant0._Z32group_norm_nhwc_bwd_scale_kernelI11Bf16IOFp16WLi64EEv26Group_norm_nhwc_bwd_params:
	.zero		712


//--------------------- .nv.constant0._Z32group_norm_nhwc_bwd_scale_kernelI11Bf16IOFp16WLi128EEv26Group_norm_nhwc_bwd_params --------------------------
	.section	.nv.constant0._Z32group_norm_nhwc_bwd_scale_kernelI11Bf16IOFp16WLi128EEv26Group_norm_nhwc_bwd_params,"a",@progbits
	.sectionflags	@""
	.align	4
.nv.constant0._Z32group_norm_nhwc_bwd_scale_kernelI11Bf16IOFp16WLi128EEv26Group_norm_nhwc_bwd_params:
	.zero		712


//--------------------- .nv.constant0._Z32group_norm_nhwc_bwd_scale_kernelI11Bf16IOFp16WLi192EEv26Group_norm_nhwc_bwd_params --------------------------
	.section	.nv.constant0._Z32group_norm_nhwc_bwd_scale_kernelI11Bf16IOFp16WLi192EEv26Group_norm_nhwc_bwd_params,"a",@progbits
	.sectionflags	@""
	.align	4
.nv.constant0._Z32group_norm_nhwc_bwd_scale_kernelI11Bf16IOFp16WLi192EEv26Group_norm_nhwc_bwd_params:
	.zero		712


//--------------------- .nv.constant0._Z32group_norm_nhwc_bwd_scale_kernelI11Bf16IOFp16WLi448EEv26Group_norm_nhwc_bwd_params --------------------------
	.section	.nv.constant0._Z32group_norm_nhwc_bwd_scale_kernelI11Bf16IOFp16WLi448EEv26Group_norm_nhwc_bwd_params,"a",@progbits
	.sectionflags	@""
	.align	4
.nv.constant0._Z32group_norm_nhwc_bwd_scale_kernelI11Bf16IOFp16WLi448EEv26Group_norm_nhwc_bwd_params:
	.zero		712


//--------------------- .nv.constant0._Z32group_norm_nhwc_bwd_scale_kernelI11Bf16IOFp16WLi256EEv26Group_norm_nhwc_bwd_params --------------------------
	.section	.nv.constant0._Z32group_norm_nhwc_bwd_scale_kernelI11Bf16IOFp16WLi256EEv26Group_norm_nhwc_bwd_params,"a",@progbits
	.sectionflags	@""
	.align	4
.nv.constant0._Z32group_norm_nhwc_bwd_scale_kernelI11Bf16IOFp16WLi256EEv26Group_norm_nhwc_bwd_params:
	.zero		712


//--------------------- .nv.constant0._Z32group_norm_nhwc_bwd_scale_kernelI11Bf16IOFp16WLi120EEv26Group_norm_nhwc_bwd_params --------------------------
	.section	.nv.constant0._Z32group_norm_nhwc_bwd_scale_kernelI11Bf16IOFp16WLi120EEv26Group_norm_nhwc_bwd_params,"a",@progbits
	.sectionflags	@""
	.align	4
.nv.constant0._Z32group_norm_nhwc_bwd_scale_kernelI11Bf16IOFp16WLi120EEv26Group_norm_nhwc_bwd_params:
	.zero		712


//--------------------- .nv.constant0._Z32group_norm_nhwc_bwd_scale_kernelI11Bf16IOFp16WLi140EEv26Group_norm_nhwc_bwd_params --------------------------
	.section	.nv.constant0._Z32group_norm_nhwc_bwd_scale_kernelI11Bf16IOFp16WLi140EEv26Group_norm_nhwc_bwd_params,"a",@progbits
	.sectionflags	@""
	.align	4
.nv.constant0._Z32group_norm_nhwc_bwd_scale_kernelI11Bf16IOFp16WLi140EEv26Group_norm_nhwc_bwd_params:
	.zero		712


//--------------------- .nv.constant0._Z32group_norm_nhwc_bwd_scale_kernelI11Bf16IOFp16WLi160EEv26Group_norm_nhwc_bwd_params --------------------------
	.section	.nv.constant0._Z32group_norm_nhwc_bwd_scale_kernelI11Bf16IOFp16WLi160EEv26Group_norm_nhwc_bwd_params,"a",@progbits
	.sectionflags	@""
	.align	4
.nv.constant0._Z32group_norm_nhwc_bwd_scale_kernelI11Bf16IOFp16WLi160EEv26Group_norm_nhwc_bwd_params:
	.zero		712


//--------------------- .nv.constant0._Z32group_norm_nhwc_bwd_scale_kernelI11Fp16IOFp32WLi196EEv26Group_norm_nhwc_bwd_params --------------------------
	.section	.nv.constant0._Z32group_norm_nhwc_bwd_scale_kernelI11Fp16IOFp32WLi196EEv26Group_norm_nhwc_bwd_params,"a",@progbits
	.sectionflags	@""
	.align	4
.nv.constant0._Z32group_norm_nhwc_bwd_scale_kernelI11Fp16IOFp32WLi196EEv26Group_norm_nhwc_bwd_params:
	.zero		712


//--------------------- .nv.constant0._Z32group_norm_nhwc_bwd_scale_kernelI11Fp16IOFp32WLi168EEv26Group_norm_nhwc_bwd_params --------------------------
	.section	.nv.constant0._Z32group_norm_nhwc_bwd_scale_kernelI11Fp16IOFp32WLi168EEv26Group_norm_nhwc_bwd_params,"a",@progbits
	.sectionflags	@""
	.align	4
.nv.constant0._Z32group_norm_nhwc_bwd_scale_kernelI11Fp16IOFp32WLi168EEv26Group_norm_nhwc_bwd_params:
	.zero		712


//--------------------- .nv.constant0._Z32group_norm_nhwc_bwd_scale_kernelI11Fp16IOFp32WLi64EEv26Group_norm_nhwc_bwd_params --------------------------
	.section	.nv.constant0._Z32group_norm_nhwc_bwd_scale_kernelI11Fp16IOFp32WLi64EEv26Group_norm_nhwc_bwd_params,"a",@progbits
	.sectionflags	@""
	.align	4
.nv.constant0._Z32group_norm_nhwc_bwd_scale_kernelI11Fp16IOFp32WLi64EEv26Group_norm_nhwc_bwd_params:
	.zero		712


//--------------------- .nv.constant0._Z32group_norm_nhwc_bwd_scale_kernelI11Fp16IOFp32WLi128EEv26Group_norm_nhwc_bwd_params --------------------------
	.section	.nv.constant0._Z32group_norm_nhwc_bwd_scale_kernelI11Fp16IOFp32WLi128EEv26Group_norm_nhwc_bwd_params,"a",@progbits
	.sectionflags	@""
	.align	4
.nv.constant0._Z32group_norm_nhwc_bwd_scale_kernelI11Fp16IOFp32WLi128EEv26Group_norm_nhwc_bwd_params:
	.zero		712


//--------------------- .nv.constant0._Z32group_norm_nhwc_bwd_scale_kernelI11Fp16IOFp32WLi192EEv26Group_norm_nhwc_bwd_params --------------------------
	.section	.nv.constant0._Z32group_norm_nhwc_bwd_scale_kernelI11Fp16IOFp32WLi192EEv26Group_norm_nhwc_bwd_params,"a",@progbits
	.sectionflags	@""
	.align	4
.nv.constant0._Z32group_norm_nhwc_bwd_scale_kernelI11Fp16IOFp32WLi192EEv26Group_norm_nhwc_bwd_params:
	.zero		712


//--------------------- .nv.constant0._Z32group_norm_nhwc_bwd_scale_kernelI11Fp16IOFp32WLi448EEv26Group_norm_nhwc_bwd_params --------------------------
	.section	.nv.constant0._Z32group_norm_nhwc_bwd_scale_kernelI11Fp16IOFp32WLi448EEv26Group_norm_nhwc_bwd_params,"a",@progbits
	.sectionflags	@""
	.align	4
.nv.constant0._Z32group_norm_nhwc_bwd_scale_kernelI11Fp16IOFp32WLi448EEv26Group_norm_nhwc_bwd_params:
	.zero		712


//--------------------- .nv.constant0._Z32group_norm_nhwc_bwd_scale_kernelI11Fp16IOFp32WLi256EEv26Group_norm_nhwc_bwd_params --------------------------
	.section	.nv.constant0._Z32group_norm_nhwc_bwd_scale_kernelI11Fp16IOFp32WLi256EEv26Group_norm_nhwc_bwd_params,"a",@progbits
	.sectionflags	@""
	.align	4
.nv.constant0._Z32group_norm_nhwc_bwd_scale_kernelI11Fp16IOFp32WLi256EEv26Group_norm_nhwc_bwd_params:
	.zero		712


//--------------------- .nv.constant0._Z32group_norm_nhwc_bwd_scale_kernelI11Fp16IOFp32WLi120EEv26Group_norm_nhwc_bwd_params --------------------------
	.section	.nv.constant0._Z32group_norm_nhwc_bwd_scale_kernelI11Fp16IOFp32WLi120EEv26Group_norm_nhwc_bwd_params,"a",@progbits
	.sectionflags	@""
	.align	4
.nv.constant0._Z32group_norm_nhwc_bwd_scale_kernelI11Fp16IOFp32WLi120EEv26Group_norm_nhwc_bwd_params:
	.zero		712


//--------------------- .nv.constant0._Z32group_norm_nhwc_bwd_scale_kernelI11Fp16IOFp32WLi140EEv26Group_norm_nhwc_bwd_params --------------------------
	.section	.nv.constant0._Z32group_norm_nhwc_bwd_scale_kernelI11Fp16IOFp32WLi140EEv26Group_norm_nhwc_bwd_params,"a",@progbits
	.sectionflags	@""
	.align	4
.nv.constant0._Z32group_norm_nhwc_bwd_scale_kernelI11Fp16IOFp32WLi140EEv26Group_norm_nhwc_bwd_params:
	.zero		712


//--------------------- .nv.constant0._Z32group_norm_nhwc_bwd_scale_kernelI11Fp16IOFp32WLi160EEv26Group_norm_nhwc_bwd_params --------------------------
	.section	.nv.constant0._Z32group_norm_nhwc_bwd_scale_kernelI11Fp16IOFp32WLi160EEv26Group_norm_nhwc_bwd_params,"a",@progbits
	.sectionflags	@""
	.align	4
.nv.constant0._Z32group_norm_nhwc_bwd_scale_kernelI11Fp16IOFp32WLi160EEv26Group_norm_nhwc_bwd_params:
	.zero		712


//--------------------- .nv.constant0._Z32group_norm_nhwc_bwd_scale_kernelI11Fp16IOBf16WLi196EEv26Group_norm_nhwc_bwd_params --------------------------
	.section	.nv.constant0._Z32group_norm_nhwc_bwd_scale_kernelI11Fp16IOBf16WLi196EEv26Group_norm_nhwc_bwd_params,"a",@progbits
	.sectionflags	@""
	.align	4
.nv.constant0._Z32group_norm_nhwc_bwd_scale_kernelI11Fp16IOBf16WLi196EEv26Group_norm_nhwc_bwd_params:
	.zero		712


//--------------------- .nv.constant0._Z32group_norm_nhwc_bwd_scale_kernelI11Fp16IOBf16WLi168EEv26Group_norm_nhwc_bwd_params --------------------------
	.section	.nv.constant0._Z32group_norm_nhwc_bwd_scale_kernelI11Fp16IOBf16WLi168EEv26Group_norm_nhwc_bwd_params,"a",@progbits
	.sectionflags	@""
	.align	4
.nv.constant0._Z32group_norm_nhwc_bwd_scale_kernelI11Fp16IOBf16WLi168EEv26Group_norm_nhwc_bwd_params:
	.zero		712


//--------------------- .nv.constant0._Z32group_norm_nhwc_bwd_scale_kernelI11Fp16IOBf16WLi64EEv26Group_norm_nhwc_bwd_params --------------------------
	.section	.nv.constant0._Z32group_norm_nhwc_bwd_scale_kernelI11Fp16IOBf16WLi64EEv26Group_norm_nhwc_bwd_params,"a",@progbits
	.sectionflags	@""
	.align	4
.nv.constant0._Z32group_norm_nhwc_bwd_scale_kernelI11Fp16IOBf16WLi64EEv26Group_norm_nhwc_bwd_params:
	.zero		712


//--------------------- .nv.constant0._Z32group_norm_nhwc_bwd_scale_kernelI11Fp16IOBf16WLi128EEv26Group_norm_nhwc_bwd_params --------------------------
	.section	.nv.constant0._Z32group_norm_nhwc_bwd_scale_kernelI11Fp16IOBf16WLi128EEv26Group_norm_nhwc_bwd_params,"a",@progbits
	.sectionflags	@""
	.align	4
.nv.constant0._Z32group_norm_nhwc_bwd_scale_kernelI11Fp16IOBf16WLi128EEv26Group_norm_nhwc_bwd_params:
	.zero		712


//--------------------- .nv.constant0._Z32group_norm_nhwc_bwd_scale_kernelI11Fp16IOBf16WLi192EEv26Group_norm_nhwc_bwd_params --------------------------
	.section	.nv.constant0._Z32group_norm_nhwc_bwd_scale_kernelI11Fp16IOBf16WLi192EEv26Group_norm_nhwc_bwd_params,"a",@progbits
	.sectionflags	@""
	.align	4
.nv.constant0._Z32group_norm_nhwc_bwd_scale_kernelI11Fp16IOBf16WLi192EEv26Group_norm_nhwc_bwd_params:
	.zero		712


//--------------------- .nv.constant0._Z32group_norm_nhwc_bwd_scale_kernelI11Fp16IOBf16WLi448EEv26Group_norm_nhwc_bwd_params --------------------------
	.section	.nv.constant0._Z32group_norm_nhwc_bwd_scale_kernelI11Fp16IOBf16WLi448EEv26Group_norm_nhwc_bwd_params,"a",@progbits
	.sectionflags	@""
	.align	4
.nv.constant0._Z32group_norm_nhwc_bwd_scale_kernelI11Fp16IOBf16WLi448EEv26Group_norm_nhwc_bwd_params:
	.zero		712


//--------------------- .nv.constant0._Z32group_norm_nhwc_bwd_scale_kernelI11Fp16IOBf16WLi256EEv26Group_norm_nhwc_bwd_params --------------------------
	.section	.nv.constant0._Z32group_norm_nhwc_bwd_scale_kernelI11Fp16IOBf16WLi256EEv26Group_norm_nhwc_bwd_params,"a",@progbits
	.sectionflags	@""
	.align	4
.nv.constant0._Z32group_norm_nhwc_bwd_scale_kernelI11Fp16IOBf16WLi256EEv26Group_norm_nhwc_bwd_params:
	.zero		712


//--------------------- .nv.constant0._Z32group_norm_nhwc_bwd_scale_kernelI11Fp16IOBf16WLi120EEv26Group_norm_nhwc_bwd_params --------------------------
	.section	.nv.constant0._Z32group_norm_nhwc_bwd_scale_kernelI11Fp16IOBf16WLi120EEv26Group_norm_nhwc_bwd_params,"a",@progbits
	.sectionflags	@""
	.align	4
.nv.constant0._Z32group_norm_nhwc_bwd_scale_kernelI11Fp16IOBf16WLi120EEv26Group_norm_nhwc_bwd_params:
	.zero		712


//--------------------- .nv.constant0._Z32group_norm_nhwc_bwd_scale_kernelI11Fp16IOBf16WLi140EEv26Group_norm_nhwc_bwd_params --------------------------
	.section	.nv.constant0._Z32group_norm_nhwc_bwd_scale_kernelI11Fp16IOBf16WLi140EEv26Group_norm_nhwc_bwd_params,"a",@progbits
	.sectionflags	@""
	.align	4
.nv.constant0._Z32group_norm_nhwc_bwd_scale_kernelI11Fp16IOBf16WLi140EEv26Group_norm_nhwc_bwd_params:
	.zero		712


//--------------------- .nv.constant0._Z32group_norm_nhwc_bwd_scale_kernelI11Fp16IOBf16WLi160EEv26Group_norm_nhwc_bwd_params --------------------------
	.section	.nv.constant0._Z32group_norm_nhwc_bwd_scale_kernelI11Fp16IOBf16WLi160EEv26Group_norm_nhwc_bwd_params,"a",@progbits
	.sectionflags	@""
	.align	4
.nv.constant0._Z32group_norm_nhwc_bwd_scale_kernelI11Fp16IOBf16WLi160EEv26Group_norm_nhwc_bwd_params:
	.zero		712


//--------------------- .nv.constant0._Z32group_norm_nhwc_bwd_scale_kernelI11Fp16IOFp16WLi196EEv26Group_norm_nhwc_bwd_params --------------------------
	.section	.nv.constant0._Z32group_norm_nhwc_bwd_scale_kernelI11Fp16IOFp16WLi196EEv26Group_norm_nhwc_bwd_params,"a",@progbits
	.sectionflags	@""
	.align	4
.nv.constant0._Z32group_norm_nhwc_bwd_scale_kernelI11Fp16IOFp16WLi196EEv26Group_norm_nhwc_bwd_params:
	.zero		712


//--------------------- .nv.constant0._Z32group_norm_nhwc_bwd_scale_kernelI11Fp16IOFp16WLi168EEv26Group_norm_nhwc_bwd_params --------------------------
	.section	.nv.constant0._Z32group_norm_nhwc_bwd_scale_kernelI11Fp16IOFp16WLi168EEv26Group_norm_nhwc_bwd_params,"a",@progbits
	.sectionflags	@""
	.align	4
.nv.constant0._Z32group_norm_nhwc_bwd_scale_kernelI11Fp16IOFp16WLi168EEv26Group_norm_nhwc_bwd_params:
	.zero		712


//--------------------- .nv.constant0._Z32group_norm_nhwc_bwd_scale_kernelI11Fp16IOFp16WLi64EEv26Group_norm_nhwc_bwd_params --------------------------
	.section	.nv.constant0._Z32group_norm_nhwc_bwd_scale_kernelI11Fp16IOFp16WLi64EEv26Group_norm_nhwc_bwd_params,"a",@progbits
	.sectionflags	@""
	.align	4
.nv.constant0._Z32group_norm_nhwc_bwd_scale_kernelI11Fp16IOFp16WLi64EEv26Group_norm_nhwc_bwd_params:
	.zero		712


//--------------------- .nv.constant0._Z32group_norm_nhwc_bwd_scale_kernelI11Fp16IOFp16WLi128EEv26Group_norm_nhwc_bwd_params --------------------------
	.section	.nv.constant0._Z32group_norm_nhwc_bwd_scale_kernelI11Fp16IOFp16WLi128EEv26Group_norm_nhwc_bwd_params,"a",@progbits
	.sectionflags	@""
	.align	4
.nv.constant0._Z32group_norm_nhwc_bwd_scale_kernelI11Fp16IOFp16WLi128EEv26Group_norm_nhwc_bwd_params:
	.zero		712


//--------------------- .nv.constant0._Z32group_norm_nhwc_bwd_scale_kernelI11Fp16IOFp16WLi192EEv26Group_norm_nhwc_bwd_params --------------------------
	.section	.nv.constant0._Z32group_norm_nhwc_bwd_scale_kernelI11Fp16IOFp16WLi192EEv26Group_norm_nhwc_bwd_params,"a",@progbits
	.sectionflags	@""
	.align	4
.nv.constant0._Z32group_norm_nhwc_bwd_scale_kernelI11Fp16IOFp16WLi192EEv26Group_norm_nhwc_bwd_params:
	.zero		712


//--------------------- .nv.constant0._Z32group_norm_nhwc_bwd_scale_kernelI11Fp16IOFp16WLi448EEv26Group_norm_nhwc_bwd_params --------------------------
	.section	.nv.constant0._Z32group_norm_nhwc_bwd_scale_kernelI11Fp16IOFp16WLi448EEv26Group_norm_nhwc_bwd_params,"a",@progbits
	.sectionflags	@""
	.align	4
.nv.constant0._Z32group_norm_nhwc_bwd_scale_kernelI11Fp16IOFp16WLi448EEv26Group_norm_nhwc_bwd_params:
	.zero		712


//--------------------- .nv.constant0._Z32group_norm_nhwc_bwd_scale_kernelI11Fp16IOFp16WLi256EEv26Group_norm_nhwc_bwd_params --------------------------
	.section	.nv.constant0._Z32group_norm_nhwc_bwd_scale_kernelI11Fp16IOFp16WLi256EEv26Group_norm_nhwc_bwd_params,"a",@progbits
	.sectionflags	@""
	.align	4
.nv.constant0._Z32group_norm_nhwc_bwd_scale_kernelI11Fp16IOFp16WLi256EEv26Group_norm_nhwc_bwd_params:
	.zero		712


//--------------------- .nv.constant0._Z32group_norm_nhwc_bwd_scale_kernelI11Fp16IOFp16WLi120EEv26Group_norm_nhwc_bwd_params --------------------------
	.section	.nv.constant0._Z32group_norm_nhwc_bwd_scale_kernelI11Fp16IOFp16WLi120EEv26Group_norm_nhwc_bwd_params,"a",@progbits
	.sectionflags	@""
	.align	4
.nv.constant0._Z32group_norm_nhwc_bwd_scale_kernelI11Fp16IOFp16WLi120EEv26Group_norm_nhwc_bwd_params:
	.zero		712


//--------------------- .nv.constant0._Z32group_norm_nhwc_bwd_scale_kernelI11Fp16IOFp16WLi140EEv26Group_norm_nhwc_bwd_params --------------------------
	.section	.nv.constant0._Z32group_norm_nhwc_bwd_scale_kernelI11Fp16IOFp16WLi140EEv26Group_norm_nhwc_bwd_params,"a",@progbits
	.sectionflags	@""
	.align	4
.nv.constant0._Z32group_norm_nhwc_bwd_scale_kernelI11Fp16IOFp16WLi140EEv26Group_norm_nhwc_bwd_params:
	.zero		712


//--------------------- .nv.constant0._Z32group_norm_nhwc_bwd_scale_kernelI11Fp16IOFp16WLi160EEv26Group_norm_nhwc_bwd_params --------------------------
	.section	.nv.constant0._Z32group_norm_nhwc_bwd_scale_kernelI11Fp16IOFp16WLi160EEv26Group_norm_nhwc_bwd_params,"a",@progbits
	.sectionflags	@""
	.align	4
.nv.constant0._Z32group_norm_nhwc_bwd_scale_kernelI11Fp16IOFp16WLi160EEv26Group_norm_nhwc_bwd_params:
	.zero		712


//--------------------- .nv.constant0._Z30group_norm_nhwc_bwd_sum_kernelI11Fp32IOFp32WLi196EEv26Group_norm_nhwc_bwd_params --------------------------
	.section	.nv.constant0._Z30group_norm_nhwc_bwd_sum_kernelI11Fp32IOFp32WLi196EEv26Group_norm_nhwc_bwd_params,"a",@progbits
	.sectionflags	@""
	.align	4
.nv.constant0._Z30group_norm_nhwc_bwd_sum_kernelI11Fp32IOFp32WLi196EEv26Group_norm_nhwc_bwd_params:
	.zero		712


//--------------------- .nv.constant0._Z30group_norm_nhwc_bwd_sum_kernelI11Fp32IOFp32WLi168EEv26Group_norm_nhwc_bwd_params --------------------------
	.section	.nv.constant0._Z30group_norm_nhwc_bwd_sum_kernelI11Fp32IOFp32WLi168EEv26Group_norm_nhwc_bwd_params,"a",@progbits
	.sectionflags	@""
	.align	4
.nv.constant0._Z30group_norm_nhwc_bwd_sum_kernelI11Fp32IOFp32WLi168EEv26Group_norm_nhwc_bwd_params:
	.zero		712


//--------------------- .nv.constant0._Z30group_norm_nhwc_bwd_sum_kernelI11Fp32IOFp32WLi64EEv26Group_norm_nhwc_bwd_params --------------------------
	.section	.nv.constant0._Z30group_norm_nhwc_bwd_sum_kernelI11Fp32IOFp32WLi64EEv26Group_norm_nhwc_bwd_params,"a",@progbits
	.sectionflags	@""
	.align	4
.nv.constant0._Z30group_norm_nhwc_bwd_sum_kernelI11Fp32IOFp32WLi64EEv26Group_norm_nhwc_bwd_params:
	.zero		712


//--------------------- .nv.constant0._Z30group_norm_nhwc_bwd_sum_kernelI11Fp32IOFp32WLi128EEv26Group_norm_nhwc_bwd_params --------------------------
	.section	.nv.constant0._Z30group_norm_nhwc_bwd_sum_kernelI11Fp32IOFp32WLi128EEv26Group_norm_nhwc_bwd_params,"a",@progbits
	.sectionflags	@""
	.align	4
.nv.constant0._Z30group_norm_nhwc_bwd_sum_kernelI11Fp32IOFp32WLi128EEv26Group_norm_nhwc_bwd_params:
	.zero		712


//--------------------- .nv.constant0._Z30group_norm_nhwc_bwd_sum_kernelI11Fp32IOFp32WLi192EEv26Group_norm_nhwc_bwd_params --------------------------
	.section	.nv.constant0._Z30group_norm_nhwc_bwd_sum_kernelI11Fp32IOFp32WLi192EEv26Group_norm_nhwc_bwd_params,"a",@progbits
	.sectionflags	@""
	.align	4
.nv.constant0._Z30group_norm_nhwc_bwd_sum_kernelI11Fp32IOFp32WLi192EEv26Group_norm_nhwc_bwd_params:
	.zero		712


//--------------------- .nv.constant0._Z30group_norm_nhwc_bwd_sum_kernelI11Fp32IOFp32WLi448EEv26Group_norm_nhwc_bwd_params --------------------------
	.section	.nv.constant0._Z30group_norm_nhwc_bwd_sum_kernelI11Fp32IOFp32WLi448EEv26Group_norm_nhwc_bwd_params,"a",@progbits
	.sectionflags	@""
	.align	4
.nv.constant0._Z30group_norm_nhwc_bwd_sum_kernelI11Fp32IOFp32WLi448EEv26Group_norm_nhwc_bwd_params:
	.zero		712


//--------------------- .nv.constant0._Z30group_norm_nhwc_bwd_sum_kernelI11Fp32IOFp32WLi256EEv26Group_norm_nhwc_bwd_params --------------------------
	.section	.nv.constant0._Z30group_norm_nhwc_bwd_sum_kernelI11Fp32IOFp32WLi256EEv26Group_norm_nhwc_bwd_params,"a",@progbits
	.sectionflags	@""
	.align	4
.nv.constant0._Z30group_norm_nhwc_bwd_sum_kernelI11Fp32IOFp32WLi256EEv26Group_norm_nhwc_bwd_params:
	.zero		712


//--------------------- .nv.constant0._Z30group_norm_nhwc_bwd_sum_kernelI11Fp32IOFp32WLi120EEv26Group_norm_nhwc_bwd_params --------------------------
	.section	.nv.constant0._Z30group_norm_nhwc_bwd_sum_kernelI11Fp32IOFp32WLi120EEv26Group_norm_nhwc_bwd_params,"a",@progbits
	.sectionflags	@""
	.align	4
.nv.constant0._Z30group_norm_nhwc_bwd_sum_kernelI11Fp32IOFp32WLi120EEv26Group_norm_nhwc_bwd_params:
	.zero		712


//--------------------- .nv.constant0._Z30group_norm_nhwc_bwd_sum_kernelI11Fp32IOFp32WLi140EEv26Group_norm_nhwc_bwd_params --------------------------
	.section	.nv.constant0._Z30group_norm_nhwc_bwd_sum_kernelI11Fp32IOFp32WLi140EEv26Group_norm_nhwc_bwd_params,"a",@progbits
	.sectionflags	@""
	.align	4
.nv.constant0._Z30group_norm_nhwc_bwd_sum_kernelI11Fp32IOFp32WLi140EEv26Group_norm_nhwc_bwd_params:
	.zero		712


//--------------------- .nv.constant0._Z30group_norm_nhwc_bwd_sum_kernelI11Fp32IOFp32WLi160EEv26Group_norm_nhwc_bwd_params --------------------------
	.section	.nv.constant0._Z30group_norm_nhwc_bwd_sum_kernelI11Fp32IOFp32WLi160EEv26Group_norm_nhwc_bwd_params,"a",@progbits
	.sectionflags	@""
	.align	4
.nv.constant0._Z30group_norm_nhwc_bwd_sum_kernelI11Fp32IOFp32WLi160EEv26Group_norm_nhwc_bwd_params:
	.zero		712


//--------------------- .nv.constant0._Z30group_norm_nhwc_bwd_sum_kernelI11Fp32IOBf16WLi196EEv26Group_norm_nhwc_bwd_params --------------------------
	.section	.nv.constant0._Z30group_norm_nhwc_bwd_sum_kernelI11Fp32IOBf16WLi196EEv26Group_norm_nhwc_bwd_params,"a",@progbits
	.sectionflags	@""
	.align	4
.nv.constant0._Z30group_norm_nhwc_bwd_sum_kernelI11Fp32IOBf16WLi196EEv26Group_norm_nhwc_bwd_params:
	.zero		712


//--------------------- .nv.constant0._Z30group_norm_nhwc_bwd_sum_kernelI11Fp32IOBf16WLi168EEv26Group_norm_nhwc_bwd_params --------------------------
	.section	.nv.constant0._Z30group_norm_nhwc_bwd_sum_kernelI11Fp32IOBf16WLi168EEv26Group_norm_nhwc_bwd_params,"a",@progbits
	.sectionflags	@""
	.align	4
.nv.constant0._Z30group_norm_nhwc_bwd_sum_kernelI11Fp32IOBf16WLi168EEv26Group_norm_nhwc_bwd_params:
	.zero		712


//--------------------- .nv.constant0._Z30group_norm_nhwc_bwd_sum_kernelI11Fp32IOBf16WLi64EEv26Group_norm_nhwc_bwd_params --------------------------
	.section	.nv.constant0._Z30group_norm_nhwc_bwd_sum_kernelI11Fp32IOBf16WLi64EEv26Group_norm_nhwc_bwd_params,"a",@progbits
	.sectionflags	@""
	.align	4
.nv.constant0._Z30group_norm_nhwc_bwd_sum_kernelI11Fp32IOBf16WLi64EEv26Group_norm_nhwc_bwd_params:
	.zero		712


//--------------------- .nv.constant0._Z30group_norm_nhwc_bwd_sum_kernelI11Fp32IOBf16WLi128EEv26Group_norm_nhwc_bwd_params --------------------------
	.section	.nv.constant0._Z30group_norm_nhwc_bwd_sum_kernelI11Fp32IOBf16WLi128EEv26Group_norm_nhwc_bwd_params,"a",@progbits
	.sectionflags	@""
	.align	4
.nv.constant0._Z30group_norm_nhwc_bwd_sum_kernelI11Fp32IOBf16WLi128EEv26Group_norm_nhwc_bwd_params:
	.zero		712


//--------------------- .nv.constant0._Z30group_norm_nhwc_bwd_sum_kernelI11Fp32IOBf16WLi192EEv26Group_norm_nhwc_bwd_params --------------------------
	.section	.nv.constant0._Z30group_norm_nhwc_bwd_sum_kernelI11Fp32IOBf16WLi192EEv26Group_norm_nhwc_bwd_params,"a",@progbits
	.sectionflags	@""
	.align	4
.nv.constant0._Z30group_norm_nhwc_bwd_sum_kernelI11Fp32IOBf16WLi192EEv26Group_norm_nhwc_bwd_params:
	.zero		712


//--------------------- .nv.constant0._Z30group_norm_nhwc_bwd_sum_kernelI11Fp32IOBf16WLi448EEv26Group_norm_nhwc_bwd_params --------------------------
	.section	.nv.constant0._Z30group_norm_nhwc_bwd_sum_kernelI11Fp32IOBf16WLi448EEv26Group_norm_nhwc_bwd_params,"a",@progbits
	.sectionflags	@""
	.align	4
.nv.constant0._Z30group_norm_nhwc_bwd_sum_kernelI11Fp32IOBf16WLi448EEv26Group_norm_nhwc_bwd_params:
	.zero		712


//--------------------- .nv.constant0._Z30group_norm_nhwc_bwd_sum_kernelI11Fp32IOBf16WLi256EEv26Group_norm_nhwc_bwd_params --------------------------
	.section	.nv.constant0._Z30group_norm_nhwc_bwd_sum_kernelI11Fp32IOBf16WLi256EEv26Group_norm_nhwc_bwd_params,"a",@progbits
	.sectionflags	@""
	.align	4
.nv.constant0._Z30group_norm_nhwc_bwd_sum_kernelI11Fp32IOBf16WLi256EEv26Group_norm_nhwc_bwd_params:
	.zero		712


//--------------------- .nv.constant0._Z30group_norm_nhwc_bwd_sum_kernelI11Fp32IOBf16WLi120EEv26Group_norm_nhwc_bwd_params --------------------------
	.section	.nv.constant0._Z30group_norm_nhwc_bwd_sum_kernelI11Fp32IOBf16WLi120EEv26Group_norm_nhwc_bwd_params,"a",@progbits
	.sectionflags	@""
	.align	4
.nv.constant0._Z30group_norm_nhwc_bwd_sum_kernelI11Fp32IOBf16WLi120EEv26Group_norm_nhwc_bwd_params:
	.zero		712


//--------------------- .nv.constant0._Z30group_norm_nhwc_bwd_sum_kernelI11Fp32IOBf16WLi140EEv26Group_norm_nhwc_bwd_params --------------------------
	.section	.nv.constant0._Z30group_norm_nhwc_bwd_sum_kernelI11Fp32IOBf16WLi140EEv26Group_norm_nhwc_bwd_params,"a",@progbits
	.sectionflags	@""
	.align	4
.nv.constant0._Z30group_norm_nhwc_bwd_sum_kernelI11Fp32IOBf16WLi140EEv26Group_norm_nhwc_bwd_params:
	.zero		712


//--------------------- .nv.constant0._Z30group_norm_nhwc_bwd_sum_kernelI11Fp32IOBf16WLi160EEv26Group_norm_nhwc_bwd_params --------------------------
	.section	.nv.constant0._Z30group_norm_nhwc_bwd_sum_kernelI11Fp32IOBf16WLi160EEv26Group_norm_nhwc_bwd_params,"a",@progbits
	.sectionflags	@""
	.align	4
.nv.constant0._Z30group_norm_nhwc_bwd_sum_kernelI11Fp32IOBf16WLi160EEv26Group_norm_nhwc_bwd_params:
	.zero		712


//--------------------- .nv.constant0._Z30group_norm_nhwc_bwd_sum_kernelI11Fp32IOFp16WLi196EEv26Group_norm_nhwc_bwd_params --------------------------
	.section	.nv.constant0._Z30group_norm_nhwc_bwd_sum_kernelI11Fp32IOFp16WLi196EEv26Group_norm_nhwc_bwd_params,"a",@progbits
	.sectionflags	@""
	.align	4
.nv.constant0._Z30group_norm_nhwc_bwd_sum_kernelI11Fp32IOFp16WLi196EEv26Group_norm_nhwc_bwd_params:
	.zero		712


//--------------------- .nv.constant0._Z30group_norm_nhwc_bwd_sum_kernelI11Fp32IOFp16WLi168EEv26Group_norm_nhwc_bwd_params --------------------------
	.section	.nv.constant0._Z30group_norm_nhwc_bwd_sum_kernelI11Fp32IOFp16WLi168EEv26Group_norm_nhwc_bwd_params,"a",@progbits
	.sectionflags	@""
	.align	4
.nv.constant0._Z30group_norm_nhwc_bwd_sum_kernelI11Fp32IOFp16WLi168EEv26Group_norm_nhwc_bwd_params:
	.zero		712


//--------------------- .nv.constant0._Z30group_norm_nhwc_bwd_sum_kernelI11Fp32IOFp16WLi64EEv26Group_norm_nhwc_bwd_params --------------------------
	.section	.nv.constant0._Z30group_norm_nhwc_bwd_sum_kernelI11Fp32IOFp16WLi64EEv26Group_norm_nhwc_bwd_params,"a",@progbits
	.sectionflags	@""
	.align	4
.nv.constant0._Z30group_norm_nhwc_bwd_sum_kernelI11Fp32IOFp16WLi64EEv26Group_norm_nhwc_bwd_params:
	.zero		712


//--------------------- .nv.constant0._Z30group_norm_nhwc_bwd_sum_kernelI11Fp32IOFp16WLi128EEv26Group_norm_nhwc_bwd_params --------------------------
	.section	.nv.constant0._Z30group_norm_nhwc_bwd_sum_kernelI11Fp32IOFp16WLi128EEv26Group_norm_nhwc_bwd_params,"a",@progbits
	.sectionflags	@""
	.align	4
.nv.constant0._Z30group_norm_nhwc_bwd_sum_kernelI11Fp32IOFp16WLi128EEv26Group_norm_nhwc_bwd_params:
	.zero		712


//--------------------- .nv.constant0._Z30group_norm_nhwc_bwd_sum_kernelI11Fp32IOFp16WLi192EEv26Group_norm_nhwc_bwd_params --------------------------
	.section	.nv.constant0._Z30group_norm_nhwc_bwd_sum_kernelI11Fp32IOFp16WLi192EEv26Group_norm_nhwc_bwd_params,"a",@progbits
	.sectionflags	@""
	.align	4
.nv.constant0._Z30group_norm_nhwc_bwd_sum_kernelI11Fp32IOFp16WLi192EEv26Group_norm_nhwc_bwd_params:
	.zero		712


//--------------------- .nv.constant0._Z30group_norm_nhwc_bwd_sum_kernelI11Fp32IOFp16WLi448EEv26Group_norm_nhwc_bwd_params --------------------------
	.section	.nv.constant0._Z30group_norm_nhwc_bwd_sum_kernelI11Fp32IOFp16WLi448EEv26Group_norm_nhwc_bwd_params,"a",@progbits
	.sectionflags	@""
	.align	4
.nv.constant0._Z30group_norm_nhwc_bwd_sum_kernelI11Fp32IOFp16WLi448EEv26Group_norm_nhwc_bwd_params:
	.zero		712


//--------------------- .nv.constant0._Z30group_norm_nhwc_bwd_sum_kernelI11Fp32IOFp16WLi256EEv26Group_norm_nhwc_bwd_params --------------------------
	.section	.nv.constant0._Z30group_norm_nhwc_bwd_sum_kernelI11Fp32IOFp16WLi256EEv26Group_norm_nhwc_bwd_params,"a",@progbits
	.sectionflags	@""
	.align	4
.nv.constant0._Z30group_norm_nhwc_bwd_sum_kernelI11Fp32IOFp16WLi256EEv26Group_norm_nhwc_bwd_params:
	.zero		712


//--------------------- .nv.constant0._Z30group_norm_nhwc_bwd_sum_kernelI11Fp32IOFp16WLi120EEv26Group_norm_nhwc_bwd_params --------------------------
	.section	.nv.constant0._Z30group_norm_nhwc_bwd_sum_kernelI11Fp32IOFp16WLi120EEv26Group_norm_nhwc_bwd_params,"a",@progbits
	.sectionflags	@""
	.align	4
.nv.constant0._Z30group_norm_nhwc_bwd_sum_kernelI11Fp32IOFp16WLi120EEv26Group_norm_nhwc_bwd_params:
	.zero		712


//--------------------- .nv.constant0._Z30group_norm_nhwc_bwd_sum_kernelI11Fp32IOFp16WLi140EEv26Group_norm_nhwc_bwd_params --------------------------
	.section	.nv.constant0._Z30group_norm_nhwc_bwd_sum_kernelI11Fp32IOFp16WLi140EEv26Group_norm_nhwc_bwd_params,"a",@progbits
	.sectionflags	@""
	.align	4
.nv.constant0._Z30group_norm_nhwc_bwd_sum_kernelI11Fp32IOFp16WLi140EEv26Group_norm_nhwc_bwd_params:
	.zero		712


//--------------------- .nv.constant0._Z30group_norm_nhwc_bwd_sum_kernelI11Fp32IOFp16WLi160EEv26Group_norm_nhwc_bwd_params --------------------------
	.section	.nv.constant0._Z30group_norm_nhwc_bwd_sum_kernelI11Fp32IOFp16WLi160EEv26Group_norm_nhwc_bwd_params,"a",@progbits
	.sectionflags	@""
	.align	4
.nv.constant0._Z30group_norm_nhwc_bwd_sum_kernelI11Fp32IOFp16WLi160EEv26Group_norm_nhwc_bwd_params:
	.zero		712


//--------------------- .nv.constant0._Z30group_norm_nhwc_bwd_sum_kernelI11Bf16IOFp32WLi196EEv26Group_norm_nhwc_bwd_params --------------------------
	.section	.nv.constant0._Z30group_norm_nhwc_bwd_sum_kernelI11Bf16IOFp32WLi196EEv26Group_norm_nhwc_bwd_params,"a",@progbits
	.sectionflags	@""
	.align	4
.nv.constant0._Z30group_norm_nhwc_bwd_sum_kernelI11Bf16IOFp32WLi196EEv26Group_norm_nhwc_bwd_params:
	.zero		712


//--------------------- .nv.constant0._Z30group_norm_nhwc_bwd_sum_kernelI11Bf16IOFp32WLi168EEv26Group_norm_nhwc_bwd_params --------------------------
	.section	.nv.constant0._Z30group_norm_nhwc_bwd_sum_kernelI11Bf16IOFp32WLi168EEv26Group_norm_nhwc_bwd_params,"a",@progbits
	.sectionflags	@""
	.align	4
.nv.constant0._Z30group_norm_nhwc_bwd_sum_kernelI11Bf16IOFp32WLi168EEv26Group_norm_nhwc_bwd_params:
	.zero		712


//--------------------- .nv.constant0._Z30group_norm_nhwc_bwd_sum_kernelI11Bf16IOFp32WLi64EEv26Group_norm_nhwc_bwd_params --------------------------
	.section	.nv.constant0._Z30group_norm_nhwc_bwd_sum_kernelI11Bf16IOFp32WLi64EEv26Group_norm_nhwc_bwd_params,"a",@progbits
	.sectionflags	@""
	.align	4
.nv.constant0._Z30group_norm_nhwc_bwd_sum_kernelI11Bf16IOFp32WLi64EEv26Group_norm_nhwc_bwd_params:
	.zero		712


//--------------------- .nv.constant0._Z30group_norm_nhwc_bwd_sum_kernelI11Bf16IOFp32WLi128EEv26Group_norm_nhwc_bwd_params --------------------------
	.section	.nv.constant0._Z30group_norm_nhwc_bwd_sum_kernelI11Bf16IOFp32WLi128EEv26Group_norm_nhwc_bwd_params,"a",@progbits
	.sectionflags	@""
	.align	4
.nv.constant0._Z30group_norm_nhwc_bwd_sum_kernelI11Bf16IOFp32WLi128EEv26Group_norm_nhwc_bwd_params:
	.zero		712


//--------------------- .nv.constant0._Z30group_norm_nhwc_bwd_sum_kernelI11Bf16IOFp32WLi192EEv26Group_norm_nhwc_bwd_params --------------------------
	.section	.nv.constant0._Z30group_norm_nhwc_bwd_sum_kernelI11Bf16IOFp32WLi192EEv26Group_norm_nhwc_bwd_params,"a",@progbits
	.sectionflags	@""
	.align	4
.nv.constant0._Z30group_norm_nhwc_bwd_sum_kernelI11Bf16IOFp32WLi192EEv26Group_norm_nhwc_bwd_params:
	.zero		712


//--------------------- .nv.constant0._Z30group_norm_nhwc_bwd_sum_kernelI11Bf16IOFp32WLi448EEv26Group_norm_nhwc_bwd_params --------------------------
	.section	.nv.constant0._Z30group_norm_nhwc_bwd_sum_kernelI11Bf16IOFp32WLi448EEv26Group_norm_nhwc_bwd_params,"a",@progbits
	.sectionflags	@""
	.align	4
.nv.constant0._Z30group_norm_nhwc_bwd_sum_kernelI11Bf16IOFp32WLi448EEv26Group_norm_nhwc_bwd_params:
	.zero		712


//--------------------- .nv.constant0._Z30group_norm_nhwc_bwd_sum_kernelI11Bf16IOFp32WLi256EEv26Group_norm_nhwc_bwd_params --------------------------
	.section	.nv.constant0._Z30group_norm_nhwc_bwd_sum_kernelI11Bf16IOFp32WLi256EEv26Group_norm_nhwc_bwd_params,"a",@progbits
	.sectionflags	@""
	.align	4
.nv.constant0._Z30group_norm_nhwc_bwd_sum_kernelI11Bf16IOFp32WLi256EEv26Group_norm_nhwc_bwd_params:
	.zero		712


//--------------------- .nv.constant0._Z30group_norm_nhwc_bwd_sum_kernelI11Bf16IOFp32WLi120EEv26Group_norm_nhwc_bwd_params --------------------------
	.section	.nv.constant0._Z30group_norm_nhwc_bwd_sum_kernelI11Bf16IOFp32WLi120EEv26Group_norm_nhwc_bwd_params,"a",@progbits
	.sectionflags	@""
	.align	4
.nv.constant0._Z30group_norm_nhwc_bwd_sum_kernelI11Bf16IOFp32WLi120EEv26Group_norm_nhwc_bwd_params:
	.zero		712


//--------------------- .nv.constant0._Z30group_norm_nhwc_bwd_sum_kernelI11Bf16IOFp32WLi140EEv26Group_norm_nhwc_bwd_params --------------------------
	.section	.nv.constant0._Z30group_norm_nhwc_bwd_sum_kernelI11Bf16IOFp32WLi140EEv26Group_norm_nhwc_bwd_params,"a",@progbits
	.sectionflags	@""
	.align	4
.nv.constant0._Z30group_norm_nhwc_bwd_sum_kernelI11Bf16IOFp32WLi140EEv26Group_norm_nhwc_bwd_params:
	.zero		712


//--------------------- .nv.constant0._Z30group_norm_nhwc_bwd_sum_kernelI11Bf16IOFp32WLi160EEv26Group_norm_nhwc_bwd_params --------------------------
	.section	.nv.constant0._Z30group_norm_nhwc_bwd_sum_kernelI11Bf16IOFp32WLi160EEv26Group_norm_nhwc_bwd_params,"a",@progbits
	.sectionflags	@""
	.align	4
.nv.constant0._Z30group_norm_nhwc_bwd_sum_kernelI11Bf16IOFp32WLi160EEv26Group_norm_nhwc_bwd_params:
	.zero		712


//--------------------- .nv.constant0._Z30group_norm_nhwc_bwd_sum_kernelI11Bf16IOBf16WLi196EEv26Group_norm_nhwc_bwd_params --------------------------
	.section	.nv.constant0._Z30group_norm_nhwc_bwd_sum_kernelI11Bf16IOBf16WLi196EEv26Group_norm_nhwc_bwd_params,"a",@progbits
	.sectionflags	@""
	.align	4
.nv.constant0._Z30group_norm_nhwc_bwd_sum_kernelI11Bf16IOBf16WLi196EEv26Group_norm_nhwc_bwd_params:
	.zero		712


//--------------------- .nv.constant0._Z30group_norm_nhwc_bwd_sum_kernelI11Bf16IOBf16WLi168EEv26Group_norm_nhwc_bwd_params --------------------------
	.section	.nv.constant0._Z30group_norm_nhwc_bwd_sum_kernelI11Bf16IOBf16WLi168EEv26Group_norm_nhwc_bwd_params,"a",@progbits
	.sectionflags	@""
	.align	4
.nv.constant0._Z30group_norm_nhwc_bwd_sum_kernelI11Bf16IOBf16WLi168EEv26Group_norm_nhwc_bwd_params:
	.zero		712


//--------------------- .nv.constant0._Z30group_norm_nhwc_bwd_sum_kernelI11Bf16IOBf16WLi64EEv26Group_norm_nhwc_bwd_params --------------------------
	.section	.nv.constant0._Z30group_norm_nhwc_bwd_sum_kernelI11Bf16IOBf16WLi64EEv26Group_norm_nhwc_bwd_params,"a",@progbits
	.sectionflags	@""
	.align	4
.nv.constant0._Z30group_norm_nhwc_bwd_sum_kernelI11Bf16IOBf16WLi64EEv26Group_norm_nhwc_bwd_params:
	.zero		712


//--------------------- .nv.constant0._Z30group_norm_nhwc_bwd_sum_kernelI11Bf16IOBf16WLi128EEv26Group_norm_nhwc_bwd_params --------------------------
	.section	.nv.constant0._Z30group_norm_nhwc_bwd_sum_kernelI11Bf16IOBf16WLi128EEv26Group_norm_nhwc_bwd_params,"a",@progbits
	.sectionflags	@""
	.align	4
.nv.constant0._Z30group_norm_nhwc_bwd_sum_kernelI11Bf16IOBf16WLi128EEv26Group_norm_nhwc_bwd_params:
	.zero		712


//--------------------- .nv.constant0._Z30group_norm_nhwc_bwd_sum_kernelI11Bf16IOBf16WLi192EEv26Group_norm_nhwc_bwd_params --------------------------
	.section	.nv.constant0._Z30group_norm_nhwc_bwd_sum_kernelI11Bf16IOBf16WLi192EEv26Group_norm_nhwc_bwd_params,"a",@progbits
	.sectionflags	@""
	.align	4
.nv.constant0._Z30group_norm_nhwc_bwd_sum_kernelI11Bf16IOBf16WLi192EEv26Group_norm_nhwc_bwd_params:
	.zero		712


//--------------------- .nv.constant0._Z30group_norm_nhwc_bwd_sum_kernelI11Bf16IOBf16WLi448EEv26Group_norm_nhwc_bwd_params --------------------------
	.section	.nv.constant0._Z30group_norm_nhwc_bwd_sum_kernelI11Bf16IOBf16WLi448EEv26Group_norm_nhwc_bwd_params,"a",@progbits
	.sectionflags	@""
	.align	4
.nv.constant0._Z30group_norm_nhwc_bwd_sum_kernelI11Bf16IOBf16WLi448EEv26Group_norm_nhwc_bwd_params:
	.zero		712


//--------------------- .nv.constant0._Z30group_norm_nhwc_bwd_sum_kernelI11Bf16IOBf16WLi256EEv26Group_norm_nhwc_bwd_params --------------------------
	.section	.nv.constant0._Z30group_norm_nhwc_bwd_sum_kernelI11Bf16IOBf16WLi256EEv26Group_norm_nhwc_bwd_params,"a",@progbits
	.sectionflags	@""
	.align	4
.nv.constant0._Z30group_norm_nhwc_bwd_sum_kernelI11Bf16IOBf16WLi256EEv26Group_norm_nhwc_bwd_params:
	.zero		712


//--------------------- .nv.constant0._Z30group_norm_nhwc_bwd_sum_kernelI11Bf16IOBf16WLi120EEv26Group_norm_nhwc_bwd_params --------------------------
	.section	.nv.constant0._Z30group_norm_nhwc_bwd_sum_kernelI11Bf16IOBf16WLi120EEv26Group_norm_nhwc_bwd_params,"a",@progbits
	.sectionflags	@""
	.align	4
.nv.constant0._Z30group_norm_nhwc_bwd_sum_kernelI11Bf16IOBf16WLi120EEv26Group_norm_nhwc_bwd_params:
	.zero		712


//--------------------- .nv.constant0._Z30group_norm_nhwc_bwd_sum_kernelI11Bf16IOBf16WLi140EEv26Group_norm_nhwc_bwd_params --------------------------
	.section	.nv.constant0._Z30group_norm_nhwc_bwd_sum_kernelI11Bf16IOBf16WLi140EEv26Group_norm_nhwc_bwd_params,"a",@progbits
	.sectionflags	@""
	.align	4
.nv.constant0._Z30group_norm_nhwc_bwd_sum_kernelI11Bf16IOBf16WLi140EEv26Group_norm_nhwc_bwd_params:
	.zero		712


//--------------------- .nv.constant0._Z30group_norm_nhwc_bwd_sum_kernelI11Bf16IOBf16WLi160EEv26Group_norm_nhwc_bwd_params --------------------------
	.section	.nv.constant0._Z30group_norm_nhwc_bwd_sum_kernelI11Bf16IOBf16WLi160EEv26Group_norm_nhwc_bwd_params,"a",@progbits
	.sectionflags	@""
	.align	4
.nv.constant0._Z30group_norm_nhwc_bwd_sum_kernelI11Bf16IOBf16WLi160EEv26Group_norm_nhwc_bwd_params:
	.zero		712


//--------------------- .nv.constant0._Z30group_norm_nhwc_bwd_sum_kernelI11Bf16IOFp16WLi196EEv26Group_norm_nhwc_bwd_params --------------------------
	.section	.nv.constant0._Z30group_norm_nhwc_bwd_sum_kernelI11Bf16IOFp16WLi196EEv26Group_norm_nhwc_bwd_params,"a",@progbits
	.sectionflags	@""
	.align	4
.nv.constant0._Z30group_norm_nhwc_bwd_sum_kernelI11Bf16IOFp16WLi196EEv26Group_norm_nhwc_bwd_params:
	.zero		712


//--------------------- .nv.constant0._Z30group_norm_nhwc_bwd_sum_kernelI11Bf16IOFp16WLi168EEv26Group_norm_nhwc_bwd_params --------------------------
	.section	.nv.constant0._Z30group_norm_nhwc_bwd_sum_kernelI11Bf16IOFp16WLi168EEv26Group_norm_nhwc_bwd_params,"a",@progbits
	.sectionflags	@""
	.align	4
.nv.constant0._Z30group_norm_nhwc_bwd_sum_kernelI11Bf16IOFp16WLi168EEv26Group_norm_nhwc_bwd_params:
	.zero		712


//--------------------- .nv.constant0._Z30group_norm_nhwc_bwd_sum_kernelI11Bf16IOFp16WLi64EEv26Group_norm_nhwc_bwd_params --------------------------
	.section	.nv.constant0._Z30group_norm_nhwc_bwd_sum_kernelI11Bf16IOFp16WLi64EEv26Group_norm_nhwc_bwd_params,"a",@progbits
	.sectionflags	@""
	.align	4
.nv.constant0._Z30group_norm_nhwc_bwd_sum_kernelI11Bf16IOFp16WLi64EEv26Group_norm_nhwc_bwd_params:
	.zero		712


//--------------------- .nv.constant0._Z30group_norm_nhwc_bwd_sum_kernelI11Bf16IOFp16WLi128EEv26Group_norm_nhwc_bwd_params --------------------------
	.section	.nv.constant0._Z30group_norm_nhwc_bwd_sum_kernelI11Bf16IOFp16WLi128EEv26Group_norm_nhwc_bwd_params,"a",@progbits
	.sectionflags	@""
	.align	4
.nv.constant0._Z30group_norm_nhwc_bwd_sum_kernelI11Bf16IOFp16WLi128EEv26Group_norm_nhwc_bwd_params:
	.zero		712


//--------------------- .nv.constant0._Z30group_norm_nhwc_bwd_sum_kernelI11Bf16IOFp16WLi192EEv26Group_norm_nhwc_bwd_params --------------------------
	.section	.nv.constant0._Z30group_norm_nhwc_bwd_sum_kernelI11Bf16IOFp16WLi192EEv26Group_norm_nhwc_bwd_params,"a",@progbits
	.sectionflags	@""
	.align	4
.nv.constant0._Z30group_norm_nhwc_bwd_sum_kernelI11Bf16IOFp16WLi192EEv26Group_norm_nhwc_bwd_params:
	.zero		712


//--------------------- .nv.constant0._Z30group_norm_nhwc_bwd_sum_kernelI11Bf16IOFp16WLi448EEv26Group_norm_nhwc_bwd_params --------------------------
	.section	.nv.constant0._Z30group_norm_nhwc_bwd_sum_kernelI11Bf16IOFp16WLi448EEv26Group_norm_nhwc_bwd_params,"a",@progbits
	.sectionflags	@""
	.align	4
.nv.constant0._Z30group_norm_nhwc_bwd_sum_kernelI11Bf16IOFp16WLi448EEv26Group_norm_nhwc_bwd_params:
	.zero		712


//--------------------- .nv.constant0._Z30group_norm_nhwc_bwd_sum_kernelI11Bf16IOFp16WLi256EEv26Group_norm_nhwc_bwd_params --------------------------
	.section	.nv.constant0._Z30group_norm_nhwc_bwd_sum_kernelI11Bf16IOFp16WLi256EEv26Group_norm_nhwc_bwd_params,"a",@progbits
	.sectionflags	@""
	.align	4
.nv.constant0._Z30group_norm_nhwc_bwd_sum_kernelI11Bf16IOFp16WLi256EEv26Group_norm_nhwc_bwd_params:
	.zero		712


//--------------------- .nv.constant0._Z30group_norm_nhwc_bwd_sum_kernelI11Bf16IOFp16WLi120EEv26Group_norm_nhwc_bwd_params --------------------------
	.section	.nv.constant0._Z30group_norm_nhwc_bwd_sum_kernelI11Bf16IOFp16WLi120EEv26Group_norm_nhwc_bwd_params,"a",@progbits
	.sectionflags	@""
	.align	4
.nv.constant0._Z30group_norm_nhwc_bwd_sum_kernelI11Bf16IOFp16WLi120EEv26Group_norm_nhwc_bwd_params:
	.zero		712


//--------------------- .nv.constant0._Z30group_norm_nhwc_bwd_sum_kernelI11Bf16IOFp16WLi140EEv26Group_norm_nhwc_bwd_params --------------------------
	.section	.nv.constant0._Z30group_norm_nhwc_bwd_sum_kernelI11Bf16IOFp16WLi140EEv26Group_norm_nhwc_bwd_params,"a",@progbits
	.sectionflags	@""
	.align	4
.nv.constant0._Z30group_norm_nhwc_bwd_sum_kernelI11Bf16IOFp16WLi140EEv26Group_norm_nhwc_bwd_params:
	.zero		712


//--------------------- .nv.constant0._Z30group_norm_nhwc_bwd_sum_kernelI11Bf16IOFp16WLi160EEv26Group_norm_nhwc_bwd_params --------------------------
	.section	.nv.constant0._Z30group_norm_nhwc_bwd_sum_kernelI11Bf16IOFp16WLi160EEv26Group_norm_nhwc_bwd_params,"a",@progbits
	.sectionflags	@""
	.align	4
.nv.constant0._Z30group_norm_nhwc_bwd_sum_kernelI11Bf16IOFp16WLi160EEv26Group_norm_nhwc_bwd_params:
	.zero		712


//--------------------- .nv.constant0._Z30group_norm_nhwc_bwd_sum_kernelI11Fp16IOFp32WLi196EEv26Group_norm_nhwc_bwd_params --------------------------
	.section	.nv.constant0._Z30group_norm_nhwc_bwd_sum_kernelI11Fp16IOFp32WLi196EEv26Group_norm_nhwc_bwd_params,"a",@progbits
	.sectionflags	@""
	.align	4
.nv.constant0._Z30group_norm_nhwc_bwd_sum_kernelI11Fp16IOFp32WLi196EEv26Group_norm_nhwc_bwd_params:
	.zero		712


//--------------------- .nv.constant0._Z30group_norm_nhwc_bwd_sum_kernelI11Fp16IOFp32WLi168EEv26Group_norm_nhwc_bwd_params --------------------------
	.section	.nv.constant0._Z30group_norm_nhwc_bwd_sum_kernelI11Fp16IOFp32WLi168EEv26Group_norm_nhwc_bwd_params,"a",@progbits
	.sectionflags	@""
	.align	4
.nv.constant0._Z30group_norm_nhwc_bwd_sum_kernelI11Fp16IOFp32WLi168EEv26Group_norm_nhwc_bwd_params:
	.zero		712


//--------------------- .nv.constant0._Z30group_norm_nhwc_bwd_sum_kernelI11Fp16IOFp32WLi64EEv26Group_norm_nhwc_bwd_params --------------------------
	.section	.nv.constant0._Z30group_norm_nhwc_bwd_sum_kernelI11Fp16IOFp32WLi64EEv26Group_norm_nhwc_bwd_params,"a",@progbits
	.sectionflags	@""
	.align	4
.nv.constant0._Z30group_norm_nhwc_bwd_sum_kernelI11Fp16IOFp32WLi64EEv26Group_norm_nhwc_bwd_params:
	.zero		712


//--------------------- .nv.constant0._Z30group_norm_nhwc_bwd_sum_kernelI11Fp16IOFp32WLi128EEv26Group_norm_nhwc_bwd_params --------------------------
	.section	.nv.constant0._Z30group_norm_nhwc_bwd_sum_kernelI11Fp16IOFp32WLi128EEv26Group_norm_nhwc_bwd_params,"a",@progbits
	.sectionflags	@""
	.align	4
.nv.constant0._Z30group_norm_nhwc_bwd_sum_kernelI11Fp16IOFp32WLi128EEv26Group_norm_nhwc_bwd_params:
	.zero		712


//--------------------- .nv.constant0._Z30group_norm_nhwc_bwd_sum_kernelI11Fp16IOFp32WLi192EEv26Group_norm_nhwc_bwd_params --------------------------
	.section	.nv.constant0._Z30group_norm_nhwc_bwd_sum_kernelI11Fp16IOFp32WLi192EEv26Group_norm_nhwc_bwd_params,"a",@progbits
	.sectionflags	@""
	.align	4
.nv.constant0._Z30group_norm_nhwc_bwd_sum_kernelI11Fp16IOFp32WLi192EEv26Group_norm_nhwc_bwd_params:
	.zero		712


//--------------------- .nv.constant0._Z30group_norm_nhwc_bwd_sum_kernelI11Fp16IOFp32WLi448EEv26Group_norm_nhwc_bwd_params --------------------------
	.section	.nv.constant0._Z30group_norm_nhwc_bwd_sum_kernelI11Fp16IOFp32WLi448EEv26Group_norm_nhwc_bwd_params,"a",@progbits
	.sectionflags	@""
	.align	4
.nv.constant0._Z30group_norm_nhwc_bwd_sum_kernelI11Fp16IOFp32WLi448EEv26Group_norm_nhwc_bwd_params:
	.zero		712


//--------------------- .nv.constant0._Z30group_norm_nhwc_bwd_sum_kernelI11Fp16IOFp32WLi256EEv26Group_norm_nhwc_bwd_params --------------------------
	.section	.nv.constant0._Z30group_norm_nhwc_bwd_sum_kernelI11Fp16IOFp32WLi256EEv26Group_norm_nhwc_bwd_params,"a",@progbits
	.sectionflags	@""
	.align	4
.nv.constant0._Z30group_norm_nhwc_bwd_sum_kernelI11Fp16IOFp32WLi256EEv26Group_norm_nhwc_bwd_params:
	.zero		712


//--------------------- .nv.constant0._Z30group_norm_nhwc_bwd_sum_kernelI11Fp16IOFp32WLi120EEv26Group_norm_nhwc_bwd_params --------------------------
	.section	.nv.constant0._Z30group_norm_nhwc_bwd_sum_kernelI11Fp16IOFp32WLi120EEv26Group_norm_nhwc_bwd_params,"a",@progbits
	.sectionflags	@""
	.align	4
.nv.constant0._Z30group_norm_nhwc_bwd_sum_kernelI11Fp16IOFp32WLi120EEv26Group_norm_nhwc_bwd_params:
	.zero		712


//--------------------- .nv.constant0._Z30group_norm_nhwc_bwd_sum_kernelI11Fp16IOFp32WLi140EEv26Group_norm_nhwc_bwd_params --------------------------
	.section	.nv.constant0._Z30group_norm_nhwc_bwd_sum_kernelI11Fp16IOFp32WLi140EEv26Group_norm_nhwc_bwd_params,"a",@progbits
	.sectionflags	@""
	.align	4
.nv.constant0._Z30group_norm_nhwc_bwd_sum_kernelI11Fp16IOFp32WLi140EEv26Group_norm_nhwc_bwd_params:
	.zero		712


//--------------------- .nv.constant0._Z30group_norm_nhwc_bwd_sum_kernelI11Fp16IOFp32WLi160EEv26Group_norm_nhwc_bwd_params --------------------------
	.section	.nv.constant0._Z30group_norm_nhwc_bwd_sum_kernelI11Fp16IOFp32WLi160EEv26Group_norm_nhwc_bwd_params,"a",@progbits
	.sectionflags	@""
	.align	4
.nv.constant0._Z30group_norm_nhwc_bwd_sum_kernelI11Fp16IOFp32WLi160EEv26Group_norm_nhwc_bwd_params:
	.zero		712


//--------------------- .nv.constant0._Z30group_norm_nhwc_bwd_sum_kernelI11Fp16IOBf16WLi196EEv26Group_norm_nhwc_bwd_params --------------------------
	.section	.nv.constant0._Z30group_norm_nhwc_bwd_sum_kernelI11Fp16IOBf16WLi196EEv26Group_norm_nhwc_bwd_params,"a",@progbits
	.sectionflags	@""
	.align	4
.nv.constant0._Z30group_norm_nhwc_bwd_sum_kernelI11Fp16IOBf16WLi196EEv26Group_norm_nhwc_bwd_params:
	.zero		712


//--------------------- .nv.constant0._Z30group_norm_nhwc_bwd_sum_kernelI11Fp16IOBf16WLi168EEv26Group_norm_nhwc_bwd_params --------------------------
	.section	.nv.constant0._Z30group_norm_nhwc_bwd_sum_kernelI11Fp16IOBf16WLi168EEv26Group_norm_nhwc_bwd_params,"a",@progbits
	.sectionflags	@""
	.align	4
.nv.constant0._Z30group_norm_nhwc_bwd_sum_kernelI11Fp16IOBf16WLi168EEv26Group_norm_nhwc_bwd_params:
	.zero		712


//--------------------- .nv.constant0._Z30group_norm_nhwc_bwd_sum_kernelI11Fp16IOBf16WLi64EEv26Group_norm_nhwc_bwd_params --------------------------
	.section	.nv.constant0._Z30group_norm_nhwc_bwd_sum_kernelI11Fp16IOBf16WLi64EEv26Group_norm_nhwc_bwd_params,"a",@progbits
	.sectionflags	@""
	.align	4
.nv.constant0._Z30group_norm_nhwc_bwd_sum_kernelI11Fp16IOBf16WLi64EEv26Group_norm_nhwc_bwd_params:
	.zero		712


//--------------------- .nv.constant0._Z30group_norm_nhwc_bwd_sum_kernelI11Fp16IOBf16WLi128EEv26Group_norm_nhwc_bwd_params --------------------------
	.section	.nv.constant0._Z30group_norm_nhwc_bwd_sum_kernelI11Fp16IOBf16WLi128EEv26Group_norm_nhwc_bwd_params,"a",@progbits
	.sectionflags	@""
	.align	4
.nv.constant0._Z30group_norm_nhwc_bwd_sum_kernelI11Fp16IOBf16WLi128EEv26Group_norm_nhwc_bwd_params:
	.zero		712


//--------------------- .nv.constant0._Z30group_norm_nhwc_bwd_sum_kernelI11Fp16IOBf16WLi192EEv26Group_norm_nhwc_bwd_params --------------------------
	.section	.nv.constant0._Z30group_norm_nhwc_bwd_sum_kernelI11Fp16IOBf16WLi192EEv26Group_norm_nhwc_bwd_params,"a",@progbits
	.sectionflags	@""
	.align	4
.nv.constant0._Z30group_norm_nhwc_bwd_sum_kernelI11Fp16IOBf16WLi192EEv26Group_norm_nhwc_bwd_params:
	.zero		712


//--------------------- .nv.constant0._Z30group_norm_nhwc_bwd_sum_kernelI11Fp16IOBf16WLi448EEv26Group_norm_nhwc_bwd_params --------------------------
	.section	.nv.constant0._Z30group_norm_nhwc_bwd_sum_kernelI11Fp16IOBf16WLi448EEv26Group_norm_nhwc_bwd_params,"a",@progbits
	.sectionflags	@""
	.align	4
.nv.constant0._Z30group_norm_nhwc_bwd_sum_kernelI11Fp16IOBf16WLi448EEv26Group_norm_nhwc_bwd_params:
	.zero		712


//--------------------- .nv.constant0._Z30group_norm_nhwc_bwd_sum_kernelI11Fp16IOBf16WLi256EEv26Group_norm_nhwc_bwd_params --------------------------
	.section	.nv.constant0._Z30group_norm_nhwc_bwd_sum_kernelI11Fp16IOBf16WLi256EEv26Group_norm_nhwc_bwd_params,"a",@progbits
	.sectionflags	@""
	.align	4
.nv.constant0._Z30group_norm_nhwc_bwd_sum_kernelI11Fp16IOBf16WLi256EEv26Group_norm_nhwc_bwd_params:
	.zero		712


//--------------------- .nv.constant0._Z30group_norm_nhwc_bwd_sum_kernelI11Fp16IOBf16WLi120EEv26Group_norm_nhwc_bwd_params --------------------------
	.section	.nv.constant0._Z30group_norm_nhwc_bwd_sum_kernelI11Fp16IOBf16WLi120EEv26Group_norm_nhwc_bwd_params,"a",@progbits
	.sectionflags	@""
	.align	4
.nv.constant0._Z30group_norm_nhwc_bwd_sum_kernelI11Fp16IOBf16WLi120EEv26Group_norm_nhwc_bwd_params:
	.zero		712


//--------------------- .nv.constant0._Z30group_norm_nhwc_bwd_sum_kernelI11Fp16IOBf16WLi140EEv26Group_norm_nhwc_bwd_params --------------------------
	.section	.nv.constant0._Z30group_norm_nhwc_bwd_sum_kernelI11Fp16IOBf16WLi140EEv26Group_norm_nhwc_bwd_params,"a",@progbits
	.sectionflags	@""
	.align	4
.nv.constant0._Z30group_norm_nhwc_bwd_sum_kernelI11Fp16IOBf16WLi140EEv26Group_norm_nhwc_bwd_params:
	.zero		712


//--------------------- .nv.constant0._Z30group_norm_nhwc_bwd_sum_kernelI11Fp16IOBf16WLi160EEv26Group_norm_nhwc_bwd_params --------------------------
	.section	.nv.constant0._Z30group_norm_nhwc_bwd_sum_kernelI11Fp16IOBf16WLi160EEv26Group_norm_nhwc_bwd_params,"a",@progbits
	.sectionflags	@""
	.align	4
.nv.constant0._Z30group_norm_nhwc_bwd_sum_kernelI11Fp16IOBf16WLi160EEv26Group_norm_nhwc_bwd_params:
	.zero		712


//--------------------- .nv.constant0._Z30group_norm_nhwc_bwd_sum_kernelI11Fp16IOFp16WLi196EEv26Group_norm_nhwc_bwd_params --------------------------
	.section	.nv.constant0._Z30group_norm_nhwc_bwd_sum_kernelI11Fp16IOFp16WLi196EEv26Group_norm_nhwc_bwd_params,"a",@progbits
	.sectionflags	@""
	.align	4
.nv.constant0._Z30group_norm_nhwc_bwd_sum_kernelI11Fp16IOFp16WLi196EEv26Group_norm_nhwc_bwd_params:
	.zero		712


//--------------------- .nv.constant0._Z30group_norm_nhwc_bwd_sum_kernelI11Fp16IOFp16WLi168EEv26Group_norm_nhwc_bwd_params --------------------------
	.section	.nv.constant0._Z30group_norm_nhwc_bwd_sum_kernelI11Fp16IOFp16WLi168EEv26Group_norm_nhwc_bwd_params,"a",@progbits
	.sectionflags	@""
	.align	4
.nv.constant0._Z30group_norm_nhwc_bwd_sum_kernelI11Fp16IOFp16WLi168EEv26Group_norm_nhwc_bwd_params:
	.zero		712


//--------------------- .nv.constant0._Z30group_norm_nhwc_bwd_sum_kernelI11Fp16IOFp16WLi64EEv26Group_norm_nhwc_bwd_params --------------------------
	.section	.nv.constant0._Z30group_norm_nhwc_bwd_sum_kernelI11Fp16IOFp16WLi64EEv26Group_norm_nhwc_bwd_params,"a",@progbits
	.sectionflags	@""
	.align	4
.nv.constant0._Z30group_norm_nhwc_bwd_sum_kernelI11Fp16IOFp16WLi64EEv26Group_norm_nhwc_bwd_params:
	.zero		712


//--------------------- .nv.constant0._Z30group_norm_nhwc_bwd_sum_kernelI11Fp16IOFp16WLi128EEv26Group_norm_nhwc_bwd_params --------------------------
	.section	.nv.constant0._Z30group_norm_nhwc_bwd_sum_kernelI11Fp16IOFp16WLi128EEv26Group_norm_nhwc_bwd_params,"a",@progbits
	.sectionflags	@""
	.align	4
.nv.constant0._Z30group_norm_nhwc_bwd_sum_kernelI11Fp16IOFp16WLi128EEv26Group_norm_nhwc_bwd_params:
	.zero		712


//--------------------- .nv.constant0._Z30group_norm_nhwc_bwd_sum_kernelI11Fp16IOFp16WLi192EEv26Group_norm_nhwc_bwd_params --------------------------
	.section	.nv.constant0._Z30group_norm_nhwc_bwd_sum_kernelI11Fp16IOFp16WLi192EEv26Group_norm_nhwc_bwd_params,"a",@progbits
	.sectionflags	@""
	.align	4
.nv.constant0._Z30group_norm_nhwc_bwd_sum_kernelI11Fp16IOFp16WLi192EEv26Group_norm_nhwc_bwd_params:
	.zero		712


//--------------------- .nv.constant0._Z30group_norm_nhwc_bwd_sum_kernelI11Fp16IOFp16WLi448EEv26Group_norm_nhwc_bwd_params --------------------------
	.section	.nv.constant0._Z30group_norm_nhwc_bwd_sum_kernelI11Fp16IOFp16WLi448EEv26Group_norm_nhwc_bwd_params,"a",@progbits
	.sectionflags	@""
	.align	4
.nv.constant0._Z30group_norm_nhwc_bwd_sum_kernelI11Fp16IOFp16WLi448EEv26Group_norm_nhwc_bwd_params:
	.zero		712


//--------------------- .nv.constant0._Z30group_norm_nhwc_bwd_sum_kernelI11Fp16IOFp16WLi256EEv26Group_norm_nhwc_bwd_params --------------------------
	.section	.nv.constant0._Z30group_norm_nhwc_bwd_sum_kernelI11Fp16IOFp16WLi256EEv26Group_norm_nhwc_bwd_params,"a",@progbits
	.sectionflags	@""
	.align	4
.nv.constant0._Z30group_norm_nhwc_bwd_sum_kernelI11Fp16IOFp16WLi256EEv26Group_norm_nhwc_bwd_params:
	.zero		712


//--------------------- .nv.constant0._Z30group_norm_nhwc_bwd_sum_kernelI11Fp16IOFp16WLi120EEv26Group_norm_nhwc_bwd_params --------------------------
	.section	.nv.constant0._Z30group_norm_nhwc_bwd_sum_kernelI11Fp16IOFp16WLi120EEv26Group_norm_nhwc_bwd_params,"a",@progbits
	.sectionflags	@""
	.align	4
.nv.constant0._Z30group_norm_nhwc_bwd_sum_kernelI11Fp16IOFp16WLi120EEv26Group_norm_nhwc_bwd_params:
	.zero		712


//--------------------- .nv.constant0._Z30group_norm_nhwc_bwd_sum_kernelI11Fp16IOFp16WLi140EEv26Group_norm_nhwc_bwd_params --------------------------
	.section	.nv.constant0._Z30group_norm_nhwc_bwd_sum_kernelI11Fp16IOFp16WLi140EEv26Group_norm_nhwc_bwd_params,"a",@progbits
	.sectionflags	@""
	.align	4
.nv.constant0._Z30group_norm_nhwc_bwd_sum_kernelI11Fp16IOFp16WLi140EEv26Group_norm_nhwc_bwd_params:
	.zero		712


//--------------------- .nv.constant0._Z30group_norm_nhwc_bwd_sum_kernelI11Fp16IOFp16WLi160EEv26Group_norm_nhwc_bwd_params --------------------------
	.section	.nv.constant0._Z30group_norm_nhwc_bwd_sum_kernelI11Fp16IOFp16WLi160EEv26Group_norm_nhwc_bwd_params,"a",@progbits
	.sectionflags	@""
	.align	4
.nv.constant0._Z30group_norm_nhwc_bwd_sum_kernelI11Fp16IOFp16WLi160EEv26Group_norm_nhwc_bwd_params:
	.zero		712


//--------------------- SYMBOLS --------------------------

	.type		.nv.reservedSmem.offset0,@object
	.size		.nv.reservedSmem.offset0,0x4
